	.target	sm_80

	.elftype	@"ET_EXEC"


//--------------------- .note.nv.tkinfo           --------------------------
	.section	.note.nv.tkinfo,"",@"SHT_NOTE"
	.sectionflags	@"SHF_NOTE_NV_TKINFO"
	.tkinfo
        /*0018*/ 	.word	0x00000002
        /*0030*/ 	.string	""
        /*0030*/ 	.string	"ptxas"
        /*0030*/ 	.string	"Cuda compilation tools, release 13.0, V13.0.88"
        /*0030*/ 	.string	"Build cuda_13.0.r13.0/compiler.36424714_0"
        /*0030*/ 	.string	"-arch sm_80 -m 64 "



//--------------------- .note.nv.cuinfo           --------------------------
	.section	.note.nv.cuinfo,"",@"SHT_NOTE"
	.sectionflags	@"SHF_NOTE_NV_CUINFO"
        /*0018*/ 	.short	0x0002
        /*001a*/ 	.short	0x0050
        /*001c*/ 	.short	0x0082
	.zero		2


//--------------------- .nv.info                  --------------------------
	.section	.nv.info,"",@"SHT_CUDA_INFO"
	.align	4


	//----- nvinfo : EIATTR_REGCOUNT
	.align		4
        /*0000*/ 	.byte	0x04, 0x2f
        /*0002*/ 	.short	(.L_12 - .L_11)
	.align		4
.L_11:
        /*0004*/ 	.word	index@(_ZN5flash25flash_bwd_dot_do_o_kernelILb1E23Flash_bwd_kernel_traitsILi128ELi64ELi128ELi8ELi2ELi4ELi2ELb0ELb0EN7cutlass6half_tE19Flash_kernel_traitsILi128ELi64ELi128ELi8ES3_EEEEvNS_16Flash_bwd_paramsE)
        /*0008*/ 	.word	0x00000033


	//----- nvinfo : EIATTR_FRAME_SIZE
	.align		4
.L_12:
        /*000c*/ 	.byte	0x04, 0x11
        /*000e*/ 	.short	(.L_14 - .L_13)
	.align		4
.L_13:
        /*0010*/ 	.word	index@(_ZN5flash25flash_bwd_dot_do_o_kernelILb1E23Flash_bwd_kernel_traitsILi128ELi64ELi128ELi8ELi2ELi4ELi2ELb0ELb0EN7cutlass6half_tE19Flash_kernel_traitsILi128ELi64ELi128ELi8ES3_EEEEvNS_16Flash_bwd_paramsE)
        /*0014*/ 	.word	0x00000000


	//----- nvinfo : EIATTR_REGCOUNT
	.align		4
.L_14:
        /*0018*/ 	.byte	0x04, 0x2f
        /*001a*/ 	.short	(.L_16 - .L_15)
	.align		4
.L_15:
        /*001c*/ 	.word	index@(_ZN5flash25flash_bwd_dot_do_o_kernelILb0E23Flash_bwd_kernel_traitsILi128ELi64ELi128ELi8ELi2ELi4ELi2ELb0ELb0EN7cutlass6half_tE19Flash_kernel_traitsILi128ELi64ELi128ELi8ES3_EEEEvNS_16Flash_bwd_paramsE)
        /*0020*/ 	.word	0x0000002e


	//----- nvinfo : EIATTR_FRAME_SIZE
	.align		4
.L_16:
        /*0024*/ 	.byte	0x04, 0x11
        /*0026*/ 	.short	(.L_18 - .L_17)
	.align		4
.L_17:
        /*0028*/ 	.word	index@(_ZN5flash25flash_bwd_dot_do_o_kernelILb0E23Flash_bwd_kernel_traitsILi128ELi64ELi128ELi8ELi2ELi4ELi2ELb0ELb0EN7cutlass6half_tE19Flash_kernel_traitsILi128ELi64ELi128ELi8ES3_EEEEvNS_16Flash_bwd_paramsE)
        /*002c*/ 	.word	0x00000000


	//----- nvinfo : EIATTR_REGCOUNT
	.align		4
.L_18:
        /*0030*/ 	.byte	0x04, 0x2f
        /*0032*/ 	.short	(.L_20 - .L_19)
	.align		4
.L_19:
        /*0034*/ 	.word	index@(_ZN5flash44flash_bwd_dq_dk_dv_loop_seqk_parallel_kernelI23Flash_bwd_kernel_traitsILi128ELi64ELi128ELi8ELi2ELi4ELi2ELb0ELb0EN7cutlass6half_tE19Flash_kernel_traitsILi128ELi64ELi128ELi8ES3_EELb0ELb0ELb1ELb1ELb0ELb0ELb1EEEvNS_16Flash_bwd_paramsE)
        /*0038*/ 	.word	0x000000ff


	//----- nvinfo : EIATTR_FRAME_SIZE
	.align		4
.L_20:
        /*003c*/ 	.byte	0x04, 0x11
        /*003e*/ 	.short	(.L_22 - .L_21)
	.align		4
.L_21:
        /*0040*/ 	.word	index@(_ZN5flash44flash_bwd_dq_dk_dv_loop_seqk_parallel_kernelI23Flash_bwd_kernel_traitsILi128ELi64ELi128ELi8ELi2ELi4ELi2ELb0ELb0EN7cutlass6half_tE19Flash_kernel_traitsILi128ELi64ELi128ELi8ES3_EELb0ELb0ELb1ELb1ELb0ELb0ELb1EEEvNS_16Flash_bwd_paramsE)
        /*0044*/ 	.word	0x000000b0


	//----- nvinfo : EIATTR_REGCOUNT
	.align		4
.L_22:
        /*0048*/ 	.byte	0x04, 0x2f
        /*004a*/ 	.short	(.L_24 - .L_23)
	.align		4
.L_23:
        /*004c*/ 	.word	index@(_ZN5flash44flash_bwd_dq_dk_dv_loop_seqk_parallel_kernelI23Flash_bwd_kernel_traitsILi128ELi64ELi128ELi8ELi2ELi4ELi2ELb0ELb0EN7cutlass6half_tE19Flash_kernel_traitsILi128ELi64ELi128ELi8ES3_EELb1ELb0ELb1ELb1ELb0ELb0ELb0EEEvNS_16Flash_bwd_paramsE)
        /*0050*/ 	.word	0x000000ff


	//----- nvinfo : EIATTR_FRAME_SIZE
	.align		4
.L_24:
        /*0054*/ 	.byte	0x04, 0x11
        /*0056*/ 	.short	(.L_26 - .L_25)
	.align		4
.L_25:
        /*0058*/ 	.word	index@(_ZN5flash44flash_bwd_dq_dk_dv_loop_seqk_parallel_kernelI23Flash_bwd_kernel_traitsILi128ELi64ELi128ELi8ELi2ELi4ELi2ELb0ELb0EN7cutlass6half_tE19Flash_kernel_traitsILi128ELi64ELi128ELi8ES3_EELb1ELb0ELb1ELb1ELb0ELb0ELb0EEEvNS_16Flash_bwd_paramsE)
        /*005c*/ 	.word	0x00000028


	//----- nvinfo : EIATTR_REGCOUNT
	.align		4
.L_26:
        /*0060*/ 	.byte	0x04, 0x2f
        /*0062*/ 	.short	(.L_28 - .L_27)
	.align		4
.L_27:
        /*0064*/ 	.word	index@(_ZN5flash44flash_bwd_dq_dk_dv_loop_seqk_parallel_kernelI23Flash_bwd_kernel_traitsILi128ELi64ELi128ELi8ELi2ELi4ELi2ELb0ELb0EN7cutlass6half_tE19Flash_kernel_traitsILi128ELi64ELi128ELi8ES3_EELb0ELb0ELb1ELb0ELb0ELb1ELb1EEEvNS_16Flash_bwd_paramsE)
        /*0068*/ 	.word	0x000000ff


	//----- nvinfo : EIATTR_FRAME_SIZE
	.align		4
.L_28:
        /*006c*/ 	.byte	0x04, 0x11
        /*006e*/ 	.short	(.L_30 - .L_29)
	.align		4
.L_29:
        /*0070*/ 	.word	index@(_ZN5flash44flash_bwd_dq_dk_dv_loop_seqk_parallel_kernelI23Flash_bwd_kernel_traitsILi128ELi64ELi128ELi8ELi2ELi4ELi2ELb0ELb0EN7cutlass6half_tE19Flash_kernel_traitsILi128ELi64ELi128ELi8ES3_EELb0ELb0ELb1ELb0ELb0ELb1ELb1EEEvNS_16Flash_bwd_paramsE)
        /*0074*/ 	.word	0x000000a8


	//----- nvinfo : EIATTR_REGCOUNT
	.align		4
.L_30:
        /*0078*/ 	.byte	0x04, 0x2f
        /*007a*/ 	.short	(.L_32 - .L_31)
	.align		4
.L_31:
        /*007c*/ 	.word	index@(_ZN5flash44flash_bwd_dq_dk_dv_loop_seqk_parallel_kernelI23Flash_bwd_kernel_traitsILi128ELi64ELi128ELi8ELi2ELi4ELi2ELb0ELb0EN7cutlass6half_tE19Flash_kernel_traitsILi128ELi64ELi128ELi8ES3_EELb1ELb0ELb1ELb0ELb0ELb1ELb0EEEvNS_16Flash_bwd_paramsE)
        /*0080*/ 	.word	0x000000ff


	//----- nvinfo : EIATTR_FRAME_SIZE
	.align		4
.L_32:
        /*0084*/ 	.byte	0x04, 0x11
        /*0086*/ 	.short	(.L_34 - .L_33)
	.align		4
.L_33:
        /*0088*/ 	.word	index@(_ZN5flash44flash_bwd_dq_dk_dv_loop_seqk_parallel_kernelI23Flash_bwd_kernel_traitsILi128ELi64ELi128ELi8ELi2ELi4ELi2ELb0ELb0EN7cutlass6half_tE19Flash_kernel_traitsILi128ELi64ELi128ELi8ES3_EELb1ELb0ELb1ELb0ELb0ELb1ELb0EEEvNS_16Flash_bwd_paramsE)
        /*008c*/ 	.word	0x00000030


	//----- nvinfo : EIATTR_REGCOUNT
	.align		4
.L_34:
        /*0090*/ 	.byte	0x04, 0x2f
        /*0092*/ 	.short	(.L_36 - .L_35)
	.align		4
.L_35:
        /*0094*/ 	.word	index@(_ZN5flash44flash_bwd_dq_dk_dv_loop_seqk_parallel_kernelI23Flash_bwd_kernel_traitsILi128ELi64ELi128ELi8ELi2ELi4ELi2ELb0ELb0EN7cutlass6half_tE19Flash_kernel_traitsILi128ELi64ELi128ELi8ES3_EELb0ELb0ELb0ELb1ELb0ELb0ELb1EEEvNS_16Flash_bwd_paramsE)
        /*0098*/ 	.word	0x000000ff


	//----- nvinfo : EIATTR_FRAME_SIZE
	.align		4
.L_36:
        /*009c*/ 	.byte	0x04, 0x11
        /*009e*/ 	.short	(.L_38 - .L_37)
	.align		4
.L_37:
        /*00a0*/ 	.word	index@(_ZN5flash44flash_bwd_dq_dk_dv_loop_seqk_parallel_kernelI23Flash_bwd_kernel_traitsILi128ELi64ELi128ELi8ELi2ELi4ELi2ELb0ELb0EN7cutlass6half_tE19Flash_kernel_traitsILi128ELi64ELi128ELi8ES3_EELb0ELb0ELb0ELb1ELb0ELb0ELb1EEEvNS_16Flash_bwd_paramsE)
        /*00a4*/ 	.word	0x000000b0


	//----- nvinfo : EIATTR_REGCOUNT
	.align		4
.L_38:
        /*00a8*/ 	.byte	0x04, 0x2f
        /*00aa*/ 	.short	(.L_40 - .L_39)
	.align		4
.L_39:
        /*00ac*/ 	.word	index@(_ZN5flash44flash_bwd_dq_dk_dv_loop_seqk_parallel_kernelI23Flash_bwd_kernel_traitsILi128ELi64ELi128ELi8ELi2ELi4ELi2ELb0ELb0EN7cutlass6half_tE19Flash_kernel_traitsILi128ELi64ELi128ELi8ES3_EELb1ELb0ELb0ELb1ELb0ELb0ELb0EEEvNS_16Flash_bwd_paramsE)
        /*00b0*/ 	.word	0x000000ff


	//----- nvinfo : EIATTR_FRAME_SIZE
	.align		4
.L_40:
        /*00b4*/ 	.byte	0x04, 0x11
        /*00b6*/ 	.short	(.L_42 - .L_41)
	.align		4
.L_41:
        /*00b8*/ 	.word	index@(_ZN5flash44flash_bwd_dq_dk_dv_loop_seqk_parallel_kernelI23Flash_bwd_kernel_traitsILi128ELi64ELi128ELi8ELi2ELi4ELi2ELb0ELb0EN7cutlass6half_tE19Flash_kernel_traitsILi128ELi64ELi128ELi8ES3_EELb1ELb0ELb0ELb1ELb0ELb0ELb0EEEvNS_16Flash_bwd_paramsE)
        /*00bc*/ 	.word	0x00000060


	//----- nvinfo : EIATTR_REGCOUNT
	.align		4
.L_42:
        /*00c0*/ 	.byte	0x04, 0x2f
        /*00c2*/ 	.short	(.L_44 - .L_43)
	.align		4
.L_43:
        /*00c4*/ 	.word	index@(_ZN5flash44flash_bwd_dq_dk_dv_loop_seqk_parallel_kernelI23Flash_bwd_kernel_traitsILi128ELi64ELi128ELi8ELi2ELi4ELi2ELb0ELb0EN7cutlass6half_tE19Flash_kernel_traitsILi128ELi64ELi128ELi8ES3_EELb0ELb0ELb0ELb0ELb1ELb1ELb1EEEvNS_16Flash_bwd_paramsE)
        /*00c8*/ 	.word	0x000000ff


	//----- nvinfo : EIATTR_FRAME_SIZE
	.align		4
.L_44:
        /*00cc*/ 	.byte	0x04, 0x11
        /*00ce*/ 	.short	(.L_46 - .L_45)
	.align		4
.L_45:
        /*00d0*/ 	.word	index@(_ZN5flash44flash_bwd_dq_dk_dv_loop_seqk_parallel_kernelI23Flash_bwd_kernel_traitsILi128ELi64ELi128ELi8ELi2ELi4ELi2ELb0ELb0EN7cutlass6half_tE19Flash_kernel_traitsILi128ELi64ELi128ELi8ES3_EELb0ELb0ELb0ELb0ELb1ELb1ELb1EEEvNS_16Flash_bwd_paramsE)
        /*00d4*/ 	.word	0x000000a0


	//----- nvinfo : EIATTR_REGCOUNT
	.align		4
.L_46:
        /*00d8*/ 	.byte	0x04, 0x2f
        /*00da*/ 	.short	(.L_48 - .L_47)
	.align		4
.L_47:
        /*00dc*/ 	.word	index@(_ZN5flash44flash_bwd_dq_dk_dv_loop_seqk_parallel_kernelI23Flash_bwd_kernel_traitsILi128ELi64ELi128ELi8ELi2ELi4ELi2ELb0ELb0EN7cutlass6half_tE19Flash_kernel_traitsILi128ELi64ELi128ELi8ES3_EELb1ELb0ELb0ELb0ELb1ELb1ELb0EEEvNS_16Flash_bwd_paramsE)
        /*00e0*/ 	.word	0x000000ff


	//----- nvinfo : EIATTR_FRAME_SIZE
	.align		4
.L_48:
        /*00e4*/ 	.byte	0x04, 0x11
        /*00e6*/ 	.short	(.L_50 - .L_49)
	.align		4
.L_49:
        /*00e8*/ 	.word	index@(_ZN5flash44flash_bwd_dq_dk_dv_loop_seqk_parallel_kernelI23Flash_bwd_kernel_traitsILi128ELi64ELi128ELi8ELi2ELi4ELi2ELb0ELb0EN7cutlass6half_tE19Flash_kernel_traitsILi128ELi64ELi128ELi8ES3_EELb1ELb0ELb0ELb0ELb1ELb1ELb0EEEvNS_16Flash_bwd_paramsE)
        /*00ec*/ 	.word	0x00000040


	//----- nvinfo : EIATTR_REGCOUNT
	.align		4
.L_50:
        /*00f0*/ 	.byte	0x04, 0x2f
        /*00f2*/ 	.short	(.L_52 - .L_51)
	.align		4
.L_51:
        /*00f4*/ 	.word	index@(_ZN5flash44flash_bwd_dq_dk_dv_loop_seqk_parallel_kernelI23Flash_bwd_kernel_traitsILi128ELi64ELi128ELi8ELi2ELi4ELi2ELb0ELb0EN7cutlass6half_tE19Flash_kernel_traitsILi128ELi64ELi128ELi8ES3_EELb0ELb0ELb1ELb0ELb0ELb0ELb1EEEvNS_16Flash_bwd_paramsE)
        /*00f8*/ 	.word	0x000000ff


	//----- nvinfo : EIATTR_FRAME_SIZE
	.align		4
.L_52:
        /*00fc*/ 	.byte	0x04, 0x11
        /*00fe*/ 	.short	(.L_54 - .L_53)
	.align		4
.L_53:
        /*0100*/ 	.word	index@(_ZN5flash44flash_bwd_dq_dk_dv_loop_seqk_parallel_kernelI23Flash_bwd_kernel_traitsILi128ELi64ELi128ELi8ELi2ELi4ELi2ELb0ELb0EN7cutlass6half_tE19Flash_kernel_traitsILi128ELi64ELi128ELi8ES3_EELb0ELb0ELb1ELb0ELb0ELb0ELb1EEEvNS_16Flash_bwd_paramsE)
        /*0104*/ 	.word	0x000000b0


	//----- nvinfo : EIATTR_REGCOUNT
	.align		4
.L_54:
        /*0108*/ 	.byte	0x04, 0x2f
        /*010a*/ 	.short	(.L_56 - .L_55)
	.align		4
.L_55:
        /*010c*/ 	.word	index@(_ZN5flash44flash_bwd_dq_dk_dv_loop_seqk_parallel_kernelI23Flash_bwd_kernel_traitsILi128ELi64ELi128ELi8ELi2ELi4ELi2ELb0ELb0EN7cutlass6half_tE19Flash_kernel_traitsILi128ELi64ELi128ELi8ES3_EELb1ELb0ELb1ELb0ELb0ELb0ELb0EEEvNS_16Flash_bwd_paramsE)
        /*0110*/ 	.word	0x000000ff


	//----- nvinfo : EIATTR_FRAME_SIZE
	.align		4
.L_56:
        /*0114*/ 	.byte	0x04, 0x11
        /*0116*/ 	.short	(.L_58 - .L_57)
	.align		4
.L_57:
        /*0118*/ 	.word	index@(_ZN5flash44flash_bwd_dq_dk_dv_loop_seqk_parallel_kernelI23Flash_bwd_kernel_traitsILi128ELi64ELi128ELi8ELi2ELi4ELi2ELb0ELb0EN7cutlass6half_tE19Flash_kernel_traitsILi128ELi64ELi128ELi8ES3_EELb1ELb0ELb1ELb0ELb0ELb0ELb0EEEvNS_16Flash_bwd_paramsE)
        /*011c*/ 	.word	0x00000018


	//----- nvinfo : EIATTR_REGCOUNT
	.align		4
.L_58:
        /*0120*/ 	.byte	0x04, 0x2f
        /*0122*/ 	.short	(.L_60 - .L_59)
	.align		4
.L_59:
        /*0124*/ 	.word	index@(_ZN5flash44flash_bwd_dq_dk_dv_loop_seqk_parallel_kernelI23Flash_bwd_kernel_traitsILi128ELi64ELi128ELi8ELi2ELi4ELi2ELb0ELb0EN7cutlass6half_tE19Flash_kernel_traitsILi128ELi64ELi128ELi8ES3_EELb0ELb0ELb0ELb0ELb0ELb0ELb1EEEvNS_16Flash_bwd_paramsE)
        /*0128*/ 	.word	0x000000ff


	//----- nvinfo : EIATTR_FRAME_SIZE
	.align		4
.L_60:
        /*012c*/ 	.byte	0x04, 0x11
        /*012e*/ 	.short	(.L_62 - .L_61)
	.align		4
.L_61:
        /*0130*/ 	.word	index@(_ZN5flash44flash_bwd_dq_dk_dv_loop_seqk_parallel_kernelI23Flash_bwd_kernel_traitsILi128ELi64ELi128ELi8ELi2ELi4ELi2ELb0ELb0EN7cutlass6half_tE19Flash_kernel_traitsILi128ELi64ELi128ELi8ES3_EELb0ELb0ELb0ELb0ELb0ELb0ELb1EEEvNS_16Flash_bwd_paramsE)
        /*0134*/ 	.word	0x000000b0


	//----- nvinfo : EIATTR_REGCOUNT
	.align		4
.L_62:
        /*0138*/ 	.byte	0x04, 0x2f
        /*013a*/ 	.short	(.L_64 - .L_63)
	.align		4
.L_63:
        /*013c*/ 	.word	index@(_ZN5flash44flash_bwd_dq_dk_dv_loop_seqk_parallel_kernelI23Flash_bwd_kernel_traitsILi128ELi64ELi128ELi8ELi2ELi4ELi2ELb0ELb0EN7cutlass6half_tE19Flash_kernel_traitsILi128ELi64ELi128ELi8ES3_EELb1ELb0ELb0ELb0ELb0ELb0ELb0EEEvNS_16Flash_bwd_paramsE)
        /*0140*/ 	.word	0x000000ff


	//----- nvinfo : EIATTR_FRAME_SIZE
	.align		4
.L_64:
        /*0144*/ 	.byte	0x04, 0x11
        /*0146*/ 	.short	(.L_66 - .L_65)
	.align		4
.L_65:
        /*0148*/ 	.word	index@(_ZN5flash44flash_bwd_dq_dk_dv_loop_seqk_parallel_kernelI23Flash_bwd_kernel_traitsILi128ELi64ELi128ELi8ELi2ELi4ELi2ELb0ELb0EN7cutlass6half_tE19Flash_kernel_traitsILi128ELi64ELi128ELi8ES3_EELb1ELb0ELb0ELb0ELb0ELb0ELb0EEEvNS_16Flash_bwd_paramsE)
        /*014c*/ 	.word	0x00000038


	//----- nvinfo : EIATTR_REGCOUNT
	.align		4
.L_66:
        /*0150*/ 	.byte	0x04, 0x2f
        /*0152*/ 	.short	(.L_68 - .L_67)
	.align		4
.L_67:
        /*0154*/ 	.word	index@(_ZN5flash44flash_bwd_dq_dk_dv_loop_seqk_parallel_kernelI23Flash_bwd_kernel_traitsILi128ELi64ELi128ELi8ELi2ELi4ELi2ELb0ELb0EN7cutlass6half_tE19Flash_kernel_traitsILi128ELi64ELi128ELi8ES3_EELb0ELb0ELb0ELb0ELb0ELb1ELb1EEEvNS_16Flash_bwd_paramsE)
        /*0158*/ 	.word	0x000000ff


	//----- nvinfo : EIATTR_FRAME_SIZE
	.align		4
.L_68:
        /*015c*/ 	.byte	0x04, 0x11
        /*015e*/ 	.short	(.L_70 - .L_69)
	.align		4
.L_69:
        /*0160*/ 	.word	index@(_ZN5flash44flash_bwd_dq_dk_dv_loop_seqk_parallel_kernelI23Flash_bwd_kernel_traitsILi128ELi64ELi128ELi8ELi2ELi4ELi2ELb0ELb0EN7cutlass6half_tE19Flash_kernel_traitsILi128ELi64ELi128ELi8ES3_EELb0ELb0ELb0ELb0ELb0ELb1ELb1EEEvNS_16Flash_bwd_paramsE)
        /*0164*/ 	.word	0x000000a8


	//----- nvinfo : EIATTR_REGCOUNT
	.align		4
.L_70:
        /*0168*/ 	.byte	0x04, 0x2f
        /*016a*/ 	.short	(.L_72 - .L_71)
	.align		4
.L_71:
        /*016c*/ 	.word	index@(_ZN5flash44flash_bwd_dq_dk_dv_loop_seqk_parallel_kernelI23Flash_bwd_kernel_traitsILi128ELi64ELi128ELi8ELi2ELi4ELi2ELb0ELb0EN7cutlass6half_tE19Flash_kernel_traitsILi128ELi64ELi128ELi8ES3_EELb1ELb0ELb0ELb0ELb0ELb1ELb0EEEvNS_16Flash_bwd_paramsE)
        /*0170*/ 	.word	0x000000ff


	//----- nvinfo : EIATTR_FRAME_SIZE
	.align		4
.L_72:
        /*0174*/ 	.byte	0x04, 0x11
        /*0176*/ 	.short	(.L_74 - .L_73)
	.align		4
.L_73:
        /*0178*/ 	.word	index@(_ZN5flash44flash_bwd_dq_dk_dv_loop_seqk_parallel_kernelI23Flash_bwd_kernel_traitsILi128ELi64ELi128ELi8ELi2ELi4ELi2ELb0ELb0EN7cutlass6half_tE19Flash_kernel_traitsILi128ELi64ELi128ELi8ES3_EELb1ELb0ELb0ELb0ELb0ELb1ELb0EEEvNS_16Flash_bwd_paramsE)
        /*017c*/ 	.word	0x00000040


	//----- nvinfo : EIATTR_REGCOUNT
	.align		4
.L_74:
        /*0180*/ 	.byte	0x04, 0x2f
        /*0182*/ 	.short	(.L_76 - .L_75)
	.align		4
.L_75:
        /*0184*/ 	.word	index@(_ZN5flash27flash_bwd_convert_dq_kernelI23Flash_bwd_kernel_traitsILi128ELi64ELi128ELi8ELi2ELi4ELi2ELb0ELb0EN7cutlass6half_tE19Flash_kernel_traitsILi128ELi64ELi128ELi8ES3_EEEEvNS_16Flash_bwd_paramsEi)
        /*0188*/ 	.word	0x00000050


	//----- nvinfo : EIATTR_FRAME_SIZE
	.align		4
.L_76:
        /*018c*/ 	.byte	0x04, 0x11
        /*018e*/ 	.short	(.L_78 - .L_77)
	.align		4
.L_77:
        /*0190*/ 	.word	index@(_ZN5flash27flash_bwd_convert_dq_kernelI23Flash_bwd_kernel_traitsILi128ELi64ELi128ELi8ELi2ELi4ELi2ELb0ELb0EN7cutlass6half_tE19Flash_kernel_traitsILi128ELi64ELi128ELi8ES3_EEEEvNS_16Flash_bwd_paramsEi)
        /*0194*/ 	.word	0x00000000


	//----- nvinfo : EIATTR_REGCOUNT
	.align		4
.L_78:
        /*0198*/ 	.byte	0x04, 0x2f
        /*019a*/ 	.short	(.L_80 - .L_79)
	.align		4
.L_79:
        /*019c*/ 	.word	index@(_ZN5flash25flash_bwd_dot_do_o_kernelILb1E23Flash_bwd_kernel_traitsILi128ELi64ELi64ELi8ELi4ELi2ELi2ELb1ELb0EN7cutlass6half_tE19Flash_kernel_traitsILi128ELi64ELi64ELi8ES3_EEEEvNS_16Flash_bwd_paramsE)
        /*01a0*/ 	.word	0x00000033


	//----- nvinfo : EIATTR_FRAME_SIZE
	.align		4
.L_80:
        /*01a4*/ 	.byte	0x04, 0x11
        /*01a6*/ 	.short	(.L_82 - .L_81)
	.align		4
.L_81:
        /*01a8*/ 	.word	index@(_ZN5flash25flash_bwd_dot_do_o_kernelILb1E23Flash_bwd_kernel_traitsILi128ELi64ELi64ELi8ELi4ELi2ELi2ELb1ELb0EN7cutlass6half_tE19Flash_kernel_traitsILi128ELi64ELi64ELi8ES3_EEEEvNS_16Flash_bwd_paramsE)
        /*01ac*/ 	.word	0x00000000


	//----- nvinfo : EIATTR_REGCOUNT
	.align		4
.L_82:
        /*01b0*/ 	.byte	0x04, 0x2f
        /*01b2*/ 	.short	(.L_84 - .L_83)
	.align		4
.L_83:
        /*01b4*/ 	.word	index@(_ZN5flash25flash_bwd_dot_do_o_kernelILb0E23Flash_bwd_kernel_traitsILi128ELi64ELi64ELi8ELi4ELi2ELi2ELb1ELb0EN7cutlass6half_tE19Flash_kernel_traitsILi128ELi64ELi64ELi8ES3_EEEEvNS_16Flash_bwd_paramsE)
        /*01b8*/ 	.word	0x0000002e


	//----- nvinfo : EIATTR_FRAME_SIZE
	.align		4
.L_84:
        /*01bc*/ 	.byte	0x04, 0x11
        /*01be*/ 	.short	(.L_86 - .L_85)
	.align		4
.L_85:
        /*01c0*/ 	.word	index@(_ZN5flash25flash_bwd_dot_do_o_kernelILb0E23Flash_bwd_kernel_traitsILi128ELi64ELi64ELi8ELi4ELi2ELi2ELb1ELb0EN7cutlass6half_tE19Flash_kernel_traitsILi128ELi64ELi64ELi8ES3_EEEEvNS_16Flash_bwd_paramsE)
        /*01c4*/ 	.word	0x00000000


	//----- nvinfo : EIATTR_REGCOUNT
	.align		4
.L_86:
        /*01c8*/ 	.byte	0x04, 0x2f
        /*01ca*/ 	.short	(.L_88 - .L_87)
	.align		4
.L_87:
        /*01cc*/ 	.word	index@(_ZN5flash44flash_bwd_dq_dk_dv_loop_seqk_parallel_kernelI23Flash_bwd_kernel_traitsILi128ELi64ELi64ELi8ELi4ELi2ELi2ELb1ELb0EN7cutlass6half_tE19Flash_kernel_traitsILi128ELi64ELi64ELi8ES3_EELb0ELb0ELb1ELb1ELb0ELb0ELb1EEEvNS_16Flash_bwd_paramsE)
        /*01d0*/ 	.word	0x000000ff


	//----- nvinfo : EIATTR_FRAME_SIZE
	.align		4
.L_88:
        /*01d4*/ 	.byte	0x04, 0x11
        /*01d6*/ 	.short	(.L_90 - .L_89)
	.align		4
.L_89:
        /*01d8*/ 	.word	index@(_ZN5flash44flash_bwd_dq_dk_dv_loop_seqk_parallel_kernelI23Flash_bwd_kernel_traitsILi128ELi64ELi64ELi8ELi4ELi2ELi2ELb1ELb0EN7cutlass6half_tE19Flash_kernel_traitsILi128ELi64ELi64ELi8ES3_EELb0ELb0ELb1ELb1ELb0ELb0ELb1EEEvNS_16Flash_bwd_paramsE)
        /*01dc*/ 	.word	0x00000018


	//----- nvinfo : EIATTR_REGCOUNT
	.align		4
.L_90:
        /*01e0*/ 	.byte	0x04, 0x2f
        /*01e2*/ 	.short	(.L_92 - .L_91)
	.align		4
.L_91:
        /*01e4*/ 	.word	index@(_ZN5flash44flash_bwd_dq_dk_dv_loop_seqk_parallel_kernelI23Flash_bwd_kernel_traitsILi128ELi64ELi64ELi8ELi4ELi2ELi2ELb1ELb0EN7cutlass6half_tE19Flash_kernel_traitsILi128ELi64ELi64ELi8ES3_EELb1ELb0ELb1ELb1ELb0ELb0ELb0EEEvNS_16Flash_bwd_paramsE)
        /*01e8*/ 	.word	0x000000ff


	//----- nvinfo : EIATTR_FRAME_SIZE
	.align		4
.L_92:
        /*01ec*/ 	.byte	0x04, 0x11
        /*01ee*/ 	.short	(.L_94 - .L_93)
	.align		4
.L_93:
        /*01f0*/ 	.word	index@(_ZN5flash44flash_bwd_dq_dk_dv_loop_seqk_parallel_kernelI23Flash_bwd_kernel_traitsILi128ELi64ELi64ELi8ELi4ELi2ELi2ELb1ELb0EN7cutlass6half_tE19Flash_kernel_traitsILi128ELi64ELi64ELi8ES3_EELb1ELb0ELb1ELb1ELb0ELb0ELb0EEEvNS_16Flash_bwd_paramsE)
        /*01f4*/ 	.word	0x00000010


	//----- nvinfo : EIATTR_REGCOUNT
	.align		4
.L_94:
        /*01f8*/ 	.byte	0x04, 0x2f
        /*01fa*/ 	.short	(.L_96 - .L_95)
	.align		4
.L_95:
        /*01fc*/ 	.word	index@(_ZN5flash44flash_bwd_dq_dk_dv_loop_seqk_parallel_kernelI23Flash_bwd_kernel_traitsILi128ELi64ELi64ELi8ELi4ELi2ELi2ELb1ELb0EN7cutlass6half_tE19Flash_kernel_traitsILi128ELi64ELi64ELi8ES3_EELb0ELb0ELb1ELb0ELb0ELb1ELb1EEEvNS_16Flash_bwd_paramsE)
        /*0200*/ 	.word	0x000000ff


	//----- nvinfo : EIATTR_FRAME_SIZE
	.align		4
.L_96:
        /*0204*/ 	.byte	0x04, 0x11
        /*0206*/ 	.short	(.L_98 - .L_97)
	.align		4
.L_97:
        /*0208*/ 	.word	index@(_ZN5flash44flash_bwd_dq_dk_dv_loop_seqk_parallel_kernelI23Flash_bwd_kernel_traitsILi128ELi64ELi64ELi8ELi4ELi2ELi2ELb1ELb0EN7cutlass6half_tE19Flash_kernel_traitsILi128ELi64ELi64ELi8ES3_EELb0ELb0ELb1ELb0ELb0ELb1ELb1EEEvNS_16Flash_bwd_paramsE)
        /*020c*/ 	.word	0x00000028


	//----- nvinfo : EIATTR_REGCOUNT
	.align		4
.L_98:
        /*0210*/ 	.byte	0x04, 0x2f
        /*0212*/ 	.short	(.L_100 - .L_99)
	.align		4
.L_99:
        /*0214*/ 	.word	index@(_ZN5flash44flash_bwd_dq_dk_dv_loop_seqk_parallel_kernelI23Flash_bwd_kernel_traitsILi128ELi64ELi64ELi8ELi4ELi2ELi2ELb1ELb0EN7cutlass6half_tE19Flash_kernel_traitsILi128ELi64ELi64ELi8ES3_EELb1ELb0ELb1ELb0ELb0ELb1ELb0EEEvNS_16Flash_bwd_paramsE)
        /*0218*/ 	.word	0x000000ff


	//----- nvinfo : EIATTR_FRAME_SIZE
	.align		4
.L_100:
        /*021c*/ 	.byte	0x04, 0x11
        /*021e*/ 	.short	(.L_102 - .L_101)
	.align		4
.L_101:
        /*0220*/ 	.word	index@(_ZN5flash44flash_bwd_dq_dk_dv_loop_seqk_parallel_kernelI23Flash_bwd_kernel_traitsILi128ELi64ELi64ELi8ELi4ELi2ELi2ELb1ELb0EN7cutlass6half_tE19Flash_kernel_traitsILi128ELi64ELi64ELi8ES3_EELb1ELb0ELb1ELb0ELb0ELb1ELb0EEEvNS_16Flash_bwd_paramsE)
        /*0224*/ 	.word	0x00000008


	//----- nvinfo : EIATTR_REGCOUNT
	.align		4
.L_102:
        /*0228*/ 	.byte	0x04, 0x2f
        /*022a*/ 	.short	(.L_104 - .L_103)
	.align		4
.L_103:
        /*022c*/ 	.word	index@(_ZN5flash44flash_bwd_dq_dk_dv_loop_seqk_parallel_kernelI23Flash_bwd_kernel_traitsILi128ELi64ELi64ELi8ELi4ELi2ELi2ELb1ELb0EN7cutlass6half_tE19Flash_kernel_traitsILi128ELi64ELi64ELi8ES3_EELb0ELb0ELb0ELb1ELb0ELb0ELb1EEEvNS_16Flash_bwd_paramsE)
        /*0230*/ 	.word	0x000000ff


	//----- nvinfo : EIATTR_FRAME_SIZE
	.align		4
.L_104:
        /*0234*/ 	.byte	0x04, 0x11
        /*0236*/ 	.short	(.L_106 - .L_105)
	.align		4
.L_105:
        /*0238*/ 	.word	index@(_ZN5flash44flash_bwd_dq_dk_dv_loop_seqk_parallel_kernelI23Flash_bwd_kernel_traitsILi128ELi64ELi64ELi8ELi4ELi2ELi2ELb1ELb0EN7cutlass6half_tE19Flash_kernel_traitsILi128ELi64ELi64ELi8ES3_EELb0ELb0ELb0ELb1ELb0ELb0ELb1EEEvNS_16Flash_bwd_paramsE)
        /*023c*/ 	.word	0x00000038


	//----- nvinfo : EIATTR_REGCOUNT
	.align		4
.L_106:
        /*0240*/ 	.byte	0x04, 0x2f
        /*0242*/ 	.short	(.L_108 - .L_107)
	.align		4
.L_107:
        /*0244*/ 	.word	index@(_ZN5flash44flash_bwd_dq_dk_dv_loop_seqk_parallel_kernelI23Flash_bwd_kernel_traitsILi128ELi64ELi64ELi8ELi4ELi2ELi2ELb1ELb0EN7cutlass6half_tE19Flash_kernel_traitsILi128ELi64ELi64ELi8ES3_EELb1ELb0ELb0ELb1ELb0ELb0ELb0EEEvNS_16Flash_bwd_paramsE)
        /*0248*/ 	.word	0x000000ff


	//----- nvinfo : EIATTR_FRAME_SIZE
	.align		4
.L_108:
        /*024c*/ 	.byte	0x04, 0x11
        /*024e*/ 	.short	(.L_110 - .L_109)
	.align		4
.L_109:
        /*0250*/ 	.word	index@(_ZN5flash44flash_bwd_dq_dk_dv_loop_seqk_parallel_kernelI23Flash_bwd_kernel_traitsILi128ELi64ELi64ELi8ELi4ELi2ELi2ELb1ELb0EN7cutlass6half_tE19Flash_kernel_traitsILi128ELi64ELi64ELi8ES3_EELb1ELb0ELb0ELb1ELb0ELb0ELb0EEEvNS_16Flash_bwd_paramsE)
        /*0254*/ 	.word	0x00000048


	//----- nvinfo : EIATTR_REGCOUNT
	.align		4
.L_110:
        /*0258*/ 	.byte	0x04, 0x2f
        /*025a*/ 	.short	(.L_112 - .L_111)
	.align		4
.L_111:
        /*025c*/ 	.word	index@(_ZN5flash44flash_bwd_dq_dk_dv_loop_seqk_parallel_kernelI23Flash_bwd_kernel_traitsILi128ELi64ELi64ELi8ELi4ELi2ELi2ELb1ELb0EN7cutlass6half_tE19Flash_kernel_traitsILi128ELi64ELi64ELi8ES3_EELb0ELb0ELb0ELb0ELb1ELb1ELb1EEEvNS_16Flash_bwd_paramsE)
        /*0260*/ 	.word	0x000000ff


	//----- nvinfo : EIATTR_FRAME_SIZE
	.align		4
.L_112:
        /*0264*/ 	.byte	0x04, 0x11
        /*0266*/ 	.short	(.L_114 - .L_113)
	.align		4
.L_113:
        /*0268*/ 	.word	index@(_ZN5flash44flash_bwd_dq_dk_dv_loop_seqk_parallel_kernelI23Flash_bwd_kernel_traitsILi128ELi64ELi64ELi8ELi4ELi2ELi2ELb1ELb0EN7cutlass6half_tE19Flash_kernel_traitsILi128ELi64ELi64ELi8ES3_EELb0ELb0ELb0ELb0ELb1ELb1ELb1EEEvNS_16Flash_bwd_paramsE)
        /*026c*/ 	.word	0x00000010


	//----- nvinfo : EIATTR_REGCOUNT
	.align		4
.L_114:
        /*0270*/ 	.byte	0x04, 0x2f
        /*0272*/ 	.short	(.L_116 - .L_115)
	.align		4
.L_115:
        /*0274*/ 	.word	index@(_ZN5flash44flash_bwd_dq_dk_dv_loop_seqk_parallel_kernelI23Flash_bwd_kernel_traitsILi128ELi64ELi64ELi8ELi4ELi2ELi2ELb1ELb0EN7cutlass6half_tE19Flash_kernel_traitsILi128ELi64ELi64ELi8ES3_EELb1ELb0ELb0ELb0ELb1ELb1ELb0EEEvNS_16Flash_bwd_paramsE)
        /*0278*/ 	.word	0x000000ff


	//----- nvinfo : EIATTR_FRAME_SIZE
	.align		4
.L_116:
        /*027c*/ 	.byte	0x04, 0x11
        /*027e*/ 	.short	(.L_118 - .L_117)
	.align		4
.L_117:
        /*0280*/ 	.word	index@(_ZN5flash44flash_bwd_dq_dk_dv_loop_seqk_parallel_kernelI23Flash_bwd_kernel_traitsILi128ELi64ELi64ELi8ELi4ELi2ELi2ELb1ELb0EN7cutlass6half_tE19Flash_kernel_traitsILi128ELi64ELi64ELi8ES3_EELb1ELb0ELb0ELb0ELb1ELb1ELb0EEEvNS_16Flash_bwd_paramsE)
        /*0284*/ 	.word	0x00000030


	//----- nvinfo : EIATTR_REGCOUNT
	.align		4
.L_118:
        /*0288*/ 	.byte	0x04, 0x2f
        /*028a*/ 	.short	(.L_120 - .L_119)
	.align		4
.L_119:
        /*028c*/ 	.word	index@(_ZN5flash44flash_bwd_dq_dk_dv_loop_seqk_parallel_kernelI23Flash_bwd_kernel_traitsILi128ELi64ELi64ELi8ELi4ELi2ELi2ELb1ELb0EN7cutlass6half_tE19Flash_kernel_traitsILi128ELi64ELi64ELi8ES3_EELb0ELb0ELb1ELb0ELb0ELb0ELb1EEEvNS_16Flash_bwd_paramsE)
        /*0290*/ 	.word	0x000000ff


	//----- nvinfo : EIATTR_FRAME_SIZE
	.align		4
.L_120:
        /*0294*/ 	.byte	0x04, 0x11
        /*0296*/ 	.short	(.L_122 - .L_121)
	.align		4
.L_121:
        /*0298*/ 	.word	index@(_ZN5flash44flash_bwd_dq_dk_dv_loop_seqk_parallel_kernelI23Flash_bwd_kernel_traitsILi128ELi64ELi64ELi8ELi4ELi2ELi2ELb1ELb0EN7cutlass6half_tE19Flash_kernel_traitsILi128ELi64ELi64ELi8ES3_EELb0ELb0ELb1ELb0ELb0ELb0ELb1EEEvNS_16Flash_bwd_paramsE)
        /*029c*/ 	.word	0x00000018


	//----- nvinfo : EIATTR_REGCOUNT
	.align		4
.L_122:
        /*02a0*/ 	.byte	0x04, 0x2f
        /*02a2*/ 	.short	(.L_124 - .L_123)
	.align		4
.L_123:
        /*02a4*/ 	.word	index@(_ZN5flash44flash_bwd_dq_dk_dv_loop_seqk_parallel_kernelI23Flash_bwd_kernel_traitsILi128ELi64ELi64ELi8ELi4ELi2ELi2ELb1ELb0EN7cutlass6half_tE19Flash_kernel_traitsILi128ELi64ELi64ELi8ES3_EELb1ELb0ELb1ELb0ELb0ELb0ELb0EEEvNS_16Flash_bwd_paramsE)
        /*02a8*/ 	.word	0x000000ff


	//----- nvinfo : EIATTR_FRAME_SIZE
	.align		4
.L_124:
        /*02ac*/ 	.byte	0x04, 0x11
        /*02ae*/ 	.short	(.L_126 - .L_125)
	.align		4
.L_125:
        /*02b0*/ 	.word	index@(_ZN5flash44flash_bwd_dq_dk_dv_loop_seqk_parallel_kernelI23Flash_bwd_kernel_traitsILi128ELi64ELi64ELi8ELi4ELi2ELi2ELb1ELb0EN7cutlass6half_tE19Flash_kernel_traitsILi128ELi64ELi64ELi8ES3_EELb1ELb0ELb1ELb0ELb0ELb0ELb0EEEvNS_16Flash_bwd_paramsE)
        /*02b4*/ 	.word	0x00000000


	//----- nvinfo : EIATTR_REGCOUNT
	.align		4
.L_126:
        /*02b8*/ 	.byte	0x04, 0x2f
        /*02ba*/ 	.short	(.L_128 - .L_127)
	.align		4
.L_127:
        /*02bc*/ 	.word	index@(_ZN5flash44flash_bwd_dq_dk_dv_loop_seqk_parallel_kernelI23Flash_bwd_kernel_traitsILi128ELi64ELi64ELi8ELi4ELi2ELi2ELb1ELb0EN7cutlass6half_tE19Flash_kernel_traitsILi128ELi64ELi64ELi8ES3_EELb0ELb0ELb0ELb0ELb0ELb0ELb1EEEvNS_16Flash_bwd_paramsE)
        /*02c0*/ 	.word	0x000000ff


	//----- nvinfo : EIATTR_FRAME_SIZE
	.align		4
.L_128:
        /*02c4*/ 	.byte	0x04, 0x11
        /*02c6*/ 	.short	(.L_130 - .L_129)
	.align		4
.L_129:
        /*02c8*/ 	.word	index@(_ZN5flash44flash_bwd_dq_dk_dv_loop_seqk_parallel_kernelI23Flash_bwd_kernel_traitsILi128ELi64ELi64ELi8ELi4ELi2ELi2ELb1ELb0EN7cutlass6half_tE19Flash_kernel_traitsILi128ELi64ELi64ELi8ES3_EELb0ELb0ELb0ELb0ELb0ELb0ELb1EEEvNS_16Flash_bwd_paramsE)
        /*02cc*/ 	.word	0x00000020


	//----- nvinfo : EIATTR_REGCOUNT
	.align		4
.L_130:
        /*02d0*/ 	.byte	0x04, 0x2f
        /*02d2*/ 	.short	(.L_132 - .L_131)
	.align		4
.L_131:
        /*02d4*/ 	.word	index@(_ZN5flash44flash_bwd_dq_dk_dv_loop_seqk_parallel_kernelI23Flash_bwd_kernel_traitsILi128ELi64ELi64ELi8ELi4ELi2ELi2ELb1ELb0EN7cutlass6half_tE19Flash_kernel_traitsILi128ELi64ELi64ELi8ES3_EELb1ELb0ELb0ELb0ELb0ELb0ELb0EEEvNS_16Flash_bwd_paramsE)
        /*02d8*/ 	.word	0x000000ff


	//----- nvinfo : EIATTR_FRAME_SIZE
	.align		4
.L_132:
        /*02dc*/ 	.byte	0x04, 0x11
        /*02de*/ 	.short	(.L_134 - .L_133)
	.align		4
.L_133:
        /*02e0*/ 	.word	index@(_ZN5flash44flash_bwd_dq_dk_dv_loop_seqk_parallel_kernelI23Flash_bwd_kernel_traitsILi128ELi64ELi64ELi8ELi4ELi2ELi2ELb1ELb0EN7cutlass6half_tE19Flash_kernel_traitsILi128ELi64ELi64ELi8ES3_EELb1ELb0ELb0ELb0ELb0ELb0ELb0EEEvNS_16Flash_bwd_paramsE)
        /*02e4*/ 	.word	0x00000018


	//----- nvinfo : EIATTR_REGCOUNT
	.align		4
.L_134:
        /*02e8*/ 	.byte	0x04, 0x2f
        /*02ea*/ 	.short	(.L_136 - .L_135)
	.align		4
.L_135:
        /*02ec*/ 	.word	index@(_ZN5flash44flash_bwd_dq_dk_dv_loop_seqk_parallel_kernelI23Flash_bwd_kernel_traitsILi128ELi64ELi64ELi8ELi4ELi2ELi2ELb1ELb0EN7cutlass6half_tE19Flash_kernel_traitsILi128ELi64ELi64ELi8ES3_EELb0ELb0ELb0ELb0ELb0ELb1ELb1EEEvNS_16Flash_bwd_paramsE)
        /*02f0*/ 	.word	0x000000ff


	//----- nvinfo : EIATTR_FRAME_SIZE
	.align		4
.L_136:
        /*02f4*/ 	.byte	0x04, 0x11
        /*02f6*/ 	.short	(.L_138 - .L_137)
	.align		4
.L_137:
        /*02f8*/ 	.word	index@(_ZN5flash44flash_bwd_dq_dk_dv_loop_seqk_parallel_kernelI23Flash_bwd_kernel_traitsILi128ELi64ELi64ELi8ELi4ELi2ELi2ELb1ELb0EN7cutlass6half_tE19Flash_kernel_traitsILi128ELi64ELi64ELi8ES3_EELb0ELb0ELb0ELb0ELb0ELb1ELb1EEEvNS_16Flash_bwd_paramsE)
        /*02fc*/ 	.word	0x00000018


	//----- nvinfo : EIATTR_REGCOUNT
	.align		4
.L_138:
        /*0300*/ 	.byte	0x04, 0x2f
        /*0302*/ 	.short	(.L_140 - .L_139)
	.align		4
.L_139:
        /*0304*/ 	.word	index@(_ZN5flash44flash_bwd_dq_dk_dv_loop_seqk_parallel_kernelI23Flash_bwd_kernel_traitsILi128ELi64ELi64ELi8ELi4ELi2ELi2ELb1ELb0EN7cutlass6half_tE19Flash_kernel_traitsILi128ELi64ELi64ELi8ES3_EELb1ELb0ELb0ELb0ELb0ELb1ELb0EEEvNS_16Flash_bwd_paramsE)
        /*0308*/ 	.word	0x000000ff


	//----- nvinfo : EIATTR_FRAME_SIZE
	.align		4
.L_140:
        /*030c*/ 	.byte	0x04, 0x11
        /*030e*/ 	.short	(.L_142 - .L_141)
	.align		4
.L_141:
        /*0310*/ 	.word	index@(_ZN5flash44flash_bwd_dq_dk_dv_loop_seqk_parallel_kernelI23Flash_bwd_kernel_traitsILi128ELi64ELi64ELi8ELi4ELi2ELi2ELb1ELb0EN7cutlass6half_tE19Flash_kernel_traitsILi128ELi64ELi64ELi8ES3_EELb1ELb0ELb0ELb0ELb0ELb1ELb0EEEvNS_16Flash_bwd_paramsE)
        /*0314*/ 	.word	0x00000028


	//----- nvinfo : EIATTR_REGCOUNT
	.align		4
.L_142:
        /*0318*/ 	.byte	0x04, 0x2f
        /*031a*/ 	.short	(.L_144 - .L_143)
	.align		4
.L_143:
        /*031c*/ 	.word	index@(_ZN5flash27flash_bwd_convert_dq_kernelI23Flash_bwd_kernel_traitsILi128ELi64ELi64ELi8ELi4ELi2ELi2ELb1ELb0EN7cutlass6half_tE19Flash_kernel_traitsILi128ELi64ELi64ELi8ES3_EEEEvNS_16Flash_bwd_paramsEi)
        /*0320*/ 	.word	0x00000050


	//----- nvinfo : EIATTR_FRAME_SIZE
	.align		4
.L_144:
        /*0324*/ 	.byte	0x04, 0x11
        /*0326*/ 	.short	(.L_146 - .L_145)
	.align		4
.L_145:
        /*0328*/ 	.word	index@(_ZN5flash27flash_bwd_convert_dq_kernelI23Flash_bwd_kernel_traitsILi128ELi64ELi64ELi8ELi4ELi2ELi2ELb1ELb0EN7cutlass6half_tE19Flash_kernel_traitsILi128ELi64ELi64ELi8ES3_EEEEvNS_16Flash_bwd_paramsEi)
        /*032c*/ 	.word	0x00000000


	//----- nvinfo : EIATTR_REGCOUNT
	.align		4
.L_146:
        /*0330*/ 	.byte	0x04, 0x2f
        /*0332*/ 	.short	(.L_148 - .L_147)
	.align		4
.L_147:
        /*0334*/ 	.word	index@(_ZN5flash44flash_bwd_dq_dk_dv_loop_seqk_parallel_kernelI23Flash_bwd_kernel_traitsILi128ELi64ELi128ELi8ELi2ELi4ELi2ELb0ELb0EN7cutlass6half_tE19Flash_kernel_traitsILi128ELi64ELi128ELi8ES3_EELb0ELb0ELb1ELb1ELb0ELb0ELb0EEEvNS_16Flash_bwd_paramsE)
        /*0338*/ 	.word	0x000000ff


	//----- nvinfo : EIATTR_FRAME_SIZE
	.align		4
.L_148:
        /*033c*/ 	.byte	0x04, 0x11
        /*033e*/ 	.short	(.L_150 - .L_149)
	.align		4
.L_149:
        /*0340*/ 	.word	index@(_ZN5flash44flash_bwd_dq_dk_dv_loop_seqk_parallel_kernelI23Flash_bwd_kernel_traitsILi128ELi64ELi128ELi8ELi2ELi4ELi2ELb0ELb0EN7cutlass6half_tE19Flash_kernel_traitsILi128ELi64ELi128ELi8ES3_EELb0ELb0ELb1ELb1ELb0ELb0ELb0EEEvNS_16Flash_bwd_paramsE)
        /*0344*/ 	.word	0x00000018


	//----- nvinfo : EIATTR_REGCOUNT
	.align		4
.L_150:
        /*0348*/ 	.byte	0x04, 0x2f
        /*034a*/ 	.short	(.L_152 - .L_151)
	.align		4
.L_151:
        /*034c*/ 	.word	index@(_ZN5flash44flash_bwd_dq_dk_dv_loop_seqk_parallel_kernelI23Flash_bwd_kernel_traitsILi128ELi64ELi128ELi8ELi2ELi4ELi2ELb0ELb0EN7cutlass6half_tE19Flash_kernel_traitsILi128ELi64ELi128ELi8ES3_EELb0ELb0ELb1ELb0ELb0ELb1ELb0EEEvNS_16Flash_bwd_paramsE)
        /*0350*/ 	.word	0x000000ff


	//----- nvinfo : EIATTR_FRAME_SIZE
	.align		4
.L_152:
        /*0354*/ 	.byte	0x04, 0x11
        /*0356*/ 	.short	(.L_154 - .L_153)
	.align		4
.L_153:
        /*0358*/ 	.word	index@(_ZN5flash44flash_bwd_dq_dk_dv_loop_seqk_parallel_kernelI23Flash_bwd_kernel_traitsILi128ELi64ELi128ELi8ELi2ELi4ELi2ELb0ELb0EN7cutlass6half_tE19Flash_kernel_traitsILi128ELi64ELi128ELi8ES3_EELb0ELb0ELb1ELb0ELb0ELb1ELb0EEEvNS_16Flash_bwd_paramsE)
        /*035c*/ 	.word	0x00000028


	//----- nvinfo : EIATTR_REGCOUNT
	.align		4
.L_154:
        /*0360*/ 	.byte	0x04, 0x2f
        /*0362*/ 	.short	(.L_156 - .L_155)
	.align		4
.L_155:
        /*0364*/ 	.word	index@(_ZN5flash44flash_bwd_dq_dk_dv_loop_seqk_parallel_kernelI23Flash_bwd_kernel_traitsILi128ELi64ELi128ELi8ELi2ELi4ELi2ELb0ELb0EN7cutlass6half_tE19Flash_kernel_traitsILi128ELi64ELi128ELi8ES3_EELb0ELb0ELb0ELb1ELb0ELb0ELb0EEEvNS_16Flash_bwd_paramsE)
        /*0368*/ 	.word	0x000000ff


	//----- nvinfo : EIATTR_FRAME_SIZE
	.align		4
.L_156:
        /*036c*/ 	.byte	0x04, 0x11
        /*036e*/ 	.short	(.L_158 - .L_157)
	.align		4
.L_157:
        /*0370*/ 	.word	index@(_ZN5flash44flash_bwd_dq_dk_dv_loop_seqk_parallel_kernelI23Flash_bwd_kernel_traitsILi128ELi64ELi128ELi8ELi2ELi4ELi2ELb0ELb0EN7cutlass6half_tE19Flash_kernel_traitsILi128ELi64ELi128ELi8ES3_EELb0ELb0ELb0ELb1ELb0ELb0ELb0EEEvNS_16Flash_bwd_paramsE)
        /*0374*/ 	.word	0x00000050


	//----- nvinfo : EIATTR_REGCOUNT
	.align		4
.L_158:
        /*0378*/ 	.byte	0x04, 0x2f
        /*037a*/ 	.short	(.L_160 - .L_159)
	.align		4
.L_159:
        /*037c*/ 	.word	index@(_ZN5flash44flash_bwd_dq_dk_dv_loop_seqk_parallel_kernelI23Flash_bwd_kernel_traitsILi128ELi64ELi128ELi8ELi2ELi4ELi2ELb0ELb0EN7cutlass6half_tE19Flash_kernel_traitsILi128ELi64ELi128ELi8ES3_EELb0ELb0ELb0ELb0ELb1ELb1ELb0EEEvNS_16Flash_bwd_paramsE)
        /*0380*/ 	.word	0x000000ff


	//----- nvinfo : EIATTR_FRAME_SIZE
	.align		4
.L_160:
        /*0384*/ 	.byte	0x04, 0x11
        /*0386*/ 	.short	(.L_162 - .L_161)
	.align		4
.L_161:
        /*0388*/ 	.word	index@(_ZN5flash44flash_bwd_dq_dk_dv_loop_seqk_parallel_kernelI23Flash_bwd_kernel_traitsILi128ELi64ELi128ELi8ELi2ELi4ELi2ELb0ELb0EN7cutlass6half_tE19Flash_kernel_traitsILi128ELi64ELi128ELi8ES3_EELb0ELb0ELb0ELb0ELb1ELb1ELb0EEEvNS_16Flash_bwd_paramsE)
        /*038c*/ 	.word	0x00000040


	//----- nvinfo : EIATTR_REGCOUNT
	.align		4
.L_162:
        /*0390*/ 	.byte	0x04, 0x2f
        /*0392*/ 	.short	(.L_164 - .L_163)
	.align		4
.L_163:
        /*0394*/ 	.word	index@(_ZN5flash44flash_bwd_dq_dk_dv_loop_seqk_parallel_kernelI23Flash_bwd_kernel_traitsILi128ELi64ELi128ELi8ELi2ELi4ELi2ELb0ELb0EN7cutlass6half_tE19Flash_kernel_traitsILi128ELi64ELi128ELi8ES3_EELb0ELb0ELb1ELb0ELb0ELb0ELb0EEEvNS_16Flash_bwd_paramsE)
        /*0398*/ 	.word	0x000000ff


	//----- nvinfo : EIATTR_FRAME_SIZE
	.align		4
.L_164:
        /*039c*/ 	.byte	0x04, 0x11
        /*039e*/ 	.short	(.L_166 - .L_165)
	.align		4
.L_165:
        /*03a0*/ 	.word	index@(_ZN5flash44flash_bwd_dq_dk_dv_loop_seqk_parallel_kernelI23Flash_bwd_kernel_traitsILi128ELi64ELi128ELi8ELi2ELi4ELi2ELb0ELb0EN7cutlass6half_tE19Flash_kernel_traitsILi128ELi64ELi128ELi8ES3_EELb0ELb0ELb1ELb0ELb0ELb0ELb0EEEvNS_16Flash_bwd_paramsE)
        /*03a4*/ 	.word	0x00000018


	//----- nvinfo : EIATTR_REGCOUNT
	.align		4
.L_166:
        /*03a8*/ 	.byte	0x04, 0x2f
        /*03aa*/ 	.short	(.L_168 - .L_167)
	.align		4
.L_167:
        /*03ac*/ 	.word	index@(_ZN5flash44flash_bwd_dq_dk_dv_loop_seqk_parallel_kernelI23Flash_bwd_kernel_traitsILi128ELi64ELi128ELi8ELi2ELi4ELi2ELb0ELb0EN7cutlass6half_tE19Flash_kernel_traitsILi128ELi64ELi128ELi8ES3_EELb0ELb0ELb0ELb0ELb0ELb0ELb0EEEvNS_16Flash_bwd_paramsE)
        /*03b0*/ 	.word	0x000000ff


	//----- nvinfo : EIATTR_FRAME_SIZE
	.align		4
.L_168:
        /*03b4*/ 	.byte	0x04, 0x11
        /*03b6*/ 	.short	(.L_170 - .L_169)
	.align		4
.L_169:
        /*03b8*/ 	.word	index@(_ZN5flash44flash_bwd_dq_dk_dv_loop_seqk_parallel_kernelI23Flash_bwd_kernel_traitsILi128ELi64ELi128ELi8ELi2ELi4ELi2ELb0ELb0EN7cutlass6half_tE19Flash_kernel_traitsILi128ELi64ELi128ELi8ES3_EELb0ELb0ELb0ELb0ELb0ELb0ELb0EEEvNS_16Flash_bwd_paramsE)
        /*03bc*/ 	.word	0x00000048


	//----- nvinfo : EIATTR_REGCOUNT
	.align		4
.L_170:
        /*03c0*/ 	.byte	0x04, 0x2f
        /*03c2*/ 	.short	(.L_172 - .L_171)
	.align		4
.L_171:
        /*03c4*/ 	.word	index@(_ZN5flash44flash_bwd_dq_dk_dv_loop_seqk_parallel_kernelI23Flash_bwd_kernel_traitsILi128ELi64ELi128ELi8ELi2ELi4ELi2ELb0ELb0EN7cutlass6half_tE19Flash_kernel_traitsILi128ELi64ELi128ELi8ES3_EELb0ELb0ELb0ELb0ELb0ELb1ELb0EEEvNS_16Flash_bwd_paramsE)
        /*03c8*/ 	.word	0x000000ff


	//----- nvinfo : EIATTR_FRAME_SIZE
	.align		4
.L_172:
        /*03cc*/ 	.byte	0x04, 0x11
        /*03ce*/ 	.short	(.L_174 - .L_173)
	.align		4
.L_173:
        /*03d0*/ 	.word	index@(_ZN5flash44flash_bwd_dq_dk_dv_loop_seqk_parallel_kernelI23Flash_bwd_kernel_traitsILi128ELi64ELi128ELi8ELi2ELi4ELi2ELb0ELb0EN7cutlass6half_tE19Flash_kernel_traitsILi128ELi64ELi128ELi8ES3_EELb0ELb0ELb0ELb0ELb0ELb1ELb0EEEvNS_16Flash_bwd_paramsE)
        /*03d4*/ 	.word	0x00000038


	//----- nvinfo : EIATTR_REGCOUNT
	.align		4
.L_174:
        /*03d8*/ 	.byte	0x04, 0x2f
        /*03da*/ 	.short	(.L_176 - .L_175)
	.align		4
.L_175:
        /*03dc*/ 	.word	index@(_ZN5flash44flash_bwd_dq_dk_dv_loop_seqk_parallel_kernelI23Flash_bwd_kernel_traitsILi128ELi64ELi64ELi8ELi4ELi2ELi2ELb1ELb0EN7cutlass6half_tE19Flash_kernel_traitsILi128ELi64ELi64ELi8ES3_EELb0ELb0ELb1ELb1ELb0ELb0ELb0EEEvNS_16Flash_bwd_paramsE)
        /*03e0*/ 	.word	0x000000ff


	//----- nvinfo : EIATTR_FRAME_SIZE
	.align		4
.L_176:
        /*03e4*/ 	.byte	0x04, 0x11
        /*03e6*/ 	.short	(.L_178 - .L_177)
	.align		4
.L_177:
        /*03e8*/ 	.word	index@(_ZN5flash44flash_bwd_dq_dk_dv_loop_seqk_parallel_kernelI23Flash_bwd_kernel_traitsILi128ELi64ELi64ELi8ELi4ELi2ELi2ELb1ELb0EN7cutlass6half_tE19Flash_kernel_traitsILi128ELi64ELi64ELi8ES3_EELb0ELb0ELb1ELb1ELb0ELb0ELb0EEEvNS_16Flash_bwd_paramsE)
        /*03ec*/ 	.word	0x00000010


	//----- nvinfo : EIATTR_REGCOUNT
	.align		4
.L_178:
        /*03f0*/ 	.byte	0x04, 0x2f
        /*03f2*/ 	.short	(.L_180 - .L_179)
	.align		4
.L_179:
        /*03f4*/ 	.word	index@(_ZN5flash44flash_bwd_dq_dk_dv_loop_seqk_parallel_kernelI23Flash_bwd_kernel_traitsILi128ELi64ELi64ELi8ELi4ELi2ELi2ELb1ELb0EN7cutlass6half_tE19Flash_kernel_traitsILi128ELi64ELi64ELi8ES3_EELb0ELb0ELb1ELb0ELb0ELb1ELb0EEEvNS_16Flash_bwd_paramsE)
        /*03f8*/ 	.word	0x000000ff


	//----- nvinfo : EIATTR_FRAME_SIZE
	.align		4
.L_180:
        /*03fc*/ 	.byte	0x04, 0x11
        /*03fe*/ 	.short	(.L_182 - .L_181)
	.align		4
.L_181:
        /*0400*/ 	.word	index@(_ZN5flash44flash_bwd_dq_dk_dv_loop_seqk_parallel_kernelI23Flash_bwd_kernel_traitsILi128ELi64ELi64ELi8ELi4ELi2ELi2ELb1ELb0EN7cutlass6half_tE19Flash_kernel_traitsILi128ELi64ELi64ELi8ES3_EELb0ELb0ELb1ELb0ELb0ELb1ELb0EEEvNS_16Flash_bwd_paramsE)
        /*0404*/ 	.word	0x00000000


	//----- nvinfo : EIATTR_REGCOUNT
	.align		4
.L_182:
        /*0408*/ 	.byte	0x04, 0x2f
        /*040a*/ 	.short	(.L_184 - .L_183)
	.align		4
.L_183:
        /*040c*/ 	.word	index@(_ZN5flash44flash_bwd_dq_dk_dv_loop_seqk_parallel_kernelI23Flash_bwd_kernel_traitsILi128ELi64ELi64ELi8ELi4ELi2ELi2ELb1ELb0EN7cutlass6half_tE19Flash_kernel_traitsILi128ELi64ELi64ELi8ES3_EELb0ELb0ELb0ELb1ELb0ELb0ELb0EEEvNS_16Flash_bwd_paramsE)
        /*0410*/ 	.word	0x000000ff


	//----- nvinfo : EIATTR_FRAME_SIZE
	.align		4
.L_184:
        /*0414*/ 	.byte	0x04, 0x11
        /*0416*/ 	.short	(.L_186 - .L_185)
	.align		4
.L_185:
        /*0418*/ 	.word	index@(_ZN5flash44flash_bwd_dq_dk_dv_loop_seqk_parallel_kernelI23Flash_bwd_kernel_traitsILi128ELi64ELi64ELi8ELi4ELi2ELi2ELb1ELb0EN7cutlass6half_tE19Flash_kernel_traitsILi128ELi64ELi64ELi8ES3_EELb0ELb0ELb0ELb1ELb0ELb0ELb0EEEvNS_16Flash_bwd_paramsE)
        /*041c*/ 	.word	0x00000020


	//----- nvinfo : EIATTR_REGCOUNT
	.align		4
.L_186:
        /*0420*/ 	.byte	0x04, 0x2f
        /*0422*/ 	.short	(.L_188 - .L_187)
	.align		4
.L_187:
        /*0424*/ 	.word	index@(_ZN5flash44flash_bwd_dq_dk_dv_loop_seqk_parallel_kernelI23Flash_bwd_kernel_traitsILi128ELi64ELi64ELi8ELi4ELi2ELi2ELb1ELb0EN7cutlass6half_tE19Flash_kernel_traitsILi128ELi64ELi64ELi8ES3_EELb0ELb0ELb0ELb0ELb1ELb1ELb0EEEvNS_16Flash_bwd_paramsE)
        /*0428*/ 	.word	0x000000ff


	//----- nvinfo : EIATTR_FRAME_SIZE
	.align		4
.L_188:
        /*042c*/ 	.byte	0x04, 0x11
        /*042e*/ 	.short	(.L_190 - .L_189)
	.align		4
.L_189:
        /*0430*/ 	.word	index@(_ZN5flash44flash_bwd_dq_dk_dv_loop_seqk_parallel_kernelI23Flash_bwd_kernel_traitsILi128ELi64ELi64ELi8ELi4ELi2ELi2ELb1ELb0EN7cutlass6half_tE19Flash_kernel_traitsILi128ELi64ELi64ELi8ES3_EELb0ELb0ELb0ELb0ELb1ELb1ELb0EEEvNS_16Flash_bwd_paramsE)
        /*0434*/ 	.word	0x00000010


	//----- nvinfo : EIATTR_REGCOUNT
	.align		4
.L_190:
        /*0438*/ 	.byte	0x04, 0x2f
        /*043a*/ 	.short	(.L_192 - .L_191)
	.align		4
.L_191:
        /*043c*/ 	.word	index@(_ZN5flash44flash_bwd_dq_dk_dv_loop_seqk_parallel_kernelI23Flash_bwd_kernel_traitsILi128ELi64ELi64ELi8ELi4ELi2ELi2ELb1ELb0EN7cutlass6half_tE19Flash_kernel_traitsILi128ELi64ELi64ELi8ES3_EELb0ELb0ELb1ELb0ELb0ELb0ELb0EEEvNS_16Flash_bwd_paramsE)
        /*0440*/ 	.word	0x000000ff


	//----- nvinfo : EIATTR_FRAME_SIZE
	.align		4
.L_192:
        /*0444*/ 	.byte	0x04, 0x11
        /*0446*/ 	.short	(.L_194 - .L_193)
	.align		4
.L_193:
        /*0448*/ 	.word	index@(_ZN5flash44flash_bwd_dq_dk_dv_loop_seqk_parallel_kernelI23Flash_bwd_kernel_traitsILi128ELi64ELi64ELi8ELi4ELi2ELi2ELb1ELb0EN7cutlass6half_tE19Flash_kernel_traitsILi128ELi64ELi64ELi8ES3_EELb0ELb0ELb1ELb0ELb0ELb0ELb0EEEvNS_16Flash_bwd_paramsE)
        /*044c*/ 	.word	0x00000000


	//----- nvinfo : EIATTR_REGCOUNT
	.align		4
.L_194:
        /*0450*/ 	.byte	0x04, 0x2f
        /*0452*/ 	.short	(.L_196 - .L_195)
	.align		4
.L_195:
        /*0454*/ 	.word	index@(_ZN5flash44flash_bwd_dq_dk_dv_loop_seqk_parallel_kernelI23Flash_bwd_kernel_traitsILi128ELi64ELi64ELi8ELi4ELi2ELi2ELb1ELb0EN7cutlass6half_tE19Flash_kernel_traitsILi128ELi64ELi64ELi8ES3_EELb0ELb0ELb0ELb0ELb0ELb0ELb0EEEvNS_16Flash_bwd_paramsE)
        /*0458*/ 	.word	0x000000ff


	//----- nvinfo : EIATTR_FRAME_SIZE
	.align		4
.L_196:
        /*045c*/ 	.byte	0x04, 0x11
        /*045e*/ 	.short	(.L_198 - .L_197)
	.align		4
.L_197:
        /*0460*/ 	.word	index@(_ZN5flash44flash_bwd_dq_dk_dv_loop_seqk_parallel_kernelI23Flash_bwd_kernel_traitsILi128ELi64ELi64ELi8ELi4ELi2ELi2ELb1ELb0EN7cutlass6half_tE19Flash_kernel_traitsILi128ELi64ELi64ELi8ES3_EELb0ELb0ELb0ELb0ELb0ELb0ELb0EEEvNS_16Flash_bwd_paramsE)
        /*0464*/ 	.word	0x00000018


	//----- nvinfo : EIATTR_REGCOUNT
	.align		4
.L_198:
        /*0468*/ 	.byte	0x04, 0x2f
        /*046a*/ 	.short	(.L_200 - .L_199)
	.align		4
.L_199:
        /*046c*/ 	.word	index@(_ZN5flash44flash_bwd_dq_dk_dv_loop_seqk_parallel_kernelI23Flash_bwd_kernel_traitsILi128ELi64ELi64ELi8ELi4ELi2ELi2ELb1ELb0EN7cutlass6half_tE19Flash_kernel_traitsILi128ELi64ELi64ELi8ES3_EELb0ELb0ELb0ELb0ELb0ELb1ELb0EEEvNS_16Flash_bwd_paramsE)
        /*0470*/ 	.word	0x000000ff


	//----- nvinfo : EIATTR_FRAME_SIZE
	.align		4
.L_200:
        /*0474*/ 	.byte	0x04, 0x11
        /*0476*/ 	.short	(.L_202 - .L_201)
	.align		4
.L_201:
        /*0478*/ 	.word	index@(_ZN5flash44flash_bwd_dq_dk_dv_loop_seqk_parallel_kernelI23Flash_bwd_kernel_traitsILi128ELi64ELi64ELi8ELi4ELi2ELi2ELb1ELb0EN7cutlass6half_tE19Flash_kernel_traitsILi128ELi64ELi64ELi8ES3_EELb0ELb0ELb0ELb0ELb0ELb1ELb0EEEvNS_16Flash_bwd_paramsE)
        /*047c*/ 	.word	0x00000018


	//----- nvinfo : EIATTR_MIN_STACK_SIZE
	.align		4
.L_202:
        /*0480*/ 	.byte	0x04, 0x12
        /*0482*/ 	.short	(.L_204 - .L_203)
	.align		4
.L_203:
        /*0484*/ 	.word	index@(_ZN5flash44flash_bwd_dq_dk_dv_loop_seqk_parallel_kernelI23Flash_bwd_kernel_traitsILi128ELi64ELi64ELi8ELi4ELi2ELi2ELb1ELb0EN7cutlass6half_tE19Flash_kernel_traitsILi128ELi64ELi64ELi8ES3_EELb0ELb0ELb0ELb0ELb0ELb1ELb0EEEvNS_16Flash_bwd_paramsE)
        /*0488*/ 	.word	0x00000018


	//----- nvinfo : EIATTR_MIN_STACK_SIZE
	.align		4
.L_204:
        /*048c*/ 	.byte	0x04, 0x12
        /*048e*/ 	.short	(.L_206 - .L_205)
	.align		4
.L_205:
        /*0490*/ 	.word	index@(_ZN5flash44flash_bwd_dq_dk_dv_loop_seqk_parallel_kernelI23Flash_bwd_kernel_traitsILi128ELi64ELi64ELi8ELi4ELi2ELi2ELb1ELb0EN7cutlass6half_tE19Flash_kernel_traitsILi128ELi64ELi64ELi8ES3_EELb0ELb0ELb0ELb0ELb0ELb0ELb0EEEvNS_16Flash_bwd_paramsE)
        /*0494*/ 	.word	0x00000018


	//----- nvinfo : EIATTR_MIN_STACK_SIZE
	.align		4
.L_206:
        /*0498*/ 	.byte	0x04, 0x12
        /*049a*/ 	.short	(.L_208 - .L_207)
	.align		4
.L_207:
        /*049c*/ 	.word	index@(_ZN5flash44flash_bwd_dq_dk_dv_loop_seqk_parallel_kernelI23Flash_bwd_kernel_traitsILi128ELi64ELi64ELi8ELi4ELi2ELi2ELb1ELb0EN7cutlass6half_tE19Flash_kernel_traitsILi128ELi64ELi64ELi8ES3_EELb0ELb0ELb1ELb0ELb0ELb0ELb0EEEvNS_16Flash_bwd_paramsE)
        /*04a0*/ 	.word	0x00000000


	//----- nvinfo : EIATTR_MIN_STACK_SIZE
	.align		4
.L_208:
        /*04a4*/ 	.byte	0x04, 0x12
        /*04a6*/ 	.short	(.L_210 - .L_209)
	.align		4
.L_209:
        /*04a8*/ 	.word	index@(_ZN5flash44flash_bwd_dq_dk_dv_loop_seqk_parallel_kernelI23Flash_bwd_kernel_traitsILi128ELi64ELi64ELi8ELi4ELi2ELi2ELb1ELb0EN7cutlass6half_tE19Flash_kernel_traitsILi128ELi64ELi64ELi8ES3_EELb0ELb0ELb0ELb0ELb1ELb1ELb0EEEvNS_16Flash_bwd_paramsE)
        /*04ac*/ 	.word	0x00000010


	//----- nvinfo : EIATTR_MIN_STACK_SIZE
	.align		4
.L_210:
        /*04b0*/ 	.byte	0x04, 0x12
        /*04b2*/ 	.short	(.L_212 - .L_211)
	.align		4
.L_211:
        /*04b4*/ 	.word	index@(_ZN5flash44flash_bwd_dq_dk_dv_loop_seqk_parallel_kernelI23Flash_bwd_kernel_traitsILi128ELi64ELi64ELi8ELi4ELi2ELi2ELb1ELb0EN7cutlass6half_tE19Flash_kernel_traitsILi128ELi64ELi64ELi8ES3_EELb0ELb0ELb0ELb1ELb0ELb0ELb0EEEvNS_16Flash_bwd_paramsE)
        /*04b8*/ 	.word	0x00000020


	//----- nvinfo : EIATTR_MIN_STACK_SIZE
	.align		4
.L_212:
        /*04bc*/ 	.byte	0x04, 0x12
        /*04be*/ 	.short	(.L_214 - .L_213)
	.align		4
.L_213:
        /*04c0*/ 	.word	index@(_ZN5flash44flash_bwd_dq_dk_dv_loop_seqk_parallel_kernelI23Flash_bwd_kernel_traitsILi128ELi64ELi64ELi8ELi4ELi2ELi2ELb1ELb0EN7cutlass6half_tE19Flash_kernel_traitsILi128ELi64ELi64ELi8ES3_EELb0ELb0ELb1ELb0ELb0ELb1ELb0EEEvNS_16Flash_bwd_paramsE)
        /*04c4*/ 	.word	0x00000000


	//----- nvinfo : EIATTR_MIN_STACK_SIZE
	.align		4
.L_214:
        /*04c8*/ 	.byte	0x04, 0x12
        /*04ca*/ 	.short	(.L_216 - .L_215)
	.align		4
.L_215:
        /*04cc*/ 	.word	index@(_ZN5flash44flash_bwd_dq_dk_dv_loop_seqk_parallel_kernelI23Flash_bwd_kernel_traitsILi128ELi64ELi64ELi8ELi4ELi2ELi2ELb1ELb0EN7cutlass6half_tE19Flash_kernel_traitsILi128ELi64ELi64ELi8ES3_EELb0ELb0ELb1ELb1ELb0ELb0ELb0EEEvNS_16Flash_bwd_paramsE)
        /*04d0*/ 	.word	0x00000010


	//----- nvinfo : EIATTR_MIN_STACK_SIZE
	.align		4
.L_216:
        /*04d4*/ 	.byte	0x04, 0x12
        /*04d6*/ 	.short	(.L_218 - .L_217)
	.align		4
.L_217:
        /*04d8*/ 	.word	index@(_ZN5flash44flash_bwd_dq_dk_dv_loop_seqk_parallel_kernelI23Flash_bwd_kernel_traitsILi128ELi64ELi128ELi8ELi2ELi4ELi2ELb0ELb0EN7cutlass6half_tE19Flash_kernel_traitsILi128ELi64ELi128ELi8ES3_EELb0ELb0ELb0ELb0ELb0ELb1ELb0EEEvNS_16Flash_bwd_paramsE)
        /*04dc*/ 	.word	0x00000038


	//----- nvinfo : EIATTR_MIN_STACK_SIZE
	.align		4
.L_218:
        /*04e0*/ 	.byte	0x04, 0x12
        /*04e2*/ 	.short	(.L_220 - .L_219)
	.align		4
.L_219:
        /*04e4*/ 	.word	index@(_ZN5flash44flash_bwd_dq_dk_dv_loop_seqk_parallel_kernelI23Flash_bwd_kernel_traitsILi128ELi64ELi128ELi8ELi2ELi4ELi2ELb0ELb0EN7cutlass6half_tE19Flash_kernel_traitsILi128ELi64ELi128ELi8ES3_EELb0ELb0ELb0ELb0ELb0ELb0ELb0EEEvNS_16Flash_bwd_paramsE)
        /*04e8*/ 	.word	0x00000048


	//----- nvinfo : EIATTR_MIN_STACK_SIZE
	.align		4
.L_220:
        /*04ec*/ 	.byte	0x04, 0x12
        /*04ee*/ 	.short	(.L_222 - .L_221)
	.align		4
.L_221:
        /*04f0*/ 	.word	index@(_ZN5flash44flash_bwd_dq_dk_dv_loop_seqk_parallel_kernelI23Flash_bwd_kernel_traitsILi128ELi64ELi128ELi8ELi2ELi4ELi2ELb0ELb0EN7cutlass6half_tE19Flash_kernel_traitsILi128ELi64ELi128ELi8ES3_EELb0ELb0ELb1ELb0ELb0ELb0ELb0EEEvNS_16Flash_bwd_paramsE)
        /*04f4*/ 	.word	0x00000018


	//----- nvinfo : EIATTR_MIN_STACK_SIZE
	.align		4
.L_222:
        /*04f8*/ 	.byte	0x04, 0x12
        /*04fa*/ 	.short	(.L_224 - .L_223)
	.align		4
.L_223:
        /*04fc*/ 	.word	index@(_ZN5flash44flash_bwd_dq_dk_dv_loop_seqk_parallel_kernelI23Flash_bwd_kernel_traitsILi128ELi64ELi128ELi8ELi2ELi4ELi2ELb0ELb0EN7cutlass6half_tE19Flash_kernel_traitsILi128ELi64ELi128ELi8ES3_EELb0ELb0ELb0ELb0ELb1ELb1ELb0EEEvNS_16Flash_bwd_paramsE)
        /*0500*/ 	.word	0x00000040


	//----- nvinfo : EIATTR_MIN_STACK_SIZE
	.align		4
.L_224:
        /*0504*/ 	.byte	0x04, 0x12
        /*0506*/ 	.short	(.L_226 - .L_225)
	.align		4
.L_225:
        /*0508*/ 	.word	index@(_ZN5flash44flash_bwd_dq_dk_dv_loop_seqk_parallel_kernelI23Flash_bwd_kernel_traitsILi128ELi64ELi128ELi8ELi2ELi4ELi2ELb0ELb0EN7cutlass6half_tE19Flash_kernel_traitsILi128ELi64ELi128ELi8ES3_EELb0ELb0ELb0ELb1ELb0ELb0ELb0EEEvNS_16Flash_bwd_paramsE)
        /*050c*/ 	.word	0x00000050


	//----- nvinfo : EIATTR_MIN_STACK_SIZE
	.align		4
.L_226:
        /*0510*/ 	.byte	0x04, 0x12
        /*0512*/ 	.short	(.L_228 - .L_227)
	.align		4
.L_227:
        /*0514*/ 	.word	index@(_ZN5flash44flash_bwd_dq_dk_dv_loop_seqk_parallel_kernelI23Flash_bwd_kernel_traitsILi128ELi64ELi128ELi8ELi2ELi4ELi2ELb0ELb0EN7cutlass6half_tE19Flash_kernel_traitsILi128ELi64ELi128ELi8ES3_EELb0ELb0ELb1ELb0ELb0ELb1ELb0EEEvNS_16Flash_bwd_paramsE)
        /*0518*/ 	.word	0x00000028


	//----- nvinfo : EIATTR_MIN_STACK_SIZE
	.align		4
.L_228:
        /*051c*/ 	.byte	0x04, 0x12
        /*051e*/ 	.short	(.L_230 - .L_229)
	.align		4
.L_229:
        /*0520*/ 	.word	index@(_ZN5flash44flash_bwd_dq_dk_dv_loop_seqk_parallel_kernelI23Flash_bwd_kernel_traitsILi128ELi64ELi128ELi8ELi2ELi4ELi2ELb0ELb0EN7cutlass6half_tE19Flash_kernel_traitsILi128ELi64ELi128ELi8ES3_EELb0ELb0ELb1ELb1ELb0ELb0ELb0EEEvNS_16Flash_bwd_paramsE)
        /*0524*/ 	.word	0x00000018


	//----- nvinfo : EIATTR_MIN_STACK_SIZE
	.align		4
.L_230:
        /*0528*/ 	.byte	0x04, 0x12
        /*052a*/ 	.short	(.L_232 - .L_231)
	.align		4
.L_231:
        /*052c*/ 	.word	index@(_ZN5flash27flash_bwd_convert_dq_kernelI23Flash_bwd_kernel_traitsILi128ELi64ELi64ELi8ELi4ELi2ELi2ELb1ELb0EN7cutlass6half_tE19Flash_kernel_traitsILi128ELi64ELi64ELi8ES3_EEEEvNS_16Flash_bwd_paramsEi)
        /*0530*/ 	.word	0x00000000


	//----- nvinfo : EIATTR_MIN_STACK_SIZE
	.align		4
.L_232:
        /*0534*/ 	.byte	0x04, 0x12
        /*0536*/ 	.short	(.L_234 - .L_233)
	.align		4
.L_233:
        /*0538*/ 	.word	index@(_ZN5flash44flash_bwd_dq_dk_dv_loop_seqk_parallel_kernelI23Flash_bwd_kernel_traitsILi128ELi64ELi64ELi8ELi4ELi2ELi2ELb1ELb0EN7cutlass6half_tE19Flash_kernel_traitsILi128ELi64ELi64ELi8ES3_EELb1ELb0ELb0ELb0ELb0ELb1ELb0EEEvNS_16Flash_bwd_paramsE)
        /*053c*/ 	.word	0x00000028


	//----- nvinfo : EIATTR_MIN_STACK_SIZE
	.align		4
.L_234:
        /*0540*/ 	.byte	0x04, 0x12
        /*0542*/ 	.short	(.L_236 - .L_235)
	.align		4
.L_235:
        /*0544*/ 	.word	index@(_ZN5flash44flash_bwd_dq_dk_dv_loop_seqk_parallel_kernelI23Flash_bwd_kernel_traitsILi128ELi64ELi64ELi8ELi4ELi2ELi2ELb1ELb0EN7cutlass6half_tE19Flash_kernel_traitsILi128ELi64ELi64ELi8ES3_EELb0ELb0ELb0ELb0ELb0ELb1ELb1EEEvNS_16Flash_bwd_paramsE)
        /*0548*/ 	.word	0x00000018


	//----- nvinfo : EIATTR_MIN_STACK_SIZE
	.align		4
.L_236:
        /*054c*/ 	.byte	0x04, 0x12
        /*054e*/ 	.short	(.L_238 - .L_237)
	.align		4
.L_237:
        /*0550*/ 	.word	index@(_ZN5flash44flash_bwd_dq_dk_dv_loop_seqk_parallel_kernelI23Flash_bwd_kernel_traitsILi128ELi64ELi64ELi8ELi4ELi2ELi2ELb1ELb0EN7cutlass6half_tE19Flash_kernel_traitsILi128ELi64ELi64ELi8ES3_EELb1ELb0ELb0ELb0ELb0ELb0ELb0EEEvNS_16Flash_bwd_paramsE)
        /*0554*/ 	.word	0x00000018


	//----- nvinfo : EIATTR_MIN_STACK_SIZE
	.align		4
.L_238:
        /*0558*/ 	.byte	0x04, 0x12
        /*055a*/ 	.short	(.L_240 - .L_239)
	.align		4
.L_239:
        /*055c*/ 	.word	index@(_ZN5flash44flash_bwd_dq_dk_dv_loop_seqk_parallel_kernelI23Flash_bwd_kernel_traitsILi128ELi64ELi64ELi8ELi4ELi2ELi2ELb1ELb0EN7cutlass6half_tE19Flash_kernel_traitsILi128ELi64ELi64ELi8ES3_EELb0ELb0ELb0ELb0ELb0ELb0ELb1EEEvNS_16Flash_bwd_paramsE)
        /*0560*/ 	.word	0x00000020


	//----- nvinfo : EIATTR_MIN_STACK_SIZE
	.align		4
.L_240:
        /*0564*/ 	.byte	0x04, 0x12
        /*0566*/ 	.short	(.L_242 - .L_241)
	.align		4
.L_241:
        /*0568*/ 	.word	index@(_ZN5flash44flash_bwd_dq_dk_dv_loop_seqk_parallel_kernelI23Flash_bwd_kernel_traitsILi128ELi64ELi64ELi8ELi4ELi2ELi2ELb1ELb0EN7cutlass6half_tE19Flash_kernel_traitsILi128ELi64ELi64ELi8ES3_EELb1ELb0ELb1ELb0ELb0ELb0ELb0EEEvNS_16Flash_bwd_paramsE)
        /*056c*/ 	.word	0x00000000


	//----- nvinfo : EIATTR_MIN_STACK_SIZE
	.align		4
.L_242:
        /*0570*/ 	.byte	0x04, 0x12
        /*0572*/ 	.short	(.L_244 - .L_243)
	.align		4
.L_243:
        /*0574*/ 	.word	index@(_ZN5flash44flash_bwd_dq_dk_dv_loop_seqk_parallel_kernelI23Flash_bwd_kernel_traitsILi128ELi64ELi64ELi8ELi4ELi2ELi2ELb1ELb0EN7cutlass6half_tE19Flash_kernel_traitsILi128ELi64ELi64ELi8ES3_EELb0ELb0ELb1ELb0ELb0ELb0ELb1EEEvNS_16Flash_bwd_paramsE)
        /*0578*/ 	.word	0x00000018


	//----- nvinfo : EIATTR_MIN_STACK_SIZE
	.align		4
.L_244:
        /*057c*/ 	.byte	0x04, 0x12
        /*057e*/ 	.short	(.L_246 - .L_245)
	.align		4
.L_245:
        /*0580*/ 	.word	index@(_ZN5flash44flash_bwd_dq_dk_dv_loop_seqk_parallel_kernelI23Flash_bwd_kernel_traitsILi128ELi64ELi64ELi8ELi4ELi2ELi2ELb1ELb0EN7cutlass6half_tE19Flash_kernel_traitsILi128ELi64ELi64ELi8ES3_EELb1ELb0ELb0ELb0ELb1ELb1ELb0EEEvNS_16Flash_bwd_paramsE)
        /*0584*/ 	.word	0x00000030


	//----- nvinfo : EIATTR_MIN_STACK_SIZE
	.align		4
.L_246:
        /*0588*/ 	.byte	0x04, 0x12
        /*058a*/ 	.short	(.L_248 - .L_247)
	.align		4
.L_247:
        /*058c*/ 	.word	index@(_ZN5flash44flash_bwd_dq_dk_dv_loop_seqk_parallel_kernelI23Flash_bwd_kernel_traitsILi128ELi64ELi64ELi8ELi4ELi2ELi2ELb1ELb0EN7cutlass6half_tE19Flash_kernel_traitsILi128ELi64ELi64ELi8ES3_EELb0ELb0ELb0ELb0ELb1ELb1ELb1EEEvNS_16Flash_bwd_paramsE)
        /*0590*/ 	.word	0x00000010


	//----- nvinfo : EIATTR_MIN_STACK_SIZE
	.align		4
.L_248:
        /*0594*/ 	.byte	0x04, 0x12
        /*0596*/ 	.short	(.L_250 - .L_249)
	.align		4
.L_249:
        /*0598*/ 	.word	index@(_ZN5flash44flash_bwd_dq_dk_dv_loop_seqk_parallel_kernelI23Flash_bwd_kernel_traitsILi128ELi64ELi64ELi8ELi4ELi2ELi2ELb1ELb0EN7cutlass6half_tE19Flash_kernel_traitsILi128ELi64ELi64ELi8ES3_EELb1ELb0ELb0ELb1ELb0ELb0ELb0EEEvNS_16Flash_bwd_paramsE)
        /*059c*/ 	.word	0x00000048


	//----- nvinfo : EIATTR_MIN_STACK_SIZE
	.align		4
.L_250:
        /*05a0*/ 	.byte	0x04, 0x12
        /*05a2*/ 	.short	(.L_252 - .L_251)
	.align		4
.L_251:
        /*05a4*/ 	.word	index@(_ZN5flash44flash_bwd_dq_dk_dv_loop_seqk_parallel_kernelI23Flash_bwd_kernel_traitsILi128ELi64ELi64ELi8ELi4ELi2ELi2ELb1ELb0EN7cutlass6half_tE19Flash_kernel_traitsILi128ELi64ELi64ELi8ES3_EELb0ELb0ELb0ELb1ELb0ELb0ELb1EEEvNS_16Flash_bwd_paramsE)
        /*05a8*/ 	.word	0x00000038


	//----- nvinfo : EIATTR_MIN_STACK_SIZE
	.align		4
.L_252:
        /*05ac*/ 	.byte	0x04, 0x12
        /*05ae*/ 	.short	(.L_254 - .L_253)
	.align		4
.L_253:
        /*05b0*/ 	.word	index@(_ZN5flash44flash_bwd_dq_dk_dv_loop_seqk_parallel_kernelI23Flash_bwd_kernel_traitsILi128ELi64ELi64ELi8ELi4ELi2ELi2ELb1ELb0EN7cutlass6half_tE19Flash_kernel_traitsILi128ELi64ELi64ELi8ES3_EELb1ELb0ELb1ELb0ELb0ELb1ELb0EEEvNS_16Flash_bwd_paramsE)
        /*05b4*/ 	.word	0x00000008


	//----- nvinfo : EIATTR_MIN_STACK_SIZE
	.align		4
.L_254:
        /*05b8*/ 	.byte	0x04, 0x12
        /*05ba*/ 	.short	(.L_256 - .L_255)
	.align		4
.L_255:
        /*05bc*/ 	.word	index@(_ZN5flash44flash_bwd_dq_dk_dv_loop_seqk_parallel_kernelI23Flash_bwd_kernel_traitsILi128ELi64ELi64ELi8ELi4ELi2ELi2ELb1ELb0EN7cutlass6half_tE19Flash_kernel_traitsILi128ELi64ELi64ELi8ES3_EELb0ELb0ELb1ELb0ELb0ELb1ELb1EEEvNS_16Flash_bwd_paramsE)
        /*05c0*/ 	.word	0x00000028


	//----- nvinfo : EIATTR_MIN_STACK_SIZE
	.align		4
.L_256:
        /*05c4*/ 	.byte	0x04, 0x12
        /*05c6*/ 	.short	(.L_258 - .L_257)
	.align		4
.L_257:
        /*05c8*/ 	.word	index@(_ZN5flash44flash_bwd_dq_dk_dv_loop_seqk_parallel_kernelI23Flash_bwd_kernel_traitsILi128ELi64ELi64ELi8ELi4ELi2ELi2ELb1ELb0EN7cutlass6half_tE19Flash_kernel_traitsILi128ELi64ELi64ELi8ES3_EELb1ELb0ELb1ELb1ELb0ELb0ELb0EEEvNS_16Flash_bwd_paramsE)
        /*05cc*/ 	.word	0x00000010


	//----- nvinfo : EIATTR_MIN_STACK_SIZE
	.align		4
.L_258:
        /*05d0*/ 	.byte	0x04, 0x12
        /*05d2*/ 	.short	(.L_260 - .L_259)
	.align		4
.L_259:
        /*05d4*/ 	.word	index@(_ZN5flash44flash_bwd_dq_dk_dv_loop_seqk_parallel_kernelI23Flash_bwd_kernel_traitsILi128ELi64ELi64ELi8ELi4ELi2ELi2ELb1ELb0EN7cutlass6half_tE19Flash_kernel_traitsILi128ELi64ELi64ELi8ES3_EELb0ELb0ELb1ELb1ELb0ELb0ELb1EEEvNS_16Flash_bwd_paramsE)
        /*05d8*/ 	.word	0x00000018


	//----- nvinfo : EIATTR_MIN_STACK_SIZE
	.align		4
.L_260:
        /*05dc*/ 	.byte	0x04, 0x12
        /*05de*/ 	.short	(.L_262 - .L_261)
	.align		4
.L_261:
        /*05e0*/ 	.word	index@(_ZN5flash25flash_bwd_dot_do_o_kernelILb0E23Flash_bwd_kernel_traitsILi128ELi64ELi64ELi8ELi4ELi2ELi2ELb1ELb0EN7cutlass6half_tE19Flash_kernel_traitsILi128ELi64ELi64ELi8ES3_EEEEvNS_16Flash_bwd_paramsE)
        /*05e4*/ 	.word	0x00000000


	//----- nvinfo : EIATTR_MIN_STACK_SIZE
	.align		4
.L_262:
        /*05e8*/ 	.byte	0x04, 0x12
        /*05ea*/ 	.short	(.L_264 - .L_263)
	.align		4
.L_263:
        /*05ec*/ 	.word	index@(_ZN5flash25flash_bwd_dot_do_o_kernelILb1E23Flash_bwd_kernel_traitsILi128ELi64ELi64ELi8ELi4ELi2ELi2ELb1ELb0EN7cutlass6half_tE19Flash_kernel_traitsILi128ELi64ELi64ELi8ES3_EEEEvNS_16Flash_bwd_paramsE)
        /*05f0*/ 	.word	0x00000000


	//----- nvinfo : EIATTR_MIN_STACK_SIZE
	.align		4
.L_264:
        /*05f4*/ 	.byte	0x04, 0x12
        /*05f6*/ 	.short	(.L_266 - .L_265)
	.align		4
.L_265:
        /*05f8*/ 	.word	index@(_ZN5flash27flash_bwd_convert_dq_kernelI23Flash_bwd_kernel_traitsILi128ELi64ELi128ELi8ELi2ELi4ELi2ELb0ELb0EN7cutlass6half_tE19Flash_kernel_traitsILi128ELi64ELi128ELi8ES3_EEEEvNS_16Flash_bwd_paramsEi)
        /*05fc*/ 	.word	0x00000000


	//----- nvinfo : EIATTR_MIN_STACK_SIZE
	.align		4
.L_266:
        /*0600*/ 	.byte	0x04, 0x12
        /*0602*/ 	.short	(.L_268 - .L_267)
	.align		4
.L_267:
        /*0604*/ 	.word	index@(_ZN5flash44flash_bwd_dq_dk_dv_loop_seqk_parallel_kernelI23Flash_bwd_kernel_traitsILi128ELi64ELi128ELi8ELi2ELi4ELi2ELb0ELb0EN7cutlass6half_tE19Flash_kernel_traitsILi128ELi64ELi128ELi8ES3_EELb1ELb0ELb0ELb0ELb0ELb1ELb0EEEvNS_16Flash_bwd_paramsE)
        /*0608*/ 	.word	0x00000040


	//----- nvinfo : EIATTR_MIN_STACK_SIZE
	.align		4
.L_268:
        /*060c*/ 	.byte	0x04, 0x12
        /*060e*/ 	.short	(.L_270 - .L_269)
	.align		4
.L_269:
        /*0610*/ 	.word	index@(_ZN5flash44flash_bwd_dq_dk_dv_loop_seqk_parallel_kernelI23Flash_bwd_kernel_traitsILi128ELi64ELi128ELi8ELi2ELi4ELi2ELb0ELb0EN7cutlass6half_tE19Flash_kernel_traitsILi128ELi64ELi128ELi8ES3_EELb0ELb0ELb0ELb0ELb0ELb1ELb1EEEvNS_16Flash_bwd_paramsE)
        /*0614*/ 	.word	0x000000a8


	//----- nvinfo : EIATTR_MIN_STACK_SIZE
	.align		4
.L_270:
        /*0618*/ 	.byte	0x04, 0x12
        /*061a*/ 	.short	(.L_272 - .L_271)
	.align		4
.L_271:
        /*061c*/ 	.word	index@(_ZN5flash44flash_bwd_dq_dk_dv_loop_seqk_parallel_kernelI23Flash_bwd_kernel_traitsILi128ELi64ELi128ELi8ELi2ELi4ELi2ELb0ELb0EN7cutlass6half_tE19Flash_kernel_traitsILi128ELi64ELi128ELi8ES3_EELb1ELb0ELb0ELb0ELb0ELb0ELb0EEEvNS_16Flash_bwd_paramsE)
        /*0620*/ 	.word	0x00000038


	//----- nvinfo : EIATTR_MIN_STACK_SIZE
	.align		4
.L_272:
        /*0624*/ 	.byte	0x04, 0x12
        /*0626*/ 	.short	(.L_274 - .L_273)
	.align		4
.L_273:
        /*0628*/ 	.word	index@(_ZN5flash44flash_bwd_dq_dk_dv_loop_seqk_parallel_kernelI23Flash_bwd_kernel_traitsILi128ELi64ELi128ELi8ELi2ELi4ELi2ELb0ELb0EN7cutlass6half_tE19Flash_kernel_traitsILi128ELi64ELi128ELi8ES3_EELb0ELb0ELb0ELb0ELb0ELb0ELb1EEEvNS_16Flash_bwd_paramsE)
        /*062c*/ 	.word	0x000000b0


	//----- nvinfo : EIATTR_MIN_STACK_SIZE
	.align		4
.L_274:
        /*0630*/ 	.byte	0x04, 0x12
        /*0632*/ 	.short	(.L_276 - .L_275)
	.align		4
.L_275:
        /*0634*/ 	.word	index@(_ZN5flash44flash_bwd_dq_dk_dv_loop_seqk_parallel_kernelI23Flash_bwd_kernel_traitsILi128ELi64ELi128ELi8ELi2ELi4ELi2ELb0ELb0EN7cutlass6half_tE19Flash_kernel_traitsILi128ELi64ELi128ELi8ES3_EELb1ELb0ELb1ELb0ELb0ELb0ELb0EEEvNS_16Flash_bwd_paramsE)
        /*0638*/ 	.word	0x00000018


	//----- nvinfo : EIATTR_MIN_STACK_SIZE
	.align		4
.L_276:
        /*063c*/ 	.byte	0x04, 0x12
        /*063e*/ 	.short	(.L_278 - .L_277)
	.align		4
.L_277:
        /*0640*/ 	.word	index@(_ZN5flash44flash_bwd_dq_dk_dv_loop_seqk_parallel_kernelI23Flash_bwd_kernel_traitsILi128ELi64ELi128ELi8ELi2ELi4ELi2ELb0ELb0EN7cutlass6half_tE19Flash_kernel_traitsILi128ELi64ELi128ELi8ES3_EELb0ELb0ELb1ELb0ELb0ELb0ELb1EEEvNS_16Flash_bwd_paramsE)
        /*0644*/ 	.word	0x000000b0


	//----- nvinfo : EIATTR_MIN_STACK_SIZE
	.align		4
.L_278:
        /*0648*/ 	.byte	0x04, 0x12
        /*064a*/ 	.short	(.L_280 - .L_279)
	.align		4
.L_279:
        /*064c*/ 	.word	index@(_ZN5flash44flash_bwd_dq_dk_dv_loop_seqk_parallel_kernelI23Flash_bwd_kernel_traitsILi128ELi64ELi128ELi8ELi2ELi4ELi2ELb0ELb0EN7cutlass6half_tE19Flash_kernel_traitsILi128ELi64ELi128ELi8ES3_EELb1ELb0ELb0ELb0ELb1ELb1ELb0EEEvNS_16Flash_bwd_paramsE)
        /*0650*/ 	.word	0x00000040


	//----- nvinfo : EIATTR_MIN_STACK_SIZE
	.align		4
.L_280:
        /*0654*/ 	.byte	0x04, 0x12
        /*0656*/ 	.short	(.L_282 - .L_281)
	.align		4
.L_281:
        /*0658*/ 	.word	index@(_ZN5flash44flash_bwd_dq_dk_dv_loop_seqk_parallel_kernelI23Flash_bwd_kernel_traitsILi128ELi64ELi128ELi8ELi2ELi4ELi2ELb0ELb0EN7cutlass6half_tE19Flash_kernel_traitsILi128ELi64ELi128ELi8ES3_EELb0ELb0ELb0ELb0ELb1ELb1ELb1EEEvNS_16Flash_bwd_paramsE)
        /*065c*/ 	.word	0x000000a0


	//----- nvinfo : EIATTR_MIN_STACK_SIZE
	.align		4
.L_282:
        /*0660*/ 	.byte	0x04, 0x12
        /*0662*/ 	.short	(.L_284 - .L_283)
	.align		4
.L_283:
        /*0664*/ 	.word	index@(_ZN5flash44flash_bwd_dq_dk_dv_loop_seqk_parallel_kernelI23Flash_bwd_kernel_traitsILi128ELi64ELi128ELi8ELi2ELi4ELi2ELb0ELb0EN7cutlass6half_tE19Flash_kernel_traitsILi128ELi64ELi128ELi8ES3_EELb1ELb0ELb0ELb1ELb0ELb0ELb0EEEvNS_16Flash_bwd_paramsE)
        /*0668*/ 	.word	0x00000060


	//----- nvinfo : EIATTR_MIN_STACK_SIZE
	.align		4
.L_284:
        /*066c*/ 	.byte	0x04, 0x12
        /*066e*/ 	.short	(.L_286 - .L_285)
	.align		4
.L_285:
        /*0670*/ 	.word	index@(_ZN5flash44flash_bwd_dq_dk_dv_loop_seqk_parallel_kernelI23Flash_bwd_kernel_traitsILi128ELi64ELi128ELi8ELi2ELi4ELi2ELb0ELb0EN7cutlass6half_tE19Flash_kernel_traitsILi128ELi64ELi128ELi8ES3_EELb0ELb0ELb0ELb1ELb0ELb0ELb1EEEvNS_16Flash_bwd_paramsE)
        /*0674*/ 	.word	0x000000b0


	//----- nvinfo : EIATTR_MIN_STACK_SIZE
	.align		4
.L_286:
        /*0678*/ 	.byte	0x04, 0x12
        /*067a*/ 	.short	(.L_288 - .L_287)
	.align		4
.L_287:
        /*067c*/ 	.word	index@(_ZN5flash44flash_bwd_dq_dk_dv_loop_seqk_parallel_kernelI23Flash_bwd_kernel_traitsILi128ELi64ELi128ELi8ELi2ELi4ELi2ELb0ELb0EN7cutlass6half_tE19Flash_kernel_traitsILi128ELi64ELi128ELi8ES3_EELb1ELb0ELb1ELb0ELb0ELb1ELb0EEEvNS_16Flash_bwd_paramsE)
        /*0680*/ 	.word	0x00000030


	//----- nvinfo : EIATTR_MIN_STACK_SIZE
	.align		4
.L_288:
        /*0684*/ 	.byte	0x04, 0x12
        /*0686*/ 	.short	(.L_290 - .L_289)
	.align		4
.L_289:
        /*0688*/ 	.word	index@(_ZN5flash44flash_bwd_dq_dk_dv_loop_seqk_parallel_kernelI23Flash_bwd_kernel_traitsILi128ELi64ELi128ELi8ELi2ELi4ELi2ELb0ELb0EN7cutlass6half_tE19Flash_kernel_traitsILi128ELi64ELi128ELi8ES3_EELb0ELb0ELb1ELb0ELb0ELb1ELb1EEEvNS_16Flash_bwd_paramsE)
        /*068c*/ 	.word	0x000000a8


	//----- nvinfo : EIATTR_MIN_STACK_SIZE
	.align		4
.L_290:
        /*0690*/ 	.byte	0x04, 0x12
        /*0692*/ 	.short	(.L_292 - .L_291)
	.align		4
.L_291:
        /*0694*/ 	.word	index@(_ZN5flash44flash_bwd_dq_dk_dv_loop_seqk_parallel_kernelI23Flash_bwd_kernel_traitsILi128ELi64ELi128ELi8ELi2ELi4ELi2ELb0ELb0EN7cutlass6half_tE19Flash_kernel_traitsILi128ELi64ELi128ELi8ES3_EELb1ELb0ELb1ELb1ELb0ELb0ELb0EEEvNS_16Flash_bwd_paramsE)
        /*0698*/ 	.word	0x00000028


	//----- nvinfo : EIATTR_MIN_STACK_SIZE
	.align		4
.L_292:
        /*069c*/ 	.byte	0x04, 0x12
        /*069e*/ 	.short	(.L_294 - .L_293)
	.align		4
.L_293:
        /*06a0*/ 	.word	index@(_ZN5flash44flash_bwd_dq_dk_dv_loop_seqk_parallel_kernelI23Flash_bwd_kernel_traitsILi128ELi64ELi128ELi8ELi2ELi4ELi2ELb0ELb0EN7cutlass6half_tE19Flash_kernel_traitsILi128ELi64ELi128ELi8ES3_EELb0ELb0ELb1ELb1ELb0ELb0ELb1EEEvNS_16Flash_bwd_paramsE)
        /*06a4*/ 	.word	0x000000b0


	//----- nvinfo : EIATTR_MIN_STACK_SIZE
	.align		4
.L_294:
        /*06a8*/ 	.byte	0x04, 0x12
        /*06aa*/ 	.short	(.L_296 - .L_295)
	.align		4
.L_295:
        /*06ac*/ 	.word	index@(_ZN5flash25flash_bwd_dot_do_o_kernelILb0E23Flash_bwd_kernel_traitsILi128ELi64ELi128ELi8ELi2ELi4ELi2ELb0ELb0EN7cutlass6half_tE19Flash_kernel_traitsILi128ELi64ELi128ELi8ES3_EEEEvNS_16Flash_bwd_paramsE)
        /*06b0*/ 	.word	0x00000000


	//----- nvinfo : EIATTR_MIN_STACK_SIZE
	.align		4
.L_296:
        /*06b4*/ 	.byte	0x04, 0x12
        /*06b6*/ 	.short	(.L_298 - .L_297)
	.align		4
.L_297:
        /*06b8*/ 	.word	index@(_ZN5flash25flash_bwd_dot_do_o_kernelILb1E23Flash_bwd_kernel_traitsILi128ELi64ELi128ELi8ELi2ELi4ELi2ELb0ELb0EN7cutlass6half_tE19Flash_kernel_traitsILi128ELi64ELi128ELi8ES3_EEEEvNS_16Flash_bwd_paramsE)
        /*06bc*/ 	.word	0x00000000
.L_298:


//--------------------- .nv.info._ZN5flash44flash_bwd_dq_dk_dv_loop_seqk_parallel_kernelI23Flash_bwd_kernel_traitsILi128ELi64ELi64ELi8ELi4ELi2ELi2ELb1ELb0EN7cutlass6half_tE19Flash_kernel_traitsILi128ELi64ELi64ELi8ES3_EELb0ELb0ELb0ELb0ELb0ELb1ELb0EEEvNS_16Flash_bwd_paramsE --------------------------
	.section	.nv.info._ZN5flash44flash_bwd_dq_dk_dv_loop_seqk_parallel_kernelI23Flash_bwd_kernel_traitsILi128ELi64ELi64ELi8ELi4ELi2ELi2ELb1ELb0EN7cutlass6half_tE19Flash_kernel_traitsILi128ELi64ELi64ELi8ES3_EELb0ELb0ELb0ELb0ELb0ELb1ELb0EEEvNS_16Flash_bwd_paramsE,"",@"SHT_CUDA_INFO"
	.sectionflags	@""
	.align	4


	//----- nvinfo : EIATTR_CUDA_API_VERSION
	.align		4
        /*0000*/ 	.byte	0x04, 0x37
        /*0002*/ 	.short	(.L_300 - .L_299)
.L_299:
        /*0004*/ 	.word	0x00000082


	//----- nvinfo : EIATTR_SW2861232_WAR
	.align		4
.L_300:
        /*0008*/ 	.byte	0x01, 0x35
	.zero		2


	//----- nvinfo : EIATTR_PARAM_CBANK
	.align		4
        /*000c*/ 	.byte	0x04, 0x0a
        /*000e*/ 	.short	(.L_302 - .L_301)
	.align		4
.L_301:
        /*0010*/ 	.word	index@(.nv.constant0._ZN5flash44flash_bwd_dq_dk_dv_loop_seqk_parallel_kernelI23Flash_bwd_kernel_traitsILi128ELi64ELi64ELi8ELi4ELi2ELi2ELb1ELb0EN7cutlass6half_tE19Flash_kernel_traitsILi128ELi64ELi64ELi8ES3_EELb0ELb0ELb0ELb0ELb0ELb1ELb0EEEvNS_16Flash_bwd_paramsE)
        /*0014*/ 	.short	0x0160
        /*0016*/ 	.short	0x0280


	//----- nvinfo : EIATTR_CBANK_PARAM_SIZE
	.align		4
.L_302:
        /*0018*/ 	.byte	0x03, 0x19
        /*001a*/ 	.short	0x0280


	//----- nvinfo : EIATTR_KPARAM_INFO
	.align		4
        /*001c*/ 	.byte	0x04, 0x17
        /*001e*/ 	.short	(.L_304 - .L_303)
.L_303:
        /*0020*/ 	.word	0x00000000
        /*0024*/ 	.short	0x0000
        /*0026*/ 	.short	0x0000
        /*0028*/ 	.byte	0x00, 0xf0, 0x01, 0x0a


	//----- nvinfo : EIATTR_MAXREG_COUNT
	.align		4
.L_304:
        /*002c*/ 	.byte	0x03, 0x1b
        /*002e*/ 	.short	0x00ff


	//----- nvinfo : EIATTR_NUM_BARRIERS
	.align		4
        /*0030*/ 	.byte	0x02, 0x4c
        /*0032*/ 	.byte	0x01
	.zero		1


	//----- nvinfo : EIATTR_ANNOTATIONS
	.align		4
        /*0034*/ 	.byte	0x04, 0x55
        /*0036*/ 	.short	(.L_306 - .L_305)


	//   ....[0]....
.L_305:
        /*0038*/ 	.word	0x00000001
        /*003c*/ 	.byte	0x70, 0x02, 0x00, 0x00, 0x01, 0x00, 0x00, 0x00, 0x60, 0x04, 0x00, 0x00, 0x01, 0x00, 0x00, 0x00
        /*004c*/ 	.byte	0x20, 0x05, 0x00, 0x00, 0x01, 0x00, 0x00, 0x00, 0xd0, 0x05, 0x00, 0x00, 0x01, 0x00, 0x00, 0x00
        /*005c*/ 	.byte	0xf0, 0x13, 0x00, 0x00, 0x01, 0x00, 0x00, 0x00, 0x00, 0x14, 0x00, 0x00, 0x01, 0x00, 0x00, 0x00
        /*006c*/ 	.byte	0x10, 0x14, 0x00, 0x00, 0x01, 0x00, 0x00, 0x00, 0x10, 0x16, 0x00, 0x00, 0x01, 0x00, 0x00, 0x00
        /*007c*/ 	.byte	0xd0, 0x17, 0x00, 0x00, 0x01, 0x00, 0x00, 0x00, 0xb0, 0x1b, 0x00, 0x00, 0x01, 0x00, 0x00, 0x00
        /*008c*/ 	.byte	0xa0, 0x52, 0x00, 0x00, 0x01, 0x00, 0x00, 0x00, 0x80, 0x5a, 0x00, 0x00


	//----- nvinfo : EIATTR_MERCURY_ISA_VERSION
	.align		4
.L_306:
        /*0098*/ 	.byte	0x03, 0x5f
        /*009a*/ 	.short	0x0000


	//----- nvinfo : EIATTR_EXIT_INSTR_OFFSETS
	.align		4
        /*009c*/ 	.byte	0x04, 0x1c
        /*009e*/ 	.short	(.L_308 - .L_307)


	//   ....[0]....
.L_307:
        /*00a0*/ 	.word	0x00000090


	//   ....[1]....
        /*00a4*/ 	.word	0x00005fe0


	//----- nvinfo : EIATTR_CTAIDZ_USED
	.align		4
.L_308:
        /*00a8*/ 	.byte	0x01, 0x04
	.zero		2


	//----- nvinfo : EIATTR_CRS_STACK_SIZE
	.align		4
        /*00ac*/ 	.byte	0x04, 0x1e
        /*00ae*/ 	.short	(.L_310 - .L_309)
.L_309:
        /*00b0*/ 	.word	0x00000000
.L_310:


//--------------------- .nv.info._ZN5flash44flash_bwd_dq_dk_dv_loop_seqk_parallel_kernelI23Flash_bwd_kernel_traitsILi128ELi64ELi64ELi8ELi4ELi2ELi2ELb1ELb0EN7cutlass6half_tE19Flash_kernel_traitsILi128ELi64ELi64ELi8ES3_EELb0ELb0ELb0ELb0ELb0ELb0ELb0EEEvNS_16Flash_bwd_paramsE --------------------------
	.section	.nv.info._ZN5flash44flash_bwd_dq_dk_dv_loop_seqk_parallel_kernelI23Flash_bwd_kernel_traitsILi128ELi64ELi64ELi8ELi4ELi2ELi2ELb1ELb0EN7cutlass6half_tE19Flash_kernel_traitsILi128ELi64ELi64ELi8ES3_EELb0ELb0ELb0ELb0ELb0ELb0ELb0EEEvNS_16Flash_bwd_paramsE,"",@"SHT_CUDA_INFO"
	.sectionflags	@""
	.align	4


	//----- nvinfo : EIATTR_CUDA_API_VERSION
	.align		4
        /*0000*/ 	.byte	0x04, 0x37
        /*0002*/ 	.short	(.L_312 - .L_311)
.L_311:
        /*0004*/ 	.word	0x00000082


	//----- nvinfo : EIATTR_SW2861232_WAR
	.align		4
.L_312:
        /*0008*/ 	.byte	0x01, 0x35
	.zero		2


	//----- nvinfo : EIATTR_PARAM_CBANK
	.align		4
        /*000c*/ 	.byte	0x04, 0x0a
        /*000e*/ 	.short	(.L_314 - .L_313)
	.align		4
.L_313:
        /*0010*/ 	.word	index@(.nv.constant0._ZN5flash44flash_bwd_dq_dk_dv_loop_seqk_parallel_kernelI23Flash_bwd_kernel_traitsILi128ELi64ELi64ELi8ELi4ELi2ELi2ELb1ELb0EN7cutlass6half_tE19Flash_kernel_traitsILi128ELi64ELi64ELi8ES3_EELb0ELb0ELb0ELb0ELb0ELb0ELb0EEEvNS_16Flash_bwd_paramsE)
        /*0014*/ 	.short	0x0160
        /*0016*/ 	.short	0x0280


	//----- nvinfo : EIATTR_CBANK_PARAM_SIZE
	.align		4
.L_314:
        /*0018*/ 	.byte	0x03, 0x19
        /*001a*/ 	.short	0x0280


	//----- nvinfo : EIATTR_KPARAM_INFO
	.align		4
        /*001c*/ 	.byte	0x04, 0x17
        /*001e*/ 	.short	(.L_316 - .L_315)
.L_315:
        /*0020*/ 	.word	0x00000000
        /*0024*/ 	.short	0x0000
        /*0026*/ 	.short	0x0000
        /*0028*/ 	.byte	0x00, 0xf0, 0x01, 0x0a


	//----- nvinfo : EIATTR_MAXREG_COUNT
	.align		4
.L_316:
        /*002c*/ 	.byte	0x03, 0x1b
        /*002e*/ 	.short	0x00ff


	//----- nvinfo : EIATTR_NUM_BARRIERS
	.align		4
        /*0030*/ 	.byte	0x02, 0x4c
        /*0032*/ 	.byte	0x01
	.zero		1


	//----- nvinfo : EIATTR_ANNOTATIONS
	.align		4
        /*0034*/ 	.byte	0x04, 0x55
        /*0036*/ 	.short	(.L_318 - .L_317)


	//   ....[0]....
.L_317:
        /*0038*/ 	.word	0x00000001
        /*003c*/ 	.byte	0x20, 0x04, 0x00, 0x00, 0x01, 0x00, 0x00, 0x00, 0xc0, 0x04, 0x00, 0x00, 0x01, 0x00, 0x00, 0x00
        /*004c*/ 	.byte	0x40, 0x05, 0x00, 0x00, 0x01, 0x00, 0x00, 0x00, 0xb0, 0x05, 0x00, 0x00, 0x01, 0x00, 0x00, 0x00
        /*005c*/ 	.byte	0x80, 0x07, 0x00, 0x00, 0x01, 0x00, 0x00, 0x00, 0xa0, 0x0a, 0x00, 0x00, 0x01, 0x00, 0x00, 0x00
        /*006c*/ 	.byte	0x20, 0x14, 0x00, 0x00, 0x01, 0x00, 0x00, 0x00, 0x30, 0x20, 0x00, 0x00, 0x01, 0x00, 0x00, 0x00
        /*007c*/ 	.byte	0x00, 0x25, 0x00, 0x00, 0x01, 0x00, 0x00, 0x00, 0xf0, 0x29, 0x00, 0x00, 0x01, 0x00, 0x00, 0x00
        /*008c*/ 	.byte	0x20, 0x30, 0x00, 0x00, 0x01, 0x00, 0x00, 0x00, 0xf0, 0x55, 0x00, 0x00, 0x01, 0x00, 0x00, 0x00
        /*009c*/ 	.byte	0x70, 0x64, 0x00, 0x00


	//----- nvinfo : EIATTR_MERCURY_ISA_VERSION
	.align		4
.L_318:
        /*00a0*/ 	.byte	0x03, 0x5f
        /*00a2*/ 	.short	0x0000


	//----- nvinfo : EIATTR_EXIT_INSTR_OFFSETS
	.align		4
        /*00a4*/ 	.byte	0x04, 0x1c
        /*00a6*/ 	.short	(.L_320 - .L_319)


	//   ....[0]....
.L_319:
        /*00a8*/ 	.word	0x00000090


	//   ....[1]....
        /*00ac*/ 	.word	0x00006cb0


	//----- nvinfo : EIATTR_CTAIDZ_USED
	.align		4
.L_320:
        /*00b0*/ 	.byte	0x01, 0x04
	.zero		2


	//----- nvinfo : EIATTR_CRS_STACK_SIZE
	.align		4
        /*00b4*/ 	.byte	0x04, 0x1e
        /*00b6*/ 	.short	(.L_322 - .L_321)
.L_321:
        /*00b8*/ 	.word	0x00000000
.L_322:


//--------------------- .nv.info._ZN5flash44flash_bwd_dq_dk_dv_loop_seqk_parallel_kernelI23Flash_bwd_kernel_traitsILi128ELi64ELi64ELi8ELi4ELi2ELi2ELb1ELb0EN7cutlass6half_tE19Flash_kernel_traitsILi128ELi64ELi64ELi8ES3_EELb0ELb0ELb1ELb0ELb0ELb0ELb0EEEvNS_16Flash_bwd_paramsE --------------------------
	.section	.nv.info._ZN5flash44flash_bwd_dq_dk_dv_loop_seqk_parallel_kernelI23Flash_bwd_kernel_traitsILi128ELi64ELi64ELi8ELi4ELi2ELi2ELb1ELb0EN7cutlass6half_tE19Flash_kernel_traitsILi128ELi64ELi64ELi8ES3_EELb0ELb0ELb1ELb0ELb0ELb0ELb0EEEvNS_16Flash_bwd_paramsE,"",@"SHT_CUDA_INFO"
	.sectionflags	@""
	.align	4


	//----- nvinfo : EIATTR_CUDA_API_VERSION
	.align		4
        /*0000*/ 	.byte	0x04, 0x37
        /*0002*/ 	.short	(.L_324 - .L_323)
.L_323:
        /*0004*/ 	.word	0x00000082


	//----- nvinfo : EIATTR_SW2861232_WAR
	.align		4
.L_324:
        /*0008*/ 	.byte	0x01, 0x35
	.zero		2


	//----- nvinfo : EIATTR_PARAM_CBANK
	.align		4
        /*000c*/ 	.byte	0x04, 0x0a
        /*000e*/ 	.short	(.L_326 - .L_325)
	.align		4
.L_325:
        /*0010*/ 	.word	index@(.nv.constant0._ZN5flash44flash_bwd_dq_dk_dv_loop_seqk_parallel_kernelI23Flash_bwd_kernel_traitsILi128ELi64ELi64ELi8ELi4ELi2ELi2ELb1ELb0EN7cutlass6half_tE19Flash_kernel_traitsILi128ELi64ELi64ELi8ES3_EELb0ELb0ELb1ELb0ELb0ELb0ELb0EEEvNS_16Flash_bwd_paramsE)
        /*0014*/ 	.short	0x0160
        /*0016*/ 	.short	0x0280


	//----- nvinfo : EIATTR_CBANK_PARAM_SIZE
	.align		4
.L_326:
        /*0018*/ 	.byte	0x03, 0x19
        /*001a*/ 	.short	0x0280


	//----- nvinfo : EIATTR_KPARAM_INFO
	.align		4
        /*001c*/ 	.byte	0x04, 0x17
        /*001e*/ 	.short	(.L_328 - .L_327)
.L_327:
        /*0020*/ 	.word	0x00000000
        /*0024*/ 	.short	0x0000
        /*0026*/ 	.short	0x0000
        /*0028*/ 	.byte	0x00, 0xf0, 0x01, 0x0a


	//----- nvinfo : EIATTR_MAXREG_COUNT
	.align		4
.L_328:
        /*002c*/ 	.byte	0x03, 0x1b
        /*002e*/ 	.short	0x00ff


	//----- nvinfo : EIATTR_NUM_BARRIERS
	.align		4
        /*0030*/ 	.byte	0x02, 0x4c
        /*0032*/ 	.byte	0x01
	.zero		1


	//----- nvinfo : EIATTR_MERCURY_ISA_VERSION
	.align		4
        /*0034*/ 	.byte	0x03, 0x5f
        /*0036*/ 	.short	0x0000


	//----- nvinfo : EIATTR_EXIT_INSTR_OFFSETS
	.align		4
        /*0038*/ 	.byte	0x04, 0x1c
        /*003a*/ 	.short	(.L_330 - .L_329)


	//   ....[0]....
.L_329:
        /*003c*/ 	.word	0x00000080


	//   ....[1]....
        /*0040*/ 	.word	0x00006da0


	//----- nvinfo : EIATTR_CTAIDZ_USED
	.align		4
.L_330:
        /*0044*/ 	.byte	0x01, 0x04
	.zero		2


	//----- nvinfo : EIATTR_CRS_STACK_SIZE
	.align		4
        /*0048*/ 	.byte	0x04, 0x1e
        /*004a*/ 	.short	(.L_332 - .L_331)
.L_331:
        /*004c*/ 	.word	0x00000000
.L_332:


//--------------------- .nv.info._ZN5flash44flash_bwd_dq_dk_dv_loop_seqk_parallel_kernelI23Flash_bwd_kernel_traitsILi128ELi64ELi64ELi8ELi4ELi2ELi2ELb1ELb0EN7cutlass6half_tE19Flash_kernel_traitsILi128ELi64ELi64ELi8ES3_EELb0ELb0ELb0ELb0ELb1ELb1ELb0EEEvNS_16Flash_bwd_paramsE --------------------------
	.section	.nv.info._ZN5flash44flash_bwd_dq_dk_dv_loop_seqk_parallel_kernelI23Flash_bwd_kernel_traitsILi128ELi64ELi64ELi8ELi4ELi2ELi2ELb1ELb0EN7cutlass6half_tE19Flash_kernel_traitsILi128ELi64ELi64ELi8ES3_EELb0ELb0ELb0ELb0ELb1ELb1ELb0EEEvNS_16Flash_bwd_paramsE,"",@"SHT_CUDA_INFO"
	.sectionflags	@""
	.align	4


	//----- nvinfo : EIATTR_CUDA_API_VERSION
	.align		4
        /*0000*/ 	.byte	0x04, 0x37
        /*0002*/ 	.short	(.L_334 - .L_333)
.L_333:
        /*0004*/ 	.word	0x00000082


	//----- nvinfo : EIATTR_SW2861232_WAR
	.align		4
.L_334:
        /*0008*/ 	.byte	0x01, 0x35
	.zero		2


	//----- nvinfo : EIATTR_PARAM_CBANK
	.align		4
        /*000c*/ 	.byte	0x04, 0x0a
        /*000e*/ 	.short	(.L_336 - .L_335)
	.align		4
.L_335:
        /*0010*/ 	.word	index@(.nv.constant0._ZN5flash44flash_bwd_dq_dk_dv_loop_seqk_parallel_kernelI23Flash_bwd_kernel_traitsILi128ELi64ELi64ELi8ELi4ELi2ELi2ELb1ELb0EN7cutlass6half_tE19Flash_kernel_traitsILi128ELi64ELi64ELi8ES3_EELb0ELb0ELb0ELb0ELb1ELb1ELb0EEEvNS_16Flash_bwd_paramsE)
        /*0014*/ 	.short	0x0160
        /*0016*/ 	.short	0x0280


	//----- nvinfo : EIATTR_CBANK_PARAM_SIZE
	.align		4
.L_336:
        /*0018*/ 	.byte	0x03, 0x19
        /*001a*/ 	.short	0x0280


	//----- nvinfo : EIATTR_KPARAM_INFO
	.align		4
        /*001c*/ 	.byte	0x04, 0x17
        /*001e*/ 	.short	(.L_338 - .L_337)
.L_337:
        /*0020*/ 	.word	0x00000000
        /*0024*/ 	.short	0x0000
        /*0026*/ 	.short	0x0000
        /*0028*/ 	.byte	0x00, 0xf0, 0x01, 0x0a


	//----- nvinfo : EIATTR_MAXREG_COUNT
	.align		4
.L_338:
        /*002c*/ 	.byte	0x03, 0x1b
        /*002e*/ 	.short	0x00ff


	//----- nvinfo : EIATTR_NUM_BARRIERS
	.align		4
        /*0030*/ 	.byte	0x02, 0x4c
        /*0032*/ 	.byte	0x01
	.zero		1


	//----- nvinfo : EIATTR_ANNOTATIONS
	.align		4
        /*0034*/ 	.byte	0x04, 0x55
        /*0036*/ 	.short	(.L_340 - .L_339)


	//   ....[0]....
.L_339:
        /*0038*/ 	.word	0x00000001
        /*003c*/ 	.byte	0x20, 0x03, 0x00, 0x00, 0x01, 0x00, 0x00, 0x00, 0xf0, 0x05, 0x00, 0x00, 0x01, 0x00, 0x00, 0x00
        /*004c*/ 	.byte	0x90, 0x07, 0x00, 0x00, 0x01, 0x00, 0x00, 0x00, 0x40, 0x08, 0x00, 0x00, 0x01, 0x00, 0x00, 0x00
        /*005c*/ 	.byte	0x10, 0x11, 0x00, 0x00, 0x01, 0x00, 0x00, 0x00, 0x90, 0x12, 0x00, 0x00, 0x01, 0x00, 0x00, 0x00
        /*006c*/ 	.byte	0xe0, 0x12, 0x00, 0x00, 0x01, 0x00, 0x00, 0x00, 0x90, 0x13, 0x00, 0x00


	//----- nvinfo : EIATTR_MERCURY_ISA_VERSION
	.align		4
.L_340:
        /*0078*/ 	.byte	0x03, 0x5f
        /*007a*/ 	.short	0x0000


	//----- nvinfo : EIATTR_EXIT_INSTR_OFFSETS
	.align		4
        /*007c*/ 	.byte	0x04, 0x1c
        /*007e*/ 	.short	(.L_342 - .L_341)


	//   ....[0]....
.L_341:
        /*0080*/ 	.word	0x00000090


	//   ....[1]....
        /*0084*/ 	.word	0x000049f0


	//----- nvinfo : EIATTR_CTAIDZ_USED
	.align		4
.L_342:
        /*0088*/ 	.byte	0x01, 0x04
	.zero		2


//--------------------- .nv.info._ZN5flash44flash_bwd_dq_dk_dv_loop_seqk_parallel_kernelI23Flash_bwd_kernel_traitsILi128ELi64ELi64ELi8ELi4ELi2ELi2ELb1ELb0EN7cutlass6half_tE19Flash_kernel_traitsILi128ELi64ELi64ELi8ES3_EELb0ELb0ELb0ELb1ELb0ELb0ELb0EEEvNS_16Flash_bwd_paramsE --------------------------
	.section	.nv.info._ZN5flash44flash_bwd_dq_dk_dv_loop_seqk_parallel_kernelI23Flash_bwd_kernel_traitsILi128ELi64ELi64ELi8ELi4ELi2ELi2ELb1ELb0EN7cutlass6half_tE19Flash_kernel_traitsILi128ELi64ELi64ELi8ES3_EELb0ELb0ELb0ELb1ELb0ELb0ELb0EEEvNS_16Flash_bwd_paramsE,"",@"SHT_CUDA_INFO"
	.sectionflags	@""
	.align	4


	//----- nvinfo : EIATTR_CUDA_API_VERSION
	.align		4
        /*0000*/ 	.byte	0x04, 0x37
        /*0002*/ 	.short	(.L_344 - .L_343)
.L_343:
        /*0004*/ 	.word	0x00000082


	//----- nvinfo : EIATTR_SW2861232_WAR
	.align		4
.L_344:
        /*0008*/ 	.byte	0x01, 0x35
	.zero		2


	//----- nvinfo : EIATTR_PARAM_CBANK
	.align		4
        /*000c*/ 	.byte	0x04, 0x0a
        /*000e*/ 	.short	(.L_346 - .L_345)
	.align		4
.L_345:
        /*0010*/ 	.word	index@(.nv.constant0._ZN5flash44flash_bwd_dq_dk_dv_loop_seqk_parallel_kernelI23Flash_bwd_kernel_traitsILi128ELi64ELi64ELi8ELi4ELi2ELi2ELb1ELb0EN7cutlass6half_tE19Flash_kernel_traitsILi128ELi64ELi64ELi8ES3_EELb0ELb0ELb0ELb1ELb0ELb0ELb0EEEvNS_16Flash_bwd_paramsE)
        /*0014*/ 	.short	0x0160
        /*0016*/ 	.short	0x0280


	//----- nvinfo : EIATTR_CBANK_PARAM_SIZE
	.align		4
.L_346:
        /*0018*/ 	.byte	0x03, 0x19
        /*001a*/ 	.short	0x0280


	//----- nvinfo : EIATTR_KPARAM_INFO
	.align		4
        /*001c*/ 	.byte	0x04, 0x17
        /*001e*/ 	.short	(.L_348 - .L_347)
.L_347:
        /*0020*/ 	.word	0x00000000
        /*0024*/ 	.short	0x0000
        /*0026*/ 	.short	0x0000
        /*0028*/ 	.byte	0x00, 0xf0, 0x01, 0x0a


	//----- nvinfo : EIATTR_MAXREG_COUNT
	.align		4
.L_348:
        /*002c*/ 	.byte	0x03, 0x1b
        /*002e*/ 	.short	0x00ff


	//----- nvinfo : EIATTR_NUM_BARRIERS
	.align		4
        /*0030*/ 	.byte	0x02, 0x4c
        /*0032*/ 	.byte	0x01
	.zero		1


	//----- nvinfo : EIATTR_ANNOTATIONS
	.align		4
        /*0034*/ 	.byte	0x04, 0x55
        /*0036*/ 	.short	(.L_350 - .L_349)


	//   ....[0]....
.L_349:
        /*0038*/ 	.word	0x00000001
        /*003c*/ 	.byte	0xd0, 0x04, 0x00, 0x00, 0x01, 0x00, 0x00, 0x00, 0x70, 0x05, 0x00, 0x00, 0x01, 0x00, 0x00, 0x00
        /* <DEDUP_REMOVED lines=9> */
        /*00dc*/ 	.byte	0xf0, 0x73, 0x00, 0x00


	//----- nvinfo : EIATTR_MERCURY_ISA_VERSION
	.align		4
.L_350:
        /*00e0*/ 	.byte	0x03, 0x5f
        /*00e2*/ 	.short	0x0000


	//----- nvinfo : EIATTR_EXIT_INSTR_OFFSETS
	.align		4
        /*00e4*/ 	.byte	0x04, 0x1c
        /*00e6*/ 	.short	(.L_352 - .L_351)


	//   ....[0]....
.L_351:
        /*00e8*/ 	.word	0x00000090


	//   ....[1]....
        /*00ec*/ 	.word	0x00007420


	//----- nvinfo : EIATTR_CTAIDZ_USED
	.align		4
.L_352:
        /*00f0*/ 	.byte	0x01, 0x04
	.zero		2


	//----- nvinfo : EIATTR_CRS_STACK_SIZE
	.align		4
        /*00f4*/ 	.byte	0x04, 0x1e
        /*00f6*/ 	.short	(.L_354 - .L_353)
.L_353:
        /*00f8*/ 	.word	0x00000000
.L_354:


//--------------------- .nv.info._ZN5flash44flash_bwd_dq_dk_dv_loop_seqk_parallel_kernelI23Flash_bwd_kernel_traitsILi128ELi64ELi64ELi8ELi4ELi2ELi2ELb1ELb0EN7cutlass6half_tE19Flash_kernel_traitsILi128ELi64ELi64ELi8ES3_EELb0ELb0ELb1ELb0ELb0ELb1ELb0EEEvNS_16Flash_bwd_paramsE --------------------------
	.section	.nv.info._ZN5flash44flash_bwd_dq_dk_dv_loop_seqk_parallel_kernelI23Flash_bwd_kernel_traitsILi128ELi64ELi64ELi8ELi4ELi2ELi2ELb1ELb0EN7cutlass6half_tE19Flash_kernel_traitsILi128ELi64ELi64ELi8ES3_EELb0ELb0ELb1ELb0ELb0ELb1ELb0EEEvNS_16Flash_bwd_paramsE,"",@"SHT_CUDA_INFO"
	.sectionflags	@""
	.align	4


	//----- nvinfo : EIATTR_CUDA_API_VERSION
	.align		4
        /*0000*/ 	.byte	0x04, 0x37
        /*0002*/ 	.short	(.L_356 - .L_355)
.L_355:
        /*0004*/ 	.word	0x00000082


	//----- nvinfo : EIATTR_SW2861232_WAR
	.align		4
.L_356:
        /*0008*/ 	.byte	0x01, 0x35
	.zero		2


	//----- nvinfo : EIATTR_PARAM_CBANK
	.align		4
        /*000c*/ 	.byte	0x04, 0x0a
        /*000e*/ 	.short	(.L_358 - .L_357)
	.align		4
.L_357:
        /*0010*/ 	.word	index@(.nv.constant0._ZN5flash44flash_bwd_dq_dk_dv_loop_seqk_parallel_kernelI23Flash_bwd_kernel_traitsILi128ELi64ELi64ELi8ELi4ELi2ELi2ELb1ELb0EN7cutlass6half_tE19Flash_kernel_traitsILi128ELi64ELi64ELi8ES3_EELb0ELb0ELb1ELb0ELb0ELb1ELb0EEEvNS_16Flash_bwd_paramsE)
        /*0014*/ 	.short	0x0160
        /*0016*/ 	.short	0x0280


	//----- nvinfo : EIATTR_CBANK_PARAM_SIZE
	.align		4
.L_358:
        /*0018*/ 	.byte	0x03, 0x19
        /*001a*/ 	.short	0x0280


	//----- nvinfo : EIATTR_KPARAM_INFO
	.align		4
        /*001c*/ 	.byte	0x04, 0x17
        /*001e*/ 	.short	(.L_360 - .L_359)
.L_359:
        /*0020*/ 	.word	0x00000000
        /*0024*/ 	.short	0x0000
        /*0026*/ 	.short	0x0000
        /*0028*/ 	.byte	0x00, 0xf0, 0x01, 0x0a


	//----- nvinfo : EIATTR_MAXREG_COUNT
	.align		4
.L_360:
        /*002c*/ 	.byte	0x03, 0x1b
        /*002e*/ 	.short	0x00ff


	//----- nvinfo : EIATTR_NUM_BARRIERS
	.align		4
        /*0030*/ 	.byte	0x02, 0x4c
        /*0032*/ 	.byte	0x01
	.zero		1


	//----- nvinfo : EIATTR_MERCURY_ISA_VERSION
	.align		4
        /*0034*/ 	.byte	0x03, 0x5f
        /*0036*/ 	.short	0x0000


	//----- nvinfo : EIATTR_EXIT_INSTR_OFFSETS
	.align		4
        /*0038*/ 	.byte	0x04, 0x1c
        /*003a*/ 	.short	(.L_362 - .L_361)


	//   ....[0]....
.L_361:
        /*003c*/ 	.word	0x00000080


	//   ....[1]....
        /*0040*/ 	.word	0x00006110


	//----- nvinfo : EIATTR_CTAIDZ_USED
	.align		4
.L_362:
        /*0044*/ 	.byte	0x01, 0x04
	.zero		2


	//----- nvinfo : EIATTR_CRS_STACK_SIZE
	.align		4
        /*0048*/ 	.byte	0x04, 0x1e
        /*004a*/ 	.short	(.L_364 - .L_363)
.L_363:
        /*004c*/ 	.word	0x00000000
.L_364:


//--------------------- .nv.info._ZN5flash44flash_bwd_dq_dk_dv_loop_seqk_parallel_kernelI23Flash_bwd_kernel_traitsILi128ELi64ELi64ELi8ELi4ELi2ELi2ELb1ELb0EN7cutlass6half_tE19Flash_kernel_traitsILi128ELi64ELi64ELi8ES3_EELb0ELb0ELb1ELb1ELb0ELb0ELb0EEEvNS_16Flash_bwd_paramsE --------------------------
	.section	.nv.info._ZN5flash44flash_bwd_dq_dk_dv_loop_seqk_parallel_kernelI23Flash_bwd_kernel_traitsILi128ELi64ELi64ELi8ELi4ELi2ELi2ELb1ELb0EN7cutlass6half_tE19Flash_kernel_traitsILi128ELi64ELi64ELi8ES3_EELb0ELb0ELb1ELb1ELb0ELb0ELb0EEEvNS_16Flash_bwd_paramsE,"",@"SHT_CUDA_INFO"
	.sectionflags	@""
	.align	4


	//----- nvinfo : EIATTR_CUDA_API_VERSION
	.align		4
        /*0000*/ 	.byte	0x04, 0x37
        /*0002*/ 	.short	(.L_366 - .L_365)
.L_365:
        /*0004*/ 	.word	0x00000082


	//----- nvinfo : EIATTR_SW2861232_WAR
	.align		4
.L_366:
        /*0008*/ 	.byte	0x01, 0x35
	.zero		2


	//----- nvinfo : EIATTR_PARAM_CBANK
	.align		4
        /*000c*/ 	.byte	0x04, 0x0a
        /*000e*/ 	.short	(.L_368 - .L_367)
	.align		4
.L_367:
        /*0010*/ 	.word	index@(.nv.constant0._ZN5flash44flash_bwd_dq_dk_dv_loop_seqk_parallel_kernelI23Flash_bwd_kernel_traitsILi128ELi64ELi64ELi8ELi4ELi2ELi2ELb1ELb0EN7cutlass6half_tE19Flash_kernel_traitsILi128ELi64ELi64ELi8ES3_EELb0ELb0ELb1ELb1ELb0ELb0ELb0EEEvNS_16Flash_bwd_paramsE)
        /*0014*/ 	.short	0x0160
        /*0016*/ 	.short	0x0280


	//----- nvinfo : EIATTR_CBANK_PARAM_SIZE
	.align		4
.L_368:
        /*0018*/ 	.byte	0x03, 0x19
        /*001a*/ 	.short	0x0280


	//----- nvinfo : EIATTR_KPARAM_INFO
	.align		4
        /*001c*/ 	.byte	0x04, 0x17
        /*001e*/ 	.short	(.L_370 - .L_369)
.L_369:
        /*0020*/ 	.word	0x00000000
        /*0024*/ 	.short	0x0000
        /*0026*/ 	.short	0x0000
        /*0028*/ 	.byte	0x00, 0xf0, 0x01, 0x0a


	//----- nvinfo : EIATTR_MAXREG_COUNT
	.align		4
.L_370:
        /*002c*/ 	.byte	0x03, 0x1b
        /*002e*/ 	.short	0x00ff


	//----- nvinfo : EIATTR_NUM_BARRIERS
	.align		4
        /*0030*/ 	.byte	0x02, 0x4c
        /*0032*/ 	.byte	0x01
	.zero		1


	//----- nvinfo : EIATTR_ANNOTATIONS
	.align		4
        /*0034*/ 	.byte	0x04, 0x55
        /*0036*/ 	.short	(.L_372 - .L_371)


	//   ....[0]....
.L_371:
        /*0038*/ 	.word	0x00000001
        /*003c*/ 	.byte	0x70, 0x05, 0x00, 0x00, 0x01, 0x00, 0x00, 0x00, 0x30, 0x08, 0x00, 0x00, 0x01, 0x00, 0x00, 0x00
        /*004c*/ 	.byte	0x60, 0x0a, 0x00, 0x00, 0x01, 0x00, 0x00, 0x00, 0xa0, 0x27, 0x00, 0x00, 0x01, 0x00, 0x00, 0x00
        /*005c*/ 	.byte	0xe0, 0x64, 0x00, 0x00, 0x01, 0x00, 0x00, 0x00, 0xf0, 0x64, 0x00, 0x00


	//----- nvinfo : EIATTR_MERCURY_ISA_VERSION
	.align		4
.L_372:
        /*0068*/ 	.byte	0x03, 0x5f
        /*006a*/ 	.short	0x0000


	//----- nvinfo : EIATTR_EXIT_INSTR_OFFSETS
	.align		4
        /*006c*/ 	.byte	0x04, 0x1c
        /*006e*/ 	.short	(.L_374 - .L_373)


	//   ....[0]....
.L_373:
        /*0070*/ 	.word	0x00000090


	//   ....[1]....
        /*0074*/ 	.word	0x000073f0


	//----- nvinfo : EIATTR_CTAIDZ_USED
	.align		4
.L_374:
        /*0078*/ 	.byte	0x01, 0x04
	.zero		2


	//----- nvinfo : EIATTR_CRS_STACK_SIZE
	.align		4
        /*007c*/ 	.byte	0x04, 0x1e
        /*007e*/ 	.short	(.L_376 - .L_375)
.L_375:
        /*0080*/ 	.word	0x00000000
.L_376:


//--------------------- .nv.info._ZN5flash44flash_bwd_dq_dk_dv_loop_seqk_parallel_kernelI23Flash_bwd_kernel_traitsILi128ELi64ELi128ELi8ELi2ELi4ELi2ELb0ELb0EN7cutlass6half_tE19Flash_kernel_traitsILi128ELi64ELi128ELi8ES3_EELb0ELb0ELb0ELb0ELb0ELb1ELb0EEEvNS_16Flash_bwd_paramsE --------------------------
	.section	.nv.info._ZN5flash44flash_bwd_dq_dk_dv_loop_seqk_parallel_kernelI23Flash_bwd_kernel_traitsILi128ELi64ELi128ELi8ELi2ELi4ELi2ELb0ELb0EN7cutlass6half_tE19Flash_kernel_traitsILi128ELi64ELi128ELi8ES3_EELb0ELb0ELb0ELb0ELb0ELb1ELb0EEEvNS_16Flash_bwd_paramsE,"",@"SHT_CUDA_INFO"
	.sectionflags	@""
	.align	4


	//----- nvinfo : EIATTR_CUDA_API_VERSION
	.align		4
        /*0000*/ 	.byte	0x04, 0x37
        /*0002*/ 	.short	(.L_378 - .L_377)
.L_377:
        /*0004*/ 	.word	0x00000082


	//----- nvinfo : EIATTR_SW2861232_WAR
	.align		4
.L_378:
        /*0008*/ 	.byte	0x01, 0x35
	.zero		2


	//----- nvinfo : EIATTR_PARAM_CBANK
	.align		4
        /*000c*/ 	.byte	0x04, 0x0a
        /*000e*/ 	.short	(.L_380 - .L_379)
	.align		4
.L_379:
        /*0010*/ 	.word	index@(.nv.constant0._ZN5flash44flash_bwd_dq_dk_dv_loop_seqk_parallel_kernelI23Flash_bwd_kernel_traitsILi128ELi64ELi128ELi8ELi2ELi4ELi2ELb0ELb0EN7cutlass6half_tE19Flash_kernel_traitsILi128ELi64ELi128ELi8ES3_EELb0ELb0ELb0ELb0ELb0ELb1ELb0EEEvNS_16Flash_bwd_paramsE)
        /*0014*/ 	.short	0x0160
        /*0016*/ 	.short	0x0280


	//----- nvinfo : EIATTR_CBANK_PARAM_SIZE
	.align		4
.L_380:
        /*0018*/ 	.byte	0x03, 0x19
        /*001a*/ 	.short	0x0280


	//----- nvinfo : EIATTR_KPARAM_INFO
	.align		4
        /*001c*/ 	.byte	0x04, 0x17
        /*001e*/ 	.short	(.L_382 - .L_381)
.L_381:
        /*0020*/ 	.word	0x00000000
        /*0024*/ 	.short	0x0000
        /*0026*/ 	.short	0x0000
        /*0028*/ 	.byte	0x00, 0xf0, 0x01, 0x0a


	//----- nvinfo : EIATTR_MAXREG_COUNT
	.align		4
.L_382:
        /*002c*/ 	.byte	0x03, 0x1b
        /*002e*/ 	.short	0x00ff


	//----- nvinfo : EIATTR_NUM_BARRIERS
	.align		4
        /*0030*/ 	.byte	0x02, 0x4c
        /*0032*/ 	.byte	0x01
	.zero		1


	//----- nvinfo : EIATTR_ANNOTATIONS
	.align		4
        /*0034*/ 	.byte	0x04, 0x55
        /*0036*/ 	.short	(.L_384 - .L_383)


	//   ....[0]....
.L_383:
        /* <DEDUP_REMOVED lines=15> */


	//----- nvinfo : EIATTR_MERCURY_ISA_VERSION
	.align		4
.L_384:
        /*0110*/ 	.byte	0x03, 0x5f
        /*0112*/ 	.short	0x0000


	//----- nvinfo : EIATTR_EXIT_INSTR_OFFSETS
	.align		4
        /*0114*/ 	.byte	0x04, 0x1c
        /*0116*/ 	.short	(.L_386 - .L_385)


	//   ....[0]....
.L_385:
        /*0118*/ 	.word	0x000000a0


	//   ....[1]....
        /*011c*/ 	.word	0x000098e0


	//----- nvinfo : EIATTR_CTAIDZ_USED
	.align		4
.L_386:
        /*0120*/ 	.byte	0x01, 0x04
	.zero		2


	//----- nvinfo : EIATTR_CRS_STACK_SIZE
	.align		4
        /*0124*/ 	.byte	0x04, 0x1e
        /*0126*/ 	.short	(.L_388 - .L_387)
.L_387:
        /*0128*/ 	.word	0x00000000
.L_388:


//--------------------- .nv.info._ZN5flash44flash_bwd_dq_dk_dv_loop_seqk_parallel_kernelI23Flash_bwd_kernel_traitsILi128ELi64ELi128ELi8ELi2ELi4ELi2ELb0ELb0EN7cutlass6half_tE19Flash_kernel_traitsILi128ELi64ELi128ELi8ES3_EELb0ELb0ELb0ELb0ELb0ELb0ELb0EEEvNS_16Flash_bwd_paramsE --------------------------
	.section	.nv.info._ZN5flash44flash_bwd_dq_dk_dv_loop_seqk_parallel_kernelI23Flash_bwd_kernel_traitsILi128ELi64ELi128ELi8ELi2ELi4ELi2ELb0ELb0EN7cutlass6half_tE19Flash_kernel_traitsILi128ELi64ELi128ELi8ES3_EELb0ELb0ELb0ELb0ELb0ELb0ELb0EEEvNS_16Flash_bwd_paramsE,"",@"SHT_CUDA_INFO"
	.sectionflags	@""
	.align	4


	//----- nvinfo : EIATTR_CUDA_API_VERSION
	.align		4
        /*0000*/ 	.byte	0x04, 0x37
        /*0002*/ 	.short	(.L_390 - .L_389)
.L_389:
        /*0004*/ 	.word	0x00000082


	//----- nvinfo : EIATTR_SW2861232_WAR
	.align		4
.L_390:
        /*0008*/ 	.byte	0x01, 0x35
	.zero		2


	//----- nvinfo : EIATTR_PARAM_CBANK
	.align		4
        /*000c*/ 	.byte	0x04, 0x0a
        /*000e*/ 	.short	(.L_392 - .L_391)
	.align		4
.L_391:
        /*0010*/ 	.word	index@(.nv.constant0._ZN5flash44flash_bwd_dq_dk_dv_loop_seqk_parallel_kernelI23Flash_bwd_kernel_traitsILi128ELi64ELi128ELi8ELi2ELi4ELi2ELb0ELb0EN7cutlass6half_tE19Flash_kernel_traitsILi128ELi64ELi128ELi8ES3_EELb0ELb0ELb0ELb0ELb0ELb0ELb0EEEvNS_16Flash_bwd_paramsE)
        /*0014*/ 	.short	0x0160
        /*0016*/ 	.short	0x0280


	//----- nvinfo : EIATTR_CBANK_PARAM_SIZE
	.align		4
.L_392:
        /*0018*/ 	.byte	0x03, 0x19
        /*001a*/ 	.short	0x0280


	//----- nvinfo : EIATTR_KPARAM_INFO
	.align		4
        /*001c*/ 	.byte	0x04, 0x17
        /*001e*/ 	.short	(.L_394 - .L_393)
.L_393:
        /*0020*/ 	.word	0x00000000
        /*0024*/ 	.short	0x0000
        /*0026*/ 	.short	0x0000
        /*0028*/ 	.byte	0x00, 0xf0, 0x01, 0x0a


	//----- nvinfo : EIATTR_MAXREG_COUNT
	.align		4
.L_394:
        /*002c*/ 	.byte	0x03, 0x1b
        /*002e*/ 	.short	0x00ff


	//----- nvinfo : EIATTR_NUM_BARRIERS
	.align		4
        /*0030*/ 	.byte	0x02, 0x4c
        /*0032*/ 	.byte	0x01
	.zero		1


	//----- nvinfo : EIATTR_ANNOTATIONS
	.align		4
        /*0034*/ 	.byte	0x04, 0x55
        /*0036*/ 	.short	(.L_396 - .L_395)


	//   ....[0]....
.L_395:
        /* <DEDUP_REMOVED lines=19> */


	//----- nvinfo : EIATTR_MERCURY_ISA_VERSION
	.align		4
.L_396:
        /*0150*/ 	.byte	0x03, 0x5f
        /*0152*/ 	.short	0x0000


	//----- nvinfo : EIATTR_EXIT_INSTR_OFFSETS
	.align		4
        /*0154*/ 	.byte	0x04, 0x1c
        /*0156*/ 	.short	(.L_398 - .L_397)


	//   ....[0]....
.L_397:
        /*0158*/ 	.word	0x000000a0


	//   ....[1]....
        /*015c*/ 	.word	0x0000ab30


	//----- nvinfo : EIATTR_CTAIDZ_USED
	.align		4
.L_398:
        /*0160*/ 	.byte	0x01, 0x04
	.zero		2


	//----- nvinfo : EIATTR_CRS_STACK_SIZE
	.align		4
        /*0164*/ 	.byte	0x04, 0x1e
        /*0166*/ 	.short	(.L_400 - .L_399)
.L_399:
        /*0168*/ 	.word	0x00000000
.L_400:


//--------------------- .nv.info._ZN5flash44flash_bwd_dq_dk_dv_loop_seqk_parallel_kernelI23Flash_bwd_kernel_traitsILi128ELi64ELi128ELi8ELi2ELi4ELi2ELb0ELb0EN7cutlass6half_tE19Flash_kernel_traitsILi128ELi64ELi128ELi8ES3_EELb0ELb0ELb1ELb0ELb0ELb0ELb0EEEvNS_16Flash_bwd_paramsE --------------------------
	.section	.nv.info._ZN5flash44flash_bwd_dq_dk_dv_loop_seqk_parallel_kernelI23Flash_bwd_kernel_traitsILi128ELi64ELi128ELi8ELi2ELi4ELi2ELb0ELb0EN7cutlass6half_tE19Flash_kernel_traitsILi128ELi64ELi128ELi8ES3_EELb0ELb0ELb1ELb0ELb0ELb0ELb0EEEvNS_16Flash_bwd_paramsE,"",@"SHT_CUDA_INFO"
	.sectionflags	@""
	.align	4


	//----- nvinfo : EIATTR_CUDA_API_VERSION
	.align		4
        /*0000*/ 	.byte	0x04, 0x37
        /*0002*/ 	.short	(.L_402 - .L_401)
.L_401:
        /*0004*/ 	.word	0x00000082


	//----- nvinfo : EIATTR_SW2861232_WAR
	.align		4
.L_402:
        /*0008*/ 	.byte	0x01, 0x35
	.zero		2


	//----- nvinfo : EIATTR_PARAM_CBANK
	.align		4
        /*000c*/ 	.byte	0x04, 0x0a
        /*000e*/ 	.short	(.L_404 - .L_403)
	.align		4
.L_403:
        /*0010*/ 	.word	index@(.nv.constant0._ZN5flash44flash_bwd_dq_dk_dv_loop_seqk_parallel_kernelI23Flash_bwd_kernel_traitsILi128ELi64ELi128ELi8ELi2ELi4ELi2ELb0ELb0EN7cutlass6half_tE19Flash_kernel_traitsILi128ELi64ELi128ELi8ES3_EELb0ELb0ELb1ELb0ELb0ELb0ELb0EEEvNS_16Flash_bwd_paramsE)
        /*0014*/ 	.short	0x0160
        /*0016*/ 	.short	0x0280


	//----- nvinfo : EIATTR_CBANK_PARAM_SIZE
	.align		4
.L_404:
        /*0018*/ 	.byte	0x03, 0x19
        /*001a*/ 	.short	0x0280


	//----- nvinfo : EIATTR_KPARAM_INFO
	.align		4
        /*001c*/ 	.byte	0x04, 0x17
        /*001e*/ 	.short	(.L_406 - .L_405)
.L_405:
        /*0020*/ 	.word	0x00000000
        /*0024*/ 	.short	0x0000
        /*0026*/ 	.short	0x0000
        /*0028*/ 	.byte	0x00, 0xf0, 0x01, 0x0a


	//----- nvinfo : EIATTR_MAXREG_COUNT
	.align		4
.L_406:
        /*002c*/ 	.byte	0x03, 0x1b
        /*002e*/ 	.short	0x00ff


	//----- nvinfo : EIATTR_NUM_BARRIERS
	.align		4
        /*0030*/ 	.byte	0x02, 0x4c
        /*0032*/ 	.byte	0x01
	.zero		1


	//----- nvinfo : EIATTR_ANNOTATIONS
	.align		4
        /*0034*/ 	.byte	0x04, 0x55
        /*0036*/ 	.short	(.L_408 - .L_407)


	//   ....[0]....
.L_407:
        /*0038*/ 	.word	0x00000001
        /*003c*/ 	.byte	0xf0, 0x08, 0x00, 0x00, 0x01, 0x00, 0x00, 0x00, 0xc0, 0x0b, 0x00, 0x00, 0x01, 0x00, 0x00, 0x00
        /*004c*/ 	.byte	0xf0, 0x0b, 0x00, 0x00, 0x01, 0x00, 0x00, 0x00, 0x00, 0x0c, 0x00, 0x00, 0x01, 0x00, 0x00, 0x00
        /*005c*/ 	.byte	0x30, 0x0c, 0x00, 0x00, 0x01, 0x00, 0x00, 0x00, 0x40, 0x0c, 0x00, 0x00, 0x01, 0x00, 0x00, 0x00
        /*006c*/ 	.byte	0x30, 0x53, 0x00, 0x00, 0x01, 0x00, 0x00, 0x00, 0x20, 0x91, 0x00, 0x00, 0x01, 0x00, 0x00, 0x00
        /*007c*/ 	.byte	0x30, 0x91, 0x00, 0x00, 0x01, 0x00, 0x00, 0x00, 0x40, 0x91, 0x00, 0x00, 0x01, 0x00, 0x00, 0x00
        /*008c*/ 	.byte	0x50, 0x91, 0x00, 0x00, 0x01, 0x00, 0x00, 0x00, 0x60, 0x91, 0x00, 0x00


	//----- nvinfo : EIATTR_MERCURY_ISA_VERSION
	.align		4
.L_408:
        /*0098*/ 	.byte	0x03, 0x5f
        /*009a*/ 	.short	0x0000


	//----- nvinfo : EIATTR_EXIT_INSTR_OFFSETS
	.align		4
        /*009c*/ 	.byte	0x04, 0x1c
        /*009e*/ 	.short	(.L_410 - .L_409)


	//   ....[0]....
.L_409:
        /*00a0*/ 	.word	0x000000a0


	//   ....[1]....
        /*00a4*/ 	.word	0x0000acb0


	//----- nvinfo : EIATTR_CTAIDZ_USED
	.align		4
.L_410:
        /*00a8*/ 	.byte	0x01, 0x04
	.zero		2


	//----- nvinfo : EIATTR_CRS_STACK_SIZE
	.align		4
        /*00ac*/ 	.byte	0x04, 0x1e
        /*00ae*/ 	.short	(.L_412 - .L_411)
.L_411:
        /*00b0*/ 	.word	0x00000000
.L_412:


//--------------------- .nv.info._ZN5flash44flash_bwd_dq_dk_dv_loop_seqk_parallel_kernelI23Flash_bwd_kernel_traitsILi128ELi64ELi128ELi8ELi2ELi4ELi2ELb0ELb0EN7cutlass6half_tE19Flash_kernel_traitsILi128ELi64ELi128ELi8ES3_EELb0ELb0ELb0ELb0ELb1ELb1ELb0EEEvNS_16Flash_bwd_paramsE --------------------------
	.section	.nv.info._ZN5flash44flash_bwd_dq_dk_dv_loop_seqk_parallel_kernelI23Flash_bwd_kernel_traitsILi128ELi64ELi128ELi8ELi2ELi4ELi2ELb0ELb0EN7cutlass6half_tE19Flash_kernel_traitsILi128ELi64ELi128ELi8ES3_EELb0ELb0ELb0ELb0ELb1ELb1ELb0EEEvNS_16Flash_bwd_paramsE,"",@"SHT_CUDA_INFO"
	.sectionflags	@""
	.align	4


	//----- nvinfo : EIATTR_CUDA_API_VERSION
	.align		4
        /*0000*/ 	.byte	0x04, 0x37
        /*0002*/ 	.short	(.L_414 - .L_413)
.L_413:
        /*0004*/ 	.word	0x00000082


	//----- nvinfo : EIATTR_SW2861232_WAR
	.align		4
.L_414:
        /*0008*/ 	.byte	0x01, 0x35
	.zero		2


	//----- nvinfo : EIATTR_PARAM_CBANK
	.align		4
        /*000c*/ 	.byte	0x04, 0x0a
        /*000e*/ 	.short	(.L_416 - .L_415)
	.align		4
.L_415:
        /*0010*/ 	.word	index@(.nv.constant0._ZN5flash44flash_bwd_dq_dk_dv_loop_seqk_parallel_kernelI23Flash_bwd_kernel_traitsILi128ELi64ELi128ELi8ELi2ELi4ELi2ELb0ELb0EN7cutlass6half_tE19Flash_kernel_traitsILi128ELi64ELi128ELi8ES3_EELb0ELb0ELb0ELb0ELb1ELb1ELb0EEEvNS_16Flash_bwd_paramsE)
        /*0014*/ 	.short	0x0160
        /*0016*/ 	.short	0x0280


	//----- nvinfo : EIATTR_CBANK_PARAM_SIZE
	.align		4
.L_416:
        /*0018*/ 	.byte	0x03, 0x19
        /*001a*/ 	.short	0x0280


	//----- nvinfo : EIATTR_KPARAM_INFO
	.align		4
        /*001c*/ 	.byte	0x04, 0x17
        /*001e*/ 	.short	(.L_418 - .L_417)
.L_417:
        /*0020*/ 	.word	0x00000000
        /*0024*/ 	.short	0x0000
        /*0026*/ 	.short	0x0000
        /*0028*/ 	.byte	0x00, 0xf0, 0x01, 0x0a


	//----- nvinfo : EIATTR_MAXREG_COUNT
	.align		4
.L_418:
        /*002c*/ 	.byte	0x03, 0x1b
        /*002e*/ 	.short	0x00ff


	//----- nvinfo : EIATTR_NUM_BARRIERS
	.align		4
        /*0030*/ 	.byte	0x02, 0x4c
        /*0032*/ 	.byte	0x01
	.zero		1


	//----- nvinfo : EIATTR_ANNOTATIONS
	.align		4
        /*0034*/ 	.byte	0x04, 0x55
        /*0036*/ 	.short	(.L_420 - .L_419)


	//   ....[0]....
.L_419:
        /* <DEDUP_REMOVED lines=18> */


	//----- nvinfo : EIATTR_MERCURY_ISA_VERSION
	.align		4
.L_420:
        /*0140*/ 	.byte	0x03, 0x5f
        /*0142*/ 	.short	0x0000


	//----- nvinfo : EIATTR_EXIT_INSTR_OFFSETS
	.align		4
        /*0144*/ 	.byte	0x04, 0x1c
        /*0146*/ 	.short	(.L_422 - .L_421)


	//   ....[0]....
.L_421:
        /*0148*/ 	.word	0x000000a0


	//   ....[1]....
        /*014c*/ 	.word	0x00006fe0


	//----- nvinfo : EIATTR_CTAIDZ_USED
	.align		4
.L_422:
        /*0150*/ 	.byte	0x01, 0x04
	.zero		2


//--------------------- .nv.info._ZN5flash44flash_bwd_dq_dk_dv_loop_seqk_parallel_kernelI23Flash_bwd_kernel_traitsILi128ELi64ELi128ELi8ELi2ELi4ELi2ELb0ELb0EN7cutlass6half_tE19Flash_kernel_traitsILi128ELi64ELi128ELi8ES3_EELb0ELb0ELb0ELb1ELb0ELb0ELb0EEEvNS_16Flash_bwd_paramsE --------------------------
	.section	.nv.info._ZN5flash44flash_bwd_dq_dk_dv_loop_seqk_parallel_kernelI23Flash_bwd_kernel_traitsILi128ELi64ELi128ELi8ELi2ELi4ELi2ELb0ELb0EN7cutlass6half_tE19Flash_kernel_traitsILi128ELi64ELi128ELi8ES3_EELb0ELb0ELb0ELb1ELb0ELb0ELb0EEEvNS_16Flash_bwd_paramsE,"",@"SHT_CUDA_INFO"
	.sectionflags	@""
	.align	4


	//----- nvinfo : EIATTR_CUDA_API_VERSION
	.align		4
        /*0000*/ 	.byte	0x04, 0x37
        /*0002*/ 	.short	(.L_424 - .L_423)
.L_423:
        /*0004*/ 	.word	0x00000082


	//----- nvinfo : EIATTR_SW2861232_WAR
	.align		4
.L_424:
        /*0008*/ 	.byte	0x01, 0x35
	.zero		2


	//----- nvinfo : EIATTR_PARAM_CBANK
	.align		4
        /*000c*/ 	.byte	0x04, 0x0a
        /*000e*/ 	.short	(.L_426 - .L_425)
	.align		4
.L_425:
        /*0010*/ 	.word	index@(.nv.constant0._ZN5flash44flash_bwd_dq_dk_dv_loop_seqk_parallel_kernelI23Flash_bwd_kernel_traitsILi128ELi64ELi128ELi8ELi2ELi4ELi2ELb0ELb0EN7cutlass6half_tE19Flash_kernel_traitsILi128ELi64ELi128ELi8ES3_EELb0ELb0ELb0ELb1ELb0ELb0ELb0EEEvNS_16Flash_bwd_paramsE)
        /*0014*/ 	.short	0x0160
        /*0016*/ 	.short	0x0280


	//----- nvinfo : EIATTR_CBANK_PARAM_SIZE
	.align		4
.L_426:
        /*0018*/ 	.byte	0x03, 0x19
        /*001a*/ 	.short	0x0280


	//----- nvinfo : EIATTR_KPARAM_INFO
	.align		4
        /*001c*/ 	.byte	0x04, 0x17
        /*001e*/ 	.short	(.L_428 - .L_427)
.L_427:
        /*0020*/ 	.word	0x00000000
        /*0024*/ 	.short	0x0000
        /*0026*/ 	.short	0x0000
        /*0028*/ 	.byte	0x00, 0xf0, 0x01, 0x0a


	//----- nvinfo : EIATTR_MAXREG_COUNT
	.align		4
.L_428:
        /*002c*/ 	.byte	0x03, 0x1b
        /*002e*/ 	.short	0x00ff


	//----- nvinfo : EIATTR_NUM_BARRIERS
	.align		4
        /*0030*/ 	.byte	0x02, 0x4c
        /*0032*/ 	.byte	0x01
	.zero		1


	//----- nvinfo : EIATTR_ANNOTATIONS
	.align		4
        /*0034*/ 	.byte	0x04, 0x55
        /*0036*/ 	.short	(.L_430 - .L_429)


	//   ....[0]....
.L_429:
        /* <DEDUP_REMOVED lines=20> */
        /*016c*/ 	.byte	0xb0, 0x8a, 0x00, 0x00, 0x01, 0x00, 0x00, 0x00, 0xc0, 0x8a, 0x00, 0x00


	//----- nvinfo : EIATTR_MERCURY_ISA_VERSION
	.align		4
.L_430:
        /*0178*/ 	.byte	0x03, 0x5f
        /*017a*/ 	.short	0x0000


	//----- nvinfo : EIATTR_EXIT_INSTR_OFFSETS
	.align		4
        /*017c*/ 	.byte	0x04, 0x1c
        /*017e*/ 	.short	(.L_432 - .L_431)


	//   ....[0]....
.L_431:
        /*0180*/ 	.word	0x000000a0


	//   ....[1]....
        /*0184*/ 	.word	0x0000b320


	//----- nvinfo : EIATTR_CTAIDZ_USED
	.align		4
.L_432:
        /*0188*/ 	.byte	0x01, 0x04
	.zero		2


	//----- nvinfo : EIATTR_CRS_STACK_SIZE
	.align		4
        /*018c*/ 	.byte	0x04, 0x1e
        /*018e*/ 	.short	(.L_434 - .L_433)
.L_433:
        /*0190*/ 	.word	0x00000000
.L_434:


//--------------------- .nv.info._ZN5flash44flash_bwd_dq_dk_dv_loop_seqk_parallel_kernelI23Flash_bwd_kernel_traitsILi128ELi64ELi128ELi8ELi2ELi4ELi2ELb0ELb0EN7cutlass6half_tE19Flash_kernel_traitsILi128ELi64ELi128ELi8ES3_EELb0ELb0ELb1ELb0ELb0ELb1ELb0EEEvNS_16Flash_bwd_paramsE --------------------------
	.section	.nv.info._ZN5flash44flash_bwd_dq_dk_dv_loop_seqk_parallel_kernelI23Flash_bwd_kernel_traitsILi128ELi64ELi128ELi8ELi2ELi4ELi2ELb0ELb0EN7cutlass6half_tE19Flash_kernel_traitsILi128ELi64ELi128ELi8ES3_EELb0ELb0ELb1ELb0ELb0ELb1ELb0EEEvNS_16Flash_bwd_paramsE,"",@"SHT_CUDA_INFO"
	.sectionflags	@""
	.align	4


	//----- nvinfo : EIATTR_CUDA_API_VERSION
	.align		4
        /*0000*/ 	.byte	0x04, 0x37
        /*0002*/ 	.short	(.L_436 - .L_435)
.L_435:
        /*0004*/ 	.word	0x00000082


	//----- nvinfo : EIATTR_SW2861232_WAR
	.align		4
.L_436:
        /*0008*/ 	.byte	0x01, 0x35
	.zero		2


	//----- nvinfo : EIATTR_PARAM_CBANK
	.align		4
        /*000c*/ 	.byte	0x04, 0x0a
        /*000e*/ 	.short	(.L_438 - .L_437)
	.align		4
.L_437:
        /*0010*/ 	.word	index@(.nv.constant0._ZN5flash44flash_bwd_dq_dk_dv_loop_seqk_parallel_kernelI23Flash_bwd_kernel_traitsILi128ELi64ELi128ELi8ELi2ELi4ELi2ELb0ELb0EN7cutlass6half_tE19Flash_kernel_traitsILi128ELi64ELi128ELi8ES3_EELb0ELb0ELb1ELb0ELb0ELb1ELb0EEEvNS_16Flash_bwd_paramsE)
        /*0014*/ 	.short	0x0160
        /*0016*/ 	.short	0x0280


	//----- nvinfo : EIATTR_CBANK_PARAM_SIZE
	.align		4
.L_438:
        /*0018*/ 	.byte	0x03, 0x19
        /*001a*/ 	.short	0x0280


	//----- nvinfo : EIATTR_KPARAM_INFO
	.align		4
        /*001c*/ 	.byte	0x04, 0x17
        /*001e*/ 	.short	(.L_440 - .L_439)
.L_439:
        /*0020*/ 	.word	0x00000000
        /*0024*/ 	.short	0x0000
        /*0026*/ 	.short	0x0000
        /*0028*/ 	.byte	0x00, 0xf0, 0x01, 0x0a


	//----- nvinfo : EIATTR_MAXREG_COUNT
	.align		4
.L_440:
        /*002c*/ 	.byte	0x03, 0x1b
        /*002e*/ 	.short	0x00ff


	//----- nvinfo : EIATTR_NUM_BARRIERS
	.align		4
        /*0030*/ 	.byte	0x02, 0x4c
        /*0032*/ 	.byte	0x01
	.zero		1


	//----- nvinfo : EIATTR_ANNOTATIONS
	.align		4
        /*0034*/ 	.byte	0x04, 0x55
        /*0036*/ 	.short	(.L_442 - .L_441)


	//   ....[0]....
.L_441:
        /* <DEDUP_REMOVED lines=12> */


	//----- nvinfo : EIATTR_MERCURY_ISA_VERSION
	.align		4
.L_442:
        /*00e8*/ 	.byte	0x03, 0x5f
        /*00ea*/ 	.short	0x0000


	//----- nvinfo : EIATTR_EXIT_INSTR_OFFSETS
	.align		4
        /*00ec*/ 	.byte	0x04, 0x1c
        /*00ee*/ 	.short	(.L_444 - .L_443)


	//   ....[0]....
.L_443:
        /*00f0*/ 	.word	0x000000a0


	//   ....[1]....
        /*00f4*/ 	.word	0x00009d20


	//----- nvinfo : EIATTR_CTAIDZ_USED
	.align		4
.L_444:
        /*00f8*/ 	.byte	0x01, 0x04
	.zero		2


	//----- nvinfo : EIATTR_CRS_STACK_SIZE
	.align		4
        /*00fc*/ 	.byte	0x04, 0x1e
        /*00fe*/ 	.short	(.L_446 - .L_445)
.L_445:
        /*0100*/ 	.word	0x00000000
.L_446:


//--------------------- .nv.info._ZN5flash44flash_bwd_dq_dk_dv_loop_seqk_parallel_kernelI23Flash_bwd_kernel_traitsILi128ELi64ELi128ELi8ELi2ELi4ELi2ELb0ELb0EN7cutlass6half_tE19Flash_kernel_traitsILi128ELi64ELi128ELi8ES3_EELb0ELb0ELb1ELb1ELb0ELb0ELb0EEEvNS_16Flash_bwd_paramsE --------------------------
	.section	.nv.info._ZN5flash44flash_bwd_dq_dk_dv_loop_seqk_parallel_kernelI23Flash_bwd_kernel_traitsILi128ELi64ELi128ELi8ELi2ELi4ELi2ELb0ELb0EN7cutlass6half_tE19Flash_kernel_traitsILi128ELi64ELi128ELi8ES3_EELb0ELb0ELb1ELb1ELb0ELb0ELb0EEEvNS_16Flash_bwd_paramsE,"",@"SHT_CUDA_INFO"
	.sectionflags	@""
	.align	4


	//----- nvinfo : EIATTR_CUDA_API_VERSION
	.align		4
        /*0000*/ 	.byte	0x04, 0x37
        /*0002*/ 	.short	(.L_448 - .L_447)
.L_447:
        /*0004*/ 	.word	0x00000082


	//----- nvinfo : EIATTR_SW2861232_WAR
	.align		4
.L_448:
        /*0008*/ 	.byte	0x01, 0x35
	.zero		2


	//----- nvinfo : EIATTR_PARAM_CBANK
	.align		4
        /*000c*/ 	.byte	0x04, 0x0a
        /*000e*/ 	.short	(.L_450 - .L_449)
	.align		4
.L_449:
        /*0010*/ 	.word	index@(.nv.constant0._ZN5flash44flash_bwd_dq_dk_dv_loop_seqk_parallel_kernelI23Flash_bwd_kernel_traitsILi128ELi64ELi128ELi8ELi2ELi4ELi2ELb0ELb0EN7cutlass6half_tE19Flash_kernel_traitsILi128ELi64ELi128ELi8ES3_EELb0ELb0ELb1ELb1ELb0ELb0ELb0EEEvNS_16Flash_bwd_paramsE)
        /*0014*/ 	.short	0x0160
        /*0016*/ 	.short	0x0280


	//----- nvinfo : EIATTR_CBANK_PARAM_SIZE
	.align		4
.L_450:
        /*0018*/ 	.byte	0x03, 0x19
        /*001a*/ 	.short	0x0280


	//----- nvinfo : EIATTR_KPARAM_INFO
	.align		4
        /*001c*/ 	.byte	0x04, 0x17
        /*001e*/ 	.short	(.L_452 - .L_451)
.L_451:
        /*0020*/ 	.word	0x00000000
        /*0024*/ 	.short	0x0000
        /*0026*/ 	.short	0x0000
        /*0028*/ 	.byte	0x00, 0xf0, 0x01, 0x0a


	//----- nvinfo : EIATTR_MAXREG_COUNT
	.align		4
.L_452:
        /*002c*/ 	.byte	0x03, 0x1b
        /*002e*/ 	.short	0x00ff


	//----- nvinfo : EIATTR_NUM_BARRIERS
	.align		4
        /*0030*/ 	.byte	0x02, 0x4c
        /*0032*/ 	.byte	0x01
	.zero		1


	//----- nvinfo : EIATTR_ANNOTATIONS
	.align		4
        /*0034*/ 	.byte	0x04, 0x55
        /*0036*/ 	.short	(.L_454 - .L_453)


	//   ....[0]....
.L_453:
        /*0038*/ 	.word	0x00000001
        /*003c*/ 	.byte	0xa0, 0x0b, 0x00, 0x00, 0x01, 0x00, 0x00, 0x00, 0xe0, 0x0b, 0x00, 0x00, 0x01, 0x00, 0x00, 0x00
        /*004c*/ 	.byte	0xf0, 0x0b, 0x00, 0x00, 0x01, 0x00, 0x00, 0x00, 0x00, 0x0c, 0x00, 0x00, 0x01, 0x00, 0x00, 0x00
        /*005c*/ 	.byte	0x10, 0x0c, 0x00, 0x00, 0x01, 0x00, 0x00, 0x00, 0x30, 0x0c, 0x00, 0x00, 0x01, 0x00, 0x00, 0x00
        /*006c*/ 	.byte	0x20, 0x99, 0x00, 0x00, 0x01, 0x00, 0x00, 0x00, 0x30, 0x99, 0x00, 0x00, 0x01, 0x00, 0x00, 0x00
        /*007c*/ 	.byte	0x40, 0x99, 0x00, 0x00, 0x01, 0x00, 0x00, 0x00, 0x50, 0x99, 0x00, 0x00, 0x01, 0x00, 0x00, 0x00
        /*008c*/ 	.byte	0x60, 0x99, 0x00, 0x00, 0x01, 0x00, 0x00, 0x00, 0x70, 0x99, 0x00, 0x00


	//----- nvinfo : EIATTR_MERCURY_ISA_VERSION
	.align		4
.L_454:
        /*0098*/ 	.byte	0x03, 0x5f
        /*009a*/ 	.short	0x0000


	//----- nvinfo : EIATTR_EXIT_INSTR_OFFSETS
	.align		4
        /*009c*/ 	.byte	0x04, 0x1c
        /*009e*/ 	.short	(.L_456 - .L_455)


	//   ....[0]....
.L_455:
        /*00a0*/ 	.word	0x000000a0


	//   ....[1]....
        /*00a4*/ 	.word	0x0000b4a0


	//----- nvinfo : EIATTR_CTAIDZ_USED
	.align		4
.L_456:
        /*00a8*/ 	.byte	0x01, 0x04
	.zero		2


	//----- nvinfo : EIATTR_CRS_STACK_SIZE
	.align		4
        /*00ac*/ 	.byte	0x04, 0x1e
        /*00ae*/ 	.short	(.L_458 - .L_457)
.L_457:
        /*00b0*/ 	.word	0x00000000
.L_458:


//--------------------- .nv.info._ZN5flash27flash_bwd_convert_dq_kernelI23Flash_bwd_kernel_traitsILi128ELi64ELi64ELi8ELi4ELi2ELi2ELb1ELb0EN7cutlass6half_tE19Flash_kernel_traitsILi128ELi64ELi64ELi8ES3_EEEEvNS_16Flash_bwd_paramsEi --------------------------
	.section	.nv.info._ZN5flash27flash_bwd_convert_dq_kernelI23Flash_bwd_kernel_traitsILi128ELi64ELi64ELi8ELi4ELi2ELi2ELb1ELb0EN7cutlass6half_tE19Flash_kernel_traitsILi128ELi64ELi64ELi8ES3_EEEEvNS_16Flash_bwd_paramsEi,"",@"SHT_CUDA_INFO"
	.sectionflags	@""
	.align	4


	//----- nvinfo : EIATTR_CUDA_API_VERSION
	.align		4
        /*0000*/ 	.byte	0x04, 0x37
        /*0002*/ 	.short	(.L_460 - .L_459)
.L_459:
        /*0004*/ 	.word	0x00000082


	//----- nvinfo : EIATTR_SW2861232_WAR
	.align		4
.L_460:
        /*0008*/ 	.byte	0x01, 0x35
	.zero		2


	//----- nvinfo : EIATTR_PARAM_CBANK
	.align		4
        /*000c*/ 	.byte	0x04, 0x0a
        /*000e*/ 	.short	(.L_462 - .L_461)
	.align		4
.L_461:
        /*0010*/ 	.word	index@(.nv.constant0._ZN5flash27flash_bwd_convert_dq_kernelI23Flash_bwd_kernel_traitsILi128ELi64ELi64ELi8ELi4ELi2ELi2ELb1ELb0EN7cutlass6half_tE19Flash_kernel_traitsILi128ELi64ELi64ELi8ES3_EEEEvNS_16Flash_bwd_paramsEi)
        /*0014*/ 	.short	0x0160
        /*0016*/ 	.short	0x0284


	//----- nvinfo : EIATTR_CBANK_PARAM_SIZE
	.align		4
.L_462:
        /*0018*/ 	.byte	0x03, 0x19
        /*001a*/ 	.short	0x0284


	//----- nvinfo : EIATTR_KPARAM_INFO
	.align		4
        /*001c*/ 	.byte	0x04, 0x17
        /*001e*/ 	.short	(.L_464 - .L_463)
.L_463:
        /*0020*/ 	.word	0x00000000
        /*0024*/ 	.short	0x0001
        /*0026*/ 	.short	0x0280
        /*0028*/ 	.byte	0x00, 0xf0, 0x11, 0x00


	//----- nvinfo : EIATTR_KPARAM_INFO
	.align		4
.L_464:
        /*002c*/ 	.byte	0x04, 0x17
        /*002e*/ 	.short	(.L_466 - .L_465)
.L_465:
        /*0030*/ 	.word	0x00000000
        /*0034*/ 	.short	0x0000
        /*0036*/ 	.short	0x0000
        /*0038*/ 	.byte	0x00, 0xf0, 0x01, 0x0a


	//----- nvinfo : EIATTR_MAXREG_COUNT
	.align		4
.L_466:
        /*003c*/ 	.byte	0x03, 0x1b
        /*003e*/ 	.short	0x00ff


	//----- nvinfo : EIATTR_NUM_BARRIERS
	.align		4
        /*0040*/ 	.byte	0x02, 0x4c
        /*0042*/ 	.byte	0x01
	.zero		1


	//----- nvinfo : EIATTR_MERCURY_ISA_VERSION
	.align		4
        /*0044*/ 	.byte	0x03, 0x5f
        /*0046*/ 	.short	0x0000


	//----- nvinfo : EIATTR_EXIT_INSTR_OFFSETS
	.align		4
        /*0048*/ 	.byte	0x04, 0x1c
        /*004a*/ 	.short	(.L_468 - .L_467)


	//   ....[0]....
.L_467:
        /*004c*/ 	.word	0x000000f0


	//   ....[1]....
        /*0050*/ 	.word	0x000016c0


	//   ....[2]....
        /*0054*/ 	.word	0x000017a0


	//   ....[3]....
        /*0058*/ 	.word	0x000017c0


	//----- nvinfo : EIATTR_CTAIDZ_USED
	.align		4
.L_468:
        /*005c*/ 	.byte	0x01, 0x04
	.zero		2


	//----- nvinfo : EIATTR_CRS_STACK_SIZE
	.align		4
        /*0060*/ 	.byte	0x04, 0x1e
        /*0062*/ 	.short	(.L_470 - .L_469)
.L_469:
        /*0064*/ 	.word	0x00000000
.L_470:


//--------------------- .nv.info._ZN5flash44flash_bwd_dq_dk_dv_loop_seqk_parallel_kernelI23Flash_bwd_kernel_traitsILi128ELi64ELi64ELi8ELi4ELi2ELi2ELb1ELb0EN7cutlass6half_tE19Flash_kernel_traitsILi128ELi64ELi64ELi8ES3_EELb1ELb0ELb0ELb0ELb0ELb1ELb0EEEvNS_16Flash_bwd_paramsE --------------------------
	.section	.nv.info._ZN5flash44flash_bwd_dq_dk_dv_loop_seqk_parallel_kernelI23Flash_bwd_kernel_traitsILi128ELi64ELi64ELi8ELi4ELi2ELi2ELb1ELb0EN7cutlass6half_tE19Flash_kernel_traitsILi128ELi64ELi64ELi8ES3_EELb1ELb0ELb0ELb0ELb0ELb1ELb0EEEvNS_16Flash_bwd_paramsE,"",@"SHT_CUDA_INFO"
	.sectionflags	@""
	.align	4


	//----- nvinfo : EIATTR_CUDA_API_VERSION
	.align		4
        /*0000*/ 	.byte	0x04, 0x37
        /*0002*/ 	.short	(.L_472 - .L_471)
.L_471:
        /*0004*/ 	.word	0x00000082


	//----- nvinfo : EIATTR_SW2861232_WAR
	.align		4
.L_472:
        /*0008*/ 	.byte	0x01, 0x35
	.zero		2


	//----- nvinfo : EIATTR_PARAM_CBANK
	.align		4
        /*000c*/ 	.byte	0x04, 0x0a
        /*000e*/ 	.short	(.L_474 - .L_473)
	.align		4
.L_473:
        /*0010*/ 	.word	index@(.nv.constant0._ZN5flash44flash_bwd_dq_dk_dv_loop_seqk_parallel_kernelI23Flash_bwd_kernel_traitsILi128ELi64ELi64ELi8ELi4ELi2ELi2ELb1ELb0EN7cutlass6half_tE19Flash_kernel_traitsILi128ELi64ELi64ELi8ES3_EELb1ELb0ELb0ELb0ELb0ELb1ELb0EEEvNS_16Flash_bwd_paramsE)
        /*0014*/ 	.short	0x0160
        /*0016*/ 	.short	0x0280


	//----- nvinfo : EIATTR_CBANK_PARAM_SIZE
	.align		4
.L_474:
        /*0018*/ 	.byte	0x03, 0x19
        /*001a*/ 	.short	0x0280


	//----- nvinfo : EIATTR_KPARAM_INFO
	.align		4
        /*001c*/ 	.byte	0x04, 0x17
        /*001e*/ 	.short	(.L_476 - .L_475)
.L_475:
        /*0020*/ 	.word	0x00000000
        /*0024*/ 	.short	0x0000
        /*0026*/ 	.short	0x0000
        /*0028*/ 	.byte	0x00, 0xf0, 0x01, 0x0a


	//----- nvinfo : EIATTR_MAXREG_COUNT
	.align		4
.L_476:
        /*002c*/ 	.byte	0x03, 0x1b
        /*002e*/ 	.short	0x00ff


	//----- nvinfo : EIATTR_NUM_BARRIERS
	.align		4
        /*0030*/ 	.byte	0x02, 0x4c
        /*0032*/ 	.byte	0x01
	.zero		1


	//----- nvinfo : EIATTR_ANNOTATIONS
	.align		4
        /*0034*/ 	.byte	0x04, 0x55
        /*0036*/ 	.short	(.L_478 - .L_477)


	//   ....[0]....
.L_477:
        /* <DEDUP_REMOVED lines=11> */


	//----- nvinfo : EIATTR_MERCURY_ISA_VERSION
	.align		4
.L_478:
        /*00d0*/ 	.byte	0x03, 0x5f
        /*00d2*/ 	.short	0x0000


	//----- nvinfo : EIATTR_EXIT_INSTR_OFFSETS
	.align		4
        /*00d4*/ 	.byte	0x04, 0x1c
        /*00d6*/ 	.short	(.L_480 - .L_479)


	//   ....[0]....
.L_479:
        /*00d8*/ 	.word	0x00000090


	//   ....[1]....
        /*00dc*/ 	.word	0x00006c60


	//----- nvinfo : EIATTR_CTAIDZ_USED
	.align		4
.L_480:
        /*00e0*/ 	.byte	0x01, 0x04
	.zero		2


	//----- nvinfo : EIATTR_CRS_STACK_SIZE
	.align		4
        /*00e4*/ 	.byte	0x04, 0x1e
        /*00e6*/ 	.short	(.L_482 - .L_481)
.L_481:
        /*00e8*/ 	.word	0x00000000
.L_482:


//--------------------- .nv.info._ZN5flash44flash_bwd_dq_dk_dv_loop_seqk_parallel_kernelI23Flash_bwd_kernel_traitsILi128ELi64ELi64ELi8ELi4ELi2ELi2ELb1ELb0EN7cutlass6half_tE19Flash_kernel_traitsILi128ELi64ELi64ELi8ES3_EELb0ELb0ELb0ELb0ELb0ELb1ELb1EEEvNS_16Flash_bwd_paramsE --------------------------
	.section	.nv.info._ZN5flash44flash_bwd_dq_dk_dv_loop_seqk_parallel_kernelI23Flash_bwd_kernel_traitsILi128ELi64ELi64ELi8ELi4ELi2ELi2ELb1ELb0EN7cutlass6half_tE19Flash_kernel_traitsILi128ELi64ELi64ELi8ES3_EELb0ELb0ELb0ELb0ELb0ELb1ELb1EEEvNS_16Flash_bwd_paramsE,"",@"SHT_CUDA_INFO"
	.sectionflags	@""
	.align	4


	//----- nvinfo : EIATTR_CUDA_API_VERSION
	.align		4
        /*0000*/ 	.byte	0x04, 0x37
        /*0002*/ 	.short	(.L_484 - .L_483)
.L_483:
        /*0004*/ 	.word	0x00000082


	//----- nvinfo : EIATTR_SW2861232_WAR
	.align		4
.L_484:
        /*0008*/ 	.byte	0x01, 0x35
	.zero		2


	//----- nvinfo : EIATTR_PARAM_CBANK
	.align		4
        /*000c*/ 	.byte	0x04, 0x0a
        /*000e*/ 	.short	(.L_486 - .L_485)
	.align		4
.L_485:
        /*0010*/ 	.word	index@(.nv.constant0._ZN5flash44flash_bwd_dq_dk_dv_loop_seqk_parallel_kernelI23Flash_bwd_kernel_traitsILi128ELi64ELi64ELi8ELi4ELi2ELi2ELb1ELb0EN7cutlass6half_tE19Flash_kernel_traitsILi128ELi64ELi64ELi8ES3_EELb0ELb0ELb0ELb0ELb0ELb1ELb1EEEvNS_16Flash_bwd_paramsE)
        /*0014*/ 	.short	0x0160
        /*0016*/ 	.short	0x0280


	//----- nvinfo : EIATTR_CBANK_PARAM_SIZE
	.align		4
.L_486:
        /*0018*/ 	.byte	0x03, 0x19
        /*001a*/ 	.short	0x0280


	//----- nvinfo : EIATTR_KPARAM_INFO
	.align		4
        /*001c*/ 	.byte	0x04, 0x17
        /*001e*/ 	.short	(.L_488 - .L_487)
.L_487:
        /*0020*/ 	.word	0x00000000
        /*0024*/ 	.short	0x0000
        /*0026*/ 	.short	0x0000
        /*0028*/ 	.byte	0x00, 0xf0, 0x01, 0x0a


	//----- nvinfo : EIATTR_MAXREG_COUNT
	.align		4
.L_488:
        /*002c*/ 	.byte	0x03, 0x1b
        /*002e*/ 	.short	0x00ff


	//----- nvinfo : EIATTR_NUM_BARRIERS
	.align		4
        /*0030*/ 	.byte	0x02, 0x4c
        /*0032*/ 	.byte	0x01
	.zero		1


	//----- nvinfo : EIATTR_ANNOTATIONS
	.align		4
        /*0034*/ 	.byte	0x04, 0x55
        /*0036*/ 	.short	(.L_490 - .L_489)


	//   ....[0]....
.L_489:
        /*0038*/ 	.word	0x00000001
        /*003c*/ 	.byte	0x70, 0x02, 0x00, 0x00, 0x01, 0x00, 0x00, 0x00, 0xe0, 0x03, 0x00, 0x00, 0x01, 0x00, 0x00, 0x00
        /*004c*/ 	.byte	0x70, 0x05, 0x00, 0x00, 0x01, 0x00, 0x00, 0x00, 0xd0, 0x05, 0x00, 0x00, 0x01, 0x00, 0x00, 0x00
        /*005c*/ 	.byte	0x00, 0x14, 0x00, 0x00, 0x01, 0x00, 0x00, 0x00, 0x10, 0x14, 0x00, 0x00, 0x01, 0x00, 0x00, 0x00
        /*006c*/ 	.byte	0x20, 0x14, 0x00, 0x00, 0x01, 0x00, 0x00, 0x00, 0x20, 0x16, 0x00, 0x00, 0x01, 0x00, 0x00, 0x00
        /*007c*/ 	.byte	0xe0, 0x17, 0x00, 0x00, 0x01, 0x00, 0x00, 0x00, 0xc0, 0x1b, 0x00, 0x00, 0x01, 0x00, 0x00, 0x00
        /*008c*/ 	.byte	0x00, 0x59, 0x00, 0x00, 0x01, 0x00, 0x00, 0x00, 0x00, 0x61, 0x00, 0x00


	//----- nvinfo : EIATTR_MERCURY_ISA_VERSION
	.align		4
.L_490:
        /*0098*/ 	.byte	0x03, 0x5f
        /*009a*/ 	.short	0x0000


	//----- nvinfo : EIATTR_EXIT_INSTR_OFFSETS
	.align		4
        /*009c*/ 	.byte	0x04, 0x1c
        /*009e*/ 	.short	(.L_492 - .L_491)


	//   ....[0]....
.L_491:
        /*00a0*/ 	.word	0x00000090


	//   ....[1]....
        /*00a4*/ 	.word	0x00006670


	//----- nvinfo : EIATTR_CTAIDZ_USED
	.align		4
.L_492:
        /*00a8*/ 	.byte	0x01, 0x04
	.zero		2


	//----- nvinfo : EIATTR_CRS_STACK_SIZE
	.align		4
        /*00ac*/ 	.byte	0x04, 0x1e
        /*00ae*/ 	.short	(.L_494 - .L_493)
.L_493:
        /*00b0*/ 	.word	0x00000000
.L_494:


//--------------------- .nv.info._ZN5flash44flash_bwd_dq_dk_dv_loop_seqk_parallel_kernelI23Flash_bwd_kernel_traitsILi128ELi64ELi64ELi8ELi4ELi2ELi2ELb1ELb0EN7cutlass6half_tE19Flash_kernel_traitsILi128ELi64ELi64ELi8ES3_EELb1ELb0ELb0ELb0ELb0ELb0ELb0EEEvNS_16Flash_bwd_paramsE --------------------------
	.section	.nv.info._ZN5flash44flash_bwd_dq_dk_dv_loop_seqk_parallel_kernelI23Flash_bwd_kernel_traitsILi128ELi64ELi64ELi8ELi4ELi2ELi2ELb1ELb0EN7cutlass6half_tE19Flash_kernel_traitsILi128ELi64ELi64ELi8ES3_EELb1ELb0ELb0ELb0ELb0ELb0ELb0EEEvNS_16Flash_bwd_paramsE,"",@"SHT_CUDA_INFO"
	.sectionflags	@""
	.align	4


	//----- nvinfo : EIATTR_CUDA_API_VERSION
	.align		4
        /*0000*/ 	.byte	0x04, 0x37
        /*0002*/ 	.short	(.L_496 - .L_495)
.L_495:
        /*0004*/ 	.word	0x00000082


	//----- nvinfo : EIATTR_SW2861232_WAR
	.align		4
.L_496:
        /*0008*/ 	.byte	0x01, 0x35
	.zero		2


	//----- nvinfo : EIATTR_PARAM_CBANK
	.align		4
        /*000c*/ 	.byte	0x04, 0x0a
        /*000e*/ 	.short	(.L_498 - .L_497)
	.align		4
.L_497:
        /*0010*/ 	.word	index@(.nv.constant0._ZN5flash44flash_bwd_dq_dk_dv_loop_seqk_parallel_kernelI23Flash_bwd_kernel_traitsILi128ELi64ELi64ELi8ELi4ELi2ELi2ELb1ELb0EN7cutlass6half_tE19Flash_kernel_traitsILi128ELi64ELi64ELi8ES3_EELb1ELb0ELb0ELb0ELb0ELb0ELb0EEEvNS_16Flash_bwd_paramsE)
        /*0014*/ 	.short	0x0160
        /*0016*/ 	.short	0x0280


	//----- nvinfo : EIATTR_CBANK_PARAM_SIZE
	.align		4
.L_498:
        /*0018*/ 	.byte	0x03, 0x19
        /*001a*/ 	.short	0x0280


	//----- nvinfo : EIATTR_KPARAM_INFO
	.align		4
        /*001c*/ 	.byte	0x04, 0x17
        /*001e*/ 	.short	(.L_500 - .L_499)
.L_499:
        /*0020*/ 	.word	0x00000000
        /*0024*/ 	.short	0x0000
        /*0026*/ 	.short	0x0000
        /*0028*/ 	.byte	0x00, 0xf0, 0x01, 0x0a


	//----- nvinfo : EIATTR_MAXREG_COUNT
	.align		4
.L_500:
        /*002c*/ 	.byte	0x03, 0x1b
        /*002e*/ 	.short	0x00ff


	//----- nvinfo : EIATTR_NUM_BARRIERS
	.align		4
        /*0030*/ 	.byte	0x02, 0x4c
        /*0032*/ 	.byte	0x01
	.zero		1


	//----- nvinfo : EIATTR_ANNOTATIONS
	.align		4
        /*0034*/ 	.byte	0x04, 0x55
        /*0036*/ 	.short	(.L_502 - .L_501)


	//   ....[0]....
.L_501:
        /* <DEDUP_REMOVED lines=8> */


	//----- nvinfo : EIATTR_MERCURY_ISA_VERSION
	.align		4
.L_502:
        /*00a0*/ 	.byte	0x03, 0x5f
        /*00a2*/ 	.short	0x0000


	//----- nvinfo : EIATTR_EXIT_INSTR_OFFSETS
	.align		4
        /*00a4*/ 	.byte	0x04, 0x1c
        /*00a6*/ 	.short	(.L_504 - .L_503)


	//   ....[0]....
.L_503:
        /*00a8*/ 	.word	0x00000090


	//   ....[1]....
        /*00ac*/ 	.word	0x00007960


	//----- nvinfo : EIATTR_CTAIDZ_USED
	.align		4
.L_504:
        /*00b0*/ 	.byte	0x01, 0x04
	.zero		2


	//----- nvinfo : EIATTR_CRS_STACK_SIZE
	.align		4
        /*00b4*/ 	.byte	0x04, 0x1e
        /*00b6*/ 	.short	(.L_506 - .L_505)
.L_505:
        /*00b8*/ 	.word	0x00000000
.L_506:


//--------------------- .nv.info._ZN5flash44flash_bwd_dq_dk_dv_loop_seqk_parallel_kernelI23Flash_bwd_kernel_traitsILi128ELi64ELi64ELi8ELi4ELi2ELi2ELb1ELb0EN7cutlass6half_tE19Flash_kernel_traitsILi128ELi64ELi64ELi8ES3_EELb0ELb0ELb0ELb0ELb0ELb0ELb1EEEvNS_16Flash_bwd_paramsE --------------------------
	.section	.nv.info._ZN5flash44flash_bwd_dq_dk_dv_loop_seqk_parallel_kernelI23Flash_bwd_kernel_traitsILi128ELi64ELi64ELi8ELi4ELi2ELi2ELb1ELb0EN7cutlass6half_tE19Flash_kernel_traitsILi128ELi64ELi64ELi8ES3_EELb0ELb0ELb0ELb0ELb0ELb0ELb1EEEvNS_16Flash_bwd_paramsE,"",@"SHT_CUDA_INFO"
	.sectionflags	@""
	.align	4


	//----- nvinfo : EIATTR_CUDA_API_VERSION
	.align		4
        /*0000*/ 	.byte	0x04, 0x37
        /*0002*/ 	.short	(.L_508 - .L_507)
.L_507:
        /*0004*/ 	.word	0x00000082


	//----- nvinfo : EIATTR_SW2861232_WAR
	.align		4
.L_508:
        /*0008*/ 	.byte	0x01, 0x35
	.zero		2


	//----- nvinfo : EIATTR_PARAM_CBANK
	.align		4
        /*000c*/ 	.byte	0x04, 0x0a
        /*000e*/ 	.short	(.L_510 - .L_509)
	.align		4
.L_509:
        /*0010*/ 	.word	index@(.nv.constant0._ZN5flash44flash_bwd_dq_dk_dv_loop_seqk_parallel_kernelI23Flash_bwd_kernel_traitsILi128ELi64ELi64ELi8ELi4ELi2ELi2ELb1ELb0EN7cutlass6half_tE19Flash_kernel_traitsILi128ELi64ELi64ELi8ES3_EELb0ELb0ELb0ELb0ELb0ELb0ELb1EEEvNS_16Flash_bwd_paramsE)
        /*0014*/ 	.short	0x0160
        /*0016*/ 	.short	0x0280


	//----- nvinfo : EIATTR_CBANK_PARAM_SIZE
	.align		4
.L_510:
        /*0018*/ 	.byte	0x03, 0x19
        /*001a*/ 	.short	0x0280


	//----- nvinfo : EIATTR_KPARAM_INFO
	.align		4
        /*001c*/ 	.byte	0x04, 0x17
        /*001e*/ 	.short	(.L_512 - .L_511)
.L_511:
        /*0020*/ 	.word	0x00000000
        /*0024*/ 	.short	0x0000
        /*0026*/ 	.short	0x0000
        /*0028*/ 	.byte	0x00, 0xf0, 0x01, 0x0a


	//----- nvinfo : EIATTR_MAXREG_COUNT
	.align		4
.L_512:
        /*002c*/ 	.byte	0x03, 0x1b
        /*002e*/ 	.short	0x00ff


	//----- nvinfo : EIATTR_NUM_BARRIERS
	.align		4
        /*0030*/ 	.byte	0x02, 0x4c
        /*0032*/ 	.byte	0x01
	.zero		1


	//----- nvinfo : EIATTR_ANNOTATIONS
	.align		4
        /*0034*/ 	.byte	0x04, 0x55
        /*0036*/ 	.short	(.L_514 - .L_513)


	//   ....[0]....
.L_513:
        /* <DEDUP_REMOVED lines=9> */


	//----- nvinfo : EIATTR_MERCURY_ISA_VERSION
	.align		4
.L_514:
        /*00b0*/ 	.byte	0x03, 0x5f
        /*00b2*/ 	.short	0x0000


	//----- nvinfo : EIATTR_EXIT_INSTR_OFFSETS
	.align		4
        /*00b4*/ 	.byte	0x04, 0x1c
        /*00b6*/ 	.short	(.L_516 - .L_515)


	//   ....[0]....
.L_515:
        /*00b8*/ 	.word	0x00000090


	//   ....[1]....
        /*00bc*/ 	.word	0x000072b0


	//----- nvinfo : EIATTR_CTAIDZ_USED
	.align		4
.L_516:
        /*00c0*/ 	.byte	0x01, 0x04
	.zero		2


	//----- nvinfo : EIATTR_CRS_STACK_SIZE
	.align		4
        /*00c4*/ 	.byte	0x04, 0x1e
        /*00c6*/ 	.short	(.L_518 - .L_517)
.L_517:
        /*00c8*/ 	.word	0x00000000
.L_518:


//--------------------- .nv.info._ZN5flash44flash_bwd_dq_dk_dv_loop_seqk_parallel_kernelI23Flash_bwd_kernel_traitsILi128ELi64ELi64ELi8ELi4ELi2ELi2ELb1ELb0EN7cutlass6half_tE19Flash_kernel_traitsILi128ELi64ELi64ELi8ES3_EELb1ELb0ELb1ELb0ELb0ELb0ELb0EEEvNS_16Flash_bwd_paramsE --------------------------
	.section	.nv.info._ZN5flash44flash_bwd_dq_dk_dv_loop_seqk_parallel_kernelI23Flash_bwd_kernel_traitsILi128ELi64ELi64ELi8ELi4ELi2ELi2ELb1ELb0EN7cutlass6half_tE19Flash_kernel_traitsILi128ELi64ELi64ELi8ES3_EELb1ELb0ELb1ELb0ELb0ELb0ELb0EEEvNS_16Flash_bwd_paramsE,"",@"SHT_CUDA_INFO"
	.sectionflags	@""
	.align	4


	//----- nvinfo : EIATTR_CUDA_API_VERSION
	.align		4
        /*0000*/ 	.byte	0x04, 0x37
        /*0002*/ 	.short	(.L_520 - .L_519)
.L_519:
        /*0004*/ 	.word	0x00000082


	//----- nvinfo : EIATTR_SW2861232_WAR
	.align		4
.L_520:
        /*0008*/ 	.byte	0x01, 0x35
	.zero		2


	//----- nvinfo : EIATTR_PARAM_CBANK
	.align		4
        /*000c*/ 	.byte	0x04, 0x0a
        /*000e*/ 	.short	(.L_522 - .L_521)
	.align		4
.L_521:
        /*0010*/ 	.word	index@(.nv.constant0._ZN5flash44flash_bwd_dq_dk_dv_loop_seqk_parallel_kernelI23Flash_bwd_kernel_traitsILi128ELi64ELi64ELi8ELi4ELi2ELi2ELb1ELb0EN7cutlass6half_tE19Flash_kernel_traitsILi128ELi64ELi64ELi8ES3_EELb1ELb0ELb1ELb0ELb0ELb0ELb0EEEvNS_16Flash_bwd_paramsE)
        /*0014*/ 	.short	0x0160
        /*0016*/ 	.short	0x0280


	//----- nvinfo : EIATTR_CBANK_PARAM_SIZE
	.align		4
.L_522:
        /*0018*/ 	.byte	0x03, 0x19
        /*001a*/ 	.short	0x0280


	//----- nvinfo : EIATTR_KPARAM_INFO
	.align		4
        /*001c*/ 	.byte	0x04, 0x17
        /*001e*/ 	.short	(.L_524 - .L_523)
.L_523:
        /*0020*/ 	.word	0x00000000
        /*0024*/ 	.short	0x0000
        /*0026*/ 	.short	0x0000
        /*0028*/ 	.byte	0x00, 0xf0, 0x01, 0x0a


	//----- nvinfo : EIATTR_MAXREG_COUNT
	.align		4
.L_524:
        /*002c*/ 	.byte	0x03, 0x1b
        /*002e*/ 	.short	0x00ff


	//----- nvinfo : EIATTR_NUM_BARRIERS
	.align		4
        /*0030*/ 	.byte	0x02, 0x4c
        /*0032*/ 	.byte	0x01
	.zero		1


	//----- nvinfo : EIATTR_MERCURY_ISA_VERSION
	.align		4
        /*0034*/ 	.byte	0x03, 0x5f
        /*0036*/ 	.short	0x0000


	//----- nvinfo : EIATTR_EXIT_INSTR_OFFSETS
	.align		4
        /*0038*/ 	.byte	0x04, 0x1c
        /*003a*/ 	.short	(.L_526 - .L_525)


	//   ....[0]....
.L_525:
        /*003c*/ 	.word	0x00000080


	//   ....[1]....
        /*0040*/ 	.word	0x000078c0


	//----- nvinfo : EIATTR_CTAIDZ_USED
	.align		4
.L_526:
        /*0044*/ 	.byte	0x01, 0x04
	.zero		2


	//----- nvinfo : EIATTR_CRS_STACK_SIZE
	.align		4
        /*0048*/ 	.byte	0x04, 0x1e
        /*004a*/ 	.short	(.L_528 - .L_527)
.L_527:
        /*004c*/ 	.word	0x00000000
.L_528:


//--------------------- .nv.info._ZN5flash44flash_bwd_dq_dk_dv_loop_seqk_parallel_kernelI23Flash_bwd_kernel_traitsILi128ELi64ELi64ELi8ELi4ELi2ELi2ELb1ELb0EN7cutlass6half_tE19Flash_kernel_traitsILi128ELi64ELi64ELi8ES3_EELb0ELb0ELb1ELb0ELb0ELb0ELb1EEEvNS_16Flash_bwd_paramsE --------------------------
	.section	.nv.info._ZN5flash44flash_bwd_dq_dk_dv_loop_seqk_parallel_kernelI23Flash_bwd_kernel_traitsILi128ELi64ELi64ELi8ELi4ELi2ELi2ELb1ELb0EN7cutlass6half_tE19Flash_kernel_traitsILi128ELi64ELi64ELi8ES3_EELb0ELb0ELb1ELb0ELb0ELb0ELb1EEEvNS_16Flash_bwd_paramsE,"",@"SHT_CUDA_INFO"
	.sectionflags	@""
	.align	4


	//----- nvinfo : EIATTR_CUDA_API_VERSION
	.align		4
        /*0000*/ 	.byte	0x04, 0x37
        /*0002*/ 	.short	(.L_530 - .L_529)
.L_529:
        /*0004*/ 	.word	0x00000082


	//----- nvinfo : EIATTR_SW2861232_WAR
	.align		4
.L_530:
        /*0008*/ 	.byte	0x01, 0x35
	.zero		2


	//----- nvinfo : EIATTR_PARAM_CBANK
	.align		4
        /*000c*/ 	.byte	0x04, 0x0a
        /*000e*/ 	.short	(.L_532 - .L_531)
	.align		4
.L_531:
        /*0010*/ 	.word	index@(.nv.constant0._ZN5flash44flash_bwd_dq_dk_dv_loop_seqk_parallel_kernelI23Flash_bwd_kernel_traitsILi128ELi64ELi64ELi8ELi4ELi2ELi2ELb1ELb0EN7cutlass6half_tE19Flash_kernel_traitsILi128ELi64ELi64ELi8ES3_EELb0ELb0ELb1ELb0ELb0ELb0ELb1EEEvNS_16Flash_bwd_paramsE)
        /*0014*/ 	.short	0x0160
        /*0016*/ 	.short	0x0280


	//----- nvinfo : EIATTR_CBANK_PARAM_SIZE
	.align		4
.L_532:
        /*0018*/ 	.byte	0x03, 0x19
        /*001a*/ 	.short	0x0280


	//----- nvinfo : EIATTR_KPARAM_INFO
	.align		4
        /*001c*/ 	.byte	0x04, 0x17
        /*001e*/ 	.short	(.L_534 - .L_533)
.L_533:
        /*0020*/ 	.word	0x00000000
        /*0024*/ 	.short	0x0000
        /*0026*/ 	.short	0x0000
        /*0028*/ 	.byte	0x00, 0xf0, 0x01, 0x0a


	//----- nvinfo : EIATTR_MAXREG_COUNT
	.align		4
.L_534:
        /*002c*/ 	.byte	0x03, 0x1b
        /*002e*/ 	.short	0x00ff


	//----- nvinfo : EIATTR_NUM_BARRIERS
	.align		4
        /*0030*/ 	.byte	0x02, 0x4c
        /*0032*/ 	.byte	0x01
	.zero		1


	//----- nvinfo : EIATTR_ANNOTATIONS
	.align		4
        /*0034*/ 	.byte	0x04, 0x55
        /*0036*/ 	.short	(.L_536 - .L_535)


	//   ....[0]....
.L_535:
        /* <DEDUP_REMOVED lines=8> */


	//----- nvinfo : EIATTR_MERCURY_ISA_VERSION
	.align		4
.L_536:
        /*00a0*/ 	.byte	0x03, 0x5f
        /*00a2*/ 	.short	0x0000


	//----- nvinfo : EIATTR_EXIT_INSTR_OFFSETS
	.align		4
        /*00a4*/ 	.byte	0x04, 0x1c
        /*00a6*/ 	.short	(.L_538 - .L_537)


	//   ....[0]....
.L_537:
        /*00a8*/ 	.word	0x00000090


	//   ....[1]....
        /*00ac*/ 	.word	0x00007690


	//----- nvinfo : EIATTR_CTAIDZ_USED
	.align		4
.L_538:
        /*00b0*/ 	.byte	0x01, 0x04
	.zero		2


	//----- nvinfo : EIATTR_CRS_STACK_SIZE
	.align		4
        /*00b4*/ 	.byte	0x04, 0x1e
        /*00b6*/ 	.short	(.L_540 - .L_539)
.L_539:
        /*00b8*/ 	.word	0x00000000
.L_540:


//--------------------- .nv.info._ZN5flash44flash_bwd_dq_dk_dv_loop_seqk_parallel_kernelI23Flash_bwd_kernel_traitsILi128ELi64ELi64ELi8ELi4ELi2ELi2ELb1ELb0EN7cutlass6half_tE19Flash_kernel_traitsILi128ELi64ELi64ELi8ES3_EELb1ELb0ELb0ELb0ELb1ELb1ELb0EEEvNS_16Flash_bwd_paramsE --------------------------
	.section	.nv.info._ZN5flash44flash_bwd_dq_dk_dv_loop_seqk_parallel_kernelI23Flash_bwd_kernel_traitsILi128ELi64ELi64ELi8ELi4ELi2ELi2ELb1ELb0EN7cutlass6half_tE19Flash_kernel_traitsILi128ELi64ELi64ELi8ES3_EELb1ELb0ELb0ELb0ELb1ELb1ELb0EEEvNS_16Flash_bwd_paramsE,"",@"SHT_CUDA_INFO"
	.sectionflags	@""
	.align	4


	//----- nvinfo : EIATTR_CUDA_API_VERSION
	.align		4
        /*0000*/ 	.byte	0x04, 0x37
        /*0002*/ 	.short	(.L_542 - .L_541)
.L_541:
        /*0004*/ 	.word	0x00000082


	//----- nvinfo : EIATTR_SW2861232_WAR
	.align		4
.L_542:
        /*0008*/ 	.byte	0x01, 0x35
	.zero		2


	//----- nvinfo : EIATTR_PARAM_CBANK
	.align		4
        /*000c*/ 	.byte	0x04, 0x0a
        /*000e*/ 	.short	(.L_544 - .L_543)
	.align		4
.L_543:
        /*0010*/ 	.word	index@(.nv.constant0._ZN5flash44flash_bwd_dq_dk_dv_loop_seqk_parallel_kernelI23Flash_bwd_kernel_traitsILi128ELi64ELi64ELi8ELi4ELi2ELi2ELb1ELb0EN7cutlass6half_tE19Flash_kernel_traitsILi128ELi64ELi64ELi8ES3_EELb1ELb0ELb0ELb0ELb1ELb1ELb0EEEvNS_16Flash_bwd_paramsE)
        /*0014*/ 	.short	0x0160
        /*0016*/ 	.short	0x0280


	//----- nvinfo : EIATTR_CBANK_PARAM_SIZE
	.align		4
.L_544:
        /*0018*/ 	.byte	0x03, 0x19
        /*001a*/ 	.short	0x0280


	//----- nvinfo : EIATTR_KPARAM_INFO
	.align		4
        /*001c*/ 	.byte	0x04, 0x17
        /*001e*/ 	.short	(.L_546 - .L_545)
.L_545:
        /*0020*/ 	.word	0x00000000
        /*0024*/ 	.short	0x0000
        /*0026*/ 	.short	0x0000
        /*0028*/ 	.byte	0x00, 0xf0, 0x01, 0x0a


	//----- nvinfo : EIATTR_MAXREG_COUNT
	.align		4
.L_546:
        /*002c*/ 	.byte	0x03, 0x1b
        /*002e*/ 	.short	0x00ff


	//----- nvinfo : EIATTR_NUM_BARRIERS
	.align		4
        /*0030*/ 	.byte	0x02, 0x4c
        /*0032*/ 	.byte	0x01
	.zero		1


	//----- nvinfo : EIATTR_ANNOTATIONS
	.align		4
        /*0034*/ 	.byte	0x04, 0x55
        /*0036*/ 	.short	(.L_548 - .L_547)


	//   ....[0]....
.L_547:
        /* <DEDUP_REMOVED lines=13> */


	//----- nvinfo : EIATTR_MERCURY_ISA_VERSION
	.align		4
.L_548:
        /*00f8*/ 	.byte	0x03, 0x5f
        /*00fa*/ 	.short	0x0000


	//----- nvinfo : EIATTR_EXIT_INSTR_OFFSETS
	.align		4
        /*00fc*/ 	.byte	0x04, 0x1c
        /*00fe*/ 	.short	(.L_550 - .L_549)


	//   ....[0]....
.L_549:
        /*0100*/ 	.word	0x00000090


	//   ....[1]....
        /*0104*/ 	.word	0x000057a0


	//----- nvinfo : EIATTR_CTAIDZ_USED
	.align		4
.L_550:
        /*0108*/ 	.byte	0x01, 0x04
	.zero		2


//--------------------- .nv.info._ZN5flash44flash_bwd_dq_dk_dv_loop_seqk_parallel_kernelI23Flash_bwd_kernel_traitsILi128ELi64ELi64ELi8ELi4ELi2ELi2ELb1ELb0EN7cutlass6half_tE19Flash_kernel_traitsILi128ELi64ELi64ELi8ES3_EELb0ELb0ELb0ELb0ELb1ELb1ELb1EEEvNS_16Flash_bwd_paramsE --------------------------
	.section	.nv.info._ZN5flash44flash_bwd_dq_dk_dv_loop_seqk_parallel_kernelI23Flash_bwd_kernel_traitsILi128ELi64ELi64ELi8ELi4ELi2ELi2ELb1ELb0EN7cutlass6half_tE19Flash_kernel_traitsILi128ELi64ELi64ELi8ES3_EELb0ELb0ELb0ELb0ELb1ELb1ELb1EEEvNS_16Flash_bwd_paramsE,"",@"SHT_CUDA_INFO"
	.sectionflags	@""
	.align	4


	//----- nvinfo : EIATTR_CUDA_API_VERSION
	.align		4
        /*0000*/ 	.byte	0x04, 0x37
        /*0002*/ 	.short	(.L_552 - .L_551)
.L_551:
        /*0004*/ 	.word	0x00000082


	//----- nvinfo : EIATTR_SW2861232_WAR
	.align		4
.L_552:
        /*0008*/ 	.byte	0x01, 0x35
	.zero		2


	//----- nvinfo : EIATTR_PARAM_CBANK
	.align		4
        /*000c*/ 	.byte	0x04, 0x0a
        /*000e*/ 	.short	(.L_554 - .L_553)
	.align		4
.L_553:
        /*0010*/ 	.word	index@(.nv.constant0._ZN5flash44flash_bwd_dq_dk_dv_loop_seqk_parallel_kernelI23Flash_bwd_kernel_traitsILi128ELi64ELi64ELi8ELi4ELi2ELi2ELb1ELb0EN7cutlass6half_tE19Flash_kernel_traitsILi128ELi64ELi64ELi8ES3_EELb0ELb0ELb0ELb0ELb1ELb1ELb1EEEvNS_16Flash_bwd_paramsE)
        /*0014*/ 	.short	0x0160
        /*0016*/ 	.short	0x0280


	//----- nvinfo : EIATTR_CBANK_PARAM_SIZE
	.align		4
.L_554:
        /*0018*/ 	.byte	0x03, 0x19
        /*001a*/ 	.short	0x0280


	//----- nvinfo : EIATTR_KPARAM_INFO
	.align		4
        /*001c*/ 	.byte	0x04, 0x17
        /*001e*/ 	.short	(.L_556 - .L_555)
.L_555:
        /*0020*/ 	.word	0x00000000
        /*0024*/ 	.short	0x0000
        /*0026*/ 	.short	0x0000
        /*0028*/ 	.byte	0x00, 0xf0, 0x01, 0x0a


	//----- nvinfo : EIATTR_MAXREG_COUNT
	.align		4
.L_556:
        /*002c*/ 	.byte	0x03, 0x1b
        /*002e*/ 	.short	0x00ff


	//----- nvinfo : EIATTR_NUM_BARRIERS
	.align		4
        /*0030*/ 	.byte	0x02, 0x4c
        /*0032*/ 	.byte	0x01
	.zero		1


	//----- nvinfo : EIATTR_ANNOTATIONS
	.align		4
        /*0034*/ 	.byte	0x04, 0x55
        /*0036*/ 	.short	(.L_558 - .L_557)


	//   ....[0]....
.L_557:
        /*0038*/ 	.word	0x00000001
        /*003c*/ 	.byte	0x20, 0x03, 0x00, 0x00, 0x01, 0x00, 0x00, 0x00, 0xf0, 0x05, 0x00, 0x00, 0x01, 0x00, 0x00, 0x00
        /*004c*/ 	.byte	0x90, 0x07, 0x00, 0x00, 0x01, 0x00, 0x00, 0x00, 0x40, 0x08, 0x00, 0x00, 0x01, 0x00, 0x00, 0x00
        /*005c*/ 	.byte	0x10, 0x11, 0x00, 0x00, 0x01, 0x00, 0x00, 0x00, 0x90, 0x12, 0x00, 0x00, 0x01, 0x00, 0x00, 0x00
        /*006c*/ 	.byte	0xe0, 0x12, 0x00, 0x00, 0x01, 0x00, 0x00, 0x00, 0x90, 0x13, 0x00, 0x00


	//----- nvinfo : EIATTR_MERCURY_ISA_VERSION
	.align		4
.L_558:
        /*0078*/ 	.byte	0x03, 0x5f
        /*007a*/ 	.short	0x0000


	//----- nvinfo : EIATTR_EXIT_INSTR_OFFSETS
	.align		4
        /*007c*/ 	.byte	0x04, 0x1c
        /*007e*/ 	.short	(.L_560 - .L_559)


	//   ....[0]....
.L_559:
        /*0080*/ 	.word	0x00000090


	//   ....[1]....
        /*0084*/ 	.word	0x00004f00


	//----- nvinfo : EIATTR_CTAIDZ_USED
	.align		4
.L_560:
        /*0088*/ 	.byte	0x01, 0x04
	.zero		2


//--------------------- .nv.info._ZN5flash44flash_bwd_dq_dk_dv_loop_seqk_parallel_kernelI23Flash_bwd_kernel_traitsILi128ELi64ELi64ELi8ELi4ELi2ELi2ELb1ELb0EN7cutlass6half_tE19Flash_kernel_traitsILi128ELi64ELi64ELi8ES3_EELb1ELb0ELb0ELb1ELb0ELb0ELb0EEEvNS_16Flash_bwd_paramsE --------------------------
	.section	.nv.info._ZN5flash44flash_bwd_dq_dk_dv_loop_seqk_parallel_kernelI23Flash_bwd_kernel_traitsILi128ELi64ELi64ELi8ELi4ELi2ELi2ELb1ELb0EN7cutlass6half_tE19Flash_kernel_traitsILi128ELi64ELi64ELi8ES3_EELb1ELb0ELb0ELb1ELb0ELb0ELb0EEEvNS_16Flash_bwd_paramsE,"",@"SHT_CUDA_INFO"
	.sectionflags	@""
	.align	4


	//----- nvinfo : EIATTR_CUDA_API_VERSION
	.align		4
        /*0000*/ 	.byte	0x04, 0x37
        /*0002*/ 	.short	(.L_562 - .L_561)
.L_561:
        /*0004*/ 	.word	0x00000082


	//----- nvinfo : EIATTR_SW2861232_WAR
	.align		4
.L_562:
        /*0008*/ 	.byte	0x01, 0x35
	.zero		2


	//----- nvinfo : EIATTR_PARAM_CBANK
	.align		4
        /*000c*/ 	.byte	0x04, 0x0a
        /*000e*/ 	.short	(.L_564 - .L_563)
	.align		4
.L_563:
        /*0010*/ 	.word	index@(.nv.constant0._ZN5flash44flash_bwd_dq_dk_dv_loop_seqk_parallel_kernelI23Flash_bwd_kernel_traitsILi128ELi64ELi64ELi8ELi4ELi2ELi2ELb1ELb0EN7cutlass6half_tE19Flash_kernel_traitsILi128ELi64ELi64ELi8ES3_EELb1ELb0ELb0ELb1ELb0ELb0ELb0EEEvNS_16Flash_bwd_paramsE)
        /*0014*/ 	.short	0x0160
        /*0016*/ 	.short	0x0280


	//----- nvinfo : EIATTR_CBANK_PARAM_SIZE
	.align		4
.L_564:
        /*0018*/ 	.byte	0x03, 0x19
        /*001a*/ 	.short	0x0280


	//----- nvinfo : EIATTR_KPARAM_INFO
	.align		4
        /*001c*/ 	.byte	0x04, 0x17
        /*001e*/ 	.short	(.L_566 - .L_565)
.L_565:
        /*0020*/ 	.word	0x00000000
        /*0024*/ 	.short	0x0000
        /*0026*/ 	.short	0x0000
        /*0028*/ 	.byte	0x00, 0xf0, 0x01, 0x0a


	//----- nvinfo : EIATTR_MAXREG_COUNT
	.align		4
.L_566:
        /*002c*/ 	.byte	0x03, 0x1b
        /*002e*/ 	.short	0x00ff


	//----- nvinfo : EIATTR_NUM_BARRIERS
	.align		4
        /*0030*/ 	.byte	0x02, 0x4c
        /*0032*/ 	.byte	0x01
	.zero		1


	//----- nvinfo : EIATTR_ANNOTATIONS
	.align		4
        /*0034*/ 	.byte	0x04, 0x55
        /*0036*/ 	.short	(.L_568 - .L_567)


	//   ....[0]....
.L_567:
        /* <DEDUP_REMOVED lines=22> */


	//----- nvinfo : EIATTR_MERCURY_ISA_VERSION
	.align		4
.L_568:
        /*0188*/ 	.byte	0x03, 0x5f
        /*018a*/ 	.short	0x0000


	//----- nvinfo : EIATTR_EXIT_INSTR_OFFSETS
	.align		4
        /*018c*/ 	.byte	0x04, 0x1c
        /*018e*/ 	.short	(.L_570 - .L_569)


	//   ....[0]....
.L_569:
        /*0190*/ 	.word	0x00000090


	//   ....[1]....
        /*0194*/ 	.word	0x000080a0


	//----- nvinfo : EIATTR_CTAIDZ_USED
	.align		4
.L_570:
        /*0198*/ 	.byte	0x01, 0x04
	.zero		2


	//----- nvinfo : EIATTR_CRS_STACK_SIZE
	.align		4
        /*019c*/ 	.byte	0x04, 0x1e
        /*019e*/ 	.short	(.L_572 - .L_571)
.L_571:
        /*01a0*/ 	.word	0x00000000
.L_572:


//--------------------- .nv.info._ZN5flash44flash_bwd_dq_dk_dv_loop_seqk_parallel_kernelI23Flash_bwd_kernel_traitsILi128ELi64ELi64ELi8ELi4ELi2ELi2ELb1ELb0EN7cutlass6half_tE19Flash_kernel_traitsILi128ELi64ELi64ELi8ES3_EELb0ELb0ELb0ELb1ELb0ELb0ELb1EEEvNS_16Flash_bwd_paramsE --------------------------
	.section	.nv.info._ZN5flash44flash_bwd_dq_dk_dv_loop_seqk_parallel_kernelI23Flash_bwd_kernel_traitsILi128ELi64ELi64ELi8ELi4ELi2ELi2ELb1ELb0EN7cutlass6half_tE19Flash_kernel_traitsILi128ELi64ELi64ELi8ES3_EELb0ELb0ELb0ELb1ELb0ELb0ELb1EEEvNS_16Flash_bwd_paramsE,"",@"SHT_CUDA_INFO"
	.sectionflags	@""
	.align	4


	//----- nvinfo : EIATTR_CUDA_API_VERSION
	.align		4
        /*0000*/ 	.byte	0x04, 0x37
        /*0002*/ 	.short	(.L_574 - .L_573)
.L_573:
        /*0004*/ 	.word	0x00000082


	//----- nvinfo : EIATTR_SW2861232_WAR
	.align		4
.L_574:
        /*0008*/ 	.byte	0x01, 0x35
	.zero		2


	//----- nvinfo : EIATTR_PARAM_CBANK
	.align		4
        /*000c*/ 	.byte	0x04, 0x0a
        /*000e*/ 	.short	(.L_576 - .L_575)
	.align		4
.L_575:
        /*0010*/ 	.word	index@(.nv.constant0._ZN5flash44flash_bwd_dq_dk_dv_loop_seqk_parallel_kernelI23Flash_bwd_kernel_traitsILi128ELi64ELi64ELi8ELi4ELi2ELi2ELb1ELb0EN7cutlass6half_tE19Flash_kernel_traitsILi128ELi64ELi64ELi8ES3_EELb0ELb0ELb0ELb1ELb0ELb0ELb1EEEvNS_16Flash_bwd_paramsE)
        /*0014*/ 	.short	0x0160
        /*0016*/ 	.short	0x0280


	//----- nvinfo : EIATTR_CBANK_PARAM_SIZE
	.align		4
.L_576:
        /*0018*/ 	.byte	0x03, 0x19
        /*001a*/ 	.short	0x0280


	//----- nvinfo : EIATTR_KPARAM_INFO
	.align		4
        /*001c*/ 	.byte	0x04, 0x17
        /*001e*/ 	.short	(.L_578 - .L_577)
.L_577:
        /*0020*/ 	.word	0x00000000
        /*0024*/ 	.short	0x0000
        /*0026*/ 	.short	0x0000
        /*0028*/ 	.byte	0x00, 0xf0, 0x01, 0x0a


	//----- nvinfo : EIATTR_MAXREG_COUNT
	.align		4
.L_578:
        /*002c*/ 	.byte	0x03, 0x1b
        /*002e*/ 	.short	0x00ff


	//----- nvinfo : EIATTR_NUM_BARRIERS
	.align		4
        /*0030*/ 	.byte	0x02, 0x4c
        /*0032*/ 	.byte	0x01
	.zero		1


	//----- nvinfo : EIATTR_ANNOTATIONS
	.align		4
        /*0034*/ 	.byte	0x04, 0x55
        /*0036*/ 	.short	(.L_580 - .L_579)


	//   ....[0]....
.L_579:
        /* <DEDUP_REMOVED lines=17> */


	//----- nvinfo : EIATTR_MERCURY_ISA_VERSION
	.align		4
.L_580:
        /*0130*/ 	.byte	0x03, 0x5f
        /*0132*/ 	.short	0x0000


	//----- nvinfo : EIATTR_EXIT_INSTR_OFFSETS
	.align		4
        /*0134*/ 	.byte	0x04, 0x1c
        /*0136*/ 	.short	(.L_582 - .L_581)


	//   ....[0]....
.L_581:
        /*0138*/ 	.word	0x00000090


	//   ....[1]....
        /*013c*/ 	.word	0x00007930


	//----- nvinfo : EIATTR_CTAIDZ_USED
	.align		4
.L_582:
        /*0140*/ 	.byte	0x01, 0x04
	.zero		2


	//----- nvinfo : EIATTR_CRS_STACK_SIZE
	.align		4
        /*0144*/ 	.byte	0x04, 0x1e
        /*0146*/ 	.short	(.L_584 - .L_583)
.L_583:
        /*0148*/ 	.word	0x00000000
.L_584:


//--------------------- .nv.info._ZN5flash44flash_bwd_dq_dk_dv_loop_seqk_parallel_kernelI23Flash_bwd_kernel_traitsILi128ELi64ELi64ELi8ELi4ELi2ELi2ELb1ELb0EN7cutlass6half_tE19Flash_kernel_traitsILi128ELi64ELi64ELi8ES3_EELb1ELb0ELb1ELb0ELb0ELb1ELb0EEEvNS_16Flash_bwd_paramsE --------------------------
	.section	.nv.info._ZN5flash44flash_bwd_dq_dk_dv_loop_seqk_parallel_kernelI23Flash_bwd_kernel_traitsILi128ELi64ELi64ELi8ELi4ELi2ELi2ELb1ELb0EN7cutlass6half_tE19Flash_kernel_traitsILi128ELi64ELi64ELi8ES3_EELb1ELb0ELb1ELb0ELb0ELb1ELb0EEEvNS_16Flash_bwd_paramsE,"",@"SHT_CUDA_INFO"
	.sectionflags	@""
	.align	4


	//----- nvinfo : EIATTR_CUDA_API_VERSION
	.align		4
        /*0000*/ 	.byte	0x04, 0x37
        /*0002*/ 	.short	(.L_586 - .L_585)
.L_585:
        /*0004*/ 	.word	0x00000082


	//----- nvinfo : EIATTR_SW2861232_WAR
	.align		4
.L_586:
        /*0008*/ 	.byte	0x01, 0x35
	.zero		2


	//----- nvinfo : EIATTR_PARAM_CBANK
	.align		4
        /*000c*/ 	.byte	0x04, 0x0a
        /*000e*/ 	.short	(.L_588 - .L_587)
	.align		4
.L_587:
        /*0010*/ 	.word	index@(.nv.constant0._ZN5flash44flash_bwd_dq_dk_dv_loop_seqk_parallel_kernelI23Flash_bwd_kernel_traitsILi128ELi64ELi64ELi8ELi4ELi2ELi2ELb1ELb0EN7cutlass6half_tE19Flash_kernel_traitsILi128ELi64ELi64ELi8ES3_EELb1ELb0ELb1ELb0ELb0ELb1ELb0EEEvNS_16Flash_bwd_paramsE)
        /*0014*/ 	.short	0x0160
        /*0016*/ 	.short	0x0280


	//----- nvinfo : EIATTR_CBANK_PARAM_SIZE
	.align		4
.L_588:
        /*0018*/ 	.byte	0x03, 0x19
        /*001a*/ 	.short	0x0280


	//----- nvinfo : EIATTR_KPARAM_INFO
	.align		4
        /*001c*/ 	.byte	0x04, 0x17
        /*001e*/ 	.short	(.L_590 - .L_589)
.L_589:
        /*0020*/ 	.word	0x00000000
        /*0024*/ 	.short	0x0000
        /*0026*/ 	.short	0x0000
        /*0028*/ 	.byte	0x00, 0xf0, 0x01, 0x0a


	//----- nvinfo : EIATTR_MAXREG_COUNT
	.align		4
.L_590:
        /*002c*/ 	.byte	0x03, 0x1b
        /*002e*/ 	.short	0x00ff


	//----- nvinfo : EIATTR_NUM_BARRIERS
	.align		4
        /*0030*/ 	.byte	0x02, 0x4c
        /*0032*/ 	.byte	0x01
	.zero		1


	//----- nvinfo : EIATTR_ANNOTATIONS
	.align		4
        /*0034*/ 	.byte	0x04, 0x55
        /*0036*/ 	.short	(.L_592 - .L_591)


	//   ....[0]....
.L_591:
        /*0038*/ 	.word	0x00000001
        /*003c*/ 	.byte	0x20, 0x05, 0x00, 0x00, 0x01, 0x00, 0x00, 0x00, 0xb0, 0x05, 0x00, 0x00, 0x01, 0x00, 0x00, 0x00
        /*004c*/ 	.byte	0xd0, 0x1e, 0x00, 0x00, 0x01, 0x00, 0x00, 0x00, 0x70, 0x25, 0x00, 0x00


	//----- nvinfo : EIATTR_MERCURY_ISA_VERSION
	.align		4
.L_592:
        /*0058*/ 	.byte	0x03, 0x5f
        /*005a*/ 	.short	0x0000


	//----- nvinfo : EIATTR_EXIT_INSTR_OFFSETS
	.align		4
        /*005c*/ 	.byte	0x04, 0x1c
        /*005e*/ 	.short	(.L_594 - .L_593)


	//   ....[0]....
.L_593:
        /*0060*/ 	.word	0x00000090


	//   ....[1]....
        /*0064*/ 	.word	0x00006c60


	//----- nvinfo : EIATTR_CTAIDZ_USED
	.align		4
.L_594:
        /*0068*/ 	.byte	0x01, 0x04
	.zero		2


	//----- nvinfo : EIATTR_CRS_STACK_SIZE
	.align		4
        /*006c*/ 	.byte	0x04, 0x1e
        /*006e*/ 	.short	(.L_596 - .L_595)
.L_595:
        /*0070*/ 	.word	0x00000000
.L_596:


//--------------------- .nv.info._ZN5flash44flash_bwd_dq_dk_dv_loop_seqk_parallel_kernelI23Flash_bwd_kernel_traitsILi128ELi64ELi64ELi8ELi4ELi2ELi2ELb1ELb0EN7cutlass6half_tE19Flash_kernel_traitsILi128ELi64ELi64ELi8ES3_EELb0ELb0ELb1ELb0ELb0ELb1ELb1EEEvNS_16Flash_bwd_paramsE --------------------------
	.section	.nv.info._ZN5flash44flash_bwd_dq_dk_dv_loop_seqk_parallel_kernelI23Flash_bwd_kernel_traitsILi128ELi64ELi64ELi8ELi4ELi2ELi2ELb1ELb0EN7cutlass6half_tE19Flash_kernel_traitsILi128ELi64ELi64ELi8ES3_EELb0ELb0ELb1ELb0ELb0ELb1ELb1EEEvNS_16Flash_bwd_paramsE,"",@"SHT_CUDA_INFO"
	.sectionflags	@""
	.align	4


	//----- nvinfo : EIATTR_CUDA_API_VERSION
	.align		4
        /*0000*/ 	.byte	0x04, 0x37
        /*0002*/ 	.short	(.L_598 - .L_597)
.L_597:
        /*0004*/ 	.word	0x00000082


	//----- nvinfo : EIATTR_SW2861232_WAR
	.align		4
.L_598:
        /*0008*/ 	.byte	0x01, 0x35
	.zero		2


	//----- nvinfo : EIATTR_PARAM_CBANK
	.align		4
        /*000c*/ 	.byte	0x04, 0x0a
        /*000e*/ 	.short	(.L_600 - .L_599)
	.align		4
.L_599:
        /*0010*/ 	.word	index@(.nv.constant0._ZN5flash44flash_bwd_dq_dk_dv_loop_seqk_parallel_kernelI23Flash_bwd_kernel_traitsILi128ELi64ELi64ELi8ELi4ELi2ELi2ELb1ELb0EN7cutlass6half_tE19Flash_kernel_traitsILi128ELi64ELi64ELi8ES3_EELb0ELb0ELb1ELb0ELb0ELb1ELb1EEEvNS_16Flash_bwd_paramsE)
        /*0014*/ 	.short	0x0160
        /*0016*/ 	.short	0x0280


	//----- nvinfo : EIATTR_CBANK_PARAM_SIZE
	.align		4
.L_600:
        /*0018*/ 	.byte	0x03, 0x19
        /*001a*/ 	.short	0x0280


	//----- nvinfo : EIATTR_KPARAM_INFO
	.align		4
        /*001c*/ 	.byte	0x04, 0x17
        /*001e*/ 	.short	(.L_602 - .L_601)
.L_601:
        /*0020*/ 	.word	0x00000000
        /*0024*/ 	.short	0x0000
        /*0026*/ 	.short	0x0000
        /*0028*/ 	.byte	0x00, 0xf0, 0x01, 0x0a


	//----- nvinfo : EIATTR_MAXREG_COUNT
	.align		4
.L_602:
        /*002c*/ 	.byte	0x03, 0x1b
        /*002e*/ 	.short	0x00ff


	//----- nvinfo : EIATTR_NUM_BARRIERS
	.align		4
        /*0030*/ 	.byte	0x02, 0x4c
        /*0032*/ 	.byte	0x01
	.zero		1


	//----- nvinfo : EIATTR_ANNOTATIONS
	.align		4
        /*0034*/ 	.byte	0x04, 0x55
        /*0036*/ 	.short	(.L_604 - .L_603)


	//   ....[0]....
.L_603:
        /* <DEDUP_REMOVED lines=10> */


	//----- nvinfo : EIATTR_MERCURY_ISA_VERSION
	.align		4
.L_604:
        /*00c0*/ 	.byte	0x03, 0x5f
        /*00c2*/ 	.short	0x0000


	//----- nvinfo : EIATTR_EXIT_INSTR_OFFSETS
	.align		4
        /*00c4*/ 	.byte	0x04, 0x1c
        /*00c6*/ 	.short	(.L_606 - .L_605)


	//   ....[0]....
.L_605:
        /*00c8*/ 	.word	0x00000090


	//   ....[1]....
        /*00cc*/ 	.word	0x000069c0


	//----- nvinfo : EIATTR_CTAIDZ_USED
	.align		4
.L_606:
        /*00d0*/ 	.byte	0x01, 0x04
	.zero		2


	//----- nvinfo : EIATTR_CRS_STACK_SIZE
	.align		4
        /*00d4*/ 	.byte	0x04, 0x1e
        /*00d6*/ 	.short	(.L_608 - .L_607)
.L_607:
        /*00d8*/ 	.word	0x00000000
.L_608:


//--------------------- .nv.info._ZN5flash44flash_bwd_dq_dk_dv_loop_seqk_parallel_kernelI23Flash_bwd_kernel_traitsILi128ELi64ELi64ELi8ELi4ELi2ELi2ELb1ELb0EN7cutlass6half_tE19Flash_kernel_traitsILi128ELi64ELi64ELi8ES3_EELb1ELb0ELb1ELb1ELb0ELb0ELb0EEEvNS_16Flash_bwd_paramsE --------------------------
	.section	.nv.info._ZN5flash44flash_bwd_dq_dk_dv_loop_seqk_parallel_kernelI23Flash_bwd_kernel_traitsILi128ELi64ELi64ELi8ELi4ELi2ELi2ELb1ELb0EN7cutlass6half_tE19Flash_kernel_traitsILi128ELi64ELi64ELi8ES3_EELb1ELb0ELb1ELb1ELb0ELb0ELb0EEEvNS_16Flash_bwd_paramsE,"",@"SHT_CUDA_INFO"
	.sectionflags	@""
	.align	4


	//----- nvinfo : EIATTR_CUDA_API_VERSION
	.align		4
        /*0000*/ 	.byte	0x04, 0x37
        /*0002*/ 	.short	(.L_610 - .L_609)
.L_609:
        /*0004*/ 	.word	0x00000082


	//----- nvinfo : EIATTR_SW2861232_WAR
	.align		4
.L_610:
        /*0008*/ 	.byte	0x01, 0x35
	.zero		2


	//----- nvinfo : EIATTR_PARAM_CBANK
	.align		4
        /*000c*/ 	.byte	0x04, 0x0a
        /*000e*/ 	.short	(.L_612 - .L_611)
	.align		4
.L_611:
        /*0010*/ 	.word	index@(.nv.constant0._ZN5flash44flash_bwd_dq_dk_dv_loop_seqk_parallel_kernelI23Flash_bwd_kernel_traitsILi128ELi64ELi64ELi8ELi4ELi2ELi2ELb1ELb0EN7cutlass6half_tE19Flash_kernel_traitsILi128ELi64ELi64ELi8ES3_EELb1ELb0ELb1ELb1ELb0ELb0ELb0EEEvNS_16Flash_bwd_paramsE)
        /*0014*/ 	.short	0x0160
        /*0016*/ 	.short	0x0280


	//----- nvinfo : EIATTR_CBANK_PARAM_SIZE
	.align		4
.L_612:
        /*0018*/ 	.byte	0x03, 0x19
        /*001a*/ 	.short	0x0280


	//----- nvinfo : EIATTR_KPARAM_INFO
	.align		4
        /*001c*/ 	.byte	0x04, 0x17
        /*001e*/ 	.short	(.L_614 - .L_613)
.L_613:
        /*0020*/ 	.word	0x00000000
        /*0024*/ 	.short	0x0000
        /*0026*/ 	.short	0x0000
        /*0028*/ 	.byte	0x00, 0xf0, 0x01, 0x0a


	//----- nvinfo : EIATTR_MAXREG_COUNT
	.align		4
.L_614:
        /*002c*/ 	.byte	0x03, 0x1b
        /*002e*/ 	.short	0x00ff


	//----- nvinfo : EIATTR_NUM_BARRIERS
	.align		4
        /*0030*/ 	.byte	0x02, 0x4c
        /*0032*/ 	.byte	0x01
	.zero		1


	//----- nvinfo : EIATTR_ANNOTATIONS
	.align		4
        /*0034*/ 	.byte	0x04, 0x55
        /*0036*/ 	.short	(.L_616 - .L_615)


	//   ....[0]....
.L_615:
        /*0038*/ 	.word	0x00000001
        /*003c*/ 	.byte	0x90, 0x03, 0x00, 0x00, 0x01, 0x00, 0x00, 0x00, 0x50, 0x05, 0x00, 0x00, 0x01, 0x00, 0x00, 0x00
        /*004c*/ 	.byte	0x30, 0x0a, 0x00, 0x00, 0x01, 0x00, 0x00, 0x00, 0xa0, 0x1f, 0x00, 0x00, 0x01, 0x00, 0x00, 0x00
        /*005c*/ 	.byte	0x20, 0x45, 0x00, 0x00, 0x01, 0x00, 0x00, 0x00, 0xd0, 0x6d, 0x00, 0x00, 0x01, 0x00, 0x00, 0x00
        /*006c*/ 	.byte	0x00, 0x78, 0x00, 0x00


	//----- nvinfo : EIATTR_MERCURY_ISA_VERSION
	.align		4
.L_616:
        /*0070*/ 	.byte	0x03, 0x5f
        /*0072*/ 	.short	0x0000


	//----- nvinfo : EIATTR_EXIT_INSTR_OFFSETS
	.align		4
        /*0074*/ 	.byte	0x04, 0x1c
        /*0076*/ 	.short	(.L_618 - .L_617)


	//   ....[0]....
.L_617:
        /*0078*/ 	.word	0x00000090


	//   ....[1]....
        /*007c*/ 	.word	0x00007f30


	//----- nvinfo : EIATTR_CTAIDZ_USED
	.align		4
.L_618:
        /*0080*/ 	.byte	0x01, 0x04
	.zero		2


	//----- nvinfo : EIATTR_CRS_STACK_SIZE
	.align		4
        /*0084*/ 	.byte	0x04, 0x1e
        /*0086*/ 	.short	(.L_620 - .L_619)
.L_619:
        /*0088*/ 	.word	0x00000000
.L_620:


//--------------------- .nv.info._ZN5flash44flash_bwd_dq_dk_dv_loop_seqk_parallel_kernelI23Flash_bwd_kernel_traitsILi128ELi64ELi64ELi8ELi4ELi2ELi2ELb1ELb0EN7cutlass6half_tE19Flash_kernel_traitsILi128ELi64ELi64ELi8ES3_EELb0ELb0ELb1ELb1ELb0ELb0ELb1EEEvNS_16Flash_bwd_paramsE --------------------------
	.section	.nv.info._ZN5flash44flash_bwd_dq_dk_dv_loop_seqk_parallel_kernelI23Flash_bwd_kernel_traitsILi128ELi64ELi64ELi8ELi4ELi2ELi2ELb1ELb0EN7cutlass6half_tE19Flash_kernel_traitsILi128ELi64ELi64ELi8ES3_EELb0ELb0ELb1ELb1ELb0ELb0ELb1EEEvNS_16Flash_bwd_paramsE,"",@"SHT_CUDA_INFO"
	.sectionflags	@""
	.align	4


	//----- nvinfo : EIATTR_CUDA_API_VERSION
	.align		4
        /*0000*/ 	.byte	0x04, 0x37
        /*0002*/ 	.short	(.L_622 - .L_621)
.L_621:
        /*0004*/ 	.word	0x00000082


	//----- nvinfo : EIATTR_SW2861232_WAR
	.align		4
.L_622:
        /*0008*/ 	.byte	0x01, 0x35
	.zero		2


	//----- nvinfo : EIATTR_PARAM_CBANK
	.align		4
        /*000c*/ 	.byte	0x04, 0x0a
        /*000e*/ 	.short	(.L_624 - .L_623)
	.align		4
.L_623:
        /*0010*/ 	.word	index@(.nv.constant0._ZN5flash44flash_bwd_dq_dk_dv_loop_seqk_parallel_kernelI23Flash_bwd_kernel_traitsILi128ELi64ELi64ELi8ELi4ELi2ELi2ELb1ELb0EN7cutlass6half_tE19Flash_kernel_traitsILi128ELi64ELi64ELi8ES3_EELb0ELb0ELb1ELb1ELb0ELb0ELb1EEEvNS_16Flash_bwd_paramsE)
        /*0014*/ 	.short	0x0160
        /*0016*/ 	.short	0x0280


	//----- nvinfo : EIATTR_CBANK_PARAM_SIZE
	.align		4
.L_624:
        /*0018*/ 	.byte	0x03, 0x19
        /*001a*/ 	.short	0x0280


	//----- nvinfo : EIATTR_KPARAM_INFO
	.align		4
        /*001c*/ 	.byte	0x04, 0x17
        /*001e*/ 	.short	(.L_626 - .L_625)
.L_625:
        /*0020*/ 	.word	0x00000000
        /*0024*/ 	.short	0x0000
        /*0026*/ 	.short	0x0000
        /*0028*/ 	.byte	0x00, 0xf0, 0x01, 0x0a


	//----- nvinfo : EIATTR_MAXREG_COUNT
	.align		4
.L_626:
        /*002c*/ 	.byte	0x03, 0x1b
        /*002e*/ 	.short	0x00ff


	//----- nvinfo : EIATTR_NUM_BARRIERS
	.align		4
        /*0030*/ 	.byte	0x02, 0x4c
        /*0032*/ 	.byte	0x01
	.zero		1


	//----- nvinfo : EIATTR_ANNOTATIONS
	.align		4
        /*0034*/ 	.byte	0x04, 0x55
        /*0036*/ 	.short	(.L_628 - .L_627)


	//   ....[0]....
.L_627:
        /*0038*/ 	.word	0x00000001
        /*003c*/ 	.byte	0x60, 0x05, 0x00, 0x00, 0x01, 0x00, 0x00, 0x00, 0x30, 0x06, 0x00, 0x00, 0x01, 0x00, 0x00, 0x00
        /*004c*/ 	.byte	0xd0, 0x06, 0x00, 0x00, 0x01, 0x00, 0x00, 0x00, 0x50, 0x08, 0x00, 0x00, 0x01, 0x00, 0x00, 0x00
        /*005c*/ 	.byte	0xa0, 0x08, 0x00, 0x00, 0x01, 0x00, 0x00, 0x00, 0xa0, 0x0a, 0x00, 0x00, 0x01, 0x00, 0x00, 0x00
        /*006c*/ 	.byte	0xd0, 0x27, 0x00, 0x00, 0x01, 0x00, 0x00, 0x00, 0xa0, 0x2c, 0x00, 0x00, 0x01, 0x00, 0x00, 0x00
        /*007c*/ 	.byte	0xb0, 0x31, 0x00, 0x00, 0x01, 0x00, 0x00, 0x00, 0xb0, 0x45, 0x00, 0x00, 0x01, 0x00, 0x00, 0x00
        /*008c*/ 	.byte	0xf0, 0x45, 0x00, 0x00, 0x01, 0x00, 0x00, 0x00, 0x50, 0x6c, 0x00, 0x00, 0x01, 0x00, 0x00, 0x00
        /*009c*/ 	.byte	0x60, 0x6c, 0x00, 0x00, 0x01, 0x00, 0x00, 0x00, 0x70, 0x6c, 0x00, 0x00


	//----- nvinfo : EIATTR_MERCURY_ISA_VERSION
	.align		4
.L_628:
        /*00a8*/ 	.byte	0x03, 0x5f
        /*00aa*/ 	.short	0x0000


	//----- nvinfo : EIATTR_EXIT_INSTR_OFFSETS
	.align		4
        /*00ac*/ 	.byte	0x04, 0x1c
        /*00ae*/ 	.short	(.L_630 - .L_629)


	//   ....[0]....
.L_629:
        /*00b0*/ 	.word	0x00000090


	//   ....[1]....
        /*00b4*/ 	.word	0x00007b40


	//----- nvinfo : EIATTR_CTAIDZ_USED
	.align		4
.L_630:
        /*00b8*/ 	.byte	0x01, 0x04
	.zero		2


	//----- nvinfo : EIATTR_CRS_STACK_SIZE
	.align		4
        /*00bc*/ 	.byte	0x04, 0x1e
        /*00be*/ 	.short	(.L_632 - .L_631)
.L_631:
        /*00c0*/ 	.word	0x00000000
.L_632:


//--------------------- .nv.info._ZN5flash25flash_bwd_dot_do_o_kernelILb0E23Flash_bwd_kernel_traitsILi128ELi64ELi64ELi8ELi4ELi2ELi2ELb1ELb0EN7cutlass6half_tE19Flash_kernel_traitsILi128ELi64ELi64ELi8ES3_EEEEvNS_16Flash_bwd_paramsE --------------------------
	.section	.nv.info._ZN5flash25flash_bwd_dot_do_o_kernelILb0E23Flash_bwd_kernel_traitsILi128ELi64ELi64ELi8ELi4ELi2ELi2ELb1ELb0EN7cutlass6half_tE19Flash_kernel_traitsILi128ELi64ELi64ELi8ES3_EEEEvNS_16Flash_bwd_paramsE,"",@"SHT_CUDA_INFO"
	.sectionflags	@""
	.align	4


	//----- nvinfo : EIATTR_CUDA_API_VERSION
	.align		4
        /*0000*/ 	.byte	0x04, 0x37
        /*0002*/ 	.short	(.L_634 - .L_633)
.L_633:
        /*0004*/ 	.word	0x00000082


	//----- nvinfo : EIATTR_SW2861232_WAR
	.align		4
.L_634:
        /*0008*/ 	.byte	0x01, 0x35
	.zero		2


	//----- nvinfo : EIATTR_PARAM_CBANK
	.align		4
        /*000c*/ 	.byte	0x04, 0x0a
        /*000e*/ 	.short	(.L_636 - .L_635)
	.align		4
.L_635:
        /*0010*/ 	.word	index@(.nv.constant0._ZN5flash25flash_bwd_dot_do_o_kernelILb0E23Flash_bwd_kernel_traitsILi128ELi64ELi64ELi8ELi4ELi2ELi2ELb1ELb0EN7cutlass6half_tE19Flash_kernel_traitsILi128ELi64ELi64ELi8ES3_EEEEvNS_16Flash_bwd_paramsE)
        /*0014*/ 	.short	0x0160
        /*0016*/ 	.short	0x0280


	//----- nvinfo : EIATTR_CBANK_PARAM_SIZE
	.align		4
.L_636:
        /*0018*/ 	.byte	0x03, 0x19
        /*001a*/ 	.short	0x0280


	//----- nvinfo : EIATTR_KPARAM_INFO
	.align		4
        /*001c*/ 	.byte	0x04, 0x17
        /*001e*/ 	.short	(.L_638 - .L_637)
.L_637:
        /*0020*/ 	.word	0x00000000
        /*0024*/ 	.short	0x0000
        /*0026*/ 	.short	0x0000
        /*0028*/ 	.byte	0x00, 0xf0, 0x01, 0x0a


	//----- nvinfo : EIATTR_MAXREG_COUNT
	.align		4
.L_638:
        /*002c*/ 	.byte	0x03, 0x1b
        /*002e*/ 	.short	0x00ff


	//----- nvinfo : EIATTR_MERCURY_ISA_VERSION
	.align		4
        /*0030*/ 	.byte	0x03, 0x5f
        /*0032*/ 	.short	0x0000


	//----- nvinfo : EIATTR_COOP_GROUP_MASK_REGIDS
	.align		4
        /*0034*/ 	.byte	0x04, 0x29
        /*0036*/ 	.short	(.L_640 - .L_639)


	//   ....[0]....
.L_639:
        /*0038*/ 	.word	0xffffffff


	//   ....[1]....
        /*003c*/ 	.word	0xffffffff


	//   ....[2]....
        /*0040*/ 	.word	0xffffffff


	//   ....[3]....
        /*0044*/ 	.word	0xffffffff


	//   ....[4]....
        /*0048*/ 	.word	0xffffffff


	//   ....[5]....
        /*004c*/ 	.word	0xffffffff


	//----- nvinfo : EIATTR_COOP_GROUP_INSTR_OFFSETS
	.align		4
.L_640:
        /*0050*/ 	.byte	0x04, 0x28
        /*0052*/ 	.short	(.L_642 - .L_641)


	//   ....[0]....
.L_641:
        /*0054*/ 	.word	0x00001080


	//   ....[1]....
        /*0058*/ 	.word	0x000010f0


	//   ....[2]....
        /*005c*/ 	.word	0x00001110


	//   ....[3]....
        /*0060*/ 	.word	0x00001130


	//   ....[4]....
        /*0064*/ 	.word	0x00001160


	//   ....[5]....
        /*0068*/ 	.word	0x00001190


	//----- nvinfo : EIATTR_EXIT_INSTR_OFFSETS
	.align		4
.L_642:
        /*006c*/ 	.byte	0x04, 0x1c
        /*006e*/ 	.short	(.L_644 - .L_643)


	//   ....[0]....
.L_643:
        /*0070*/ 	.word	0x000000f0


	//   ....[1]....
        /*0074*/ 	.word	0x000011e0


	//   ....[2]....
        /*0078*/ 	.word	0x00001210


	//----- nvinfo : EIATTR_CTAIDZ_USED
	.align		4
.L_644:
        /*007c*/ 	.byte	0x01, 0x04
	.zero		2


	//----- nvinfo : EIATTR_CRS_STACK_SIZE
	.align		4
        /*0080*/ 	.byte	0x04, 0x1e
        /*0082*/ 	.short	(.L_646 - .L_645)
.L_645:
        /*0084*/ 	.word	0x00000000
.L_646:


//--------------------- .nv.info._ZN5flash25flash_bwd_dot_do_o_kernelILb1E23Flash_bwd_kernel_traitsILi128ELi64ELi64ELi8ELi4ELi2ELi2ELb1ELb0EN7cutlass6half_tE19Flash_kernel_traitsILi128ELi64ELi64ELi8ES3_EEEEvNS_16Flash_bwd_paramsE --------------------------
	.section	.nv.info._ZN5flash25flash_bwd_dot_do_o_kernelILb1E23Flash_bwd_kernel_traitsILi128ELi64ELi64ELi8ELi4ELi2ELi2ELb1ELb0EN7cutlass6half_tE19Flash_kernel_traitsILi128ELi64ELi64ELi8ES3_EEEEvNS_16Flash_bwd_paramsE,"",@"SHT_CUDA_INFO"
	.sectionflags	@""
	.align	4


	//----- nvinfo : EIATTR_CUDA_API_VERSION
	.align		4
        /*0000*/ 	.byte	0x04, 0x37
        /*0002*/ 	.short	(.L_648 - .L_647)
.L_647:
        /*0004*/ 	.word	0x00000082


	//----- nvinfo : EIATTR_SW2861232_WAR
	.align		4
.L_648:
        /*0008*/ 	.byte	0x01, 0x35
	.zero		2


	//----- nvinfo : EIATTR_PARAM_CBANK
	.align		4
        /*000c*/ 	.byte	0x04, 0x0a
        /*000e*/ 	.short	(.L_650 - .L_649)
	.align		4
.L_649:
        /*0010*/ 	.word	index@(.nv.constant0._ZN5flash25flash_bwd_dot_do_o_kernelILb1E23Flash_bwd_kernel_traitsILi128ELi64ELi64ELi8ELi4ELi2ELi2ELb1ELb0EN7cutlass6half_tE19Flash_kernel_traitsILi128ELi64ELi64ELi8ES3_EEEEvNS_16Flash_bwd_paramsE)
        /*0014*/ 	.short	0x0160
        /*0016*/ 	.short	0x0280


	//----- nvinfo : EIATTR_CBANK_PARAM_SIZE
	.align		4
.L_650:
        /*0018*/ 	.byte	0x03, 0x19
        /*001a*/ 	.short	0x0280


	//----- nvinfo : EIATTR_KPARAM_INFO
	.align		4
        /*001c*/ 	.byte	0x04, 0x17
        /*001e*/ 	.short	(.L_652 - .L_651)
.L_651:
        /*0020*/ 	.word	0x00000000
        /*0024*/ 	.short	0x0000
        /*0026*/ 	.short	0x0000
        /*0028*/ 	.byte	0x00, 0xf0, 0x01, 0x0a


	//----- nvinfo : EIATTR_MAXREG_COUNT
	.align		4
.L_652:
        /*002c*/ 	.byte	0x03, 0x1b
        /*002e*/ 	.short	0x00ff


	//----- nvinfo : EIATTR_MERCURY_ISA_VERSION
	.align		4
        /*0030*/ 	.byte	0x03, 0x5f
        /*0032*/ 	.short	0x0000


	//----- nvinfo : EIATTR_COOP_GROUP_MASK_REGIDS
	.align		4
        /*0034*/ 	.byte	0x04, 0x29
        /*0036*/ 	.short	(.L_654 - .L_653)


	//   ....[0]....
.L_653:
        /*0038*/ 	.word	0xffffffff


	//   ....[1]....
        /*003c*/ 	.word	0xffffffff


	//   ....[2]....
        /*0040*/ 	.word	0xffffffff


	//   ....[3]....
        /*0044*/ 	.word	0xffffffff


	//   ....[4]....
        /*0048*/ 	.word	0xffffffff


	//   ....[5]....
        /*004c*/ 	.word	0xffffffff


	//----- nvinfo : EIATTR_COOP_GROUP_INSTR_OFFSETS
	.align		4
.L_654:
        /*0050*/ 	.byte	0x04, 0x28
        /*0052*/ 	.short	(.L_656 - .L_655)


	//   ....[0]....
.L_655:
        /*0054*/ 	.word	0x000013d0


	//   ....[1]....
        /*0058*/ 	.word	0x00001400


	//   ....[2]....
        /*005c*/ 	.word	0x00001460


	//   ....[3]....
        /*0060*/ 	.word	0x00001470


	//   ....[4]....
        /*0064*/ 	.word	0x000014b0


	//   ....[5]....
        /*0068*/ 	.word	0x000014c0


	//----- nvinfo : EIATTR_EXIT_INSTR_OFFSETS
	.align		4
.L_656:
        /*006c*/ 	.byte	0x04, 0x1c
        /*006e*/ 	.short	(.L_658 - .L_657)


	//   ....[0]....
.L_657:
        /*0070*/ 	.word	0x000000f0


	//   ....[1]....
        /*0074*/ 	.word	0x00001610


	//----- nvinfo : EIATTR_CTAIDZ_USED
	.align		4
.L_658:
        /*0078*/ 	.byte	0x01, 0x04
	.zero		2


	//----- nvinfo : EIATTR_CRS_STACK_SIZE
	.align		4
        /*007c*/ 	.byte	0x04, 0x1e
        /*007e*/ 	.short	(.L_660 - .L_659)
.L_659:
        /*0080*/ 	.word	0x00000000
.L_660:


//--------------------- .nv.info._ZN5flash27flash_bwd_convert_dq_kernelI23Flash_bwd_kernel_traitsILi128ELi64ELi128ELi8ELi2ELi4ELi2ELb0ELb0EN7cutlass6half_tE19Flash_kernel_traitsILi128ELi64ELi128ELi8ES3_EEEEvNS_16Flash_bwd_paramsEi --------------------------
	.section	.nv.info._ZN5flash27flash_bwd_convert_dq_kernelI23Flash_bwd_kernel_traitsILi128ELi64ELi128ELi8ELi2ELi4ELi2ELb0ELb0EN7cutlass6half_tE19Flash_kernel_traitsILi128ELi64ELi128ELi8ES3_EEEEvNS_16Flash_bwd_paramsEi,"",@"SHT_CUDA_INFO"
	.sectionflags	@""
	.align	4


	//----- nvinfo : EIATTR_CUDA_API_VERSION
	.align		4
        /*0000*/ 	.byte	0x04, 0x37
        /*0002*/ 	.short	(.L_662 - .L_661)
.L_661:
        /*0004*/ 	.word	0x00000082


	//----- nvinfo : EIATTR_SW2861232_WAR
	.align		4
.L_662:
        /*0008*/ 	.byte	0x01, 0x35
	.zero		2


	//----- nvinfo : EIATTR_PARAM_CBANK
	.align		4
        /*000c*/ 	.byte	0x04, 0x0a
        /*000e*/ 	.short	(.L_664 - .L_663)
	.align		4
.L_663:
        /*0010*/ 	.word	index@(.nv.constant0._ZN5flash27flash_bwd_convert_dq_kernelI23Flash_bwd_kernel_traitsILi128ELi64ELi128ELi8ELi2ELi4ELi2ELb0ELb0EN7cutlass6half_tE19Flash_kernel_traitsILi128ELi64ELi128ELi8ES3_EEEEvNS_16Flash_bwd_paramsEi)
        /*0014*/ 	.short	0x0160
        /*0016*/ 	.short	0x0284


	//----- nvinfo : EIATTR_CBANK_PARAM_SIZE
	.align		4
.L_664:
        /*0018*/ 	.byte	0x03, 0x19
        /*001a*/ 	.short	0x0284


	//----- nvinfo : EIATTR_KPARAM_INFO
	.align		4
        /*001c*/ 	.byte	0x04, 0x17
        /*001e*/ 	.short	(.L_666 - .L_665)
.L_665:
        /*0020*/ 	.word	0x00000000
        /*0024*/ 	.short	0x0001
        /*0026*/ 	.short	0x0280
        /*0028*/ 	.byte	0x00, 0xf0, 0x11, 0x00


	//----- nvinfo : EIATTR_KPARAM_INFO
	.align		4
.L_666:
        /*002c*/ 	.byte	0x04, 0x17
        /*002e*/ 	.short	(.L_668 - .L_667)
.L_667:
        /*0030*/ 	.word	0x00000000
        /*0034*/ 	.short	0x0000
        /*0036*/ 	.short	0x0000
        /*0038*/ 	.byte	0x00, 0xf0, 0x01, 0x0a


	//----- nvinfo : EIATTR_MAXREG_COUNT
	.align		4
.L_668:
        /*003c*/ 	.byte	0x03, 0x1b
        /*003e*/ 	.short	0x00ff


	//----- nvinfo : EIATTR_NUM_BARRIERS
	.align		4
        /*0040*/ 	.byte	0x02, 0x4c
        /*0042*/ 	.byte	0x01
	.zero		1


	//----- nvinfo : EIATTR_MERCURY_ISA_VERSION
	.align		4
        /*0044*/ 	.byte	0x03, 0x5f
        /*0046*/ 	.short	0x0000


	//----- nvinfo : EIATTR_EXIT_INSTR_OFFSETS
	.align		4
        /*0048*/ 	.byte	0x04, 0x1c
        /*004a*/ 	.short	(.L_670 - .L_669)


	//   ....[0]....
.L_669:
        /*004c*/ 	.word	0x000000f0


	//   ....[1]....
        /*0050*/ 	.word	0x000016c0


	//   ....[2]....
        /*0054*/ 	.word	0x000017a0


	//   ....[3]....
        /*0058*/ 	.word	0x000017c0


	//----- nvinfo : EIATTR_CTAIDZ_USED
	.align		4
.L_670:
        /*005c*/ 	.byte	0x01, 0x04
	.zero		2


	//----- nvinfo : EIATTR_CRS_STACK_SIZE
	.align		4
        /*0060*/ 	.byte	0x04, 0x1e
        /*0062*/ 	.short	(.L_672 - .L_671)
.L_671:
        /*0064*/ 	.word	0x00000000
.L_672:


//--------------------- .nv.info._ZN5flash44flash_bwd_dq_dk_dv_loop_seqk_parallel_kernelI23Flash_bwd_kernel_traitsILi128ELi64ELi128ELi8ELi2ELi4ELi2ELb0ELb0EN7cutlass6half_tE19Flash_kernel_traitsILi128ELi64ELi128ELi8ES3_EELb1ELb0ELb0ELb0ELb0ELb1ELb0EEEvNS_16Flash_bwd_paramsE --------------------------
	.section	.nv.info._ZN5flash44flash_bwd_dq_dk_dv_loop_seqk_parallel_kernelI23Flash_bwd_kernel_traitsILi128ELi64ELi128ELi8ELi2ELi4ELi2ELb0ELb0EN7cutlass6half_tE19Flash_kernel_traitsILi128ELi64ELi128ELi8ES3_EELb1ELb0ELb0ELb0ELb0ELb1ELb0EEEvNS_16Flash_bwd_paramsE,"",@"SHT_CUDA_INFO"
	.sectionflags	@""
	.align	4


	//----- nvinfo : EIATTR_CUDA_API_VERSION
	.align		4
        /*0000*/ 	.byte	0x04, 0x37
        /*0002*/ 	.short	(.L_674 - .L_673)
.L_673:
        /*0004*/ 	.word	0x00000082


	//----- nvinfo : EIATTR_SW2861232_WAR
	.align		4
.L_674:
        /*0008*/ 	.byte	0x01, 0x35
	.zero		2


	//----- nvinfo : EIATTR_PARAM_CBANK
	.align		4
        /*000c*/ 	.byte	0x04, 0x0a
        /*000e*/ 	.short	(.L_676 - .L_675)
	.align		4
.L_675:
        /*0010*/ 	.word	index@(.nv.constant0._ZN5flash44flash_bwd_dq_dk_dv_loop_seqk_parallel_kernelI23Flash_bwd_kernel_traitsILi128ELi64ELi128ELi8ELi2ELi4ELi2ELb0ELb0EN7cutlass6half_tE19Flash_kernel_traitsILi128ELi64ELi128ELi8ES3_EELb1ELb0ELb0ELb0ELb0ELb1ELb0EEEvNS_16Flash_bwd_paramsE)
        /*0014*/ 	.short	0x0160
        /*0016*/ 	.short	0x0280


	//----- nvinfo : EIATTR_CBANK_PARAM_SIZE
	.align		4
.L_676:
        /*0018*/ 	.byte	0x03, 0x19
        /*001a*/ 	.short	0x0280


	//----- nvinfo : EIATTR_KPARAM_INFO
	.align		4
        /*001c*/ 	.byte	0x04, 0x17
        /*001e*/ 	.short	(.L_678 - .L_677)
.L_677:
        /*0020*/ 	.word	0x00000000
        /*0024*/ 	.short	0x0000
        /*0026*/ 	.short	0x0000
        /*0028*/ 	.byte	0x00, 0xf0, 0x01, 0x0a


	//----- nvinfo : EIATTR_MAXREG_COUNT
	.align		4
.L_678:
        /*002c*/ 	.byte	0x03, 0x1b
        /*002e*/ 	.short	0x00ff


	//----- nvinfo : EIATTR_NUM_BARRIERS
	.align		4
        /*0030*/ 	.byte	0x02, 0x4c
        /*0032*/ 	.byte	0x01
	.zero		1


	//----- nvinfo : EIATTR_ANNOTATIONS
	.align		4
        /*0034*/ 	.byte	0x04, 0x55
        /*0036*/ 	.short	(.L_680 - .L_679)


	//   ....[0]....
.L_679:
        /* <DEDUP_REMOVED lines=16> */


	//----- nvinfo : EIATTR_MERCURY_ISA_VERSION
	.align		4
.L_680:
        /*0120*/ 	.byte	0x03, 0x5f
        /*0122*/ 	.short	0x0000


	//----- nvinfo : EIATTR_EXIT_INSTR_OFFSETS
	.align		4
        /*0124*/ 	.byte	0x04, 0x1c
        /*0126*/ 	.short	(.L_682 - .L_681)


	//   ....[0]....
.L_681:
        /*0128*/ 	.word	0x000000a0


	//   ....[1]....
        /*012c*/ 	.word	0x0000ad80


	//----- nvinfo : EIATTR_CTAIDZ_USED
	.align		4
.L_682:
        /*0130*/ 	.byte	0x01, 0x04
	.zero		2


	//----- nvinfo : EIATTR_CRS_STACK_SIZE
	.align		4
        /*0134*/ 	.byte	0x04, 0x1e
        /*0136*/ 	.short	(.L_684 - .L_683)
.L_683:
        /*0138*/ 	.word	0x00000000
.L_684:


//--------------------- .nv.info._ZN5flash44flash_bwd_dq_dk_dv_loop_seqk_parallel_kernelI23Flash_bwd_kernel_traitsILi128ELi64ELi128ELi8ELi2ELi4ELi2ELb0ELb0EN7cutlass6half_tE19Flash_kernel_traitsILi128ELi64ELi128ELi8ES3_EELb0ELb0ELb0ELb0ELb0ELb1ELb1EEEvNS_16Flash_bwd_paramsE --------------------------
	.section	.nv.info._ZN5flash44flash_bwd_dq_dk_dv_loop_seqk_parallel_kernelI23Flash_bwd_kernel_traitsILi128ELi64ELi128ELi8ELi2ELi4ELi2ELb0ELb0EN7cutlass6half_tE19Flash_kernel_traitsILi128ELi64ELi128ELi8ES3_EELb0ELb0ELb0ELb0ELb0ELb1ELb1EEEvNS_16Flash_bwd_paramsE,"",@"SHT_CUDA_INFO"
	.sectionflags	@""
	.align	4


	//----- nvinfo : EIATTR_CUDA_API_VERSION
	.align		4
        /*0000*/ 	.byte	0x04, 0x37
        /*0002*/ 	.short	(.L_686 - .L_685)
.L_685:
        /*0004*/ 	.word	0x00000082


	//----- nvinfo : EIATTR_SW2861232_WAR
	.align		4
.L_686:
        /*0008*/ 	.byte	0x01, 0x35
	.zero		2


	//----- nvinfo : EIATTR_PARAM_CBANK
	.align		4
        /*000c*/ 	.byte	0x04, 0x0a
        /*000e*/ 	.short	(.L_688 - .L_687)
	.align		4
.L_687:
        /*0010*/ 	.word	index@(.nv.constant0._ZN5flash44flash_bwd_dq_dk_dv_loop_seqk_parallel_kernelI23Flash_bwd_kernel_traitsILi128ELi64ELi128ELi8ELi2ELi4ELi2ELb0ELb0EN7cutlass6half_tE19Flash_kernel_traitsILi128ELi64ELi128ELi8ES3_EELb0ELb0ELb0ELb0ELb0ELb1ELb1EEEvNS_16Flash_bwd_paramsE)
        /*0014*/ 	.short	0x0160
        /*0016*/ 	.short	0x0280


	//----- nvinfo : EIATTR_CBANK_PARAM_SIZE
	.align		4
.L_688:
        /*0018*/ 	.byte	0x03, 0x19
        /*001a*/ 	.short	0x0280


	//----- nvinfo : EIATTR_KPARAM_INFO
	.align		4
        /*001c*/ 	.byte	0x04, 0x17
        /*001e*/ 	.short	(.L_690 - .L_689)
.L_689:
        /*0020*/ 	.word	0x00000000
        /*0024*/ 	.short	0x0000
        /*0026*/ 	.short	0x0000
        /*0028*/ 	.byte	0x00, 0xf0, 0x01, 0x0a


	//----- nvinfo : EIATTR_MAXREG_COUNT
	.align		4
.L_690:
        /*002c*/ 	.byte	0x03, 0x1b
        /*002e*/ 	.short	0x00ff


	//----- nvinfo : EIATTR_NUM_BARRIERS
	.align		4
        /*0030*/ 	.byte	0x02, 0x4c
        /*0032*/ 	.byte	0x01
	.zero		1


	//----- nvinfo : EIATTR_ANNOTATIONS
	.align		4
        /*0034*/ 	.byte	0x04, 0x55
        /*0036*/ 	.short	(.L_692 - .L_691)


	//   ....[0]....
.L_691:
        /* <DEDUP_REMOVED lines=49> */


	//----- nvinfo : EIATTR_MERCURY_ISA_VERSION
	.align		4
.L_692:
        /*0330*/ 	.byte	0x03, 0x5f
        /*0332*/ 	.short	0x0000


	//----- nvinfo : EIATTR_EXIT_INSTR_OFFSETS
	.align		4
        /*0334*/ 	.byte	0x04, 0x1c
        /*0336*/ 	.short	(.L_694 - .L_693)


	//   ....[0]....
.L_693:
        /*0338*/ 	.word	0x000000a0


	//   ....[1]....
        /*033c*/ 	.word	0x0000aae0


	//----- nvinfo : EIATTR_CTAIDZ_USED
	.align		4
.L_694:
        /*0340*/ 	.byte	0x01, 0x04
	.zero		2


	//----- nvinfo : EIATTR_CRS_STACK_SIZE
	.align		4
        /*0344*/ 	.byte	0x04, 0x1e
        /*0346*/ 	.short	(.L_696 - .L_695)
.L_695:
        /*0348*/ 	.word	0x00000000
.L_696:


//--------------------- .nv.info._ZN5flash44flash_bwd_dq_dk_dv_loop_seqk_parallel_kernelI23Flash_bwd_kernel_traitsILi128ELi64ELi128ELi8ELi2ELi4ELi2ELb0ELb0EN7cutlass6half_tE19Flash_kernel_traitsILi128ELi64ELi128ELi8ES3_EELb1ELb0ELb0ELb0ELb0ELb0ELb0EEEvNS_16Flash_bwd_paramsE --------------------------
	.section	.nv.info._ZN5flash44flash_bwd_dq_dk_dv_loop_seqk_parallel_kernelI23Flash_bwd_kernel_traitsILi128ELi64ELi128ELi8ELi2ELi4ELi2ELb0ELb0EN7cutlass6half_tE19Flash_kernel_traitsILi128ELi64ELi128ELi8ES3_EELb1ELb0ELb0ELb0ELb0ELb0ELb0EEEvNS_16Flash_bwd_paramsE,"",@"SHT_CUDA_INFO"
	.sectionflags	@""
	.align	4


	//----- nvinfo : EIATTR_CUDA_API_VERSION
	.align		4
        /*0000*/ 	.byte	0x04, 0x37
        /*0002*/ 	.short	(.L_698 - .L_697)
.L_697:
        /*0004*/ 	.word	0x00000082


	//----- nvinfo : EIATTR_SW2861232_WAR
	.align		4
.L_698:
        /*0008*/ 	.byte	0x01, 0x35
	.zero		2


	//----- nvinfo : EIATTR_PARAM_CBANK
	.align		4
        /*000c*/ 	.byte	0x04, 0x0a
        /*000e*/ 	.short	(.L_700 - .L_699)
	.align		4
.L_699:
        /*0010*/ 	.word	index@(.nv.constant0._ZN5flash44flash_bwd_dq_dk_dv_loop_seqk_parallel_kernelI23Flash_bwd_kernel_traitsILi128ELi64ELi128ELi8ELi2ELi4ELi2ELb0ELb0EN7cutlass6half_tE19Flash_kernel_traitsILi128ELi64ELi128ELi8ES3_EELb1ELb0ELb0ELb0ELb0ELb0ELb0EEEvNS_16Flash_bwd_paramsE)
        /*0014*/ 	.short	0x0160
        /*0016*/ 	.short	0x0280


	//----- nvinfo : EIATTR_CBANK_PARAM_SIZE
	.align		4
.L_700:
        /*0018*/ 	.byte	0x03, 0x19
        /*001a*/ 	.short	0x0280


	//----- nvinfo : EIATTR_KPARAM_INFO
	.align		4
        /*001c*/ 	.byte	0x04, 0x17
        /*001e*/ 	.short	(.L_702 - .L_701)
.L_701:
        /*0020*/ 	.word	0x00000000
        /*0024*/ 	.short	0x0000
        /*0026*/ 	.short	0x0000
        /*0028*/ 	.byte	0x00, 0xf0, 0x01, 0x0a


	//----- nvinfo : EIATTR_MAXREG_COUNT
	.align		4
.L_702:
        /*002c*/ 	.byte	0x03, 0x1b
        /*002e*/ 	.short	0x00ff


	//----- nvinfo : EIATTR_NUM_BARRIERS
	.align		4
        /*0030*/ 	.byte	0x02, 0x4c
        /*0032*/ 	.byte	0x01
	.zero		1


	//----- nvinfo : EIATTR_ANNOTATIONS
	.align		4
        /*0034*/ 	.byte	0x04, 0x55
        /*0036*/ 	.short	(.L_704 - .L_703)


	//   ....[0]....
.L_703:
        /* <DEDUP_REMOVED lines=13> */


	//----- nvinfo : EIATTR_MERCURY_ISA_VERSION
	.align		4
.L_704:
        /*00f8*/ 	.byte	0x03, 0x5f
        /*00fa*/ 	.short	0x0000


	//----- nvinfo : EIATTR_EXIT_INSTR_OFFSETS
	.align		4
        /*00fc*/ 	.byte	0x04, 0x1c
        /*00fe*/ 	.short	(.L_706 - .L_705)


	//   ....[0]....
.L_705:
        /*0100*/ 	.word	0x000000a0


	//   ....[1]....
        /*0104*/ 	.word	0x0000bfb0


	//----- nvinfo : EIATTR_CTAIDZ_USED
	.align		4
.L_706:
        /*0108*/ 	.byte	0x01, 0x04
	.zero		2


	//----- nvinfo : EIATTR_CRS_STACK_SIZE
	.align		4
        /*010c*/ 	.byte	0x04, 0x1e
        /*010e*/ 	.short	(.L_708 - .L_707)
.L_707:
        /*0110*/ 	.word	0x00000000
.L_708:


//--------------------- .nv.info._ZN5flash44flash_bwd_dq_dk_dv_loop_seqk_parallel_kernelI23Flash_bwd_kernel_traitsILi128ELi64ELi128ELi8ELi2ELi4ELi2ELb0ELb0EN7cutlass6half_tE19Flash_kernel_traitsILi128ELi64ELi128ELi8ES3_EELb0ELb0ELb0ELb0ELb0ELb0ELb1EEEvNS_16Flash_bwd_paramsE --------------------------
	.section	.nv.info._ZN5flash44flash_bwd_dq_dk_dv_loop_seqk_parallel_kernelI23Flash_bwd_kernel_traitsILi128ELi64ELi128ELi8ELi2ELi4ELi2ELb0ELb0EN7cutlass6half_tE19Flash_kernel_traitsILi128ELi64ELi128ELi8ES3_EELb0ELb0ELb0ELb0ELb0ELb0ELb1EEEvNS_16Flash_bwd_paramsE,"",@"SHT_CUDA_INFO"
	.sectionflags	@""
	.align	4


	//----- nvinfo : EIATTR_CUDA_API_VERSION
	.align		4
        /*0000*/ 	.byte	0x04, 0x37
        /*0002*/ 	.short	(.L_710 - .L_709)
.L_709:
        /*0004*/ 	.word	0x00000082


	//----- nvinfo : EIATTR_SW2861232_WAR
	.align		4
.L_710:
        /*0008*/ 	.byte	0x01, 0x35
	.zero		2


	//----- nvinfo : EIATTR_PARAM_CBANK
	.align		4
        /*000c*/ 	.byte	0x04, 0x0a
        /*000e*/ 	.short	(.L_712 - .L_711)
	.align		4
.L_711:
        /*0010*/ 	.word	index@(.nv.constant0._ZN5flash44flash_bwd_dq_dk_dv_loop_seqk_parallel_kernelI23Flash_bwd_kernel_traitsILi128ELi64ELi128ELi8ELi2ELi4ELi2ELb0ELb0EN7cutlass6half_tE19Flash_kernel_traitsILi128ELi64ELi128ELi8ES3_EELb0ELb0ELb0ELb0ELb0ELb0ELb1EEEvNS_16Flash_bwd_paramsE)
        /*0014*/ 	.short	0x0160
        /*0016*/ 	.short	0x0280


	//----- nvinfo : EIATTR_CBANK_PARAM_SIZE
	.align		4
.L_712:
        /*0018*/ 	.byte	0x03, 0x19
        /*001a*/ 	.short	0x0280


	//----- nvinfo : EIATTR_KPARAM_INFO
	.align		4
        /*001c*/ 	.byte	0x04, 0x17
        /*001e*/ 	.short	(.L_714 - .L_713)
.L_713:
        /*0020*/ 	.word	0x00000000
        /*0024*/ 	.short	0x0000
        /*0026*/ 	.short	0x0000
        /*0028*/ 	.byte	0x00, 0xf0, 0x01, 0x0a


	//----- nvinfo : EIATTR_MAXREG_COUNT
	.align		4
.L_714:
        /*002c*/ 	.byte	0x03, 0x1b
        /*002e*/ 	.short	0x00ff


	//----- nvinfo : EIATTR_NUM_BARRIERS
	.align		4
        /*0030*/ 	.byte	0x02, 0x4c
        /*0032*/ 	.byte	0x01
	.zero		1


	//----- nvinfo : EIATTR_ANNOTATIONS
	.align		4
        /*0034*/ 	.byte	0x04, 0x55
        /*0036*/ 	.short	(.L_716 - .L_715)


	//   ....[0]....
.L_715:
        /* <DEDUP_REMOVED lines=56> */


	//----- nvinfo : EIATTR_MERCURY_ISA_VERSION
	.align		4
.L_716:
        /*03a8*/ 	.byte	0x03, 0x5f
        /*03aa*/ 	.short	0x0000


	//----- nvinfo : EIATTR_EXIT_INSTR_OFFSETS
	.align		4
        /*03ac*/ 	.byte	0x04, 0x1c
        /*03ae*/ 	.short	(.L_718 - .L_717)


	//   ....[0]....
.L_717:
        /*03b0*/ 	.word	0x000000a0


	//   ....[1]....
        /*03b4*/ 	.word	0x0000bc40


	//----- nvinfo : EIATTR_CTAIDZ_USED
	.align		4
.L_718:
        /*03b8*/ 	.byte	0x01, 0x04
	.zero		2


	//----- nvinfo : EIATTR_CRS_STACK_SIZE
	.align		4
        /*03bc*/ 	.byte	0x04, 0x1e
        /*03be*/ 	.short	(.L_720 - .L_719)
.L_719:
        /*03c0*/ 	.word	0x00000000
.L_720:


//--------------------- .nv.info._ZN5flash44flash_bwd_dq_dk_dv_loop_seqk_parallel_kernelI23Flash_bwd_kernel_traitsILi128ELi64ELi128ELi8ELi2ELi4ELi2ELb0ELb0EN7cutlass6half_tE19Flash_kernel_traitsILi128ELi64ELi128ELi8ES3_EELb1ELb0ELb1ELb0ELb0ELb0ELb0EEEvNS_16Flash_bwd_paramsE --------------------------
	.section	.nv.info._ZN5flash44flash_bwd_dq_dk_dv_loop_seqk_parallel_kernelI23Flash_bwd_kernel_traitsILi128ELi64ELi128ELi8ELi2ELi4ELi2ELb0ELb0EN7cutlass6half_tE19Flash_kernel_traitsILi128ELi64ELi128ELi8ES3_EELb1ELb0ELb1ELb0ELb0ELb0ELb0EEEvNS_16Flash_bwd_paramsE,"",@"SHT_CUDA_INFO"
	.sectionflags	@""
	.align	4


	//----- nvinfo : EIATTR_CUDA_API_VERSION
	.align		4
        /*0000*/ 	.byte	0x04, 0x37
        /*0002*/ 	.short	(.L_722 - .L_721)
.L_721:
        /*0004*/ 	.word	0x00000082


	//----- nvinfo : EIATTR_SW2861232_WAR
	.align		4
.L_722:
        /*0008*/ 	.byte	0x01, 0x35
	.zero		2


	//----- nvinfo : EIATTR_PARAM_CBANK
	.align		4
        /*000c*/ 	.byte	0x04, 0x0a
        /*000e*/ 	.short	(.L_724 - .L_723)
	.align		4
.L_723:
        /*0010*/ 	.word	index@(.nv.constant0._ZN5flash44flash_bwd_dq_dk_dv_loop_seqk_parallel_kernelI23Flash_bwd_kernel_traitsILi128ELi64ELi128ELi8ELi2ELi4ELi2ELb0ELb0EN7cutlass6half_tE19Flash_kernel_traitsILi128ELi64ELi128ELi8ES3_EELb1ELb0ELb1ELb0ELb0ELb0ELb0EEEvNS_16Flash_bwd_paramsE)
        /*0014*/ 	.short	0x0160
        /*0016*/ 	.short	0x0280


	//----- nvinfo : EIATTR_CBANK_PARAM_SIZE
	.align		4
.L_724:
        /*0018*/ 	.byte	0x03, 0x19
        /*001a*/ 	.short	0x0280


	//----- nvinfo : EIATTR_KPARAM_INFO
	.align		4
        /*001c*/ 	.byte	0x04, 0x17
        /*001e*/ 	.short	(.L_726 - .L_725)
.L_725:
        /*0020*/ 	.word	0x00000000
        /*0024*/ 	.short	0x0000
        /*0026*/ 	.short	0x0000
        /*0028*/ 	.byte	0x00, 0xf0, 0x01, 0x0a


	//----- nvinfo : EIATTR_MAXREG_COUNT
	.align		4
.L_726:
        /*002c*/ 	.byte	0x03, 0x1b
        /*002e*/ 	.short	0x00ff


	//----- nvinfo : EIATTR_NUM_BARRIERS
	.align		4
        /*0030*/ 	.byte	0x02, 0x4c
        /*0032*/ 	.byte	0x01
	.zero		1


	//----- nvinfo : EIATTR_ANNOTATIONS
	.align		4
        /*0034*/ 	.byte	0x04, 0x55
        /*0036*/ 	.short	(.L_728 - .L_727)


	//   ....[0]....
.L_727:
        /*0038*/ 	.word	0x00000001
        /*003c*/ 	.byte	0x00, 0x04, 0x00, 0x00, 0x01, 0x00, 0x00, 0x00, 0x30, 0x0b, 0x00, 0x00, 0x01, 0x00, 0x00, 0x00
        /*004c*/ 	.byte	0x70, 0x0b, 0x00, 0x00, 0x01, 0x00, 0x00, 0x00, 0x90, 0x0b, 0x00, 0x00, 0x01, 0x00, 0x00, 0x00
        /*005c*/ 	.byte	0xa0, 0x0b, 0x00, 0x00, 0x01, 0x00, 0x00, 0x00, 0xc0, 0x0b, 0x00, 0x00, 0x01, 0x00, 0x00, 0x00
        /*006c*/ 	.byte	0x40, 0x5b, 0x00, 0x00, 0x01, 0x00, 0x00, 0x00, 0x70, 0xa1, 0x00, 0x00, 0x01, 0x00, 0x00, 0x00
        /*007c*/ 	.byte	0x80, 0xa1, 0x00, 0x00, 0x01, 0x00, 0x00, 0x00, 0x90, 0xa1, 0x00, 0x00, 0x01, 0x00, 0x00, 0x00
        /*008c*/ 	.byte	0xa0, 0xa1, 0x00, 0x00, 0x01, 0x00, 0x00, 0x00, 0xb0, 0xa1, 0x00, 0x00


	//----- nvinfo : EIATTR_MERCURY_ISA_VERSION
	.align		4
.L_728:
        /*0098*/ 	.byte	0x03, 0x5f
        /*009a*/ 	.short	0x0000


	//----- nvinfo : EIATTR_EXIT_INSTR_OFFSETS
	.align		4
        /*009c*/ 	.byte	0x04, 0x1c
        /*009e*/ 	.short	(.L_730 - .L_729)


	//   ....[0]....
.L_729:
        /*00a0*/ 	.word	0x000000a0


	//   ....[1]....
        /*00a4*/ 	.word	0x0000c110


	//----- nvinfo : EIATTR_CTAIDZ_USED
	.align		4
.L_730:
        /*00a8*/ 	.byte	0x01, 0x04
	.zero		2


	//----- nvinfo : EIATTR_CRS_STACK_SIZE
	.align		4
        /*00ac*/ 	.byte	0x04, 0x1e
        /*00ae*/ 	.short	(.L_732 - .L_731)
.L_731:
        /*00b0*/ 	.word	0x00000000
.L_732:


//--------------------- .nv.info._ZN5flash44flash_bwd_dq_dk_dv_loop_seqk_parallel_kernelI23Flash_bwd_kernel_traitsILi128ELi64ELi128ELi8ELi2ELi4ELi2ELb0ELb0EN7cutlass6half_tE19Flash_kernel_traitsILi128ELi64ELi128ELi8ES3_EELb0ELb0ELb1ELb0ELb0ELb0ELb1EEEvNS_16Flash_bwd_paramsE --------------------------
	.section	.nv.info._ZN5flash44flash_bwd_dq_dk_dv_loop_seqk_parallel_kernelI23Flash_bwd_kernel_traitsILi128ELi64ELi128ELi8ELi2ELi4ELi2ELb0ELb0EN7cutlass6half_tE19Flash_kernel_traitsILi128ELi64ELi128ELi8ES3_EELb0ELb0ELb1ELb0ELb0ELb0ELb1EEEvNS_16Flash_bwd_paramsE,"",@"SHT_CUDA_INFO"
	.sectionflags	@""
	.align	4


	//----- nvinfo : EIATTR_CUDA_API_VERSION
	.align		4
        /*0000*/ 	.byte	0x04, 0x37
        /*0002*/ 	.short	(.L_734 - .L_733)
.L_733:
        /*0004*/ 	.word	0x00000082


	//----- nvinfo : EIATTR_SW2861232_WAR
	.align		4
.L_734:
        /*0008*/ 	.byte	0x01, 0x35
	.zero		2


	//----- nvinfo : EIATTR_PARAM_CBANK
	.align		4
        /*000c*/ 	.byte	0x04, 0x0a
        /*000e*/ 	.short	(.L_736 - .L_735)
	.align		4
.L_735:
        /*0010*/ 	.word	index@(.nv.constant0._ZN5flash44flash_bwd_dq_dk_dv_loop_seqk_parallel_kernelI23Flash_bwd_kernel_traitsILi128ELi64ELi128ELi8ELi2ELi4ELi2ELb0ELb0EN7cutlass6half_tE19Flash_kernel_traitsILi128ELi64ELi128ELi8ES3_EELb0ELb0ELb1ELb0ELb0ELb0ELb1EEEvNS_16Flash_bwd_paramsE)
        /*0014*/ 	.short	0x0160
        /*0016*/ 	.short	0x0280


	//----- nvinfo : EIATTR_CBANK_PARAM_SIZE
	.align		4
.L_736:
        /*0018*/ 	.byte	0x03, 0x19
        /*001a*/ 	.short	0x0280


	//----- nvinfo : EIATTR_KPARAM_INFO
	.align		4
        /*001c*/ 	.byte	0x04, 0x17
        /*001e*/ 	.short	(.L_738 - .L_737)
.L_737:
        /*0020*/ 	.word	0x00000000
        /*0024*/ 	.short	0x0000
        /*0026*/ 	.short	0x0000
        /*0028*/ 	.byte	0x00, 0xf0, 0x01, 0x0a


	//----- nvinfo : EIATTR_MAXREG_COUNT
	.align		4
.L_738:
        /*002c*/ 	.byte	0x03, 0x1b
        /*002e*/ 	.short	0x00ff


	//----- nvinfo : EIATTR_NUM_BARRIERS
	.align		4
        /*0030*/ 	.byte	0x02, 0x4c
        /*0032*/ 	.byte	0x01
	.zero		1


	//----- nvinfo : EIATTR_ANNOTATIONS
	.align		4
        /*0034*/ 	.byte	0x04, 0x55
        /*0036*/ 	.short	(.L_740 - .L_739)


	//   ....[0]....
.L_739:
        /* <DEDUP_REMOVED lines=56> */


	//----- nvinfo : EIATTR_MERCURY_ISA_VERSION
	.align		4
.L_740:
        /*03a0*/ 	.byte	0x03, 0x5f
        /*03a2*/ 	.short	0x0000


	//----- nvinfo : EIATTR_EXIT_INSTR_OFFSETS
	.align		4
        /*03a4*/ 	.byte	0x04, 0x1c
        /*03a6*/ 	.short	(.L_742 - .L_741)


	//   ....[0]....
.L_741:
        /*03a8*/ 	.word	0x000000a0


	//   ....[1]....
        /*03ac*/ 	.word	0x0000c010


	//----- nvinfo : EIATTR_CTAIDZ_USED
	.align		4
.L_742:
        /*03b0*/ 	.byte	0x01, 0x04
	.zero		2


	//----- nvinfo : EIATTR_CRS_STACK_SIZE
	.align		4
        /*03b4*/ 	.byte	0x04, 0x1e
        /*03b6*/ 	.short	(.L_744 - .L_743)
.L_743:
        /*03b8*/ 	.word	0x00000000
.L_744:


//--------------------- .nv.info._ZN5flash44flash_bwd_dq_dk_dv_loop_seqk_parallel_kernelI23Flash_bwd_kernel_traitsILi128ELi64ELi128ELi8ELi2ELi4ELi2ELb0ELb0EN7cutlass6half_tE19Flash_kernel_traitsILi128ELi64ELi128ELi8ES3_EELb1ELb0ELb0ELb0ELb1ELb1ELb0EEEvNS_16Flash_bwd_paramsE --------------------------
	.section	.nv.info._ZN5flash44flash_bwd_dq_dk_dv_loop_seqk_parallel_kernelI23Flash_bwd_kernel_traitsILi128ELi64ELi128ELi8ELi2ELi4ELi2ELb0ELb0EN7cutlass6half_tE19Flash_kernel_traitsILi128ELi64ELi128ELi8ES3_EELb1ELb0ELb0ELb0ELb1ELb1ELb0EEEvNS_16Flash_bwd_paramsE,"",@"SHT_CUDA_INFO"
	.sectionflags	@""
	.align	4


	//----- nvinfo : EIATTR_CUDA_API_VERSION
	.align		4
        /*0000*/ 	.byte	0x04, 0x37
        /*0002*/ 	.short	(.L_746 - .L_745)
.L_745:
        /*0004*/ 	.word	0x00000082


	//----- nvinfo : EIATTR_SW2861232_WAR
	.align		4
.L_746:
        /*0008*/ 	.byte	0x01, 0x35
	.zero		2


	//----- nvinfo : EIATTR_PARAM_CBANK
	.align		4
        /*000c*/ 	.byte	0x04, 0x0a
        /*000e*/ 	.short	(.L_748 - .L_747)
	.align		4
.L_747:
        /*0010*/ 	.word	index@(.nv.constant0._ZN5flash44flash_bwd_dq_dk_dv_loop_seqk_parallel_kernelI23Flash_bwd_kernel_traitsILi128ELi64ELi128ELi8ELi2ELi4ELi2ELb0ELb0EN7cutlass6half_tE19Flash_kernel_traitsILi128ELi64ELi128ELi8ES3_EELb1ELb0ELb0ELb0ELb1ELb1ELb0EEEvNS_16Flash_bwd_paramsE)
        /*0014*/ 	.short	0x0160
        /*0016*/ 	.short	0x0280


	//----- nvinfo : EIATTR_CBANK_PARAM_SIZE
	.align		4
.L_748:
        /*0018*/ 	.byte	0x03, 0x19
        /*001a*/ 	.short	0x0280


	//----- nvinfo : EIATTR_KPARAM_INFO
	.align		4
        /*001c*/ 	.byte	0x04, 0x17
        /*001e*/ 	.short	(.L_750 - .L_749)
.L_749:
        /*0020*/ 	.word	0x00000000
        /*0024*/ 	.short	0x0000
        /*0026*/ 	.short	0x0000
        /*0028*/ 	.byte	0x00, 0xf0, 0x01, 0x0a


	//----- nvinfo : EIATTR_MAXREG_COUNT
	.align		4
.L_750:
        /*002c*/ 	.byte	0x03, 0x1b
        /*002e*/ 	.short	0x00ff


	//----- nvinfo : EIATTR_NUM_BARRIERS
	.align		4
        /*0030*/ 	.byte	0x02, 0x4c
        /*0032*/ 	.byte	0x01
	.zero		1


	//----- nvinfo : EIATTR_ANNOTATIONS
	.align		4
        /*0034*/ 	.byte	0x04, 0x55
        /*0036*/ 	.short	(.L_752 - .L_751)


	//   ....[0]....
.L_751:
        /* <DEDUP_REMOVED lines=16> */


	//----- nvinfo : EIATTR_MERCURY_ISA_VERSION
	.align		4
.L_752:
        /*0128*/ 	.byte	0x03, 0x5f
        /*012a*/ 	.short	0x0000


	//----- nvinfo : EIATTR_EXIT_INSTR_OFFSETS
	.align		4
        /*012c*/ 	.byte	0x04, 0x1c
        /*012e*/ 	.short	(.L_754 - .L_753)


	//   ....[0]....
.L_753:
        /*0130*/ 	.word	0x000000a0


	//   ....[1]....
        /*0134*/ 	.word	0x00008770


	//----- nvinfo : EIATTR_CTAIDZ_USED
	.align		4
.L_754:
        /*0138*/ 	.byte	0x01, 0x04
	.zero		2


//--------------------- .nv.info._ZN5flash44flash_bwd_dq_dk_dv_loop_seqk_parallel_kernelI23Flash_bwd_kernel_traitsILi128ELi64ELi128ELi8ELi2ELi4ELi2ELb0ELb0EN7cutlass6half_tE19Flash_kernel_traitsILi128ELi64ELi128ELi8ES3_EELb0ELb0ELb0ELb0ELb1ELb1ELb1EEEvNS_16Flash_bwd_paramsE --------------------------
	.section	.nv.info._ZN5flash44flash_bwd_dq_dk_dv_loop_seqk_parallel_kernelI23Flash_bwd_kernel_traitsILi128ELi64ELi128ELi8ELi2ELi4ELi2ELb0ELb0EN7cutlass6half_tE19Flash_kernel_traitsILi128ELi64ELi128ELi8ES3_EELb0ELb0ELb0ELb0ELb1ELb1ELb1EEEvNS_16Flash_bwd_paramsE,"",@"SHT_CUDA_INFO"
	.sectionflags	@""
	.align	4


	//----- nvinfo : EIATTR_CUDA_API_VERSION
	.align		4
        /*0000*/ 	.byte	0x04, 0x37
        /*0002*/ 	.short	(.L_756 - .L_755)
.L_755:
        /*0004*/ 	.word	0x00000082


	//----- nvinfo : EIATTR_SW2861232_WAR
	.align		4
.L_756:
        /*0008*/ 	.byte	0x01, 0x35
	.zero		2


	//----- nvinfo : EIATTR_PARAM_CBANK
	.align		4
        /*000c*/ 	.byte	0x04, 0x0a
        /*000e*/ 	.short	(.L_758 - .L_757)
	.align		4
.L_757:
        /*0010*/ 	.word	index@(.nv.constant0._ZN5flash44flash_bwd_dq_dk_dv_loop_seqk_parallel_kernelI23Flash_bwd_kernel_traitsILi128ELi64ELi128ELi8ELi2ELi4ELi2ELb0ELb0EN7cutlass6half_tE19Flash_kernel_traitsILi128ELi64ELi128ELi8ES3_EELb0ELb0ELb0ELb0ELb1ELb1ELb1EEEvNS_16Flash_bwd_paramsE)
        /*0014*/ 	.short	0x0160
        /*0016*/ 	.short	0x0280


	//----- nvinfo : EIATTR_CBANK_PARAM_SIZE
	.align		4
.L_758:
        /*0018*/ 	.byte	0x03, 0x19
        /*001a*/ 	.short	0x0280


	//----- nvinfo : EIATTR_KPARAM_INFO
	.align		4
        /*001c*/ 	.byte	0x04, 0x17
        /*001e*/ 	.short	(.L_760 - .L_759)
.L_759:
        /*0020*/ 	.word	0x00000000
        /*0024*/ 	.short	0x0000
        /*0026*/ 	.short	0x0000
        /*0028*/ 	.byte	0x00, 0xf0, 0x01, 0x0a


	//----- nvinfo : EIATTR_MAXREG_COUNT
	.align		4
.L_760:
        /*002c*/ 	.byte	0x03, 0x1b
        /*002e*/ 	.short	0x00ff


	//----- nvinfo : EIATTR_NUM_BARRIERS
	.align		4
        /*0030*/ 	.byte	0x02, 0x4c
        /*0032*/ 	.byte	0x01
	.zero		1


	//----- nvinfo : EIATTR_ANNOTATIONS
	.align		4
        /*0034*/ 	.byte	0x04, 0x55
        /*0036*/ 	.short	(.L_762 - .L_761)


	//   ....[0]....
.L_761:
        /* <DEDUP_REMOVED lines=47> */


	//----- nvinfo : EIATTR_MERCURY_ISA_VERSION
	.align		4
.L_762:
        /*0310*/ 	.byte	0x03, 0x5f
        /*0312*/ 	.short	0x0000


	//----- nvinfo : EIATTR_EXIT_INSTR_OFFSETS
	.align		4
        /*0314*/ 	.byte	0x04, 0x1c
        /*0316*/ 	.short	(.L_764 - .L_763)


	//   ....[0]....
.L_763:
        /*0318*/ 	.word	0x000000a0


	//   ....[1]....
        /*031c*/ 	.word	0x00007fb0


	//----- nvinfo : EIATTR_CTAIDZ_USED
	.align		4
.L_764:
        /*0320*/ 	.byte	0x01, 0x04
	.zero		2


//--------------------- .nv.info._ZN5flash44flash_bwd_dq_dk_dv_loop_seqk_parallel_kernelI23Flash_bwd_kernel_traitsILi128ELi64ELi128ELi8ELi2ELi4ELi2ELb0ELb0EN7cutlass6half_tE19Flash_kernel_traitsILi128ELi64ELi128ELi8ES3_EELb1ELb0ELb0ELb1ELb0ELb0ELb0EEEvNS_16Flash_bwd_paramsE --------------------------
	.section	.nv.info._ZN5flash44flash_bwd_dq_dk_dv_loop_seqk_parallel_kernelI23Flash_bwd_kernel_traitsILi128ELi64ELi128ELi8ELi2ELi4ELi2ELb0ELb0EN7cutlass6half_tE19Flash_kernel_traitsILi128ELi64ELi128ELi8ES3_EELb1ELb0ELb0ELb1ELb0ELb0ELb0EEEvNS_16Flash_bwd_paramsE,"",@"SHT_CUDA_INFO"
	.sectionflags	@""
	.align	4


	//----- nvinfo : EIATTR_CUDA_API_VERSION
	.align		4
        /*0000*/ 	.byte	0x04, 0x37
        /*0002*/ 	.short	(.L_766 - .L_765)
.L_765:
        /*0004*/ 	.word	0x00000082


	//----- nvinfo : EIATTR_SW2861232_WAR
	.align		4
.L_766:
        /*0008*/ 	.byte	0x01, 0x35
	.zero		2


	//----- nvinfo : EIATTR_PARAM_CBANK
	.align		4
        /*000c*/ 	.byte	0x04, 0x0a
        /*000e*/ 	.short	(.L_768 - .L_767)
	.align		4
.L_767:
        /*0010*/ 	.word	index@(.nv.constant0._ZN5flash44flash_bwd_dq_dk_dv_loop_seqk_parallel_kernelI23Flash_bwd_kernel_traitsILi128ELi64ELi128ELi8ELi2ELi4ELi2ELb0ELb0EN7cutlass6half_tE19Flash_kernel_traitsILi128ELi64ELi128ELi8ES3_EELb1ELb0ELb0ELb1ELb0ELb0ELb0EEEvNS_16Flash_bwd_paramsE)
        /*0014*/ 	.short	0x0160
        /*0016*/ 	.short	0x0280


	//----- nvinfo : EIATTR_CBANK_PARAM_SIZE
	.align		4
.L_768:
        /*0018*/ 	.byte	0x03, 0x19
        /*001a*/ 	.short	0x0280


	//----- nvinfo : EIATTR_KPARAM_INFO
	.align		4
        /*001c*/ 	.byte	0x04, 0x17
        /*001e*/ 	.short	(.L_770 - .L_769)
.L_769:
        /*0020*/ 	.word	0x00000000
        /*0024*/ 	.short	0x0000
        /*0026*/ 	.short	0x0000
        /*0028*/ 	.byte	0x00, 0xf0, 0x01, 0x0a


	//----- nvinfo : EIATTR_MAXREG_COUNT
	.align		4
.L_770:
        /*002c*/ 	.byte	0x03, 0x1b
        /*002e*/ 	.short	0x00ff


	//----- nvinfo : EIATTR_NUM_BARRIERS
	.align		4
        /*0030*/ 	.byte	0x02, 0x4c
        /*0032*/ 	.byte	0x01
	.zero		1


	//----- nvinfo : EIATTR_ANNOTATIONS
	.align		4
        /*0034*/ 	.byte	0x04, 0x55
        /*0036*/ 	.short	(.L_772 - .L_771)


	//   ....[0]....
.L_771:
        /* <DEDUP_REMOVED lines=26> */


	//----- nvinfo : EIATTR_MERCURY_ISA_VERSION
	.align		4
.L_772:
        /*01c0*/ 	.byte	0x03, 0x5f
        /*01c2*/ 	.short	0x0000


	//----- nvinfo : EIATTR_EXIT_INSTR_OFFSETS
	.align		4
        /*01c4*/ 	.byte	0x04, 0x1c
        /*01c6*/ 	.short	(.L_774 - .L_773)


	//   ....[0]....
.L_773:
        /*01c8*/ 	.word	0x000000a0


	//   ....[1]....
        /*01cc*/ 	.word	0x0000c8e0


	//----- nvinfo : EIATTR_CTAIDZ_USED
	.align		4
.L_774:
        /*01d0*/ 	.byte	0x01, 0x04
	.zero		2


	//----- nvinfo : EIATTR_CRS_STACK_SIZE
	.align		4
        /*01d4*/ 	.byte	0x04, 0x1e
        /*01d6*/ 	.short	(.L_776 - .L_775)
.L_775:
        /*01d8*/ 	.word	0x00000000
.L_776:


//--------------------- .nv.info._ZN5flash44flash_bwd_dq_dk_dv_loop_seqk_parallel_kernelI23Flash_bwd_kernel_traitsILi128ELi64ELi128ELi8ELi2ELi4ELi2ELb0ELb0EN7cutlass6half_tE19Flash_kernel_traitsILi128ELi64ELi128ELi8ES3_EELb0ELb0ELb0ELb1ELb0ELb0ELb1EEEvNS_16Flash_bwd_paramsE --------------------------
	.section	.nv.info._ZN5flash44flash_bwd_dq_dk_dv_loop_seqk_parallel_kernelI23Flash_bwd_kernel_traitsILi128ELi64ELi128ELi8ELi2ELi4ELi2ELb0ELb0EN7cutlass6half_tE19Flash_kernel_traitsILi128ELi64ELi128ELi8ES3_EELb0ELb0ELb0ELb1ELb0ELb0ELb1EEEvNS_16Flash_bwd_paramsE,"",@"SHT_CUDA_INFO"
	.sectionflags	@""
	.align	4


	//----- nvinfo : EIATTR_CUDA_API_VERSION
	.align		4
        /*0000*/ 	.byte	0x04, 0x37
        /*0002*/ 	.short	(.L_778 - .L_777)
.L_777:
        /*0004*/ 	.word	0x00000082


	//----- nvinfo : EIATTR_SW2861232_WAR
	.align		4
.L_778:
        /*0008*/ 	.byte	0x01, 0x35
	.zero		2


	//----- nvinfo : EIATTR_PARAM_CBANK
	.align		4
        /*000c*/ 	.byte	0x04, 0x0a
        /*000e*/ 	.short	(.L_780 - .L_779)
	.align		4
.L_779:
        /*0010*/ 	.word	index@(.nv.constant0._ZN5flash44flash_bwd_dq_dk_dv_loop_seqk_parallel_kernelI23Flash_bwd_kernel_traitsILi128ELi64ELi128ELi8ELi2ELi4ELi2ELb0ELb0EN7cutlass6half_tE19Flash_kernel_traitsILi128ELi64ELi128ELi8ES3_EELb0ELb0ELb0ELb1ELb0ELb0ELb1EEEvNS_16Flash_bwd_paramsE)
        /*0014*/ 	.short	0x0160
        /*0016*/ 	.short	0x0280


	//----- nvinfo : EIATTR_CBANK_PARAM_SIZE
	.align		4
.L_780:
        /*0018*/ 	.byte	0x03, 0x19
        /*001a*/ 	.short	0x0280


	//----- nvinfo : EIATTR_KPARAM_INFO
	.align		4
        /*001c*/ 	.byte	0x04, 0x17
        /*001e*/ 	.short	(.L_782 - .L_781)
.L_781:
        /*0020*/ 	.word	0x00000000
        /*0024*/ 	.short	0x0000
        /*0026*/ 	.short	0x0000
        /*0028*/ 	.byte	0x00, 0xf0, 0x01, 0x0a


	//----- nvinfo : EIATTR_MAXREG_COUNT
	.align		4
.L_782:
        /*002c*/ 	.byte	0x03, 0x1b
        /*002e*/ 	.short	0x00ff


	//----- nvinfo : EIATTR_NUM_BARRIERS
	.align		4
        /*0030*/ 	.byte	0x02, 0x4c
        /*0032*/ 	.byte	0x01
	.zero		1


	//----- nvinfo : EIATTR_ANNOTATIONS
	.align		4
        /*0034*/ 	.byte	0x04, 0x55
        /*0036*/ 	.short	(.L_784 - .L_783)


	//   ....[0]....
.L_783:
        /* <DEDUP_REMOVED lines=57> */


	//----- nvinfo : EIATTR_MERCURY_ISA_VERSION
	.align		4
.L_784:
        /*03b0*/ 	.byte	0x03, 0x5f
        /*03b2*/ 	.short	0x0000


	//----- nvinfo : EIATTR_EXIT_INSTR_OFFSETS
	.align		4
        /*03b4*/ 	.byte	0x04, 0x1c
        /*03b6*/ 	.short	(.L_786 - .L_785)


	//   ....[0]....
.L_785:
        /*03b8*/ 	.word	0x000000a0


	//   ....[1]....
        /*03bc*/ 	.word	0x0000c230


	//----- nvinfo : EIATTR_CTAIDZ_USED
	.align		4
.L_786:
        /*03c0*/ 	.byte	0x01, 0x04
	.zero		2


	//----- nvinfo : EIATTR_CRS_STACK_SIZE
	.align		4
        /*03c4*/ 	.byte	0x04, 0x1e
        /*03c6*/ 	.short	(.L_788 - .L_787)
.L_787:
        /*03c8*/ 	.word	0x00000000
.L_788:


//--------------------- .nv.info._ZN5flash44flash_bwd_dq_dk_dv_loop_seqk_parallel_kernelI23Flash_bwd_kernel_traitsILi128ELi64ELi128ELi8ELi2ELi4ELi2ELb0ELb0EN7cutlass6half_tE19Flash_kernel_traitsILi128ELi64ELi128ELi8ES3_EELb1ELb0ELb1ELb0ELb0ELb1ELb0EEEvNS_16Flash_bwd_paramsE --------------------------
	.section	.nv.info._ZN5flash44flash_bwd_dq_dk_dv_loop_seqk_parallel_kernelI23Flash_bwd_kernel_traitsILi128ELi64ELi128ELi8ELi2ELi4ELi2ELb0ELb0EN7cutlass6half_tE19Flash_kernel_traitsILi128ELi64ELi128ELi8ES3_EELb1ELb0ELb1ELb0ELb0ELb1ELb0EEEvNS_16Flash_bwd_paramsE,"",@"SHT_CUDA_INFO"
	.sectionflags	@""
	.align	4


	//----- nvinfo : EIATTR_CUDA_API_VERSION
	.align		4
        /*0000*/ 	.byte	0x04, 0x37
        /*0002*/ 	.short	(.L_790 - .L_789)
.L_789:
        /*0004*/ 	.word	0x00000082


	//----- nvinfo : EIATTR_SW2861232_WAR
	.align		4
.L_790:
        /*0008*/ 	.byte	0x01, 0x35
	.zero		2


	//----- nvinfo : EIATTR_PARAM_CBANK
	.align		4
        /*000c*/ 	.byte	0x04, 0x0a
        /*000e*/ 	.short	(.L_792 - .L_791)
	.align		4
.L_791:
        /*0010*/ 	.word	index@(.nv.constant0._ZN5flash44flash_bwd_dq_dk_dv_loop_seqk_parallel_kernelI23Flash_bwd_kernel_traitsILi128ELi64ELi128ELi8ELi2ELi4ELi2ELb0ELb0EN7cutlass6half_tE19Flash_kernel_traitsILi128ELi64ELi128ELi8ES3_EELb1ELb0ELb1ELb0ELb0ELb1ELb0EEEvNS_16Flash_bwd_paramsE)
        /*0014*/ 	.short	0x0160
        /*0016*/ 	.short	0x0280


	//----- nvinfo : EIATTR_CBANK_PARAM_SIZE
	.align		4
.L_792:
        /*0018*/ 	.byte	0x03, 0x19
        /*001a*/ 	.short	0x0280


	//----- nvinfo : EIATTR_KPARAM_INFO
	.align		4
        /*001c*/ 	.byte	0x04, 0x17
        /*001e*/ 	.short	(.L_794 - .L_793)
.L_793:
        /*0020*/ 	.word	0x00000000
        /*0024*/ 	.short	0x0000
        /*0026*/ 	.short	0x0000
        /*0028*/ 	.byte	0x00, 0xf0, 0x01, 0x0a


	//----- nvinfo : EIATTR_MAXREG_COUNT
	.align		4
.L_794:
        /*002c*/ 	.byte	0x03, 0x1b
        /*002e*/ 	.short	0x00ff


	//----- nvinfo : EIATTR_NUM_BARRIERS
	.align		4
        /*0030*/ 	.byte	0x02, 0x4c
        /*0032*/ 	.byte	0x01
	.zero		1


	//----- nvinfo : EIATTR_ANNOTATIONS
	.align		4
        /*0034*/ 	.byte	0x04, 0x55
        /*0036*/ 	.short	(.L_796 - .L_795)


	//   ....[0]....
.L_795:
        /* <DEDUP_REMOVED lines=14> */


	//----- nvinfo : EIATTR_MERCURY_ISA_VERSION
	.align		4
.L_796:
        /*0108*/ 	.byte	0x03, 0x5f
        /*010a*/ 	.short	0x0000


	//----- nvinfo : EIATTR_EXIT_INSTR_OFFSETS
	.align		4
        /*010c*/ 	.byte	0x04, 0x1c
        /*010e*/ 	.short	(.L_798 - .L_797)


	//   ....[0]....
.L_797:
        /*0110*/ 	.word	0x000000a0


	//   ....[1]....
        /*0114*/ 	.word	0x0000b1a0


	//----- nvinfo : EIATTR_CTAIDZ_USED
	.align		4
.L_798:
        /*0118*/ 	.byte	0x01, 0x04
	.zero		2


	//----- nvinfo : EIATTR_CRS_STACK_SIZE
	.align		4
        /*011c*/ 	.byte	0x04, 0x1e
        /*011e*/ 	.short	(.L_800 - .L_799)
.L_799:
        /*0120*/ 	.word	0x00000000
.L_800:


//--------------------- .nv.info._ZN5flash44flash_bwd_dq_dk_dv_loop_seqk_parallel_kernelI23Flash_bwd_kernel_traitsILi128ELi64ELi128ELi8ELi2ELi4ELi2ELb0ELb0EN7cutlass6half_tE19Flash_kernel_traitsILi128ELi64ELi128ELi8ES3_EELb0ELb0ELb1ELb0ELb0ELb1ELb1EEEvNS_16Flash_bwd_paramsE --------------------------
	.section	.nv.info._ZN5flash44flash_bwd_dq_dk_dv_loop_seqk_parallel_kernelI23Flash_bwd_kernel_traitsILi128ELi64ELi128ELi8ELi2ELi4ELi2ELb0ELb0EN7cutlass6half_tE19Flash_kernel_traitsILi128ELi64ELi128ELi8ES3_EELb0ELb0ELb1ELb0ELb0ELb1ELb1EEEvNS_16Flash_bwd_paramsE,"",@"SHT_CUDA_INFO"
	.sectionflags	@""
	.align	4


	//----- nvinfo : EIATTR_CUDA_API_VERSION
	.align		4
        /*0000*/ 	.byte	0x04, 0x37
        /*0002*/ 	.short	(.L_802 - .L_801)
.L_801:
        /*0004*/ 	.word	0x00000082


	//----- nvinfo : EIATTR_SW2861232_WAR
	.align		4
.L_802:
        /*0008*/ 	.byte	0x01, 0x35
	.zero		2


	//----- nvinfo : EIATTR_PARAM_CBANK
	.align		4
        /*000c*/ 	.byte	0x04, 0x0a
        /*000e*/ 	.short	(.L_804 - .L_803)
	.align		4
.L_803:
        /*0010*/ 	.word	index@(.nv.constant0._ZN5flash44flash_bwd_dq_dk_dv_loop_seqk_parallel_kernelI23Flash_bwd_kernel_traitsILi128ELi64ELi128ELi8ELi2ELi4ELi2ELb0ELb0EN7cutlass6half_tE19Flash_kernel_traitsILi128ELi64ELi128ELi8ES3_EELb0ELb0ELb1ELb0ELb0ELb1ELb1EEEvNS_16Flash_bwd_paramsE)
        /*0014*/ 	.short	0x0160
        /*0016*/ 	.short	0x0280


	//----- nvinfo : EIATTR_CBANK_PARAM_SIZE
	.align		4
.L_804:
        /*0018*/ 	.byte	0x03, 0x19
        /*001a*/ 	.short	0x0280


	//----- nvinfo : EIATTR_KPARAM_INFO
	.align		4
        /*001c*/ 	.byte	0x04, 0x17
        /*001e*/ 	.short	(.L_806 - .L_805)
.L_805:
        /*0020*/ 	.word	0x00000000
        /*0024*/ 	.short	0x0000
        /*0026*/ 	.short	0x0000
        /*0028*/ 	.byte	0x00, 0xf0, 0x01, 0x0a


	//----- nvinfo : EIATTR_MAXREG_COUNT
	.align		4
.L_806:
        /*002c*/ 	.byte	0x03, 0x1b
        /*002e*/ 	.short	0x00ff


	//----- nvinfo : EIATTR_NUM_BARRIERS
	.align		4
        /*0030*/ 	.byte	0x02, 0x4c
        /*0032*/ 	.byte	0x01
	.zero		1


	//----- nvinfo : EIATTR_ANNOTATIONS
	.align		4
        /*0034*/ 	.byte	0x04, 0x55
        /*0036*/ 	.short	(.L_808 - .L_807)


	//   ....[0]....
.L_807:
        /* <DEDUP_REMOVED lines=48> */


	//----- nvinfo : EIATTR_MERCURY_ISA_VERSION
	.align		4
.L_808:
        /*0320*/ 	.byte	0x03, 0x5f
        /*0322*/ 	.short	0x0000


	//----- nvinfo : EIATTR_EXIT_INSTR_OFFSETS
	.align		4
        /*0324*/ 	.byte	0x04, 0x1c
        /*0326*/ 	.short	(.L_810 - .L_809)


	//   ....[0]....
.L_809:
        /*0328*/ 	.word	0x000000a0


	//   ....[1]....
        /*032c*/ 	.word	0x0000ae10


	//----- nvinfo : EIATTR_CTAIDZ_USED
	.align		4
.L_810:
        /*0330*/ 	.byte	0x01, 0x04
	.zero		2


	//----- nvinfo : EIATTR_CRS_STACK_SIZE
	.align		4
        /*0334*/ 	.byte	0x04, 0x1e
        /*0336*/ 	.short	(.L_812 - .L_811)
.L_811:
        /*0338*/ 	.word	0x00000000
.L_812:


//--------------------- .nv.info._ZN5flash44flash_bwd_dq_dk_dv_loop_seqk_parallel_kernelI23Flash_bwd_kernel_traitsILi128ELi64ELi128ELi8ELi2ELi4ELi2ELb0ELb0EN7cutlass6half_tE19Flash_kernel_traitsILi128ELi64ELi128ELi8ES3_EELb1ELb0ELb1ELb1ELb0ELb0ELb0EEEvNS_16Flash_bwd_paramsE --------------------------
	.section	.nv.info._ZN5flash44flash_bwd_dq_dk_dv_loop_seqk_parallel_kernelI23Flash_bwd_kernel_traitsILi128ELi64ELi128ELi8ELi2ELi4ELi2ELb0ELb0EN7cutlass6half_tE19Flash_kernel_traitsILi128ELi64ELi128ELi8ES3_EELb1ELb0ELb1ELb1ELb0ELb0ELb0EEEvNS_16Flash_bwd_paramsE,"",@"SHT_CUDA_INFO"
	.sectionflags	@""
	.align	4


	//----- nvinfo : EIATTR_CUDA_API_VERSION
	.align		4
        /*0000*/ 	.byte	0x04, 0x37
        /*0002*/ 	.short	(.L_814 - .L_813)
.L_813:
        /*0004*/ 	.word	0x00000082


	//----- nvinfo : EIATTR_SW2861232_WAR
	.align		4
.L_814:
        /*0008*/ 	.byte	0x01, 0x35
	.zero		2


	//----- nvinfo : EIATTR_PARAM_CBANK
	.align		4
        /*000c*/ 	.byte	0x04, 0x0a
        /*000e*/ 	.short	(.L_816 - .L_815)
	.align		4
.L_815:
        /*0010*/ 	.word	index@(.nv.constant0._ZN5flash44flash_bwd_dq_dk_dv_loop_seqk_parallel_kernelI23Flash_bwd_kernel_traitsILi128ELi64ELi128ELi8ELi2ELi4ELi2ELb0ELb0EN7cutlass6half_tE19Flash_kernel_traitsILi128ELi64ELi128ELi8ES3_EELb1ELb0ELb1ELb1ELb0ELb0ELb0EEEvNS_16Flash_bwd_paramsE)
        /*0014*/ 	.short	0x0160
        /*0016*/ 	.short	0x0280


	//----- nvinfo : EIATTR_CBANK_PARAM_SIZE
	.align		4
.L_816:
        /*0018*/ 	.byte	0x03, 0x19
        /*001a*/ 	.short	0x0280


	//----- nvinfo : EIATTR_KPARAM_INFO
	.align		4
        /*001c*/ 	.byte	0x04, 0x17
        /*001e*/ 	.short	(.L_818 - .L_817)
.L_817:
        /*0020*/ 	.word	0x00000000
        /*0024*/ 	.short	0x0000
        /*0026*/ 	.short	0x0000
        /*0028*/ 	.byte	0x00, 0xf0, 0x01, 0x0a


	//----- nvinfo : EIATTR_MAXREG_COUNT
	.align		4
.L_818:
        /*002c*/ 	.byte	0x03, 0x1b
        /*002e*/ 	.short	0x00ff


	//----- nvinfo : EIATTR_NUM_BARRIERS
	.align		4
        /*0030*/ 	.byte	0x02, 0x4c
        /*0032*/ 	.byte	0x01
	.zero		1


	//----- nvinfo : EIATTR_ANNOTATIONS
	.align		4
        /*0034*/ 	.byte	0x04, 0x55
        /*0036*/ 	.short	(.L_820 - .L_819)


	//   ....[0]....
.L_819:
        /* <DEDUP_REMOVED lines=10> */


	//----- nvinfo : EIATTR_MERCURY_ISA_VERSION
	.align		4
.L_820:
        /*00c8*/ 	.byte	0x03, 0x5f
        /*00ca*/ 	.short	0x0000


	//----- nvinfo : EIATTR_EXIT_INSTR_OFFSETS
	.align		4
        /*00cc*/ 	.byte	0x04, 0x1c
        /*00ce*/ 	.short	(.L_822 - .L_821)


	//   ....[0]....
.L_821:
        /*00d0*/ 	.word	0x000000a0


	//   ....[1]....
        /*00d4*/ 	.word	0x0000c980


	//----- nvinfo : EIATTR_CTAIDZ_USED
	.align		4
.L_822:
        /*00d8*/ 	.byte	0x01, 0x04
	.zero		2


	//----- nvinfo : EIATTR_CRS_STACK_SIZE
	.align		4
        /*00dc*/ 	.byte	0x04, 0x1e
        /*00de*/ 	.short	(.L_824 - .L_823)
.L_823:
        /*00e0*/ 	.word	0x00000000
.L_824:


//--------------------- .nv.info._ZN5flash44flash_bwd_dq_dk_dv_loop_seqk_parallel_kernelI23Flash_bwd_kernel_traitsILi128ELi64ELi128ELi8ELi2ELi4ELi2ELb0ELb0EN7cutlass6half_tE19Flash_kernel_traitsILi128ELi64ELi128ELi8ES3_EELb0ELb0ELb1ELb1ELb0ELb0ELb1EEEvNS_16Flash_bwd_paramsE --------------------------
	.section	.nv.info._ZN5flash44flash_bwd_dq_dk_dv_loop_seqk_parallel_kernelI23Flash_bwd_kernel_traitsILi128ELi64ELi128ELi8ELi2ELi4ELi2ELb0ELb0EN7cutlass6half_tE19Flash_kernel_traitsILi128ELi64ELi128ELi8ES3_EELb0ELb0ELb1ELb1ELb0ELb0ELb1EEEvNS_16Flash_bwd_paramsE,"",@"SHT_CUDA_INFO"
	.sectionflags	@""
	.align	4


	//----- nvinfo : EIATTR_CUDA_API_VERSION
	.align		4
        /*0000*/ 	.byte	0x04, 0x37
        /*0002*/ 	.short	(.L_826 - .L_825)
.L_825:
        /*0004*/ 	.word	0x00000082


	//----- nvinfo : EIATTR_SW2861232_WAR
	.align		4
.L_826:
        /*0008*/ 	.byte	0x01, 0x35
	.zero		2


	//----- nvinfo : EIATTR_PARAM_CBANK
	.align		4
        /*000c*/ 	.byte	0x04, 0x0a
        /*000e*/ 	.short	(.L_828 - .L_827)
	.align		4
.L_827:
        /*0010*/ 	.word	index@(.nv.constant0._ZN5flash44flash_bwd_dq_dk_dv_loop_seqk_parallel_kernelI23Flash_bwd_kernel_traitsILi128ELi64ELi128ELi8ELi2ELi4ELi2ELb0ELb0EN7cutlass6half_tE19Flash_kernel_traitsILi128ELi64ELi128ELi8ES3_EELb0ELb0ELb1ELb1ELb0ELb0ELb1EEEvNS_16Flash_bwd_paramsE)
        /*0014*/ 	.short	0x0160
        /*0016*/ 	.short	0x0280


	//----- nvinfo : EIATTR_CBANK_PARAM_SIZE
	.align		4
.L_828:
        /*0018*/ 	.byte	0x03, 0x19
        /*001a*/ 	.short	0x0280


	//----- nvinfo : EIATTR_KPARAM_INFO
	.align		4
        /*001c*/ 	.byte	0x04, 0x17
        /*001e*/ 	.short	(.L_830 - .L_829)
.L_829:
        /*0020*/ 	.word	0x00000000
        /*0024*/ 	.short	0x0000
        /*0026*/ 	.short	0x0000
        /*0028*/ 	.byte	0x00, 0xf0, 0x01, 0x0a


	//----- nvinfo : EIATTR_MAXREG_COUNT
	.align		4
.L_830:
        /*002c*/ 	.byte	0x03, 0x1b
        /*002e*/ 	.short	0x00ff


	//----- nvinfo : EIATTR_NUM_BARRIERS
	.align		4
        /*0030*/ 	.byte	0x02, 0x4c
        /*0032*/ 	.byte	0x01
	.zero		1


	//----- nvinfo : EIATTR_ANNOTATIONS
	.align		4
        /*0034*/ 	.byte	0x04, 0x55
        /*0036*/ 	.short	(.L_832 - .L_831)


	//   ....[0]....
.L_831:
        /* <DEDUP_REMOVED lines=57> */


	//----- nvinfo : EIATTR_MERCURY_ISA_VERSION
	.align		4
.L_832:
        /*03b0*/ 	.byte	0x03, 0x5f
        /*03b2*/ 	.short	0x0000


	//----- nvinfo : EIATTR_EXIT_INSTR_OFFSETS
	.align		4
        /*03b4*/ 	.byte	0x04, 0x1c
        /*03b6*/ 	.short	(.L_834 - .L_833)


	//   ....[0]....
.L_833:
        /*03b8*/ 	.word	0x000000a0


	//   ....[1]....
        /*03bc*/ 	.word	0x0000c5c0


	//----- nvinfo : EIATTR_CTAIDZ_USED
	.align		4
.L_834:
        /*03c0*/ 	.byte	0x01, 0x04
	.zero		2


	//----- nvinfo : EIATTR_CRS_STACK_SIZE
	.align		4
        /*03c4*/ 	.byte	0x04, 0x1e
        /*03c6*/ 	.short	(.L_836 - .L_835)
.L_835:
        /*03c8*/ 	.word	0x00000000
.L_836:


//--------------------- .nv.info._ZN5flash25flash_bwd_dot_do_o_kernelILb0E23Flash_bwd_kernel_traitsILi128ELi64ELi128ELi8ELi2ELi4ELi2ELb0ELb0EN7cutlass6half_tE19Flash_kernel_traitsILi128ELi64ELi128ELi8ES3_EEEEvNS_16Flash_bwd_paramsE --------------------------
	.section	.nv.info._ZN5flash25flash_bwd_dot_do_o_kernelILb0E23Flash_bwd_kernel_traitsILi128ELi64ELi128ELi8ELi2ELi4ELi2ELb0ELb0EN7cutlass6half_tE19Flash_kernel_traitsILi128ELi64ELi128ELi8ES3_EEEEvNS_16Flash_bwd_paramsE,"",@"SHT_CUDA_INFO"
	.sectionflags	@""
	.align	4


	//----- nvinfo : EIATTR_CUDA_API_VERSION
	.align		4
        /*0000*/ 	.byte	0x04, 0x37
        /*0002*/ 	.short	(.L_838 - .L_837)
.L_837:
        /*0004*/ 	.word	0x00000082


	//----- nvinfo : EIATTR_SW2861232_WAR
	.align		4
.L_838:
        /*0008*/ 	.byte	0x01, 0x35
	.zero		2


	//----- nvinfo : EIATTR_PARAM_CBANK
	.align		4
        /*000c*/ 	.byte	0x04, 0x0a
        /*000e*/ 	.short	(.L_840 - .L_839)
	.align		4
.L_839:
        /*0010*/ 	.word	index@(.nv.constant0._ZN5flash25flash_bwd_dot_do_o_kernelILb0E23Flash_bwd_kernel_traitsILi128ELi64ELi128ELi8ELi2ELi4ELi2ELb0ELb0EN7cutlass6half_tE19Flash_kernel_traitsILi128ELi64ELi128ELi8ES3_EEEEvNS_16Flash_bwd_paramsE)
        /*0014*/ 	.short	0x0160
        /*0016*/ 	.short	0x0280


	//----- nvinfo : EIATTR_CBANK_PARAM_SIZE
	.align		4
.L_840:
        /*0018*/ 	.byte	0x03, 0x19
        /*001a*/ 	.short	0x0280


	//----- nvinfo : EIATTR_KPARAM_INFO
	.align		4
        /*001c*/ 	.byte	0x04, 0x17
        /*001e*/ 	.short	(.L_842 - .L_841)
.L_841:
        /*0020*/ 	.word	0x00000000
        /*0024*/ 	.short	0x0000
        /*0026*/ 	.short	0x0000
        /*0028*/ 	.byte	0x00, 0xf0, 0x01, 0x0a


	//----- nvinfo : EIATTR_MAXREG_COUNT
	.align		4
.L_842:
        /*002c*/ 	.byte	0x03, 0x1b
        /*002e*/ 	.short	0x00ff


	//----- nvinfo : EIATTR_MERCURY_ISA_VERSION
	.align		4
        /*0030*/ 	.byte	0x03, 0x5f
        /*0032*/ 	.short	0x0000


	//----- nvinfo : EIATTR_COOP_GROUP_MASK_REGIDS
	.align		4
        /*0034*/ 	.byte	0x04, 0x29
        /*0036*/ 	.short	(.L_844 - .L_843)


	//   ....[0]....
.L_843:
        /*0038*/ 	.word	0xffffffff


	//   ....[1]....
        /*003c*/ 	.word	0xffffffff


	//   ....[2]....
        /*0040*/ 	.word	0xffffffff


	//   ....[3]....
        /*0044*/ 	.word	0xffffffff


	//   ....[4]....
        /*0048*/ 	.word	0xffffffff


	//   ....[5]....
        /*004c*/ 	.word	0xffffffff


	//----- nvinfo : EIATTR_COOP_GROUP_INSTR_OFFSETS
	.align		4
.L_844:
        /*0050*/ 	.byte	0x04, 0x28
        /*0052*/ 	.short	(.L_846 - .L_845)


	//   ....[0]....
.L_845:
        /*0054*/ 	.word	0x00001080


	//   ....[1]....
        /*0058*/ 	.word	0x000010f0


	//   ....[2]....
        /*005c*/ 	.word	0x00001110


	//   ....[3]....
        /*0060*/ 	.word	0x00001130


	//   ....[4]....
        /*0064*/ 	.word	0x00001160


	//   ....[5]....
        /*0068*/ 	.word	0x00001190


	//----- nvinfo : EIATTR_EXIT_INSTR_OFFSETS
	.align		4
.L_846:
        /*006c*/ 	.byte	0x04, 0x1c
        /*006e*/ 	.short	(.L_848 - .L_847)


	//   ....[0]....
.L_847:
        /*0070*/ 	.word	0x000000f0


	//   ....[1]....
        /*0074*/ 	.word	0x000011e0


	//   ....[2]....
        /*0078*/ 	.word	0x00001210


	//----- nvinfo : EIATTR_CTAIDZ_USED
	.align		4
.L_848:
        /*007c*/ 	.byte	0x01, 0x04
	.zero		2


	//----- nvinfo : EIATTR_CRS_STACK_SIZE
	.align		4
        /*0080*/ 	.byte	0x04, 0x1e
        /*0082*/ 	.short	(.L_850 - .L_849)
.L_849:
        /*0084*/ 	.word	0x00000000
.L_850:


//--------------------- .nv.info._ZN5flash25flash_bwd_dot_do_o_kernelILb1E23Flash_bwd_kernel_traitsILi128ELi64ELi128ELi8ELi2ELi4ELi2ELb0ELb0EN7cutlass6half_tE19Flash_kernel_traitsILi128ELi64ELi128ELi8ES3_EEEEvNS_16Flash_bwd_paramsE --------------------------
	.section	.nv.info._ZN5flash25flash_bwd_dot_do_o_kernelILb1E23Flash_bwd_kernel_traitsILi128ELi64ELi128ELi8ELi2ELi4ELi2ELb0ELb0EN7cutlass6half_tE19Flash_kernel_traitsILi128ELi64ELi128ELi8ES3_EEEEvNS_16Flash_bwd_paramsE,"",@"SHT_CUDA_INFO"
	.sectionflags	@""
	.align	4


	//----- nvinfo : EIATTR_CUDA_API_VERSION
	.align		4
        /*0000*/ 	.byte	0x04, 0x37
        /*0002*/ 	.short	(.L_852 - .L_851)
.L_851:
        /*0004*/ 	.word	0x00000082


	//----- nvinfo : EIATTR_SW2861232_WAR
	.align		4
.L_852:
        /*0008*/ 	.byte	0x01, 0x35
	.zero		2


	//----- nvinfo : EIATTR_PARAM_CBANK
	.align		4
        /*000c*/ 	.byte	0x04, 0x0a
        /*000e*/ 	.short	(.L_854 - .L_853)
	.align		4
.L_853:
        /*0010*/ 	.word	index@(.nv.constant0._ZN5flash25flash_bwd_dot_do_o_kernelILb1E23Flash_bwd_kernel_traitsILi128ELi64ELi128ELi8ELi2ELi4ELi2ELb0ELb0EN7cutlass6half_tE19Flash_kernel_traitsILi128ELi64ELi128ELi8ES3_EEEEvNS_16Flash_bwd_paramsE)
        /*0014*/ 	.short	0x0160
        /*0016*/ 	.short	0x0280


	//----- nvinfo : EIATTR_CBANK_PARAM_SIZE
	.align		4
.L_854:
        /*0018*/ 	.byte	0x03, 0x19
        /*001a*/ 	.short	0x0280


	//----- nvinfo : EIATTR_KPARAM_INFO
	.align		4
        /*001c*/ 	.byte	0x04, 0x17
        /*001e*/ 	.short	(.L_856 - .L_855)
.L_855:
        /*0020*/ 	.word	0x00000000
        /*0024*/ 	.short	0x0000
        /*0026*/ 	.short	0x0000
        /*0028*/ 	.byte	0x00, 0xf0, 0x01, 0x0a


	//----- nvinfo : EIATTR_MAXREG_COUNT
	.align		4
.L_856:
        /*002c*/ 	.byte	0x03, 0x1b
        /*002e*/ 	.short	0x00ff


	//----- nvinfo : EIATTR_MERCURY_ISA_VERSION
	.align		4
        /*0030*/ 	.byte	0x03, 0x5f
        /*0032*/ 	.short	0x0000


	//----- nvinfo : EIATTR_COOP_GROUP_MASK_REGIDS
	.align		4
        /*0034*/ 	.byte	0x04, 0x29
        /*0036*/ 	.short	(.L_858 - .L_857)


	//   ....[0]....
.L_857:
        /*0038*/ 	.word	0xffffffff


	//   ....[1]....
        /*003c*/ 	.word	0xffffffff


	//   ....[2]....
        /*0040*/ 	.word	0xffffffff


	//   ....[3]....
        /*0044*/ 	.word	0xffffffff


	//   ....[4]....
        /*0048*/ 	.word	0xffffffff


	//   ....[5]....
        /*004c*/ 	.word	0xffffffff


	//----- nvinfo : EIATTR_COOP_GROUP_INSTR_OFFSETS
	.align		4
.L_858:
        /*0050*/ 	.byte	0x04, 0x28
        /*0052*/ 	.short	(.L_860 - .L_859)


	//   ....[0]....
.L_859:
        /*0054*/ 	.word	0x000013d0


	//   ....[1]....
        /*0058*/ 	.word	0x00001400


	//   ....[2]....
        /*005c*/ 	.word	0x00001460


	//   ....[3]....
        /*0060*/ 	.word	0x00001470


	//   ....[4]....
        /*0064*/ 	.word	0x000014b0


	//   ....[5]....
        /*0068*/ 	.word	0x000014c0


	//----- nvinfo : EIATTR_EXIT_INSTR_OFFSETS
	.align		4
.L_860:
        /*006c*/ 	.byte	0x04, 0x1c
        /*006e*/ 	.short	(.L_862 - .L_861)


	//   ....[0]....
.L_861:
        /*0070*/ 	.word	0x000000f0


	//   ....[1]....
        /*0074*/ 	.word	0x00001610


	//----- nvinfo : EIATTR_CTAIDZ_USED
	.align		4
.L_862:
        /*0078*/ 	.byte	0x01, 0x04
	.zero		2


	//----- nvinfo : EIATTR_CRS_STACK_SIZE
	.align		4
        /*007c*/ 	.byte	0x04, 0x1e
        /*007e*/ 	.short	(.L_864 - .L_863)
.L_863:
        /*0080*/ 	.word	0x00000000
.L_864:


//--------------------- .nv.callgraph             --------------------------
	.section	.nv.callgraph,"",@"SHT_CUDA_CALLGRAPH"
	.align	4
	.sectionentsize	8
	.align		4
        /*0000*/ 	.word	0x00000000
	.align		4
        /*0004*/ 	.word	0xffffffff
	.align		4
        /*0008*/ 	.word	0x00000000
	.align		4
        /*000c*/ 	.word	0xfffffffe
	.align		4
        /*0010*/ 	.word	0x00000000
	.align		4
        /*0014*/ 	.word	0xfffffffd
	.align		4
        /*0018*/ 	.word	0x00000000
	.align		4
        /*001c*/ 	.word	0xfffffffc


//--------------------- .nv.rel.action            --------------------------
	.section	.nv.rel.action,"",@"SHT_CUDA_RELOCINFO"
	.align	8
	.sectionentsize	8
        /*0000*/ 	.byte	0x73, 0x00, 0x00, 0x00, 0x00, 0x00, 0x00, 0x00, 0x00, 0x00, 0x00, 0x11, 0x25, 0x00, 0x05, 0x36


//--------------------- .nv.constant4             --------------------------
	.section	.nv.constant4,"a",@progbits
	.align	8
	.align		8
.nv.constant4:
        /*0000*/ 	.dword	_ZN66_INTERNAL_b1c42276_30_flash_bwd_hdim128_fp16_sm80_cu_ea41c527_28364cuda3std3__45__cpo5beginE
	.align		8
        /*0008*/ 	.dword	_ZN66_INTERNAL_b1c42276_30_flash_bwd_hdim128_fp16_sm80_cu_ea41c527_28364cuda3std3__45__cpo3endE
	.align		8
        /*0010*/ 	.dword	_ZN66_INTERNAL_b1c42276_30_flash_bwd_hdim128_fp16_sm80_cu_ea41c527_28364cuda3std3__45__cpo6cbeginE
	.align		8
        /*0018*/ 	.dword	_ZN66_INTERNAL_b1c42276_30_flash_bwd_hdim128_fp16_sm80_cu_ea41c527_28364cuda3std3__45__cpo4cendE
	.align		8
        /*0020*/ 	.dword	_ZN66_INTERNAL_b1c42276_30_flash_bwd_hdim128_fp16_sm80_cu_ea41c527_28364cuda3std3__468_GLOBAL__N__b1c42276_30_flash_bwd_hdim128_fp16_sm80_cu_ea41c527_28366ignoreE
	.align		8
        /*0028*/ 	.dword	_ZN66_INTERNAL_b1c42276_30_flash_bwd_hdim128_fp16_sm80_cu_ea41c527_28364cuda3std3__419piecewise_constructE
	.align		8
        /*0030*/ 	.dword	_ZN66_INTERNAL_b1c42276_30_flash_bwd_hdim128_fp16_sm80_cu_ea41c527_28364cuda3std3__48in_placeE
	.align		8
        /*0038*/ 	.dword	_ZN66_INTERNAL_b1c42276_30_flash_bwd_hdim128_fp16_sm80_cu_ea41c527_28364cuda3std6ranges3__45__cpo4swapE
	.align		8
        /*0040*/ 	.dword	_ZN66_INTERNAL_b1c42276_30_flash_bwd_hdim128_fp16_sm80_cu_ea41c527_28364cuda3std6ranges3__45__cpo9iter_moveE
	.align		8
        /*0048*/ 	.dword	_ZN66_INTERNAL_b1c42276_30_flash_bwd_hdim128_fp16_sm80_cu_ea41c527_28364cute7productE
	.align		8
        /*0050*/ 	.dword	_ZN66_INTERNAL_b1c42276_30_flash_bwd_hdim128_fp16_sm80_cu_ea41c527_28364cute1_E


//--------------------- .nv.constant0._ZN5flash44flash_bwd_dq_dk_dv_loop_seqk_parallel_kernelI23Flash_bwd_kernel_traitsILi128ELi64ELi64ELi8ELi4ELi2ELi2ELb1ELb0EN7cutlass6half_tE19Flash_kernel_traitsILi128ELi64ELi64ELi8ES3_EELb0ELb0ELb0ELb0ELb0ELb1ELb0EEEvNS_16Flash_bwd_paramsE --------------------------
	.section	.nv.constant0._ZN5flash44flash_bwd_dq_dk_dv_loop_seqk_parallel_kernelI23Flash_bwd_kernel_traitsILi128ELi64ELi64ELi8ELi4ELi2ELi2ELb1ELb0EN7cutlass6half_tE19Flash_kernel_traitsILi128ELi64ELi64ELi8ES3_EELb0ELb0ELb0ELb0ELb0ELb1ELb0EEEvNS_16Flash_bwd_paramsE,"a",@progbits
	.sectionflags	@""
	.align	4
.nv.constant0._ZN5flash44flash_bwd_dq_dk_dv_loop_seqk_parallel_kernelI23Flash_bwd_kernel_traitsILi128ELi64ELi64ELi8ELi4ELi2ELi2ELb1ELb0EN7cutlass6half_tE19Flash_kernel_traitsILi128ELi64ELi64ELi8ES3_EELb0ELb0ELb0ELb0ELb0ELb1ELb0EEEvNS_16Flash_bwd_paramsE:
	.zero		992


//--------------------- .nv.constant0._ZN5flash44flash_bwd_dq_dk_dv_loop_seqk_parallel_kernelI23Flash_bwd_kernel_traitsILi128ELi64ELi64ELi8ELi4ELi2ELi2ELb1ELb0EN7cutlass6half_tE19Flash_kernel_traitsILi128ELi64ELi64ELi8ES3_EELb0ELb0ELb0ELb0ELb0ELb0ELb0EEEvNS_16Flash_bwd_paramsE --------------------------
	.section	.nv.constant0._ZN5flash44flash_bwd_dq_dk_dv_loop_seqk_parallel_kernelI23Flash_bwd_kernel_traitsILi128ELi64ELi64ELi8ELi4ELi2ELi2ELb1ELb0EN7cutlass6half_tE19Flash_kernel_traitsILi128ELi64ELi64ELi8ES3_EELb0ELb0ELb0ELb0ELb0ELb0ELb0EEEvNS_16Flash_bwd_paramsE,"a",@progbits
	.sectionflags	@""
	.align	4
.nv.constant0._ZN5flash44flash_bwd_dq_dk_dv_loop_seqk_parallel_kernelI23Flash_bwd_kernel_traitsILi128ELi64ELi64ELi8ELi4ELi2ELi2ELb1ELb0EN7cutlass6half_tE19Flash_kernel_traitsILi128ELi64ELi64ELi8ES3_EELb0ELb0ELb0ELb0ELb0ELb0ELb0EEEvNS_16Flash_bwd_paramsE:
	.zero		992


//--------------------- .nv.constant0._ZN5flash44flash_bwd_dq_dk_dv_loop_seqk_parallel_kernelI23Flash_bwd_kernel_traitsILi128ELi64ELi64ELi8ELi4ELi2ELi2ELb1ELb0EN7cutlass6half_tE19Flash_kernel_traitsILi128ELi64ELi64ELi8ES3_EELb0ELb0ELb1ELb0ELb0ELb0ELb0EEEvNS_16Flash_bwd_paramsE --------------------------
	.section	.nv.constant0._ZN5flash44flash_bwd_dq_dk_dv_loop_seqk_parallel_kernelI23Flash_bwd_kernel_traitsILi128ELi64ELi64ELi8ELi4ELi2ELi2ELb1ELb0EN7cutlass6half_tE19Flash_kernel_traitsILi128ELi64ELi64ELi8ES3_EELb0ELb0ELb1ELb0ELb0ELb0ELb0EEEvNS_16Flash_bwd_paramsE,"a",@progbits
	.sectionflags	@""
	.align	4
.nv.constant0._ZN5flash44flash_bwd_dq_dk_dv_loop_seqk_parallel_kernelI23Flash_bwd_kernel_traitsILi128ELi64ELi64ELi8ELi4ELi2ELi2ELb1ELb0EN7cutlass6half_tE19Flash_kernel_traitsILi128ELi64ELi64ELi8ES3_EELb0ELb0ELb1ELb0ELb0ELb0ELb0EEEvNS_16Flash_bwd_paramsE:
	.zero		992


//--------------------- .nv.constant0._ZN5flash44flash_bwd_dq_dk_dv_loop_seqk_parallel_kernelI23Flash_bwd_kernel_traitsILi128ELi64ELi64ELi8ELi4ELi2ELi2ELb1ELb0EN7cutlass6half_tE19Flash_kernel_traitsILi128ELi64ELi64ELi8ES3_EELb0ELb0ELb0ELb0ELb1ELb1ELb0EEEvNS_16Flash_bwd_paramsE --------------------------
	.section	.nv.constant0._ZN5flash44flash_bwd_dq_dk_dv_loop_seqk_parallel_kernelI23Flash_bwd_kernel_traitsILi128ELi64ELi64ELi8ELi4ELi2ELi2ELb1ELb0EN7cutlass6half_tE19Flash_kernel_traitsILi128ELi64ELi64ELi8ES3_EELb0ELb0ELb0ELb0ELb1ELb1ELb0EEEvNS_16Flash_bwd_paramsE,"a",@progbits
	.sectionflags	@""
	.align	4
.nv.constant0._ZN5flash44flash_bwd_dq_dk_dv_loop_seqk_parallel_kernelI23Flash_bwd_kernel_traitsILi128ELi64ELi64ELi8ELi4ELi2ELi2ELb1ELb0EN7cutlass6half_tE19Flash_kernel_traitsILi128ELi64ELi64ELi8ES3_EELb0ELb0ELb0ELb0ELb1ELb1ELb0EEEvNS_16Flash_bwd_paramsE:
	.zero		992


//--------------------- .nv.constant0._ZN5flash44flash_bwd_dq_dk_dv_loop_seqk_parallel_kernelI23Flash_bwd_kernel_traitsILi128ELi64ELi64ELi8ELi4ELi2ELi2ELb1ELb0EN7cutlass6half_tE19Flash_kernel_traitsILi128ELi64ELi64ELi8ES3_EELb0ELb0ELb0ELb1ELb0ELb0ELb0EEEvNS_16Flash_bwd_paramsE --------------------------
	.section	.nv.constant0._ZN5flash44flash_bwd_dq_dk_dv_loop_seqk_parallel_kernelI23Flash_bwd_kernel_traitsILi128ELi64ELi64ELi8ELi4ELi2ELi2ELb1ELb0EN7cutlass6half_tE19Flash_kernel_traitsILi128ELi64ELi64ELi8ES3_EELb0ELb0ELb0ELb1ELb0ELb0ELb0EEEvNS_16Flash_bwd_paramsE,"a",@progbits
	.sectionflags	@""
	.align	4
.nv.constant0._ZN5flash44flash_bwd_dq_dk_dv_loop_seqk_parallel_kernelI23Flash_bwd_kernel_traitsILi128ELi64ELi64ELi8ELi4ELi2ELi2ELb1ELb0EN7cutlass6half_tE19Flash_kernel_traitsILi128ELi64ELi64ELi8ES3_EELb0ELb0ELb0ELb1ELb0ELb0ELb0EEEvNS_16Flash_bwd_paramsE:
	.zero		992


//--------------------- .nv.constant0._ZN5flash44flash_bwd_dq_dk_dv_loop_seqk_parallel_kernelI23Flash_bwd_kernel_traitsILi128ELi64ELi64ELi8ELi4ELi2ELi2ELb1ELb0EN7cutlass6half_tE19Flash_kernel_traitsILi128ELi64ELi64ELi8ES3_EELb0ELb0ELb1ELb0ELb0ELb1ELb0EEEvNS_16Flash_bwd_paramsE --------------------------
	.section	.nv.constant0._ZN5flash44flash_bwd_dq_dk_dv_loop_seqk_parallel_kernelI23Flash_bwd_kernel_traitsILi128ELi64ELi64ELi8ELi4ELi2ELi2ELb1ELb0EN7cutlass6half_tE19Flash_kernel_traitsILi128ELi64ELi64ELi8ES3_EELb0ELb0ELb1ELb0ELb0ELb1ELb0EEEvNS_16Flash_bwd_paramsE,"a",@progbits
	.sectionflags	@""
	.align	4
.nv.constant0._ZN5flash44flash_bwd_dq_dk_dv_loop_seqk_parallel_kernelI23Flash_bwd_kernel_traitsILi128ELi64ELi64ELi8ELi4ELi2ELi2ELb1ELb0EN7cutlass6half_tE19Flash_kernel_traitsILi128ELi64ELi64ELi8ES3_EELb0ELb0ELb1ELb0ELb0ELb1ELb0EEEvNS_16Flash_bwd_paramsE:
	.zero		992


//--------------------- .nv.constant0._ZN5flash44flash_bwd_dq_dk_dv_loop_seqk_parallel_kernelI23Flash_bwd_kernel_traitsILi128ELi64ELi64ELi8ELi4ELi2ELi2ELb1ELb0EN7cutlass6half_tE19Flash_kernel_traitsILi128ELi64ELi64ELi8ES3_EELb0ELb0ELb1ELb1ELb0ELb0ELb0EEEvNS_16Flash_bwd_paramsE --------------------------
	.section	.nv.constant0._ZN5flash44flash_bwd_dq_dk_dv_loop_seqk_parallel_kernelI23Flash_bwd_kernel_traitsILi128ELi64ELi64ELi8ELi4ELi2ELi2ELb1ELb0EN7cutlass6half_tE19Flash_kernel_traitsILi128ELi64ELi64ELi8ES3_EELb0ELb0ELb1ELb1ELb0ELb0ELb0EEEvNS_16Flash_bwd_paramsE,"a",@progbits
	.sectionflags	@""
	.align	4
.nv.constant0._ZN5flash44flash_bwd_dq_dk_dv_loop_seqk_parallel_kernelI23Flash_bwd_kernel_traitsILi128ELi64ELi64ELi8ELi4ELi2ELi2ELb1ELb0EN7cutlass6half_tE19Flash_kernel_traitsILi128ELi64ELi64ELi8ES3_EELb0ELb0ELb1ELb1ELb0ELb0ELb0EEEvNS_16Flash_bwd_paramsE:
	.zero		992


//--------------------- .nv.constant0._ZN5flash44flash_bwd_dq_dk_dv_loop_seqk_parallel_kernelI23Flash_bwd_kernel_traitsILi128ELi64ELi128ELi8ELi2ELi4ELi2ELb0ELb0EN7cutlass6half_tE19Flash_kernel_traitsILi128ELi64ELi128ELi8ES3_EELb0ELb0ELb0ELb0ELb0ELb1ELb0EEEvNS_16Flash_bwd_paramsE --------------------------
	.section	.nv.constant0._ZN5flash44flash_bwd_dq_dk_dv_loop_seqk_parallel_kernelI23Flash_bwd_kernel_traitsILi128ELi64ELi128ELi8ELi2ELi4ELi2ELb0ELb0EN7cutlass6half_tE19Flash_kernel_traitsILi128ELi64ELi128ELi8ES3_EELb0ELb0ELb0ELb0ELb0ELb1ELb0EEEvNS_16Flash_bwd_paramsE,"a",@progbits
	.sectionflags	@""
	.align	4
.nv.constant0._ZN5flash44flash_bwd_dq_dk_dv_loop_seqk_parallel_kernelI23Flash_bwd_kernel_traitsILi128ELi64ELi128ELi8ELi2ELi4ELi2ELb0ELb0EN7cutlass6half_tE19Flash_kernel_traitsILi128ELi64ELi128ELi8ES3_EELb0ELb0ELb0ELb0ELb0ELb1ELb0EEEvNS_16Flash_bwd_paramsE:
	.zero		992


//--------------------- .nv.constant0._ZN5flash44flash_bwd_dq_dk_dv_loop_seqk_parallel_kernelI23Flash_bwd_kernel_traitsILi128ELi64ELi128ELi8ELi2ELi4ELi2ELb0ELb0EN7cutlass6half_tE19Flash_kernel_traitsILi128ELi64ELi128ELi8ES3_EELb0ELb0ELb0ELb0ELb0ELb0ELb0EEEvNS_16Flash_bwd_paramsE --------------------------
	.section	.nv.constant0._ZN5flash44flash_bwd_dq_dk_dv_loop_seqk_parallel_kernelI23Flash_bwd_kernel_traitsILi128ELi64ELi128ELi8ELi2ELi4ELi2ELb0ELb0EN7cutlass6half_tE19Flash_kernel_traitsILi128ELi64ELi128ELi8ES3_EELb0ELb0ELb0ELb0ELb0ELb0ELb0EEEvNS_16Flash_bwd_paramsE,"a",@progbits
	.sectionflags	@""
	.align	4
.nv.constant0._ZN5flash44flash_bwd_dq_dk_dv_loop_seqk_parallel_kernelI23Flash_bwd_kernel_traitsILi128ELi64ELi128ELi8ELi2ELi4ELi2ELb0ELb0EN7cutlass6half_tE19Flash_kernel_traitsILi128ELi64ELi128ELi8ES3_EELb0ELb0ELb0ELb0ELb0ELb0ELb0EEEvNS_16Flash_bwd_paramsE:
	.zero		992


//--------------------- .nv.constant0._ZN5flash44flash_bwd_dq_dk_dv_loop_seqk_parallel_kernelI23Flash_bwd_kernel_traitsILi128ELi64ELi128ELi8ELi2ELi4ELi2ELb0ELb0EN7cutlass6half_tE19Flash_kernel_traitsILi128ELi64ELi128ELi8ES3_EELb0ELb0ELb1ELb0ELb0ELb0ELb0EEEvNS_16Flash_bwd_paramsE --------------------------
	.section	.nv.constant0._ZN5flash44flash_bwd_dq_dk_dv_loop_seqk_parallel_kernelI23Flash_bwd_kernel_traitsILi128ELi64ELi128ELi8ELi2ELi4ELi2ELb0ELb0EN7cutlass6half_tE19Flash_kernel_traitsILi128ELi64ELi128ELi8ES3_EELb0ELb0ELb1ELb0ELb0ELb0ELb0EEEvNS_16Flash_bwd_paramsE,"a",@progbits
	.sectionflags	@""
	.align	4
.nv.constant0._ZN5flash44flash_bwd_dq_dk_dv_loop_seqk_parallel_kernelI23Flash_bwd_kernel_traitsILi128ELi64ELi128ELi8ELi2ELi4ELi2ELb0ELb0EN7cutlass6half_tE19Flash_kernel_traitsILi128ELi64ELi128ELi8ES3_EELb0ELb0ELb1ELb0ELb0ELb0ELb0EEEvNS_16Flash_bwd_paramsE:
	.zero		992


//--------------------- .nv.constant0._ZN5flash44flash_bwd_dq_dk_dv_loop_seqk_parallel_kernelI23Flash_bwd_kernel_traitsILi128ELi64ELi128ELi8ELi2ELi4ELi2ELb0ELb0EN7cutlass6half_tE19Flash_kernel_traitsILi128ELi64ELi128ELi8ES3_EELb0ELb0ELb0ELb0ELb1ELb1ELb0EEEvNS_16Flash_bwd_paramsE --------------------------
	.section	.nv.constant0._ZN5flash44flash_bwd_dq_dk_dv_loop_seqk_parallel_kernelI23Flash_bwd_kernel_traitsILi128ELi64ELi128ELi8ELi2ELi4ELi2ELb0ELb0EN7cutlass6half_tE19Flash_kernel_traitsILi128ELi64ELi128ELi8ES3_EELb0ELb0ELb0ELb0ELb1ELb1ELb0EEEvNS_16Flash_bwd_paramsE,"a",@progbits
	.sectionflags	@""
	.align	4
.nv.constant0._ZN5flash44flash_bwd_dq_dk_dv_loop_seqk_parallel_kernelI23Flash_bwd_kernel_traitsILi128ELi64ELi128ELi8ELi2ELi4ELi2ELb0ELb0EN7cutlass6half_tE19Flash_kernel_traitsILi128ELi64ELi128ELi8ES3_EELb0ELb0ELb0ELb0ELb1ELb1ELb0EEEvNS_16Flash_bwd_paramsE:
	.zero		992


//--------------------- .nv.constant0._ZN5flash44flash_bwd_dq_dk_dv_loop_seqk_parallel_kernelI23Flash_bwd_kernel_traitsILi128ELi64ELi128ELi8ELi2ELi4ELi2ELb0ELb0EN7cutlass6half_tE19Flash_kernel_traitsILi128ELi64ELi128ELi8ES3_EELb0ELb0ELb0ELb1ELb0ELb0ELb0EEEvNS_16Flash_bwd_paramsE --------------------------
	.section	.nv.constant0._ZN5flash44flash_bwd_dq_dk_dv_loop_seqk_parallel_kernelI23Flash_bwd_kernel_traitsILi128ELi64ELi128ELi8ELi2ELi4ELi2ELb0ELb0EN7cutlass6half_tE19Flash_kernel_traitsILi128ELi64ELi128ELi8ES3_EELb0ELb0ELb0ELb1ELb0ELb0ELb0EEEvNS_16Flash_bwd_paramsE,"a",@progbits
	.sectionflags	@""
	.align	4
.nv.constant0._ZN5flash44flash_bwd_dq_dk_dv_loop_seqk_parallel_kernelI23Flash_bwd_kernel_traitsILi128ELi64ELi128ELi8ELi2ELi4ELi2ELb0ELb0EN7cutlass6half_tE19Flash_kernel_traitsILi128ELi64ELi128ELi8ES3_EELb0ELb0ELb0ELb1ELb0ELb0ELb0EEEvNS_16Flash_bwd_paramsE:
	.zero		992


//--------------------- .nv.constant0._ZN5flash44flash_bwd_dq_dk_dv_loop_seqk_parallel_kernelI23Flash_bwd_kernel_traitsILi128ELi64ELi128ELi8ELi2ELi4ELi2ELb0ELb0EN7cutlass6half_tE19Flash_kernel_traitsILi128ELi64ELi128ELi8ES3_EELb0ELb0ELb1ELb0ELb0ELb1ELb0EEEvNS_16Flash_bwd_paramsE --------------------------
	.section	.nv.constant0._ZN5flash44flash_bwd_dq_dk_dv_loop_seqk_parallel_kernelI23Flash_bwd_kernel_traitsILi128ELi64ELi128ELi8ELi2ELi4ELi2ELb0ELb0EN7cutlass6half_tE19Flash_kernel_traitsILi128ELi64ELi128ELi8ES3_EELb0ELb0ELb1ELb0ELb0ELb1ELb0EEEvNS_16Flash_bwd_paramsE,"a",@progbits
	.sectionflags	@""
	.align	4
.nv.constant0._ZN5flash44flash_bwd_dq_dk_dv_loop_seqk_parallel_kernelI23Flash_bwd_kernel_traitsILi128ELi64ELi128ELi8ELi2ELi4ELi2ELb0ELb0EN7cutlass6half_tE19Flash_kernel_traitsILi128ELi64ELi128ELi8ES3_EELb0ELb0ELb1ELb0ELb0ELb1ELb0EEEvNS_16Flash_bwd_paramsE:
	.zero		992


//--------------------- .nv.constant0._ZN5flash44flash_bwd_dq_dk_dv_loop_seqk_parallel_kernelI23Flash_bwd_kernel_traitsILi128ELi64ELi128ELi8ELi2ELi4ELi2ELb0ELb0EN7cutlass6half_tE19Flash_kernel_traitsILi128ELi64ELi128ELi8ES3_EELb0ELb0ELb1ELb1ELb0ELb0ELb0EEEvNS_16Flash_bwd_paramsE --------------------------
	.section	.nv.constant0._ZN5flash44flash_bwd_dq_dk_dv_loop_seqk_parallel_kernelI23Flash_bwd_kernel_traitsILi128ELi64ELi128ELi8ELi2ELi4ELi2ELb0ELb0EN7cutlass6half_tE19Flash_kernel_traitsILi128ELi64ELi128ELi8ES3_EELb0ELb0ELb1ELb1ELb0ELb0ELb0EEEvNS_16Flash_bwd_paramsE,"a",@progbits
	.sectionflags	@""
	.align	4
.nv.constant0._ZN5flash44flash_bwd_dq_dk_dv_loop_seqk_parallel_kernelI23Flash_bwd_kernel_traitsILi128ELi64ELi128ELi8ELi2ELi4ELi2ELb0ELb0EN7cutlass6half_tE19Flash_kernel_traitsILi128ELi64ELi128ELi8ES3_EELb0ELb0ELb1ELb1ELb0ELb0ELb0EEEvNS_16Flash_bwd_paramsE:
	.zero		992


//--------------------- .nv.constant0._ZN5flash27flash_bwd_convert_dq_kernelI23Flash_bwd_kernel_traitsILi128ELi64ELi64ELi8ELi4ELi2ELi2ELb1ELb0EN7cutlass6half_tE19Flash_kernel_traitsILi128ELi64ELi64ELi8ES3_EEEEvNS_16Flash_bwd_paramsEi --------------------------
	.section	.nv.constant0._ZN5flash27flash_bwd_convert_dq_kernelI23Flash_bwd_kernel_traitsILi128ELi64ELi64ELi8ELi4ELi2ELi2ELb1ELb0EN7cutlass6half_tE19Flash_kernel_traitsILi128ELi64ELi64ELi8ES3_EEEEvNS_16Flash_bwd_paramsEi,"a",@progbits
	.sectionflags	@""
	.align	4
.nv.constant0._ZN5flash27flash_bwd_convert_dq_kernelI23Flash_bwd_kernel_traitsILi128ELi64ELi64ELi8ELi4ELi2ELi2ELb1ELb0EN7cutlass6half_tE19Flash_kernel_traitsILi128ELi64ELi64ELi8ES3_EEEEvNS_16Flash_bwd_paramsEi:
	.zero		996


//--------------------- .nv.constant0._ZN5flash44flash_bwd_dq_dk_dv_loop_seqk_parallel_kernelI23Flash_bwd_kernel_traitsILi128ELi64ELi64ELi8ELi4ELi2ELi2ELb1ELb0EN7cutlass6half_tE19Flash_kernel_traitsILi128ELi64ELi64ELi8ES3_EELb1ELb0ELb0ELb0ELb0ELb1ELb0EEEvNS_16Flash_bwd_paramsE --------------------------
	.section	.nv.constant0._ZN5flash44flash_bwd_dq_dk_dv_loop_seqk_parallel_kernelI23Flash_bwd_kernel_traitsILi128ELi64ELi64ELi8ELi4ELi2ELi2ELb1ELb0EN7cutlass6half_tE19Flash_kernel_traitsILi128ELi64ELi64ELi8ES3_EELb1ELb0ELb0ELb0ELb0ELb1ELb0EEEvNS_16Flash_bwd_paramsE,"a",@progbits
	.sectionflags	@""
	.align	4
.nv.constant0._ZN5flash44flash_bwd_dq_dk_dv_loop_seqk_parallel_kernelI23Flash_bwd_kernel_traitsILi128ELi64ELi64ELi8ELi4ELi2ELi2ELb1ELb0EN7cutlass6half_tE19Flash_kernel_traitsILi128ELi64ELi64ELi8ES3_EELb1ELb0ELb0ELb0ELb0ELb1ELb0EEEvNS_16Flash_bwd_paramsE:
	.zero		992


//--------------------- .nv.constant0._ZN5flash44flash_bwd_dq_dk_dv_loop_seqk_parallel_kernelI23Flash_bwd_kernel_traitsILi128ELi64ELi64ELi8ELi4ELi2ELi2ELb1ELb0EN7cutlass6half_tE19Flash_kernel_traitsILi128ELi64ELi64ELi8ES3_EELb0ELb0ELb0ELb0ELb0ELb1ELb1EEEvNS_16Flash_bwd_paramsE --------------------------
	.section	.nv.constant0._ZN5flash44flash_bwd_dq_dk_dv_loop_seqk_parallel_kernelI23Flash_bwd_kernel_traitsILi128ELi64ELi64ELi8ELi4ELi2ELi2ELb1ELb0EN7cutlass6half_tE19Flash_kernel_traitsILi128ELi64ELi64ELi8ES3_EELb0ELb0ELb0ELb0ELb0ELb1ELb1EEEvNS_16Flash_bwd_paramsE,"a",@progbits
	.sectionflags	@""
	.align	4
.nv.constant0._ZN5flash44flash_bwd_dq_dk_dv_loop_seqk_parallel_kernelI23Flash_bwd_kernel_traitsILi128ELi64ELi64ELi8ELi4ELi2ELi2ELb1ELb0EN7cutlass6half_tE19Flash_kernel_traitsILi128ELi64ELi64ELi8ES3_EELb0ELb0ELb0ELb0ELb0ELb1ELb1EEEvNS_16Flash_bwd_paramsE:
	.zero		992


//--------------------- .nv.constant0._ZN5flash44flash_bwd_dq_dk_dv_loop_seqk_parallel_kernelI23Flash_bwd_kernel_traitsILi128ELi64ELi64ELi8ELi4ELi2ELi2ELb1ELb0EN7cutlass6half_tE19Flash_kernel_traitsILi128ELi64ELi64ELi8ES3_EELb1ELb0ELb0ELb0ELb0ELb0ELb0EEEvNS_16Flash_bwd_paramsE --------------------------
	.section	.nv.constant0._ZN5flash44flash_bwd_dq_dk_dv_loop_seqk_parallel_kernelI23Flash_bwd_kernel_traitsILi128ELi64ELi64ELi8ELi4ELi2ELi2ELb1ELb0EN7cutlass6half_tE19Flash_kernel_traitsILi128ELi64ELi64ELi8ES3_EELb1ELb0ELb0ELb0ELb0ELb0ELb0EEEvNS_16Flash_bwd_paramsE,"a",@progbits
	.sectionflags	@""
	.align	4
.nv.constant0._ZN5flash44flash_bwd_dq_dk_dv_loop_seqk_parallel_kernelI23Flash_bwd_kernel_traitsILi128ELi64ELi64ELi8ELi4ELi2ELi2ELb1ELb0EN7cutlass6half_tE19Flash_kernel_traitsILi128ELi64ELi64ELi8ES3_EELb1ELb0ELb0ELb0ELb0ELb0ELb0EEEvNS_16Flash_bwd_paramsE:
	.zero		992


//--------------------- .nv.constant0._ZN5flash44flash_bwd_dq_dk_dv_loop_seqk_parallel_kernelI23Flash_bwd_kernel_traitsILi128ELi64ELi64ELi8ELi4ELi2ELi2ELb1ELb0EN7cutlass6half_tE19Flash_kernel_traitsILi128ELi64ELi64ELi8ES3_EELb0ELb0ELb0ELb0ELb0ELb0ELb1EEEvNS_16Flash_bwd_paramsE --------------------------
	.section	.nv.constant0._ZN5flash44flash_bwd_dq_dk_dv_loop_seqk_parallel_kernelI23Flash_bwd_kernel_traitsILi128ELi64ELi64ELi8ELi4ELi2ELi2ELb1ELb0EN7cutlass6half_tE19Flash_kernel_traitsILi128ELi64ELi64ELi8ES3_EELb0ELb0ELb0ELb0ELb0ELb0ELb1EEEvNS_16Flash_bwd_paramsE,"a",@progbits
	.sectionflags	@""
	.align	4
.nv.constant0._ZN5flash44flash_bwd_dq_dk_dv_loop_seqk_parallel_kernelI23Flash_bwd_kernel_traitsILi128ELi64ELi64ELi8ELi4ELi2ELi2ELb1ELb0EN7cutlass6half_tE19Flash_kernel_traitsILi128ELi64ELi64ELi8ES3_EELb0ELb0ELb0ELb0ELb0ELb0ELb1EEEvNS_16Flash_bwd_paramsE:
	.zero		992


//--------------------- .nv.constant0._ZN5flash44flash_bwd_dq_dk_dv_loop_seqk_parallel_kernelI23Flash_bwd_kernel_traitsILi128ELi64ELi64ELi8ELi4ELi2ELi2ELb1ELb0EN7cutlass6half_tE19Flash_kernel_traitsILi128ELi64ELi64ELi8ES3_EELb1ELb0ELb1ELb0ELb0ELb0ELb0EEEvNS_16Flash_bwd_paramsE --------------------------
	.section	.nv.constant0._ZN5flash44flash_bwd_dq_dk_dv_loop_seqk_parallel_kernelI23Flash_bwd_kernel_traitsILi128ELi64ELi64ELi8ELi4ELi2ELi2ELb1ELb0EN7cutlass6half_tE19Flash_kernel_traitsILi128ELi64ELi64ELi8ES3_EELb1ELb0ELb1ELb0ELb0ELb0ELb0EEEvNS_16Flash_bwd_paramsE,"a",@progbits
	.sectionflags	@""
	.align	4
.nv.constant0._ZN5flash44flash_bwd_dq_dk_dv_loop_seqk_parallel_kernelI23Flash_bwd_kernel_traitsILi128ELi64ELi64ELi8ELi4ELi2ELi2ELb1ELb0EN7cutlass6half_tE19Flash_kernel_traitsILi128ELi64ELi64ELi8ES3_EELb1ELb0ELb1ELb0ELb0ELb0ELb0EEEvNS_16Flash_bwd_paramsE:
	.zero		992


//--------------------- .nv.constant0._ZN5flash44flash_bwd_dq_dk_dv_loop_seqk_parallel_kernelI23Flash_bwd_kernel_traitsILi128ELi64ELi64ELi8ELi4ELi2ELi2ELb1ELb0EN7cutlass6half_tE19Flash_kernel_traitsILi128ELi64ELi64ELi8ES3_EELb0ELb0ELb1ELb0ELb0ELb0ELb1EEEvNS_16Flash_bwd_paramsE --------------------------
	.section	.nv.constant0._ZN5flash44flash_bwd_dq_dk_dv_loop_seqk_parallel_kernelI23Flash_bwd_kernel_traitsILi128ELi64ELi64ELi8ELi4ELi2ELi2ELb1ELb0EN7cutlass6half_tE19Flash_kernel_traitsILi128ELi64ELi64ELi8ES3_EELb0ELb0ELb1ELb0ELb0ELb0ELb1EEEvNS_16Flash_bwd_paramsE,"a",@progbits
	.sectionflags	@""
	.align	4
.nv.constant0._ZN5flash44flash_bwd_dq_dk_dv_loop_seqk_parallel_kernelI23Flash_bwd_kernel_traitsILi128ELi64ELi64ELi8ELi4ELi2ELi2ELb1ELb0EN7cutlass6half_tE19Flash_kernel_traitsILi128ELi64ELi64ELi8ES3_EELb0ELb0ELb1ELb0ELb0ELb0ELb1EEEvNS_16Flash_bwd_paramsE:
	.zero		992


//--------------------- .nv.constant0._ZN5flash44flash_bwd_dq_dk_dv_loop_seqk_parallel_kernelI23Flash_bwd_kernel_traitsILi128ELi64ELi64ELi8ELi4ELi2ELi2ELb1ELb0EN7cutlass6half_tE19Flash_kernel_traitsILi128ELi64ELi64ELi8ES3_EELb1ELb0ELb0ELb0ELb1ELb1ELb0EEEvNS_16Flash_bwd_paramsE --------------------------
	.section	.nv.constant0._ZN5flash44flash_bwd_dq_dk_dv_loop_seqk_parallel_kernelI23Flash_bwd_kernel_traitsILi128ELi64ELi64ELi8ELi4ELi2ELi2ELb1ELb0EN7cutlass6half_tE19Flash_kernel_traitsILi128ELi64ELi64ELi8ES3_EELb1ELb0ELb0ELb0ELb1ELb1ELb0EEEvNS_16Flash_bwd_paramsE,"a",@progbits
	.sectionflags	@""
	.align	4
.nv.constant0._ZN5flash44flash_bwd_dq_dk_dv_loop_seqk_parallel_kernelI23Flash_bwd_kernel_traitsILi128ELi64ELi64ELi8ELi4ELi2ELi2ELb1ELb0EN7cutlass6half_tE19Flash_kernel_traitsILi128ELi64ELi64ELi8ES3_EELb1ELb0ELb0ELb0ELb1ELb1ELb0EEEvNS_16Flash_bwd_paramsE:
	.zero		992


//--------------------- .nv.constant0._ZN5flash44flash_bwd_dq_dk_dv_loop_seqk_parallel_kernelI23Flash_bwd_kernel_traitsILi128ELi64ELi64ELi8ELi4ELi2ELi2ELb1ELb0EN7cutlass6half_tE19Flash_kernel_traitsILi128ELi64ELi64ELi8ES3_EELb0ELb0ELb0ELb0ELb1ELb1ELb1EEEvNS_16Flash_bwd_paramsE --------------------------
	.section	.nv.constant0._ZN5flash44flash_bwd_dq_dk_dv_loop_seqk_parallel_kernelI23Flash_bwd_kernel_traitsILi128ELi64ELi64ELi8ELi4ELi2ELi2ELb1ELb0EN7cutlass6half_tE19Flash_kernel_traitsILi128ELi64ELi64ELi8ES3_EELb0ELb0ELb0ELb0ELb1ELb1ELb1EEEvNS_16Flash_bwd_paramsE,"a",@progbits
	.sectionflags	@""
	.align	4
.nv.constant0._ZN5flash44flash_bwd_dq_dk_dv_loop_seqk_parallel_kernelI23Flash_bwd_kernel_traitsILi128ELi64ELi64ELi8ELi4ELi2ELi2ELb1ELb0EN7cutlass6half_tE19Flash_kernel_traitsILi128ELi64ELi64ELi8ES3_EELb0ELb0ELb0ELb0ELb1ELb1ELb1EEEvNS_16Flash_bwd_paramsE:
	.zero		992


//--------------------- .nv.constant0._ZN5flash44flash_bwd_dq_dk_dv_loop_seqk_parallel_kernelI23Flash_bwd_kernel_traitsILi128ELi64ELi64ELi8ELi4ELi2ELi2ELb1ELb0EN7cutlass6half_tE19Flash_kernel_traitsILi128ELi64ELi64ELi8ES3_EELb1ELb0ELb0ELb1ELb0ELb0ELb0EEEvNS_16Flash_bwd_paramsE --------------------------
	.section	.nv.constant0._ZN5flash44flash_bwd_dq_dk_dv_loop_seqk_parallel_kernelI23Flash_bwd_kernel_traitsILi128ELi64ELi64ELi8ELi4ELi2ELi2ELb1ELb0EN7cutlass6half_tE19Flash_kernel_traitsILi128ELi64ELi64ELi8ES3_EELb1ELb0ELb0ELb1ELb0ELb0ELb0EEEvNS_16Flash_bwd_paramsE,"a",@progbits
	.sectionflags	@""
	.align	4
.nv.constant0._ZN5flash44flash_bwd_dq_dk_dv_loop_seqk_parallel_kernelI23Flash_bwd_kernel_traitsILi128ELi64ELi64ELi8ELi4ELi2ELi2ELb1ELb0EN7cutlass6half_tE19Flash_kernel_traitsILi128ELi64ELi64ELi8ES3_EELb1ELb0ELb0ELb1ELb0ELb0ELb0EEEvNS_16Flash_bwd_paramsE:
	.zero		992


//--------------------- .nv.constant0._ZN5flash44flash_bwd_dq_dk_dv_loop_seqk_parallel_kernelI23Flash_bwd_kernel_traitsILi128ELi64ELi64ELi8ELi4ELi2ELi2ELb1ELb0EN7cutlass6half_tE19Flash_kernel_traitsILi128ELi64ELi64ELi8ES3_EELb0ELb0ELb0ELb1ELb0ELb0ELb1EEEvNS_16Flash_bwd_paramsE --------------------------
	.section	.nv.constant0._ZN5flash44flash_bwd_dq_dk_dv_loop_seqk_parallel_kernelI23Flash_bwd_kernel_traitsILi128ELi64ELi64ELi8ELi4ELi2ELi2ELb1ELb0EN7cutlass6half_tE19Flash_kernel_traitsILi128ELi64ELi64ELi8ES3_EELb0ELb0ELb0ELb1ELb0ELb0ELb1EEEvNS_16Flash_bwd_paramsE,"a",@progbits
	.sectionflags	@""
	.align	4
.nv.constant0._ZN5flash44flash_bwd_dq_dk_dv_loop_seqk_parallel_kernelI23Flash_bwd_kernel_traitsILi128ELi64ELi64ELi8ELi4ELi2ELi2ELb1ELb0EN7cutlass6half_tE19Flash_kernel_traitsILi128ELi64ELi64ELi8ES3_EELb0ELb0ELb0ELb1ELb0ELb0ELb1EEEvNS_16Flash_bwd_paramsE:
	.zero		992


//--------------------- .nv.constant0._ZN5flash44flash_bwd_dq_dk_dv_loop_seqk_parallel_kernelI23Flash_bwd_kernel_traitsILi128ELi64ELi64ELi8ELi4ELi2ELi2ELb1ELb0EN7cutlass6half_tE19Flash_kernel_traitsILi128ELi64ELi64ELi8ES3_EELb1ELb0ELb1ELb0ELb0ELb1ELb0EEEvNS_16Flash_bwd_paramsE --------------------------
	.section	.nv.constant0._ZN5flash44flash_bwd_dq_dk_dv_loop_seqk_parallel_kernelI23Flash_bwd_kernel_traitsILi128ELi64ELi64ELi8ELi4ELi2ELi2ELb1ELb0EN7cutlass6half_tE19Flash_kernel_traitsILi128ELi64ELi64ELi8ES3_EELb1ELb0ELb1ELb0ELb0ELb1ELb0EEEvNS_16Flash_bwd_paramsE,"a",@progbits
	.sectionflags	@""
	.align	4
.nv.constant0._ZN5flash44flash_bwd_dq_dk_dv_loop_seqk_parallel_kernelI23Flash_bwd_kernel_traitsILi128ELi64ELi64ELi8ELi4ELi2ELi2ELb1ELb0EN7cutlass6half_tE19Flash_kernel_traitsILi128ELi64ELi64ELi8ES3_EELb1ELb0ELb1ELb0ELb0ELb1ELb0EEEvNS_16Flash_bwd_paramsE:
	.zero		992


//--------------------- .nv.constant0._ZN5flash44flash_bwd_dq_dk_dv_loop_seqk_parallel_kernelI23Flash_bwd_kernel_traitsILi128ELi64ELi64ELi8ELi4ELi2ELi2ELb1ELb0EN7cutlass6half_tE19Flash_kernel_traitsILi128ELi64ELi64ELi8ES3_EELb0ELb0ELb1ELb0ELb0ELb1ELb1EEEvNS_16Flash_bwd_paramsE --------------------------
	.section	.nv.constant0._ZN5flash44flash_bwd_dq_dk_dv_loop_seqk_parallel_kernelI23Flash_bwd_kernel_traitsILi128ELi64ELi64ELi8ELi4ELi2ELi2ELb1ELb0EN7cutlass6half_tE19Flash_kernel_traitsILi128ELi64ELi64ELi8ES3_EELb0ELb0ELb1ELb0ELb0ELb1ELb1EEEvNS_16Flash_bwd_paramsE,"a",@progbits
	.sectionflags	@""
	.align	4
.nv.constant0._ZN5flash44flash_bwd_dq_dk_dv_loop_seqk_parallel_kernelI23Flash_bwd_kernel_traitsILi128ELi64ELi64ELi8ELi4ELi2ELi2ELb1ELb0EN7cutlass6half_tE19Flash_kernel_traitsILi128ELi64ELi64ELi8ES3_EELb0ELb0ELb1ELb0ELb0ELb1ELb1EEEvNS_16Flash_bwd_paramsE:
	.zero		992


//--------------------- .nv.constant0._ZN5flash44flash_bwd_dq_dk_dv_loop_seqk_parallel_kernelI23Flash_bwd_kernel_traitsILi128ELi64ELi64ELi8ELi4ELi2ELi2ELb1ELb0EN7cutlass6half_tE19Flash_kernel_traitsILi128ELi64ELi64ELi8ES3_EELb1ELb0ELb1ELb1ELb0ELb0ELb0EEEvNS_16Flash_bwd_paramsE --------------------------
	.section	.nv.constant0._ZN5flash44flash_bwd_dq_dk_dv_loop_seqk_parallel_kernelI23Flash_bwd_kernel_traitsILi128ELi64ELi64ELi8ELi4ELi2ELi2ELb1ELb0EN7cutlass6half_tE19Flash_kernel_traitsILi128ELi64ELi64ELi8ES3_EELb1ELb0ELb1ELb1ELb0ELb0ELb0EEEvNS_16Flash_bwd_paramsE,"a",@progbits
	.sectionflags	@""
	.align	4
.nv.constant0._ZN5flash44flash_bwd_dq_dk_dv_loop_seqk_parallel_kernelI23Flash_bwd_kernel_traitsILi128ELi64ELi64ELi8ELi4ELi2ELi2ELb1ELb0EN7cutlass6half_tE19Flash_kernel_traitsILi128ELi64ELi64ELi8ES3_EELb1ELb0ELb1ELb1ELb0ELb0ELb0EEEvNS_16Flash_bwd_paramsE:
	.zero		992


//--------------------- .nv.constant0._ZN5flash44flash_bwd_dq_dk_dv_loop_seqk_parallel_kernelI23Flash_bwd_kernel_traitsILi128ELi64ELi64ELi8ELi4ELi2ELi2ELb1ELb0EN7cutlass6half_tE19Flash_kernel_traitsILi128ELi64ELi64ELi8ES3_EELb0ELb0ELb1ELb1ELb0ELb0ELb1EEEvNS_16Flash_bwd_paramsE --------------------------
	.section	.nv.constant0._ZN5flash44flash_bwd_dq_dk_dv_loop_seqk_parallel_kernelI23Flash_bwd_kernel_traitsILi128ELi64ELi64ELi8ELi4ELi2ELi2ELb1ELb0EN7cutlass6half_tE19Flash_kernel_traitsILi128ELi64ELi64ELi8ES3_EELb0ELb0ELb1ELb1ELb0ELb0ELb1EEEvNS_16Flash_bwd_paramsE,"a",@progbits
	.sectionflags	@""
	.align	4
.nv.constant0._ZN5flash44flash_bwd_dq_dk_dv_loop_seqk_parallel_kernelI23Flash_bwd_kernel_traitsILi128ELi64ELi64ELi8ELi4ELi2ELi2ELb1ELb0EN7cutlass6half_tE19Flash_kernel_traitsILi128ELi64ELi64ELi8ES3_EELb0ELb0ELb1ELb1ELb0ELb0ELb1EEEvNS_16Flash_bwd_paramsE:
	.zero		992


//--------------------- .nv.constant0._ZN5flash25flash_bwd_dot_do_o_kernelILb0E23Flash_bwd_kernel_traitsILi128ELi64ELi64ELi8ELi4ELi2ELi2ELb1ELb0EN7cutlass6half_tE19Flash_kernel_traitsILi128ELi64ELi64ELi8ES3_EEEEvNS_16Flash_bwd_paramsE --------------------------
	.section	.nv.constant0._ZN5flash25flash_bwd_dot_do_o_kernelILb0E23Flash_bwd_kernel_traitsILi128ELi64ELi64ELi8ELi4ELi2ELi2ELb1ELb0EN7cutlass6half_tE19Flash_kernel_traitsILi128ELi64ELi64ELi8ES3_EEEEvNS_16Flash_bwd_paramsE,"a",@progbits
	.sectionflags	@""
	.align	4
.nv.constant0._ZN5flash25flash_bwd_dot_do_o_kernelILb0E23Flash_bwd_kernel_traitsILi128ELi64ELi64ELi8ELi4ELi2ELi2ELb1ELb0EN7cutlass6half_tE19Flash_kernel_traitsILi128ELi64ELi64ELi8ES3_EEEEvNS_16Flash_bwd_paramsE:
	.zero		992


//--------------------- .nv.constant0._ZN5flash25flash_bwd_dot_do_o_kernelILb1E23Flash_bwd_kernel_traitsILi128ELi64ELi64ELi8ELi4ELi2ELi2ELb1ELb0EN7cutlass6half_tE19Flash_kernel_traitsILi128ELi64ELi64ELi8ES3_EEEEvNS_16Flash_bwd_paramsE --------------------------
	.section	.nv.constant0._ZN5flash25flash_bwd_dot_do_o_kernelILb1E23Flash_bwd_kernel_traitsILi128ELi64ELi64ELi8ELi4ELi2ELi2ELb1ELb0EN7cutlass6half_tE19Flash_kernel_traitsILi128ELi64ELi64ELi8ES3_EEEEvNS_16Flash_bwd_paramsE,"a",@progbits
	.sectionflags	@""
	.align	4
.nv.constant0._ZN5flash25flash_bwd_dot_do_o_kernelILb1E23Flash_bwd_kernel_traitsILi128ELi64ELi64ELi8ELi4ELi2ELi2ELb1ELb0EN7cutlass6half_tE19Flash_kernel_traitsILi128ELi64ELi64ELi8ES3_EEEEvNS_16Flash_bwd_paramsE:
	.zero		992


//--------------------- .nv.constant0._ZN5flash27flash_bwd_convert_dq_kernelI23Flash_bwd_kernel_traitsILi128ELi64ELi128ELi8ELi2ELi4ELi2ELb0ELb0EN7cutlass6half_tE19Flash_kernel_traitsILi128ELi64ELi128ELi8ES3_EEEEvNS_16Flash_bwd_paramsEi --------------------------
	.section	.nv.constant0._ZN5flash27flash_bwd_convert_dq_kernelI23Flash_bwd_kernel_traitsILi128ELi64ELi128ELi8ELi2ELi4ELi2ELb0ELb0EN7cutlass6half_tE19Flash_kernel_traitsILi128ELi64ELi128ELi8ES3_EEEEvNS_16Flash_bwd_paramsEi,"a",@progbits
	.sectionflags	@""
	.align	4
.nv.constant0._ZN5flash27flash_bwd_convert_dq_kernelI23Flash_bwd_kernel_traitsILi128ELi64ELi128ELi8ELi2ELi4ELi2ELb0ELb0EN7cutlass6half_tE19Flash_kernel_traitsILi128ELi64ELi128ELi8ES3_EEEEvNS_16Flash_bwd_paramsEi:
	.zero		996


//--------------------- .nv.constant0._ZN5flash44flash_bwd_dq_dk_dv_loop_seqk_parallel_kernelI23Flash_bwd_kernel_traitsILi128ELi64ELi128ELi8ELi2ELi4ELi2ELb0ELb0EN7cutlass6half_tE19Flash_kernel_traitsILi128ELi64ELi128ELi8ES3_EELb1ELb0ELb0ELb0ELb0ELb1ELb0EEEvNS_16Flash_bwd_paramsE --------------------------
	.section	.nv.constant0._ZN5flash44flash_bwd_dq_dk_dv_loop_seqk_parallel_kernelI23Flash_bwd_kernel_traitsILi128ELi64ELi128ELi8ELi2ELi4ELi2ELb0ELb0EN7cutlass6half_tE19Flash_kernel_traitsILi128ELi64ELi128ELi8ES3_EELb1ELb0ELb0ELb0ELb0ELb1ELb0EEEvNS_16Flash_bwd_paramsE,"a",@progbits
	.sectionflags	@""
	.align	4
.nv.constant0._ZN5flash44flash_bwd_dq_dk_dv_loop_seqk_parallel_kernelI23Flash_bwd_kernel_traitsILi128ELi64ELi128ELi8ELi2ELi4ELi2ELb0ELb0EN7cutlass6half_tE19Flash_kernel_traitsILi128ELi64ELi128ELi8ES3_EELb1ELb0ELb0ELb0ELb0ELb1ELb0EEEvNS_16Flash_bwd_paramsE:
	.zero		992


//--------------------- .nv.constant0._ZN5flash44flash_bwd_dq_dk_dv_loop_seqk_parallel_kernelI23Flash_bwd_kernel_traitsILi128ELi64ELi128ELi8ELi2ELi4ELi2ELb0ELb0EN7cutlass6half_tE19Flash_kernel_traitsILi128ELi64ELi128ELi8ES3_EELb0ELb0ELb0ELb0ELb0ELb1ELb1EEEvNS_16Flash_bwd_paramsE --------------------------
	.section	.nv.constant0._ZN5flash44flash_bwd_dq_dk_dv_loop_seqk_parallel_kernelI23Flash_bwd_kernel_traitsILi128ELi64ELi128ELi8ELi2ELi4ELi2ELb0ELb0EN7cutlass6half_tE19Flash_kernel_traitsILi128ELi64ELi128ELi8ES3_EELb0ELb0ELb0ELb0ELb0ELb1ELb1EEEvNS_16Flash_bwd_paramsE,"a",@progbits
	.sectionflags	@""
	.align	4
.nv.constant0._ZN5flash44flash_bwd_dq_dk_dv_loop_seqk_parallel_kernelI23Flash_bwd_kernel_traitsILi128ELi64ELi128ELi8ELi2ELi4ELi2ELb0ELb0EN7cutlass6half_tE19Flash_kernel_traitsILi128ELi64ELi128ELi8ES3_EELb0ELb0ELb0ELb0ELb0ELb1ELb1EEEvNS_16Flash_bwd_paramsE:
	.zero		992


//--------------------- .nv.constant0._ZN5flash44flash_bwd_dq_dk_dv_loop_seqk_parallel_kernelI23Flash_bwd_kernel_traitsILi128ELi64ELi128ELi8ELi2ELi4ELi2ELb0ELb0EN7cutlass6half_tE19Flash_kernel_traitsILi128ELi64ELi128ELi8ES3_EELb1ELb0ELb0ELb0ELb0ELb0ELb0EEEvNS_16Flash_bwd_paramsE --------------------------
	.section	.nv.constant0._ZN5flash44flash_bwd_dq_dk_dv_loop_seqk_parallel_kernelI23Flash_bwd_kernel_traitsILi128ELi64ELi128ELi8ELi2ELi4ELi2ELb0ELb0EN7cutlass6half_tE19Flash_kernel_traitsILi128ELi64ELi128ELi8ES3_EELb1ELb0ELb0ELb0ELb0ELb0ELb0EEEvNS_16Flash_bwd_paramsE,"a",@progbits
	.sectionflags	@""
	.align	4
.nv.constant0._ZN5flash44flash_bwd_dq_dk_dv_loop_seqk_parallel_kernelI23Flash_bwd_kernel_traitsILi128ELi64ELi128ELi8ELi2ELi4ELi2ELb0ELb0EN7cutlass6half_tE19Flash_kernel_traitsILi128ELi64ELi128ELi8ES3_EELb1ELb0ELb0ELb0ELb0ELb0ELb0EEEvNS_16Flash_bwd_paramsE:
	.zero		992


//--------------------- .nv.constant0._ZN5flash44flash_bwd_dq_dk_dv_loop_seqk_parallel_kernelI23Flash_bwd_kernel_traitsILi128ELi64ELi128ELi8ELi2ELi4ELi2ELb0ELb0EN7cutlass6half_tE19Flash_kernel_traitsILi128ELi64ELi128ELi8ES3_EELb0ELb0ELb0ELb0ELb0ELb0ELb1EEEvNS_16Flash_bwd_paramsE --------------------------
	.section	.nv.constant0._ZN5flash44flash_bwd_dq_dk_dv_loop_seqk_parallel_kernelI23Flash_bwd_kernel_traitsILi128ELi64ELi128ELi8ELi2ELi4ELi2ELb0ELb0EN7cutlass6half_tE19Flash_kernel_traitsILi128ELi64ELi128ELi8ES3_EELb0ELb0ELb0ELb0ELb0ELb0ELb1EEEvNS_16Flash_bwd_paramsE,"a",@progbits
	.sectionflags	@""
	.align	4
.nv.constant0._ZN5flash44flash_bwd_dq_dk_dv_loop_seqk_parallel_kernelI23Flash_bwd_kernel_traitsILi128ELi64ELi128ELi8ELi2ELi4ELi2ELb0ELb0EN7cutlass6half_tE19Flash_kernel_traitsILi128ELi64ELi128ELi8ES3_EELb0ELb0ELb0ELb0ELb0ELb0ELb1EEEvNS_16Flash_bwd_paramsE:
	.zero		992


//--------------------- .nv.constant0._ZN5flash44flash_bwd_dq_dk_dv_loop_seqk_parallel_kernelI23Flash_bwd_kernel_traitsILi128ELi64ELi128ELi8ELi2ELi4ELi2ELb0ELb0EN7cutlass6half_tE19Flash_kernel_traitsILi128ELi64ELi128ELi8ES3_EELb1ELb0ELb1ELb0ELb0ELb0ELb0EEEvNS_16Flash_bwd_paramsE --------------------------
	.section	.nv.constant0._ZN5flash44flash_bwd_dq_dk_dv_loop_seqk_parallel_kernelI23Flash_bwd_kernel_traitsILi128ELi64ELi128ELi8ELi2ELi4ELi2ELb0ELb0EN7cutlass6half_tE19Flash_kernel_traitsILi128ELi64ELi128ELi8ES3_EELb1ELb0ELb1ELb0ELb0ELb0ELb0EEEvNS_16Flash_bwd_paramsE,"a",@progbits
	.sectionflags	@""
	.align	4
.nv.constant0._ZN5flash44flash_bwd_dq_dk_dv_loop_seqk_parallel_kernelI23Flash_bwd_kernel_traitsILi128ELi64ELi128ELi8ELi2ELi4ELi2ELb0ELb0EN7cutlass6half_tE19Flash_kernel_traitsILi128ELi64ELi128ELi8ES3_EELb1ELb0ELb1ELb0ELb0ELb0ELb0EEEvNS_16Flash_bwd_paramsE:
	.zero		992


//--------------------- .nv.constant0._ZN5flash44flash_bwd_dq_dk_dv_loop_seqk_parallel_kernelI23Flash_bwd_kernel_traitsILi128ELi64ELi128ELi8ELi2ELi4ELi2ELb0ELb0EN7cutlass6half_tE19Flash_kernel_traitsILi128ELi64ELi128ELi8ES3_EELb0ELb0ELb1ELb0ELb0ELb0ELb1EEEvNS_16Flash_bwd_paramsE --------------------------
	.section	.nv.constant0._ZN5flash44flash_bwd_dq_dk_dv_loop_seqk_parallel_kernelI23Flash_bwd_kernel_traitsILi128ELi64ELi128ELi8ELi2ELi4ELi2ELb0ELb0EN7cutlass6half_tE19Flash_kernel_traitsILi128ELi64ELi128ELi8ES3_EELb0ELb0ELb1ELb0ELb0ELb0ELb1EEEvNS_16Flash_bwd_paramsE,"a",@progbits
	.sectionflags	@""
	.align	4
.nv.constant0._ZN5flash44flash_bwd_dq_dk_dv_loop_seqk_parallel_kernelI23Flash_bwd_kernel_traitsILi128ELi64ELi128ELi8ELi2ELi4ELi2ELb0ELb0EN7cutlass6half_tE19Flash_kernel_traitsILi128ELi64ELi128ELi8ES3_EELb0ELb0ELb1ELb0ELb0ELb0ELb1EEEvNS_16Flash_bwd_paramsE:
	.zero		992


//--------------------- .nv.constant0._ZN5flash44flash_bwd_dq_dk_dv_loop_seqk_parallel_kernelI23Flash_bwd_kernel_traitsILi128ELi64ELi128ELi8ELi2ELi4ELi2ELb0ELb0EN7cutlass6half_tE19Flash_kernel_traitsILi128ELi64ELi128ELi8ES3_EELb1ELb0ELb0ELb0ELb1ELb1ELb0EEEvNS_16Flash_bwd_paramsE --------------------------
	.section	.nv.constant0._ZN5flash44flash_bwd_dq_dk_dv_loop_seqk_parallel_kernelI23Flash_bwd_kernel_traitsILi128ELi64ELi128ELi8ELi2ELi4ELi2ELb0ELb0EN7cutlass6half_tE19Flash_kernel_traitsILi128ELi64ELi128ELi8ES3_EELb1ELb0ELb0ELb0ELb1ELb1ELb0EEEvNS_16Flash_bwd_paramsE,"a",@progbits
	.sectionflags	@""
	.align	4
.nv.constant0._ZN5flash44flash_bwd_dq_dk_dv_loop_seqk_parallel_kernelI23Flash_bwd_kernel_traitsILi128ELi64ELi128ELi8ELi2ELi4ELi2ELb0ELb0EN7cutlass6half_tE19Flash_kernel_traitsILi128ELi64ELi128ELi8ES3_EELb1ELb0ELb0ELb0ELb1ELb1ELb0EEEvNS_16Flash_bwd_paramsE:
	.zero		992


//--------------------- .nv.constant0._ZN5flash44flash_bwd_dq_dk_dv_loop_seqk_parallel_kernelI23Flash_bwd_kernel_traitsILi128ELi64ELi128ELi8ELi2ELi4ELi2ELb0ELb0EN7cutlass6half_tE19Flash_kernel_traitsILi128ELi64ELi128ELi8ES3_EELb0ELb0ELb0ELb0ELb1ELb1ELb1EEEvNS_16Flash_bwd_paramsE --------------------------
	.section	.nv.constant0._ZN5flash44flash_bwd_dq_dk_dv_loop_seqk_parallel_kernelI23Flash_bwd_kernel_traitsILi128ELi64ELi128ELi8ELi2ELi4ELi2ELb0ELb0EN7cutlass6half_tE19Flash_kernel_traitsILi128ELi64ELi128ELi8ES3_EELb0ELb0ELb0ELb0ELb1ELb1ELb1EEEvNS_16Flash_bwd_paramsE,"a",@progbits
	.sectionflags	@""
	.align	4
.nv.constant0._ZN5flash44flash_bwd_dq_dk_dv_loop_seqk_parallel_kernelI23Flash_bwd_kernel_traitsILi128ELi64ELi128ELi8ELi2ELi4ELi2ELb0ELb0EN7cutlass6half_tE19Flash_kernel_traitsILi128ELi64ELi128ELi8ES3_EELb0ELb0ELb0ELb0ELb1ELb1ELb1EEEvNS_16Flash_bwd_paramsE:
	.zero		992


//--------------------- .nv.constant0._ZN5flash44flash_bwd_dq_dk_dv_loop_seqk_parallel_kernelI23Flash_bwd_kernel_traitsILi128ELi64ELi128ELi8ELi2ELi4ELi2ELb0ELb0EN7cutlass6half_tE19Flash_kernel_traitsILi128ELi64ELi128ELi8ES3_EELb1ELb0ELb0ELb1ELb0ELb0ELb0EEEvNS_16Flash_bwd_paramsE --------------------------
	.section	.nv.constant0._ZN5flash44flash_bwd_dq_dk_dv_loop_seqk_parallel_kernelI23Flash_bwd_kernel_traitsILi128ELi64ELi128ELi8ELi2ELi4ELi2ELb0ELb0EN7cutlass6half_tE19Flash_kernel_traitsILi128ELi64ELi128ELi8ES3_EELb1ELb0ELb0ELb1ELb0ELb0ELb0EEEvNS_16Flash_bwd_paramsE,"a",@progbits
	.sectionflags	@""
	.align	4
.nv.constant0._ZN5flash44flash_bwd_dq_dk_dv_loop_seqk_parallel_kernelI23Flash_bwd_kernel_traitsILi128ELi64ELi128ELi8ELi2ELi4ELi2ELb0ELb0EN7cutlass6half_tE19Flash_kernel_traitsILi128ELi64ELi128ELi8ES3_EELb1ELb0ELb0ELb1ELb0ELb0ELb0EEEvNS_16Flash_bwd_paramsE:
	.zero		992


//--------------------- .nv.constant0._ZN5flash44flash_bwd_dq_dk_dv_loop_seqk_parallel_kernelI23Flash_bwd_kernel_traitsILi128ELi64ELi128ELi8ELi2ELi4ELi2ELb0ELb0EN7cutlass6half_tE19Flash_kernel_traitsILi128ELi64ELi128ELi8ES3_EELb0ELb0ELb0ELb1ELb0ELb0ELb1EEEvNS_16Flash_bwd_paramsE --------------------------
	.section	.nv.constant0._ZN5flash44flash_bwd_dq_dk_dv_loop_seqk_parallel_kernelI23Flash_bwd_kernel_traitsILi128ELi64ELi128ELi8ELi2ELi4ELi2ELb0ELb0EN7cutlass6half_tE19Flash_kernel_traitsILi128ELi64ELi128ELi8ES3_EELb0ELb0ELb0ELb1ELb0ELb0ELb1EEEvNS_16Flash_bwd_paramsE,"a",@progbits
	.sectionflags	@""
	.align	4
.nv.constant0._ZN5flash44flash_bwd_dq_dk_dv_loop_seqk_parallel_kernelI23Flash_bwd_kernel_traitsILi128ELi64ELi128ELi8ELi2ELi4ELi2ELb0ELb0EN7cutlass6half_tE19Flash_kernel_traitsILi128ELi64ELi128ELi8ES3_EELb0ELb0ELb0ELb1ELb0ELb0ELb1EEEvNS_16Flash_bwd_paramsE:
	.zero		992


//--------------------- .nv.constant0._ZN5flash44flash_bwd_dq_dk_dv_loop_seqk_parallel_kernelI23Flash_bwd_kernel_traitsILi128ELi64ELi128ELi8ELi2ELi4ELi2ELb0ELb0EN7cutlass6half_tE19Flash_kernel_traitsILi128ELi64ELi128ELi8ES3_EELb1ELb0ELb1ELb0ELb0ELb1ELb0EEEvNS_16Flash_bwd_paramsE --------------------------
	.section	.nv.constant0._ZN5flash44flash_bwd_dq_dk_dv_loop_seqk_parallel_kernelI23Flash_bwd_kernel_traitsILi128ELi64ELi128ELi8ELi2ELi4ELi2ELb0ELb0EN7cutlass6half_tE19Flash_kernel_traitsILi128ELi64ELi128ELi8ES3_EELb1ELb0ELb1ELb0ELb0ELb1ELb0EEEvNS_16Flash_bwd_paramsE,"a",@progbits
	.sectionflags	@""
	.align	4
.nv.constant0._ZN5flash44flash_bwd_dq_dk_dv_loop_seqk_parallel_kernelI23Flash_bwd_kernel_traitsILi128ELi64ELi128ELi8ELi2ELi4ELi2ELb0ELb0EN7cutlass6half_tE19Flash_kernel_traitsILi128ELi64ELi128ELi8ES3_EELb1ELb0ELb1ELb0ELb0ELb1ELb0EEEvNS_16Flash_bwd_paramsE:
	.zero		992


//--------------------- .nv.constant0._ZN5flash44flash_bwd_dq_dk_dv_loop_seqk_parallel_kernelI23Flash_bwd_kernel_traitsILi128ELi64ELi128ELi8ELi2ELi4ELi2ELb0ELb0EN7cutlass6half_tE19Flash_kernel_traitsILi128ELi64ELi128ELi8ES3_EELb0ELb0ELb1ELb0ELb0ELb1ELb1EEEvNS_16Flash_bwd_paramsE --------------------------
	.section	.nv.constant0._ZN5flash44flash_bwd_dq_dk_dv_loop_seqk_parallel_kernelI23Flash_bwd_kernel_traitsILi128ELi64ELi128ELi8ELi2ELi4ELi2ELb0ELb0EN7cutlass6half_tE19Flash_kernel_traitsILi128ELi64ELi128ELi8ES3_EELb0ELb0ELb1ELb0ELb0ELb1ELb1EEEvNS_16Flash_bwd_paramsE,"a",@progbits
	.sectionflags	@""
	.align	4
.nv.constant0._ZN5flash44flash_bwd_dq_dk_dv_loop_seqk_parallel_kernelI23Flash_bwd_kernel_traitsILi128ELi64ELi128ELi8ELi2ELi4ELi2ELb0ELb0EN7cutlass6half_tE19Flash_kernel_traitsILi128ELi64ELi128ELi8ES3_EELb0ELb0ELb1ELb0ELb0ELb1ELb1EEEvNS_16Flash_bwd_paramsE:
	.zero		992


//--------------------- .nv.constant0._ZN5flash44flash_bwd_dq_dk_dv_loop_seqk_parallel_kernelI23Flash_bwd_kernel_traitsILi128ELi64ELi128ELi8ELi2ELi4ELi2ELb0ELb0EN7cutlass6half_tE19Flash_kernel_traitsILi128ELi64ELi128ELi8ES3_EELb1ELb0ELb1ELb1ELb0ELb0ELb0EEEvNS_16Flash_bwd_paramsE --------------------------
	.section	.nv.constant0._ZN5flash44flash_bwd_dq_dk_dv_loop_seqk_parallel_kernelI23Flash_bwd_kernel_traitsILi128ELi64ELi128ELi8ELi2ELi4ELi2ELb0ELb0EN7cutlass6half_tE19Flash_kernel_traitsILi128ELi64ELi128ELi8ES3_EELb1ELb0ELb1ELb1ELb0ELb0ELb0EEEvNS_16Flash_bwd_paramsE,"a",@progbits
	.sectionflags	@""
	.align	4
.nv.constant0._ZN5flash44flash_bwd_dq_dk_dv_loop_seqk_parallel_kernelI23Flash_bwd_kernel_traitsILi128ELi64ELi128ELi8ELi2ELi4ELi2ELb0ELb0EN7cutlass6half_tE19Flash_kernel_traitsILi128ELi64ELi128ELi8ES3_EELb1ELb0ELb1ELb1ELb0ELb0ELb0EEEvNS_16Flash_bwd_paramsE:
	.zero		992


//--------------------- .nv.constant0._ZN5flash44flash_bwd_dq_dk_dv_loop_seqk_parallel_kernelI23Flash_bwd_kernel_traitsILi128ELi64ELi128ELi8ELi2ELi4ELi2ELb0ELb0EN7cutlass6half_tE19Flash_kernel_traitsILi128ELi64ELi128ELi8ES3_EELb0ELb0ELb1ELb1ELb0ELb0ELb1EEEvNS_16Flash_bwd_paramsE --------------------------
	.section	.nv.constant0._ZN5flash44flash_bwd_dq_dk_dv_loop_seqk_parallel_kernelI23Flash_bwd_kernel_traitsILi128ELi64ELi128ELi8ELi2ELi4ELi2ELb0ELb0EN7cutlass6half_tE19Flash_kernel_traitsILi128ELi64ELi128ELi8ES3_EELb0ELb0ELb1ELb1ELb0ELb0ELb1EEEvNS_16Flash_bwd_paramsE,"a",@progbits
	.sectionflags	@""
	.align	4
.nv.constant0._ZN5flash44flash_bwd_dq_dk_dv_loop_seqk_parallel_kernelI23Flash_bwd_kernel_traitsILi128ELi64ELi128ELi8ELi2ELi4ELi2ELb0ELb0EN7cutlass6half_tE19Flash_kernel_traitsILi128ELi64ELi128ELi8ES3_EELb0ELb0ELb1ELb1ELb0ELb0ELb1EEEvNS_16Flash_bwd_paramsE:
	.zero		992


//--------------------- .nv.constant0._ZN5flash25flash_bwd_dot_do_o_kernelILb0E23Flash_bwd_kernel_traitsILi128ELi64ELi128ELi8ELi2ELi4ELi2ELb0ELb0EN7cutlass6half_tE19Flash_kernel_traitsILi128ELi64ELi128ELi8ES3_EEEEvNS_16Flash_bwd_paramsE --------------------------
	.section	.nv.constant0._ZN5flash25flash_bwd_dot_do_o_kernelILb0E23Flash_bwd_kernel_traitsILi128ELi64ELi128ELi8ELi2ELi4ELi2ELb0ELb0EN7cutlass6half_tE19Flash_kernel_traitsILi128ELi64ELi128ELi8ES3_EEEEvNS_16Flash_bwd_paramsE,"a",@progbits
	.sectionflags	@""
	.align	4
.nv.constant0._ZN5flash25flash_bwd_dot_do_o_kernelILb0E23Flash_bwd_kernel_traitsILi128ELi64ELi128ELi8ELi2ELi4ELi2ELb0ELb0EN7cutlass6half_tE19Flash_kernel_traitsILi128ELi64ELi128ELi8ES3_EEEEvNS_16Flash_bwd_paramsE:
	.zero		992


//--------------------- .nv.constant0._ZN5flash25flash_bwd_dot_do_o_kernelILb1E23Flash_bwd_kernel_traitsILi128ELi64ELi128ELi8ELi2ELi4ELi2ELb0ELb0EN7cutlass6half_tE19Flash_kernel_traitsILi128ELi64ELi128ELi8ES3_EEEEvNS_16Flash_bwd_paramsE --------------------------
	.section	.nv.constant0._ZN5flash25flash_bwd_dot_do_o_kernelILb1E23Flash_bwd_kernel_traitsILi128ELi64ELi128ELi8ELi2ELi4ELi2ELb0ELb0EN7cutlass6half_tE19Flash_kernel_traitsILi128ELi64ELi128ELi8ES3_EEEEvNS_16Flash_bwd_paramsE,"a",@progbits
	.sectionflags	@""
	.align	4
.nv.constant0._ZN5flash25flash_bwd_dot_do_o_kernelILb1E23Flash_bwd_kernel_traitsILi128ELi64ELi128ELi8ELi2ELi4ELi2ELb0ELb0EN7cutlass6half_tE19Flash_kernel_traitsILi128ELi64ELi128ELi8ES3_EEEEvNS_16Flash_bwd_paramsE:
	.zero		992


//--------------------- .text._ZN5flash44flash_bwd_dq_dk_dv_loop_seqk_parallel_kernelI23Flash_bwd_kernel_traitsILi128ELi64ELi64ELi8ELi4ELi2ELi2ELb1ELb0EN7cutlass6half_tE19Flash_kernel_traitsILi128ELi64ELi64ELi8ES3_EELb0ELb0ELb0ELb0ELb0ELb1ELb0EEEvNS_16Flash_bwd_paramsE --------------------------
	.section	.text._ZN5flash44flash_bwd_dq_dk_dv_loop_seqk_parallel_kernelI23Flash_bwd_kernel_traitsILi128ELi64ELi64ELi8ELi4ELi2ELi2ELb1ELb0EN7cutlass6half_tE19Flash_kernel_traitsILi128ELi64ELi64ELi8ES3_EELb0ELb0ELb0ELb0ELb0ELb1ELb0EEEvNS_16Flash_bwd_paramsE,"ax",@progbits
	.sectioninfo	@"SHI_REGISTERS=255"
	.align	128
        .global         _ZN5flash44flash_bwd_dq_dk_dv_loop_seqk_parallel_kernelI23Flash_bwd_kernel_traitsILi128ELi64ELi64ELi8ELi4ELi2ELi2ELb1ELb0EN7cutlass6half_tE19Flash_kernel_traitsILi128ELi64ELi64ELi8ES3_EELb0ELb0ELb0ELb0ELb0ELb1ELb0EEEvNS_16Flash_bwd_paramsE
        .type           _ZN5flash44flash_bwd_dq_dk_dv_loop_seqk_parallel_kernelI23Flash_bwd_kernel_traitsILi128ELi64ELi64ELi8ELi4ELi2ELi2ELb1ELb0EN7cutlass6half_tE19Flash_kernel_traitsILi128ELi64ELi64ELi8ES3_EELb0ELb0ELb0ELb0ELb0ELb1ELb0EEEvNS_16Flash_bwd_paramsE,@function
        .size           _ZN5flash44flash_bwd_dq_dk_dv_loop_seqk_parallel_kernelI23Flash_bwd_kernel_traitsILi128ELi64ELi64ELi8ELi4ELi2ELi2ELb1ELb0EN7cutlass6half_tE19Flash_kernel_traitsILi128ELi64ELi64ELi8ES3_EELb0ELb0ELb0ELb0ELb0ELb1ELb0EEEvNS_16Flash_bwd_paramsE,(.L_x_2046 - _ZN5flash44flash_bwd_dq_dk_dv_loop_seqk_parallel_kernelI23Flash_bwd_kernel_traitsILi128ELi64ELi64ELi8ELi4ELi2ELi2ELb1ELb0EN7cutlass6half_tE19Flash_kernel_traitsILi128ELi64ELi64ELi8ES3_EELb0ELb0ELb0ELb0ELb0ELb1ELb0EEEvNS_16Flash_bwd_paramsE)
        .other          _ZN5flash44flash_bwd_dq_dk_dv_loop_seqk_parallel_kernelI23Flash_bwd_kernel_traitsILi128ELi64ELi64ELi8ELi4ELi2ELi2ELb1ELb0EN7cutlass6half_tE19Flash_kernel_traitsILi128ELi64ELi64ELi8ES3_EELb0ELb0ELb0ELb0ELb0ELb1ELb0EEEvNS_16Flash_bwd_paramsE,@"STO_CUDA_ENTRY STV_DEFAULT"
_ZN5flash44flash_bwd_dq_dk_dv_loop_seqk_parallel_kernelI23Flash_bwd_kernel_traitsILi128ELi64ELi64ELi8ELi4ELi2ELi2ELb1ELb0EN7cutlass6half_tE19Flash_kernel_traitsILi128ELi64ELi64ELi8ES3_EELb0ELb0ELb0ELb0ELb0ELb1ELb0EEEvNS_16Flash_bwd_paramsE:
.text._ZN5flash44flash_bwd_dq_dk_dv_loop_seqk_parallel_kernelI23Flash_bwd_kernel_traitsILi128ELi64ELi64ELi8ELi4ELi2ELi2ELb1ELb0EN7cutlass6half_tE19Flash_kernel_traitsILi128ELi64ELi64ELi8ES3_EELb0ELb0ELb0ELb0ELb0ELb1ELb0EEEvNS_16Flash_bwd_paramsE:
[----:B------:R-:W-:Y:S02]  /*0000*/  MOV R1, c[0x0][0x28] ;  /* 0x00000a0000017a02 */ /* 0x000fe40000000f00 */
[----:B------:R-:W1:Y:S01]  /*0010*/  S2R R239, SR_CTAID.X ;  /* 0x0000000000ef7919 */ /* 0x000e620000002500 */
[----:B------:R-:W-:Y:S01]  /*0020*/  ULDC UR5, c[0x0][0x218] ;  /* 0x0000860000057ab9 */ /* 0x000fe20000000800 */
[----:B------:R-:W-:Y:S01]  /*0030*/  IADD3 R1, R1, -0x18, RZ ;  /* 0xffffffe801017810 */ /* 0x000fe20007ffe0ff */
[----:B------:R-:W-:-:S04]  /*0040*/  UIADD3 UR5, UR5, 0x3f, URZ ;  /* 0x0000003f05057890 */ /* 0x000fc8000fffe03f */
[----:B------:R-:W-:-:S04]  /*0050*/  USHF.R.S32.HI UR4, URZ, 0x1f, UR5 ;  /* 0x0000001f3f047899 */ /* 0x000fc80008011405 */
[----:B------:R-:W-:-:S04]  /*0060*/  ULEA.HI UR4, UR4, UR5, URZ, 0x6 ;  /* 0x0000000504047291 */ /* 0x000fc8000f8f303f */
[----:B------:R-:W-:-:S06]  /*0070*/  USHF.R.S32.HI UR4, URZ, 0x6, UR4 ;  /* 0x000000063f047899 */ /* 0x000fcc0008011404 */
[----:B-1----:R-:W-:-:S13]  /*0080*/  ISETP.GE.AND P0, PT, R239, UR4, PT ;  /* 0x00000004ef007c0c */ /* 0x002fda000bf06270 */
[----:B------:R-:W-:Y:S05]  /*0090*/  @P0 EXIT ;  /* 0x000000000000094d */ /* 0x000fea0003800000 */
[----:B------:R-:W1:Y:S01]  /*00a0*/  S2R R12, SR_TID.X ;  /* 0x00000000000c7919 */ /* 0x000e620000002100 */
[----:B------:R-:W-:Y:S01]  /*00b0*/  IMAD.MOV.U32 R222, RZ, RZ, -0x10 ;  /* 0xfffffff0ffde7424 */ /* 0x000fe200078e00ff */
[----:B------:R-:W-:Y:S01]  /*00c0*/  ULDC.64 UR6, c[0x0][0x118] ;  /* 0x0000460000067ab9 */ /* 0x000fe20000000a00 */
[----:B-1----:R-:W-:Y:S01]  /*00d0*/  SHF.R.S32.HI R13, RZ, 0x1f, R12 ;  /* 0x0000001fff0d7819 */ /* 0x002fe2000001140c */
[----:B------:R-:W-:-:S03]  /*00e0*/  IMAD.SHL.U32 R249, R12, 0x2, RZ ;  /* 0x000000020cf97824 */ /* 0x000fc600078e00ff */
[CC--:B------:R-:W-:Y:S02]  /*00f0*/  LEA.HI R6, R13.reuse, R12.reuse, RZ, 0x4 ;  /* 0x0000000c0d067211 */ /* 0x0c0fe400078f20ff */
[C---:B------:R-:W-:Y:S02]  /*0100*/  LEA.HI R16, R13.reuse, R12, RZ, 0x3 ;  /* 0x0000000c0d107211 */ /* 0x040fe400078f18ff */
[----:B------:R-:W-:Y:S02]  /*0110*/  SHF.R.S32.HI R2, RZ, 0x4, R6 ;  /* 0x00000004ff027819 */ /* 0x000fe40000011406 */
[----:B------:R-:W-:Y:S02]  /*0120*/  SHF.R.S32.HI R238, RZ, 0x3, R16 ;  /* 0x00000003ffee7819 */ /* 0x000fe40000011410 */
[----:B------:R-:W-:Y:S02]  /*0130*/  LEA.HI R0, R6, R2, RZ, 0x1 ;  /* 0x0000000206007211 */ /* 0x000fe400078f08ff */
[----:B------:R-:W-:-:S02]  /*0140*/  LEA.HI R15, R13, R12, RZ, 0x2 ;  /* 0x0000000c0d0f7211 */ /* 0x000fc400078f10ff */
[----:B------:R-:W-:Y:S02]  /*0150*/  LOP3.LUT R0, R0, 0xfffffffe, RZ, 0xc0, !PT ;  /* 0xfffffffe00007812 */ /* 0x000fe400078ec0ff */
[--C-:B------:R-:W-:Y:S02]  /*0160*/  SHF.R.S32.HI R8, RZ, 0x2, R15.reuse ;  /* 0x00000002ff087819 */ /* 0x100fe4000001140f */
[----:B------:R-:W-:Y:S01]  /*0170*/  SHF.R.S32.HI R3, RZ, 0x1f, R15 ;  /* 0x0000001fff037819 */ /* 0x000fe2000001140f */
[----:B------:R-:W-:Y:S01]  /*0180*/  IMAD.IADD R10, R2, 0x1, -R0 ;  /* 0x00000001020a7824 */ /* 0x000fe200078e0a00 */
[----:B------:R-:W-:Y:S01]  /*0190*/  LOP3.LUT R0, R16, 0xfffffff8, RZ, 0xc0, !PT ;  /* 0xfffffff810007812 */ /* 0x000fe200078ec0ff */
[----:B------:R-:W-:Y:S01]  /*01a0*/  IMAD.SHL.U32 R2, R238, 0x40, RZ ;  /* 0x00000040ee027824 */ /* 0x000fe200078e00ff */
[----:B------:R-:W-:Y:S01]  /*01b0*/  LEA.HI R14, R13, R12, RZ, 0x5 ;  /* 0x0000000c0d0e7211 */ /* 0x000fe200078f28ff */
[----:B------:R-:W-:Y:S01]  /*01c0*/  IMAD.SHL.U32 R186, R10, 0x200, RZ ;  /* 0x000002000aba7824 */ /* 0x000fe200078e00ff */
[----:B------:R-:W-:Y:S01]  /*01d0*/  LEA.HI R3, R3, R8, RZ, 0x3 ;  /* 0x0000000803037211 */ /* 0x000fe200078f18ff */
[----:B------:R-:W-:Y:S01]  /*01e0*/  IMAD.IADD R0, R12, 0x1, -R0 ;  /* 0x000000010c007824 */ /* 0x000fe200078e0a00 */
[----:B------:R-:W-:-:S02]  /*01f0*/  LOP3.LUT R2, R2, 0x1c0, RZ, 0xc0, !PT ;  /* 0x000001c002027812 */ /* 0x000fc400078ec0ff */
[----:B------:R-:W-:Y:S01]  /*0200*/  SHF.R.S32.HI R20, RZ, 0x5, R14 ;  /* 0x00000005ff147819 */ /* 0x000fe2000001140e */
[----:B------:R-:W-:Y:S01]  /*0210*/  IMAD.SHL.U32 R18, R0, 0x8, RZ ;  /* 0x0000000800127824 */ /* 0x000fe200078e00ff */
[----:B------:R-:W-:Y:S02]  /*0220*/  LOP3.LUT R4, R3, 0xfffffff8, RZ, 0xc0, !PT ;  /* 0xfffffff803047812 */ /* 0x000fe400078ec0ff */
[----:B------:R-:W-:Y:S02]  /*0230*/  SHF.R.U32.HI R5, RZ, 0x3, R2 ;  /* 0x00000003ff057819 */ /* 0x000fe40000011602 */
[----:B------:R-:W-:Y:S01]  /*0240*/  LOP3.LUT R3, R2, 0x38, R18, 0xf8, !PT ;  /* 0x0000003802037812 */ /* 0x000fe200078ef812 */
[----:B------:R-:W-:Y:S01]  /*0250*/  IMAD.IADD R8, R8, 0x1, -R4 ;  /* 0x0000000108087824 */ /* 0x000fe200078e0a04 */
[----:B------:R-:W-:Y:S01]  /*0260*/  LOP3.LUT R2, R6, 0xfffffff0, RZ, 0xc0, !PT ;  /* 0xfffffff006027812 */ /* 0x000fe200078ec0ff */
[----:B------:R1:W-:Y:S01]  /*0270*/  STL [R1], R18 ;  /* 0x0000001201007387 */ /* 0x0003e20000100800 */
[----:B------:R-:W-:-:S02]  /*0280*/  LEA.HI R6, R14, R20, RZ, 0x1 ;  /* 0x000000140e067211 */ /* 0x000fc400078f08ff */
[----:B------:R-:W-:Y:S01]  /*0290*/  LOP3.LUT R9, R3, R5, RZ, 0x3c, !PT ;  /* 0x0000000503097212 */ /* 0x000fe200078e3cff */
[----:B------:R-:W-:Y:S01]  /*02a0*/  IMAD.IADD R3, R12, 0x1, -R2 ;  /* 0x000000010c037824 */ /* 0x000fe200078e0a02 */
[----:B------:R-:W-:Y:S02]  /*02b0*/  LOP3.LUT R2, R6, 0xfffffffe, RZ, 0xc0, !PT ;  /* 0xfffffffe06027812 */ /* 0x000fe400078ec0ff */
[C---:B------:R-:W-:Y:S02]  /*02c0*/  LOP3.LUT P4, RZ, R0.reuse, 0x2, RZ, 0xc0, !PT ;  /* 0x0000000200ff7812 */ /* 0x040fe4000788c0ff */
[C---:B------:R-:W-:Y:S01]  /*02d0*/  LOP3.LUT P3, RZ, R0.reuse, 0x4, RZ, 0xc0, !PT ;  /* 0x0000000400ff7812 */ /* 0x040fe2000786c0ff */
[----:B------:R-:W-:Y:S01]  /*02e0*/  IMAD.SHL.U32 R0, R0, 0x40, RZ ;  /* 0x0000004000007824 */ /* 0x000fe200078e00ff */
[----:B------:R-:W-:Y:S01]  /*02f0*/  LEA.HI R4, R13, R12, RZ, 0x7 ;  /* 0x0000000c0d047211 */ /* 0x000fe200078f38ff */
[----:B------:R-:W-:Y:S01]  /*0300*/  IMAD.IADD R194, R20, 0x1, -R2 ;  /* 0x0000000114c27824 */ /* 0x000fe200078e0a02 */
[----:B------:R-:W-:-:S02]  /*0310*/  SHF.R.S32.HI R5, RZ, 0x1f, R3 ;  /* 0x0000001fff057819 */ /* 0x000fc40000011403 */
[----:B------:R-:W-:Y:S01]  /*0320*/  LOP3.LUT R0, R0, 0x1c0, RZ, 0xc0, !PT ;  /* 0x000001c000007812 */ /* 0x000fe200078ec0ff */
[----:B------:R-:W-:Y:S01]  /*0330*/  IMAD.SHL.U32 R2, R194, 0x10, RZ ;  /* 0x00000010c2027824 */ /* 0x000fe200078e00ff */
[----:B------:R-:W-:Y:S02]  /*0340*/  SHF.R.S32.HI R7, RZ, 0x7, R4 ;  /* 0x00000007ff077819 */ /* 0x000fe40000011404 */
[C---:B------:R-:W-:Y:S02]  /*0350*/  LOP3.LUT R188, R0.reuse, 0x8, R16, 0xf8, !PT ;  /* 0x0000000800bc7812 */ /* 0x040fe400078ef810 */
[----:B------:R-:W-:Y:S01]  /*0360*/  LOP3.LUT R4, R0, 0x10, R2, 0xf8, !PT ;  /* 0x0000001000047812 */ /* 0x000fe200078ef802 */
[----:B------:R-:W-:Y:S01]  /*0370*/  IMAD R2, R7, 0x800, R186 ;  /* 0x0000080007027824 */ /* 0x000fe200078e02ba */
[----:B------:R-:W-:Y:S02]  /*0380*/  SHF.R.U32.HI R0, RZ, 0x3, R0 ;  /* 0x00000003ff007819 */ /* 0x000fe40000011600 */
[----:B------:R-:W-:-:S02]  /*0390*/  LEA.HI R11, R5, R3, RZ, 0x3 ;  /* 0x00000003050b7211 */ /* 0x000fc400078f18ff */
[----:B------:R-:W-:Y:S02]  /*03a0*/  LOP3.LUT R4, R4, 0x8, R16, 0xf8, !PT ;  /* 0x0000000804047812 */ /* 0x000fe400078ef810 */
[----:B------:R-:W-:Y:S02]  /*03b0*/  LOP3.LUT R188, R188, R0, RZ, 0x3c, !PT ;  /* 0x00000000bcbc7212 */ /* 0x000fe400078e3cff */
[----:B------:R-:W-:Y:S02]  /*03c0*/  LOP3.LUT R6, R11, 0xfffffff8, RZ, 0xc0, !PT ;  /* 0xfffffff80b067812 */ /* 0x000fe400078ec0ff */
[----:B------:R-:W-:Y:S01]  /*03d0*/  LOP3.LUT R186, R186, R4, R0, 0xf6, !PT ;  /* 0x00000004baba7212 */ /* 0x000fe200078ef600 */
[----:B------:R-:W-:Y:S01]  /*03e0*/  IMAD.IADD R188, R2, 0x1, R188 ;  /* 0x0000000102bc7824 */ /* 0x000fe200078e02bc */
[----:B------:R-:W-:Y:S01]  /*03f0*/  LEA.HI R0, R13, R12, RZ, 0x6 ;  /* 0x0000000c0d007211 */ /* 0x000fe200078f30ff */
[----:B------:R-:W-:Y:S01]  /*0400*/  IMAD.IADD R19, R3, 0x1, -R6 ;  /* 0x0000000103137824 */ /* 0x000fe200078e0a06 */
[----:B------:R-:W-:Y:S01]  /*0410*/  LOP3.LUT R5, R8, 0x1, RZ, 0xc0, !PT ;  /* 0x0000000108057812 */ /* 0x000fe200078ec0ff */
[----:B------:R-:W-:Y:S01]  /*0420*/  IMAD.SHL.U32 R188, R188, 0x2, RZ ;  /* 0x00000002bcbc7824 */ /* 0x000fe200078e00ff */
[----:B------:R-:W-:Y:S01]  /*0430*/  LOP3.LUT R4, R14, 0xffffffe0, RZ, 0xc0, !PT ;  /* 0xffffffe00e047812 */ /* 0x000fe200078ec0ff */
[----:B------:R-:W-:Y:S01]  /*0440*/  IMAD.SHL.U32 R6, R19, 0x40, RZ ;  /* 0x0000004013067824 */ /* 0x000fe200078e00ff */
[----:B------:R-:W-:Y:S01]  /*0450*/  LOP3.LUT R2, R15, 0x7ffffffc, RZ, 0xc0, !PT ;  /* 0x7ffffffc0f027812 */ /* 0x000fe200078ec0ff */
[----:B------:R2:W-:Y:S01]  /*0460*/  STL [R1+0x10], R19 ;  /* 0x0000101301007387 */ /* 0x0005e20000100800 */
[----:B------:R-:W-:Y:S01]  /*0470*/  SHF.R.S32.HI R0, RZ, 0x6, R0 ;  /* 0x00000006ff007819 */ /* 0x000fe20000011400 */
[----:B-1----:R-:W-:Y:S01]  /*0480*/  IMAD.IADD R18, R12, 0x1, -R4 ;  /* 0x000000010c127824 */ /* 0x002fe200078e0a04 */
[----:B------:R-:W-:-:S02]  /*0490*/  SHF.R.S32.HI R3, RZ, 0x1f, R14 ;  /* 0x0000001fff037819 */ /* 0x000fc4000001140e */
[----:B------:R-:W-:Y:S01]  /*04a0*/  ISETP.NE.U32.AND P0, PT, R5, 0x1, PT ;  /* 0x000000010500780c */ /* 0x000fe20003f05070 */
[----:B------:R-:W-:Y:S01]  /*04b0*/  IMAD.IADD R5, R12, 0x1, -R2 ;  /* 0x000000010c057824 */ /* 0x000fe200078e0a02 */
[----:B------:R-:W-:Y:S01]  /*04c0*/  LEA.HI R4, R3, R20, RZ, 0x2 ;  /* 0x0000001403047211 */ /* 0x000fe200078f10ff */
[----:B------:R-:W-:Y:S01]  /*04d0*/  IMAD R17, R0, 0x200, R9 ;  /* 0x0000020000117824 */ /* 0x000fe200078e0209 */
[----:B------:R-:W-:Y:S01]  /*04e0*/  R2P PR, R8, 0x6 ;  /* 0x0000000608007804 */ /* 0x000fe20000000000 */
[----:B------:R-:W-:Y:S01]  /*04f0*/  IMAD.SHL.U32 R2, R0, 0x8, RZ ;  /* 0x0000000800027824 */ /* 0x000fe200078e00ff */
[----:B------:R-:W-:Y:S01]  /*0500*/  LOP3.LUT R4, R4, 0xfffffffc, RZ, 0xc0, !PT ;  /* 0xfffffffc04047812 */ /* 0x000fe200078ec0ff */
[----:B------:R-:W-:Y:S01]  /*0510*/  IMAD.SHL.U32 R0, R8, 0x40, RZ ;  /* 0x0000004008007824 */ /* 0x000fe200078e00ff */
[----:B------:R2:W-:Y:S01]  /*0520*/  STL [R1+0xc], R18 ;  /* 0x00000c1201007387 */ /* 0x0005e20000100800 */
[----:B------:R-:W-:Y:S01]  /*0530*/  IMAD.SHL.U32 R3, R7, 0x20, RZ ;  /* 0x0000002007037824 */ /* 0x000fe200078e00ff */
[----:B------:R-:W-:Y:S01]  /*0540*/  LOP3.LUT R2, R2, 0x18, RZ, 0xc0, !PT ;  /* 0x0000001802027812 */ /* 0x000fe200078ec0ff */
[----:B------:R-:W-:Y:S01]  /*0550*/  IMAD.SHL.U32 R8, R5, 0x2, RZ ;  /* 0x0000000205087824 */ /* 0x000fe200078e00ff */
[----:B------:R-:W-:Y:S01]  /*0560*/  LOP3.LUT R0, R0, 0x1c0, RZ, 0xc0, !PT ;  /* 0x000001c000007812 */ /* 0x000fe200078ec0ff */
[----:B------:R-:W-:Y:S01]  /*0570*/  IMAD.IADD R204, R20, 0x1, -R4 ;  /* 0x0000000114cc7824 */ /* 0x000fe200078e0a04 */
[----:B------:R-:W-:Y:S01]  /*0580*/  LOP3.LUT R249, R3, 0x6, R249, 0xf8, !PT ;  /* 0x0000000603f97812 */ /* 0x000fe200078ef8f9 */
[----:B------:R-:W-:Y:S01]  /*0590*/  IMAD.SHL.U32 R5, R10, 0x20, RZ ;  /* 0x000000200a057824 */ /* 0x000fe200078e00ff */
[----:B------:R-:W-:Y:S01]  /*05a0*/  LOP3.LUT R4, R0, 0x20, R3, 0xf8, !PT ;  /* 0x0000002000047812 */ /* 0x000fe200078ef803 */
[----:B------:R-:W-:Y:S01]  /*05b0*/  IMAD R7, R204, 0x400, R8 ;  /* 0x00000400cc077824 */ /* 0x000fe200078e0208 */
[----:B------:R-:W-:Y:S01]  /*05c0*/  SHF.R.U32.HI R3, RZ, 0x3, R0 ;  /* 0x00000003ff037819 */ /* 0x000fe20000011600 */
[----:B------:R2:W-:Y:S01]  /*05d0*/  STL [R1+0x8], R17 ;  /* 0x0000081101007387 */ /* 0x0005e20000100800 */
[----:B------:R-:W-:Y:S01]  /*05e0*/  LOP3.LUT R5, R2, 0x20, R5, 0xf8, !PT ;  /* 0x0000002002057812 */ /* 0x000fe200078ef805 */
[----:B------:R-:W-:Y:S01]  /*05f0*/  IMAD.SHL.U32 R214, R17, 0x2, RZ ;  /* 0x0000000211d67824 */ /* 0x000fe200078e00ff */
[----:B------:R-:W-:-:S02]  /*0600*/  LOP3.LUT R4, R4, R3, RZ, 0x3c, !PT ;  /* 0x0000000304047212 */ /* 0x000fc400078e3cff */
[----:B------:R-:W-:Y:S01]  /*0610*/  LOP3.LUT R9, R3, R0, R2, 0x1e, !PT ;  /* 0x0000000003097212 */ /* 0x000fe200078e1e02 */
[----:B------:R-:W-:Y:S01]  /*0620*/  IMAD.SHL.U32 R0, R10, 0x8, RZ ;  /* 0x000000080a007824 */ /* 0x000fe200078e00ff */
[----:B------:R-:W-:Y:S01]  /*0630*/  LOP3.LUT R2, R6, 0x1c0, RZ, 0xc0, !PT ;  /* 0x000001c006027812 */ /* 0x000fe200078ec0ff */
[----:B------:R-:W-:Y:S01]  /*0640*/  IMAD.IADD R221, R7, 0x1, R4 ;  /* 0x0000000107dd7824 */ /* 0x000fe200078e0204 */
[----:B------:R-:W-:Y:S02]  /*0650*/  SHF.R.S32.HI R6, RZ, 0x1f, R18 ;  /* 0x0000001fff067819 */ /* 0x000fe40000011412 */
[----:B------:R-:W-:Y:S01]  /*0660*/  SHF.R.U32.HI R3, RZ, 0x3, R2 ;  /* 0x00000003ff037819 */ /* 0x000fe20000011602 */
[----:B------:R-:W-:Y:S01]  /*0670*/  IMAD.SHL.U32 R221, R221, 0x2, RZ ;  /* 0x00000002dddd7824 */ /* 0x000fe200078e00ff */
[----:B------:R-:W-:Y:S01]  /*0680*/  LEA.HI R4, R6, R18, RZ, 0x2 ;  /* 0x0000001206047211 */ /* 0x000fe200078f10ff */
[----:B------:R-:W-:Y:S01]  /*0690*/  IMAD.SHL.U32 R6, R11, 0x40, RZ ;  /* 0x000000400b067824 */ /* 0x000fe200078e00ff */
[----:B------:R-:W-:-:S02]  /*06a0*/  LOP3.LUT R7, R2, 0x8, R0, 0xf8, !PT ;  /* 0x0000000802077812 */ /* 0x000fc400078ef800 */
[----:B------:R-:W-:Y:S02]  /*06b0*/  LOP3.LUT R2, R3, R5, R2, 0x1e, !PT ;  /* 0x0000000503027212 */ /* 0x000fe400078e1e02 */
[----:B------:R-:W-:Y:S01]  /*06c0*/  SHF.R.S32.HI R5, RZ, 0x2, R4 ;  /* 0x00000002ff057819 */ /* 0x000fe20000011404 */
[----:B------:R-:W-:Y:S01]  /*06d0*/  IMAD R4, R194, 0x400, R8 ;  /* 0x00000400c2047824 */ /* 0x000fe200078e0208 */
[----:B------:R-:W-:Y:S02]  /*06e0*/  LOP3.LUT R0, R6, 0xfffffe00, RZ, 0xc0, !PT ;  /* 0xfffffe0006007812 */ /* 0x000fe400078ec0ff */
[----:B------:R-:W-:Y:S01]  /*06f0*/  LOP3.LUT R3, R7, R3, RZ, 0x3c, !PT ;  /* 0x0000000307037212 */ /* 0x000fe200078e3cff */
[----:B------:R-:W-:Y:S01]  /*0700*/  IMAD R251, R204, 0x10, R5 ;  /* 0x00000010ccfb7824 */ /* 0x000fe200078e0205 */
[----:B------:R-:W-:Y:S01]  /*0710*/  LOP3.LUT R202, R2, R0, RZ, 0xfc, !PT ;  /* 0x0000000002ca7212 */ /* 0x000fe200078efcff */
[--C-:B------:R-:W-:Y:S01]  /*0720*/  IMAD R204, R204, 0x400, R0.reuse ;  /* 0x00000400cccc7824 */ /* 0x100fe200078e0200 */
[----:B------:R-:W-:Y:S01]  /*0730*/  SEL R222, R222, 0x10, !P0 ;  /* 0x00000010dede7807 */ /* 0x000fe20004000000 */
[----:B------:R-:W-:Y:S01]  /*0740*/  IMAD R194, R194, 0x400, R0 ;  /* 0x00000400c2c27824 */ /* 0x000fe200078e0200 */
[C---:B------:R-:W-:Y:S01]  /*0750*/  IADD3 R220, R221.reuse, 0x20, RZ ;  /* 0x00000020dddc7810 */ /* 0x040fe20007ffe0ff */
[----:B------:R-:W-:Y:S01]  /*0760*/  IMAD.MOV.U32 R0, RZ, RZ, 0x40 ;  /* 0x00000040ff007424 */ /* 0x000fe200078e00ff */
[----:B------:R-:W-:Y:S01]  /*0770*/  @P1 IADD3 R220, R221, -0x20, RZ ;  /* 0xffffffe0dddc1810 */ /* 0x000fe20007ffe0ff */
[----:B------:R-:W-:-:S02]  /*0780*/  IMAD.IADD R4, R4, 0x1, R9 ;  /* 0x0000000104047824 */ /* 0x000fc400078e0209 */
[----:B------:R-:W-:Y:S01]  /*0790*/  IMAD.MOV.U32 R2, RZ, RZ, 0x20 ;  /* 0x00000020ff027424 */ /* 0x000fe200078e00ff */
[----:B------:R-:W-:Y:S01]  /*07a0*/  SEL R0, R0, 0xffffffc0, !P3 ;  /* 0xffffffc000007807 */ /* 0x000fe20005800000 */
[----:B------:R-:W-:Y:S01]  /*07b0*/  IMAD.IADD R194, R3, 0x1, R194 ;  /* 0x0000000103c27824 */ /* 0x000fe200078e02c2 */
[----:B------:R-:W-:Y:S01]  /*07c0*/  LEA R247, R4, 0xc000, 0x1 ;  /* 0x0000c00004f77811 */ /* 0x000fe200078e08ff */
[----:B------:R-:W-:Y:S01]  /*07d0*/  IMAD.IADD R204, R204, 0x1, R3 ;  /* 0x00000001cccc7824 */ /* 0x000fe200078e0203 */
[----:B------:R-:W-:Y:S01]  /*07e0*/  SEL R2, R2, 0xffffffe0, !P4 ;  /* 0xffffffe002027807 */ /* 0x000fe20006000000 */
[--C-:B------:R-:W-:Y:S01]  /*07f0*/  IMAD.IADD R190, R188, 0x1, R0.reuse ;  /* 0x00000001bcbe7824 */ /* 0x100fe200078e0200 */
[----:B------:R-:W-:Y:S01]  /*0800*/  IADD3 R248, R247, 0x40, RZ ;  /* 0x00000040f7f87810 */ /* 0x000fe20007ffe0ff */
[----:B------:R-:W-:Y:S01]  /*0810*/  IMAD R185, R186, 0x2, R0 ;  /* 0x00000002bab97824 */ /* 0x000fe200078e0200 */
[----:B------:R-:W-:Y:S01]  /*0820*/  SHF.R.S32.HI R3, RZ, 0x1f, R238 ;  /* 0x0000001fff037819 */ /* 0x000fe200000114ee */
[----:B------:R-:W-:Y:S01]  /*0830*/  IMAD.IADD R224, R221, 0x1, R222 ;  /* 0x00000001dde07824 */ /* 0x000fe200078e02de */
[--C-:B------:R-:W-:Y:S01]  /*0840*/  IADD3 R191, R0, R188, R2.reuse ;  /* 0x000000bc00bf7210 */ /* 0x100fe20007ffe002 */
[----:B------:R-:W-:Y:S01]  /*0850*/  IMAD.SHL.U32 R186, R186, 0x2, RZ ;  /* 0x00000002baba7824 */ /* 0x000fe200078e00ff */
[----:B------:R-:W-:Y:S01]  /*0860*/  LEA R194, R194, 0x10000, 0x1 ;  /* 0x00010000c2c27811 */ /* 0x000fe200078e08ff */
[----:B------:R-:W-:Y:S01]  /*0870*/  IMAD.IADD R189, R188, 0x1, R2 ;  /* 0x00000001bcbd7824 */ /* 0x000fe200078e0202 */
[----:B------:R-:W-:Y:S01]  /*0880*/  @P2 IADD3 R248, R247, -0x40, RZ ;  /* 0xffffffc0f7f82810 */ /* 0x000fe20007ffe0ff */
[----:B------:R-:W-:-:S02]  /*0890*/  IMAD.IADD R203, R2, 0x1, R190 ;  /* 0x0000000102cb7824 */ /* 0x000fc400078e02be */
[----:B--2---:R-:W-:Y:S02]  /*08a0*/  IMAD.IADD R222, R222, 0x1, R220 ;  /* 0x00000001dede7824 */ /* 0x004fe400078e02dc */
.L_x_28:
[----:B-1----:R-:W1:Y:S01]  /*08b0*/  S2R R35, SR_CTAID.Y ;  /* 0x0000000000237919 */ /* 0x002e620000002600 */
[----:B------:R-:W2:Y:S01]  /*08c0*/  LDC.U8 R0, c[0x0][0x312] ;  /* 0x0000c480ff007b82 */ /* 0x000ea20000000000 */
[----:B------:R-:W-:Y:S02]  /*08d0*/  ISETP.NE.U32.AND P2, PT, RZ, c[0x0][0x240], PT ;  /* 0x00009000ff007a0c */ /* 0x000fe40003f45070 */
[----:B------:R-:W-:Y:S02]  /*08e0*/  ISETP.EQ.U32.AND P5, PT, RZ, c[0x0][0x248], PT ;  /* 0x00009200ff007a0c */ /* 0x000fe40003fa2070 */
[----:B------:R-:W-:Y:S02]  /*08f0*/  ISETP.NE.AND.EX P2, PT, RZ, c[0x0][0x244], PT, P2 ;  /* 0x00009100ff007a0c */ /* 0x000fe40003f45320 */
[----:B------:R-:W-:Y:S01]  /*0900*/  ISETP.NE.U32.AND P3, PT, RZ, c[0x0][0x250], PT ;  /* 0x00009400ff007a0c */ /* 0x000fe20003f65070 */
[----:B------:R-:W-:-:S03]  /*0910*/  IMAD.MOV.U32 R250, RZ, RZ, -0x1 ;  /* 0xfffffffffffa7424 */ /* 0x000fc600078e00ff */
[----:B------:R-:W-:Y:S01]  /*0920*/  ISETP.NE.AND.EX P3, PT, RZ, c[0x0][0x254], PT, P3 ;  /* 0x00009500ff007a0c */ /* 0x000fe20003f65330 */
[C---:B-1----:R-:W-:Y:S01]  /*0930*/  IMAD.SHL.U32 R8, R35.reuse, 0x4, RZ ;  /* 0x0000000423087824 */ /* 0x042fe200078e00ff */
[----:B------:R-:W-:Y:S02]  /*0940*/  SHF.R.S32.HI R15, RZ, 0x1f, R35 ;  /* 0x0000001fff0f7819 */ /* 0x000fe40000011423 */
[----:B--2---:R-:W-:Y:S01]  /*0950*/  ISETP.NE.AND P4, PT, R0, RZ, PT ;  /* 0x000000ff0000720c */ /* 0x004fe20003f85270 */
[----:B------:R-:W-:Y:S01]  /*0960*/  IMAD.MOV.U32 R0, RZ, RZ, -0x1 ;  /* 0xffffffffff007424 */ /* 0x000fe200078e00ff */
[----:B------:R-:W-:Y:S02]  /*0970*/  SHF.L.U64.HI R7, R35, 0x2, R15 ;  /* 0x0000000223077819 */ /* 0x000fe4000001020f */
[----:B------:R-:W-:Y:S02]  /*0980*/  IADD3 R2, P0, R8, c[0x0][0x240], RZ ;  /* 0x0000900008027a10 */ /* 0x000fe40007f1e0ff */
[----:B------:R-:W-:-:S02]  /*0990*/  ISETP.EQ.OR.EX P5, PT, RZ, c[0x0][0x24c], !P4, P5 ;  /* 0x00009300ff007a0c */ /* 0x000fc400067a2750 */
[----:B------:R-:W-:Y:S02]  /*09a0*/  IADD3.X R3, R7, c[0x0][0x244], RZ, P0, !PT ;  /* 0x0000910007037a10 */ /* 0x000fe400007fe4ff */
[----:B------:R-:W-:-:S03]  /*09b0*/  @P3 IADD3 R4, P0, R8, c[0x0][0x250], RZ ;  /* 0x0000940008043a10 */ /* 0x000fc60007f1e0ff */
[----:B------:R1:W2:Y:S04]  /*09c0*/  @P2 LDG.E R0, [R2.64] ;  /* 0x0000000602002981 */ /* 0x0002a8000c1e1900 */
[----:B------:R1:W2:Y:S01]  /*09d0*/  @P2 LDG.E R6, [R2.64+0x4] ;  /* 0x0000040602062981 */ /* 0x0002a2000c1e1900 */
[----:B------:R-:W-:Y:S01]  /*09e0*/  @P3 IADD3.X R5, R7, c[0x0][0x254], RZ, P0, !PT ;  /* 0x0000950007053a10 */ /* 0x000fe200007fe4ff */
[----:B------:R-:W-:Y:S01]  /*09f0*/  IMAD.MOV.U32 R237, RZ, RZ, RZ ;  /* 0x000000ffffed7224 */ /* 0x000fe200078e00ff */
[----:B-1----:R-:W-:-:S05]  /*0a00*/  IADD3 R2, P1, R8, c[0x0][0x248], RZ ;  /* 0x0000920008027a10 */ /* 0x002fca0007f3e0ff */
[----:B-----5:R1:W5:Y:S01]  /*0a10*/  @P3 LDG.E R237, [R4.64] ;  /* 0x0000000604ed3981 */ /* 0x020362000c1e1900 */
[----:B------:R-:W-:-:S05]  /*0a20*/  IADD3.X R3, R7, c[0x0][0x24c], RZ, P1, !PT ;  /* 0x0000930007037a10 */ /* 0x000fca0000ffe4ff */
[----:B------:R3:W5:Y:S01]  /*0a30*/  @!P5 LDG.E R250, [R2.64] ;  /* 0x0000000602fad981 */ /* 0x000762000c1e1900 */
[----:B------:R-:W-:-:S04]  /*0a40*/  ISETP.NE.U32.AND P0, PT, RZ, c[0x0][0x248], PT ;  /* 0x00009200ff007a0c */ /* 0x000fc80003f05070 */
[----:B------:R-:W-:Y:S01]  /*0a50*/  ISETP.NE.AND.EX P0, PT, RZ, c[0x0][0x24c], PT, P0 ;  /* 0x00009300ff007a0c */ /* 0x000fe20003f05300 */
[----:B-1----:R-:W-:Y:S02]  /*0a60*/  IMAD.MOV.U32 R4, RZ, RZ, c[0x0][0x218] ;  /* 0x00008600ff047624 */ /* 0x002fe400078e00ff */
[----:B--2---:R-:W-:Y:S02]  /*0a70*/  @P2 IMAD.IADD R19, R6, 0x1, -R0 ;  /* 0x0000000106132824 */ /* 0x004fe400078e0a00 */
[----:B------:R-:W-:-:S08]  /*0a80*/  @!P2 IMAD.MOV.U32 R19, RZ, RZ, c[0x0][0x214] ;  /* 0x00008500ff13a624 */ /* 0x000fd000078e00ff */
[----:B------:R-:W-:Y:S05]  /*0a90*/  @!P0 BRA `(.L_x_0) ;  /* 0x0000003000008947 */ /* 0x000fea0003800000 */
[----:B---3--:R-:W2:Y:S02]  /*0aa0*/  @P4 LDG.E R4, [R2.64+0x4] ;  /* 0x0000040602044981 */ /* 0x008ea4000c1e1900 */
[----:B--2--5:R-:W-:-:S06]  /*0ab0*/  @P4 IADD3 R4, R4, -R250, RZ ;  /* 0x800000fa04044210 */ /* 0x024fcc0007ffe0ff */
[----:B------:R1:W5:Y:S02]  /*0ac0*/  @!P4 LDG.E R4, [R2.64] ;  /* 0x000000060204c981 */ /* 0x000364000c1e1900 */
.L_x_0:
[----:B---3--:R-:W-:-:S04]  /*0ad0*/  ISETP.NE.U32.AND P1, PT, RZ, c[0x0][0x258], PT ;  /* 0x00009600ff007a0c */ /* 0x008fc80003f25070 */
[----:B------:R-:W-:-:S13]  /*0ae0*/  ISETP.NE.AND.EX P1, PT, RZ, c[0x0][0x25c], PT, P1 ;  /* 0x00009700ff007a0c */ /* 0x000fda0003f25310 */
[----:B-1----:R-:W-:-:S04]  /*0af0*/  @P1 IADD3 R2, P0, R8, c[0x0][0x258], RZ ;  /* 0x0000960008021a10 */ /* 0x002fc80007f1e0ff */
[----:B------:R-:W-:-:S06]  /*0b00*/  @P1 IADD3.X R3, R7, c[0x0][0x25c], RZ, P0, !PT ;  /* 0x0000970007031a10 */ /* 0x000fcc00007fe4ff */
[----:B------:R-:W2:Y:S01]  /*0b10*/  @P1 LDG.E R3, [R2.64] ;  /* 0x0000000602031981 */ /* 0x000ea2000c1e1900 */
[----:B------:R-:W-:Y:S01]  /*0b20*/  @!P1 ISETP.NE.U32.AND P0, PT, RZ, c[0x0][0x268], PT ;  /* 0x00009a00ff009a0c */ /* 0x000fe20003f05070 */
[----:B------:R-:W-:-:S03]  /*0b30*/  IMAD.SHL.U32 R20, R239, 0x40, RZ ;  /* 0x00000040ef147824 */ /* 0x000fc600078e00ff */
[----:B------:R-:W-:-:S04]  /*0b40*/  @!P1 ISETP.NE.AND.EX P0, PT, RZ, c[0x0][0x26c], PT, P0 ;  /* 0x00009b00ff009a0c */ /* 0x000fc80003f05300 */
[----:B------:R-:W-:Y:S01]  /*0b50*/  @!P1 SEL R2, RZ, c[0x0][0x21c], !P0 ;  /* 0x00008700ff029a07 */ /* 0x000fe20004000000 */
[----:B--2--5:R-:W-:-:S03]  /*0b60*/  @P1 IMAD.IADD R212, R3, 0x1, -R237 ;  /* 0x0000000103d41824 */ /* 0x024fc600078e0aed */
[----:B------:R-:W-:-:S04]  /*0b70*/  @!P1 IADD3 R212, R2, R4, -R237 ;  /* 0x0000000402d49210 */ /* 0x000fc80007ffe8ed */
[----:B------:R-:W-:-:S13]  /*0b80*/  ISETP.GT.AND P0, PT, R212, R20, PT ;  /* 0x00000014d400720c */ /* 0x000fda0003f04270 */
[----:B------:R-:W-:Y:S05]  /*0b90*/  @!P0 BRA `(.L_x_1) ;  /* 0x0000540000008947 */ /* 0x000fea0003800000 */
[----:B------:R-:W-:Y:S01]  /*0ba0*/  ISETP.NE.AND P1, PT, R250, -0x1, PT ;  /* 0xfffffffffa00780c */ /* 0x000fe20003f25270 */
[----:B------:R-:W-:Y:S01]  /*0bb0*/  IMAD R4, R15, c[0x0][0x178], RZ ;  /* 0x00005e000f047a24 */ /* 0x000fe200078e02ff */
[----:B------:R-:W-:Y:S01]  /*0bc0*/  IADD3 R2, R19, 0x3f, RZ ;  /* 0x0000003f13027810 */ /* 0x000fe20007ffe0ff */
[----:B------:R-:W-:Y:S01]  /*0bd0*/  IMAD.WIDE.U32 R10, R35, c[0x0][0x178], RZ ;  /* 0x00005e00230a7a25 */ /* 0x000fe200078e00ff */
[C---:B------:R-:W-:Y:S02]  /*0be0*/  ISETP.NE.AND P0, PT, R0.reuse, -0x1, PT ;  /* 0xffffffff0000780c */ /* 0x040fe40003f05270 */
[----:B------:R-:W-:Y:S01]  /*0bf0*/  SHF.R.S32.HI R3, RZ, 0x1f, R2 ;  /* 0x0000001fff037819 */ /* 0x000fe20000011402 */
[----:B------:R-:W-:-:S03]  /*0c00*/  IMAD R7, R0, c[0x0][0x194], RZ ;  /* 0x0000650000077a24 */ /* 0x000fc600078e02ff */
[----:B------:R-:W-:Y:S01]  /*0c10*/  LEA.HI R25, R3, R2, RZ, 0x6 ;  /* 0x0000000203197211 */ /* 0x000fe200078f30ff */
[----:B------:R-:W-:Y:S02]  /*0c20*/  IMAD R2, R35, c[0x0][0x17c], R4 ;  /* 0x00005f0023027a24 */ /* 0x000fe400078e0204 */
[----:B------:R-:W-:Y:S01]  /*0c30*/  IMAD.WIDE.U32 R4, R0, c[0x0][0x190], RZ ;  /* 0x0000640000047a25 */ /* 0x000fe200078e00ff */
[----:B------:R-:W-:-:S03]  /*0c40*/  LOP3.LUT R8, R25, 0xffffffc0, RZ, 0xc0, !PT ;  /* 0xffffffc019087812 */ /* 0x000fc600078ec0ff */
[----:B------:R-:W-:Y:S01]  /*0c50*/  @P1 IMAD.IADD R6, R237, 0x1, R250 ;  /* 0x00000001ed061824 */ /* 0x000fe200078e02fa */
[----:B------:R-:W-:Y:S01]  /*0c60*/  SEL R29, R10, R4, !P0 ;  /* 0x000000040a1d7207 */ /* 0x000fe20004000000 */
[----:B------:R-:W-:Y:S01]  /*0c70*/  IMAD.IADD R22, R11, 0x1, R2 ;  /* 0x000000010b167824 */ /* 0x000fe200078e0202 */
[----:B------:R-:W-:Y:S01]  /*0c80*/  IADD3 R10, R8, -0x40, RZ ;  /* 0xffffffc0080a7810 */ /* 0x000fe20007ffe0ff */
[C---:B------:R-:W-:Y:S01]  /*0c90*/  @P1 IMAD.WIDE.U32 R2, R6.reuse, c[0x0][0x198], RZ ;  /* 0x0000660006021a25 */ /* 0x040fe200078e00ff */
[----:B------:R-:W-:Y:S02]  /*0ca0*/  @P0 IADD3 R22, R5, R7, RZ ;  /* 0x0000000705160210 */ /* 0x000fe40007ffe0ff */
[----:B------:R-:W-:Y:S01]  /*0cb0*/  SHF.R.S32.HI R14, RZ, 0x1f, R10 ;  /* 0x0000001fff0e7819 */ /* 0x000fe2000001140a */
[----:B------:R-:W-:Y:S02]  /*0cc0*/  @P1 IMAD R28, R6, c[0x0][0x19c], R3 ;  /* 0x00006700061c1a24 */ /* 0x000fe400078e0203 */
[----:B------:R-:W-:Y:S01]  /*0cd0*/  @P1 IMAD.MOV.U32 R27, RZ, RZ, R2 ;  /* 0x000000ffff1b1224 */ /* 0x000fe200078e0002 */
[----:B------:R-:W-:Y:S05]  /*0ce0*/  @P1 BRA `(.L_x_2) ;  /* 0x000000a000001947 */ /* 0x000fea0003800000 */
[----:B------:R-:W-:Y:S01]  /*0cf0*/  SHF.R.S32.HI R2, RZ, 0x1f, R237 ;  /* 0x0000001fff027819 */ /* 0x000fe200000114ed */
[----:B------:R-:W-:-:S04]  /*0d00*/  IMAD R5, R15, c[0x0][0x180], RZ ;  /* 0x000060000f057a24 */ /* 0x000fc800078e02ff */
[----:B------:R-:W-:Y:S02]  /*0d10*/  IMAD R4, R2, c[0x0][0x198], RZ ;  /* 0x0000660002047a24 */ /* 0x000fe400078e02ff */
[----:B------:R-:W-:-:S04]  /*0d20*/  IMAD.WIDE.U32 R2, R237, c[0x0][0x198], RZ ;  /* 0x00006600ed027a25 */ /* 0x000fc800078e00ff */
[----:B------:R-:W-:-:S05]  /*0d30*/  IMAD R4, R237, c[0x0][0x19c], R4 ;  /* 0x00006700ed047a24 */ /* 0x000fca00078e0204 */
[----:B------:R-:W-:Y:S01]  /*0d40*/  IADD3 R3, R3, R4, RZ ;  /* 0x0000000403037210 */ /* 0x000fe20007ffe0ff */
[----:B------:R-:W-:-:S04]  /*0d50*/  IMAD R4, R35, c[0x0][0x184], R5 ;  /* 0x0000610023047a24 */ /* 0x000fc800078e0205 */
[----:B------:R-:W-:-:S05]  /*0d60*/  IMAD.WIDE.U32 R2, R35, c[0x0][0x180], R2 ;  /* 0x0000600023027a25 */ /* 0x000fca00078e0002 */
[----:B------:R-:W-:Y:S02]  /*0d70*/  IADD3 R28, R3, R4, RZ ;  /* 0x00000004031c7210 */ /* 0x000fe40007ffe0ff */
[----:B------:R-:W-:Y:S02]  /*0d80*/  MOV R27, R2 ;  /* 0x00000002001b7202 */ /* 0x000fe40000000f00 */
.L_x_2:
[----:B------:R-:W-:-:S05]  /*0d90*/  @P1 IADD3 R4, R237, R250, RZ ;  /* 0x000000faed041210 */ /* 0x000fca0007ffe0ff */
[----:B------:R-:W-:-:S04]  /*0da0*/  @P1 IMAD.WIDE.U32 R2, R4, c[0x0][0x1a0], RZ ;  /* 0x0000680004021a25 */ /* 0x000fc800078e00ff */
[----:B------:R-:W-:Y:S01]  /*0db0*/  @P1 IMAD R24, R4, c[0x0][0x1a4], R3 ;  /* 0x0000690004181a24 */ /* 0x000fe200078e0203 */
[----:B------:R-:W-:Y:S01]  /*0dc0*/  @P1 MOV R23, R2 ;  /* 0x0000000200171202 */ /* 0x000fe20000000f00 */
        /* <DEDUP_REMOVED lines=11> */
.L_x_3:
[----:B------:R-:W-:Y:S01]  /*0e80*/  IABS R18, c[0x0][0x1c8] ;  /* 0x0000720000127a13 */ /* 0x000fe20000000000 */
[----:B------:R-:W1:Y:S01]  /*0e90*/  S2R R38, SR_CTAID.Z ;  /* 0x0000000000267919 */ /* 0x000e620000002700 */
[----:B------:R-:W2:Y:S01]  /*0ea0*/  LDC.U8 R26, c[0x0][0x328] ;  /* 0x0000ca00ff1a7b82 */ /* 0x000ea20000000000 */
[----:B------:R-:W-:Y:S01]  /*0eb0*/  IMAD.MOV.U32 R12, RZ, RZ, c[0x0][0x224] ;  /* 0x00008900ff0c7624 */ /* 0x000fe200078e00ff */
[----:B------:R-:W3:Y:S01]  /*0ec0*/  I2F.RP R2, R18 ;  /* 0x0000001200027306 */ /* 0x000ee20000209400 */
[C---:B------:R-:W-:Y:S01]  /*0ed0*/  @P0 IMAD.WIDE.U32 R4, R0.reuse, c[0x0][0x370], RZ ;  /* 0x0000dc0000040a25 */ /* 0x040fe200078e00ff */
[----:B------:R-:W4:Y:S02]  /*0ee0*/  S2R R21, SR_CTAID.X ;  /* 0x0000000000157919 */ /* 0x000f240000002500 */
[----:B------:R-:W-:Y:S01]  /*0ef0*/  SHF.R.S32.HI R12, RZ, 0x1f, R12 ;  /* 0x0000001fff0c7819 */ /* 0x000fe2000001140c */
[----:B------:R-:W-:Y:S01]  /*0f00*/  @P0 IMAD R11, R0, c[0x0][0x374], R5 ;  /* 0x0000dd00000b0a24 */ /* 0x000fe200078e0205 */
[----:B------:R-:W-:Y:S01]  /*0f10*/  @P0 MOV R9, R4 ;  /* 0x0000000400090202 */ /* 0x000fe20000000f00 */
[----:B------:R-:W-:Y:S01]  /*0f20*/  @!P0 IMAD.WIDE.U32 R4, R35, c[0x0][0x368], RZ ;  /* 0x0000da0023048a25 */ /* 0x000fe200078e00ff */
[----:B------:R-:W5:Y:S03]  /*0f30*/  LDC.U8 R32, c[0x0][0x3d0] ;  /* 0x0000f400ff207b82 */ /* 0x000f660000000000 */
[----:B------:R-:W-:-:S02]  /*0f40*/  IMAD.MOV.U32 R34, RZ, RZ, c[0x0][0x22c] ;  /* 0x00008b00ff227624 */ /* 0x000fc400078e00ff */
[----:B------:R-:W-:Y:S02]  /*0f50*/  @!P0 IMAD.MOV.U32 R9, RZ, RZ, R4 ;  /* 0x000000ffff098224 */ /* 0x000fe400078e0004 */
[----:B------:R-:W-:Y:S01]  /*0f60*/  IMAD.WIDE R16, R34, c[0x0][0x1c0], RZ ;  /* 0x0000700022107a25 */ /* 0x000fe200078e02ff */
[----:B---3--:R-:W3:Y:S01]  /*0f70*/  MUFU.RCP R2, R2 ;  /* 0x0000000200027308 */ /* 0x008ee20000001000 */
[----:B-1----:R-:W-:Y:S02]  /*0f80*/  IABS R7, R38 ;  /* 0x0000002600077213 */ /* 0x002fe40000000000 */
[----:B------:R-:W-:Y:S02]  /*0f90*/  LOP3.LUT R8, R38, c[0x0][0x1c8], RZ, 0x3c, !PT ;  /* 0x0000720026087a12 */ /* 0x000fe400078e3cff */
[----:B--2---:R-:W-:Y:S01]  /*0fa0*/  ISETP.NE.AND P1, PT, R26, RZ, PT ;  /* 0x000000ff1a00720c */ /* 0x004fe20003f25270 */
[----:B----4-:R-:W-:Y:S01]  /*0fb0*/  IMAD.WIDE.U32 R30, R21, c[0x0][0x3d8], RZ ;  /* 0x0000f600151e7a25 */ /* 0x010fe200078e00ff */
[----:B------:R-:W-:-:S02]  /*0fc0*/  ISETP.GE.AND P3, PT, R8, RZ, PT ;  /* 0x000000ff0800720c */ /* 0x000fc40003f66270 */
[----:B------:R-:W-:Y:S02]  /*0fd0*/  SHF.L.U64.HI R8, R35, 0x7, R15 ;  /* 0x0000000723087819 */ /* 0x000fe4000001020f */
[----:B---3--:R-:W-:Y:S02]  /*0fe0*/  IADD3 R2, R2, 0xffffffe, RZ ;  /* 0x0ffffffe02027810 */ /* 0x008fe40007ffe0ff */
[----:B------:R-:W-:Y:S02]  /*0ff0*/  SEL R8, R8, RZ, P2 ;  /* 0x000000ff08087207 */ /* 0x000fe40001000000 */
[----:B------:R-:W1:Y:S02]  /*1000*/  F2I.FTZ.U32.TRUNC.NTZ R3, R2 ;  /* 0x0000000200037305 */ /* 0x000e64000021f000 */
[----:B-1----:R-:W-:-:S05]  /*1010*/  IADD3 R2, RZ, -R3, RZ ;  /* 0x80000003ff027210 */ /* 0x002fca0007ffe0ff */
[----:B------:R-:W-:Y:S02]  /*1020*/  IMAD R6, R2, R18, RZ ;  /* 0x0000001202067224 */ /* 0x000fe400078e02ff */
[----:B------:R-:W-:-:S04]  /*1030*/  IMAD.MOV.U32 R2, RZ, RZ, RZ ;  /* 0x000000ffff027224 */ /* 0x000fc800078e00ff */
[----:B------:R-:W-:-:S04]  /*1040*/  IMAD.HI.U32 R2, R3, R6, R2 ;  /* 0x0000000603027227 */ /* 0x000fc800078e0002 */
[----:B------:R-:W-:Y:S02]  /*1050*/  @!P0 IMAD R6, R15, c[0x0][0x368], RZ ;  /* 0x0000da000f068a24 */ /* 0x000fe400078e02ff */
[----:B------:R-:W-:-:S04]  /*1060*/  IMAD.HI.U32 R2, R2, R7, RZ ;  /* 0x0000000702027227 */ /* 0x000fc800078e00ff */
[----:B------:R-:W-:Y:S01]  /*1070*/  @!P0 IMAD R6, R35, c[0x0][0x36c], R6 ;  /* 0x0000db0023068a24 */ /* 0x000fe200078e0206 */
[----:B------:R-:W-:-:S04]  /*1080*/  IADD3 R3, -R2, RZ, RZ ;  /* 0x000000ff02037210 */ /* 0x000fc80007ffe1ff */
[----:B------:R-:W-:Y:S01]  /*1090*/  @!P0 IADD3 R11, R5, R6, RZ ;  /* 0x00000006050b8210 */ /* 0x000fe20007ffe0ff */
[----:B------:R-:W-:Y:S02]  /*10a0*/  IMAD R3, R18, R3, R7 ;  /* 0x0000000312037224 */ /* 0x000fe400078e0207 */
[----:B------:R-:W-:Y:S02]  /*10b0*/  IMAD R7, R12, R35, RZ ;  /* 0x000000230c077224 */ /* 0x000fe400078e02ff */
[----:B------:R-:W-:Y:S01]  /*10c0*/  IMAD.WIDE.U32 R12, R35, c[0x0][0x224], RZ ;  /* 0x00008900230c7a25 */ /* 0x000fe200078e00ff */
[----:B------:R-:W-:-:S03]  /*10d0*/  ISETP.GT.U32.AND P4, PT, R18, R3, PT ;  /* 0x000000031200720c */ /* 0x000fc60003f84070 */
[----:B------:R-:W-:Y:S02]  /*10e0*/  IMAD R5, R15, c[0x0][0x224], R7 ;  /* 0x000089000f057a24 */ /* 0x000fe400078e0207 */
[----:B------:R-:W-:Y:S02]  /*10f0*/  IMAD.SHL.U32 R6, R35, 0x80, RZ ;  /* 0x0000008023067824 */ /* 0x000fe400078e00ff */
[-C--:B------:R-:W-:Y:S01]  /*1100*/  IMAD R7, R17, R12.reuse, RZ ;  /* 0x0000000c11077224 */ /* 0x080fe200078e02ff */
[----:B------:R-:W-:Y:S01]  /*1110*/  IADD3 R4, R13, R5, RZ ;  /* 0x000000050d047210 */ /* 0x000fe20007ffe0ff */
[----:B------:R-:W-:Y:S01]  /*1120*/  IMAD.WIDE.U32 R12, R16, R12, RZ ;  /* 0x0000000c100c7225 */ /* 0x000fe200078e00ff */
[----:B------:R-:W-:-:S03]  /*1130*/  SEL R6, R6, RZ, P2 ;  /* 0x000000ff06067207 */ /* 0x000fc60001000000 */
[----:B------:R-:W-:Y:S01]  /*1140*/  @!P4 IADD3 R3, R3, -R18, RZ ;  /* 0x800000120303c210 */ /* 0x000fe20007ffe0ff */
[----:B------:R-:W-:Y:S01]  /*1150*/  IMAD R7, R16, R4, R7 ;  /* 0x0000000410077224 */ /* 0x000fe200078e0207 */
[----:B------:R-:W-:Y:S01]  /*1160*/  IADD3 R6, P2, R10, R6, RZ ;  /* 0x000000060a067210 */ /* 0x000fe20007f5e0ff */
[----:B------:R-:W-:Y:S01]  /*1170*/  IMAD.WIDE.U32 R4, R16, R0, RZ ;  /* 0x0000000010047225 */ /* 0x000fe200078e00ff */
[----:B------:R-:W-:Y:S02]  /*1180*/  ISETP.GE.U32.AND P5, PT, R3, R18, PT ;  /* 0x000000120300720c */ /* 0x000fe40003fa6070 */
[----:B------:R-:W-:Y:S01]  /*1190*/  @!P4 IADD3 R2, R2, 0x1, RZ ;  /* 0x000000010202c810 */ /* 0x000fe20007ffe0ff */
[C---:B------:R-:W-:Y:S01]  /*11a0*/  IMAD R3, R17.reuse, R0, RZ ;  /* 0x0000000011037224 */ /* 0x040fe200078e02ff */
[----:B------:R-:W-:Y:S01]  /*11b0*/  ISETP.NE.AND P4, PT, RZ, c[0x0][0x1c8], PT ;  /* 0x00007200ff007a0c */ /* 0x000fe20003f85270 */
[----:B------:R-:W-:Y:S01]  /*11c0*/  IMAD R15, R17, R6, RZ ;  /* 0x00000006110f7224 */ /* 0x000fe200078e02ff */
[----:B------:R-:W-:Y:S01]  /*11d0*/  SEL R17, R12, R4, !P0 ;  /* 0x000000040c117207 */ /* 0x000fe20004000000 */
[----:B------:R-:W-:Y:S01]  /*11e0*/  IMAD.X R8, R14, 0x1, R8, P2 ;  /* 0x000000010e087824 */ /* 0x000fe200010e0608 */
[----:B-----5:R-:W-:Y:S01]  /*11f0*/  ISETP.NE.AND P2, PT, R32, RZ, PT ;  /* 0x000000ff2000720c */ /* 0x020fe20003f45270 */
[----:B------:R-:W-:Y:S01]  /*1200*/  @P1 IMAD R4, R35, c[0x0][0x214], RZ ;  /* 0x0000850023041a24 */ /* 0x000fe200078e02ff */
[----:B------:R-:W-:Y:S01]  /*1210*/  IADD3 R13, R13, R7, RZ ;  /* 0x000000070d0d7210 */ /* 0x000fe20007ffe0ff */
[----:B------:R-:W-:Y:S01]  /*1220*/  @P0 IMAD.IADD R13, R5, 0x1, R3 ;  /* 0x00000001050d0824 */ /* 0x000fe200078e0203 */
[----:B------:R-:W-:Y:S01]  /*1230*/  SEL R26, R30, RZ, P2 ;  /* 0x000000ff1e1a7207 */ /* 0x000fe20001000000 */
[----:B------:R-:W-:Y:S01]  /*1240*/  IMAD.WIDE.U32 R6, R16, R6, RZ ;  /* 0x0000000610067225 */ /* 0x000fe200078e00ff */
[----:B------:R-:W-:-:S02]  /*1250*/  @P5 IADD3 R2, R2, 0x1, RZ ;  /* 0x0000000102025810 */ /* 0x000fc40007ffe0ff */
[----:B------:R-:W-:Y:S01]  /*1260*/  @P1 SEL R4, R4, R0, !P0 ;  /* 0x0000000004041207 */ /* 0x000fe20004000000 */
[----:B------:R-:W-:Y:S01]  /*1270*/  IMAD R8, R16, R8, R15 ;  /* 0x0000000810087224 */ /* 0x000fe200078e020f */
[----:B------:R-:W-:Y:S01]  /*1280*/  @!P3 IADD3 R2, -R2, RZ, RZ ;  /* 0x000000ff0202b210 */ /* 0x000fe20007ffe1ff */
[----:B------:R-:W-:Y:S01]  /*1290*/  IMAD R3, R21, c[0x0][0x3dc], R31 ;  /* 0x0000f70015037a24 */ /* 0x000fe200078e021f */
[----:B------:R-:W-:Y:S01]  /*12a0*/  @!P4 LOP3.LUT R2, RZ, c[0x0][0x1c8], RZ, 0x33, !PT ;  /* 0x00007200ff02ca12 */ /* 0x000fe200078e33ff */
[C---:B------:R-:W-:Y:S01]  /*12b0*/  IMAD R30, R38.reuse, c[0x0][0x22c], RZ ;  /* 0x00008b00261e7a24 */ /* 0x040fe200078e02ff */
[----:B------:R-:W-:Y:S01]  /*12c0*/  SHF.R.S32.HI R18, RZ, 0x1f, R20 ;  /* 0x0000001fff127819 */ /* 0x000fe20000011414 */
[--C-:B------:R-:W-:Y:S01]  /*12d0*/  @!P1 IMAD R5, R35, c[0x0][0x1c0], R38.reuse ;  /* 0x0000700023059a24 */ /* 0x100fe200078e0226 */
[----:B------:R-:W-:Y:S01]  /*12e0*/  SHF.R.S32.HI R32, RZ, 0x1f, R38 ;  /* 0x0000001fff207819 */ /* 0x000fe20000011426 */
[----:B------:R-:W-:Y:S01]  /*12f0*/  @P1 IMAD R15, R38, c[0x0][0x234], R4 ;  /* 0x00008d00260f1a24 */ /* 0x000fe200078e0204 */
[----:B------:R-:W-:Y:S01]  /*1300*/  SHF.R.S32.HI R33, RZ, 0x1f, R30 ;  /* 0x0000001fff217819 */ /* 0x000fe2000001141e */
[----:B------:R-:W-:Y:S01]  /*1310*/  @!P1 IMAD R15, R5, c[0x0][0x214], RZ ;  /* 0x00008500050f9a24 */ /* 0x000fe200078e02ff */
[----:B------:R-:W-:-:S02]  /*1320*/  SEL R16, R3, RZ, P2 ;  /* 0x000000ff03107207 */ /* 0x000fc40001000000 */
[----:B------:R-:W-:Y:S02]  /*1330*/  IADD3 R8, R7, R8, RZ ;  /* 0x0000000807087210 */ /* 0x000fe40007ffe0ff */
[----:B------:R-:W-:Y:S01]  /*1340*/  SHF.R.S32.HI R21, RZ, 0x1f, R2 ;  /* 0x0000001fff157819 */ /* 0x000fe20000011402 */
[----:B------:R-:W-:Y:S05]  /*1350*/  @!P1 BRA `(.L_x_4) ;  /* 0x0000007000009947 */ /* 0x000fea0003800000 */
[C---:B------:R-:W-:Y:S01]  /*1360*/  @!P0 IMAD R0, R35.reuse, c[0x0][0x224], RZ ;  /* 0x0000890023008a24 */ /* 0x040fe200078e02ff */
[----:B------:R-:W-:Y:S02]  /*1370*/  MOV R3, 0x80 ;  /* 0x0000008000037802 */ /* 0x000fe40000000f00 */
[----:B------:R-:W-:Y:S02]  /*1380*/  MOV R12, c[0x0][0x210] ;  /* 0x00008400000c7a02 */ /* 0x000fe40000000f00 */
[----:B------:R-:W-:-:S03]  /*1390*/  LEA R0, R35, R0, 0x7 ;  /* 0x0000000023007211 */ /* 0x000fc600078e38ff */
[----:B------:R-:W-:-:S04]  /*13a0*/  IMAD R12, R3, R12, c[0x0][0x234] ;  /* 0x00008d00030c7624 */ /* 0x000fc800078e020c */
[----:B------:R-:W-:Y:S01]  /*13b0*/  IMAD R12, R12, R38, R0 ;  /* 0x000000260c0c7224 */ /* 0x000fe200078e0200 */
[----:B------:R-:W-:Y:S05]  /*13c0*/  BRA `(.L_x_5) ;  /* 0x0000002000007947 */ /* 0x000fea0003800000 */
.L_x_4:
[----:B------:R-:W-:-:S04]  /*13d0*/  IMAD R12, R35, c[0x0][0x1c0], R38 ;  /* 0x00007000230c7a24 */ /* 0x000fc800078e0226 */
[----:B------:R-:W-:Y:S02]  /*13e0*/  IMAD R12, R12, c[0x0][0x224], RZ ;  /* 0x000089000c0c7a24 */ /* 0x000fe400078e02ff */
.L_x_5:
[----:B------:R-:W2:Y:S04]  /*13f0*/  LDL.64 R4, [R1] ;  /* 0x0000000001047983 */ /* 0x000ea80000100a00 */
[----:B------:R1:W2:Y:S04]  /*1400*/  LDL.64 R36, [R1] ;  /* 0x0000000001247983 */ /* 0x0002a80000100a00 */
[----:B------:R-:W3:Y:S04]  /*1410*/  LDL R41, [R1+0xc] ;  /* 0x00000c0001297983 */ /* 0x000ee80000100800 */
[----:B------:R-:W4:Y:S04]  /*1420*/  S2R R39, SR_TID.X ;  /* 0x0000000000277919 */ /* 0x000f280000002100 */
[----:B------:R-:W5:Y:S01]  /*1430*/  S2R R40, SR_TID.X ;  /* 0x0000000000287919 */ /* 0x000f620000002100 */
[----:B------:R-:W-:-:S02]  /*1440*/  IMAD R31, R34, c[0x0][0x1c0], RZ ;  /* 0x00007000221f7a24 */ /* 0x000fc400078e02ff */
[----:B------:R-:W-:-:S03]  /*1450*/  IMAD R0, R14, c[0x0][0x370], RZ ;  /* 0x0000dc000e007a24 */ /* 0x000fc600078e02ff */
[----:B------:R-:W-:Y:S01]  /*1460*/  SHF.L.U32 R3, R31, 0x6, RZ ;  /* 0x000000061f037819 */ /* 0x000fe200000006ff */
[----:B------:R-:W-:Y:S01]  /*1470*/  IMAD R7, R10, c[0x0][0x374], R0 ;  /* 0x0000dd000a077a24 */ /* 0x000fe200078e0200 */
[----:B------:R-:W-:Y:S02]  /*1480*/  IADD3 R0, P3, R238, R10, RZ ;  /* 0x0000000aee007210 */ /* 0x000fe40007f7e0ff */
[----:B------:R-:W-:Y:S02]  /*1490*/  SHF.R.S32.HI R35, RZ, 0x1f, R238 ;  /* 0x0000001fff237819 */ /* 0x000fe400000114ee */
[----:B----4-:R-:W-:-:S04]  /*14a0*/  SHF.R.S32.HI R39, RZ, 0x1f, R39 ;  /* 0x0000001fff277819 */ /* 0x010fc80000011427 */
[----:B-----5:R-:W-:-:S04]  /*14b0*/  LEA.HI R39, R39, R40, RZ, 0x5 ;  /* 0x0000002827277211 */ /* 0x020fc800078f28ff */
[----:B------:R-:W-:Y:S01]  /*14c0*/  SHF.R.S32.HI R39, RZ, 0x5, R39 ;  /* 0x00000005ff277819 */ /* 0x000fe20000011427 */
[----:B------:R-:W-:Y:S01]  /*14d0*/  BSSY B1, `(.L_x_1) ;  /* 0x00004ac000017945 */ /* 0x000fe20003800000 */
[----:B--2---:R-:W-:-:S05]  /*14e0*/  IMAD.MOV.U32 R36, RZ, RZ, R4 ;  /* 0x000000ffff247224 */ /* 0x004fca00078e0004 */
[----:B------:R-:W-:Y:S02]  /*14f0*/  IADD3 R4, P0, R36, R9, RZ ;  /* 0x0000000924047210 */ /* 0x000fe40007f1e0ff */
[----:B------:R-:W-:-:S05]  /*1500*/  SHF.R.S32.HI R37, RZ, 0x1f, R36 ;  /* 0x0000001fff257819 */ /* 0x000fca0000011424 */
[----:B------:R-:W-:Y:S01]  /*1510*/  IMAD.X R5, R37, 0x1, R11, P0 ;  /* 0x0000000125057824 */ /* 0x000fe200000e060b */
[----:B------:R-:W-:Y:S02]  /*1520*/  IADD3 R6, P1, P0, R6, R3, R30 ;  /* 0x0000000306067210 */ /* 0x000fe4000783e01e */
[----:B------:R-:W-:Y:S01]  /*1530*/  SHF.R.S32.HI R3, RZ, 0x1f, R3 ;  /* 0x0000001fff037819 */ /* 0x000fe20000011403 */
[----:B------:R-:W-:-:S03]  /*1540*/  IMAD.WIDE.U32 R4, R10, c[0x0][0x370], R4 ;  /* 0x0000dc000a047a25 */ /* 0x000fc600078e0004 */
[----:B------:R-:W-:Y:S01]  /*1550*/  IADD3.X R8, R8, R3, R33, P1, P0 ;  /* 0x0000000308087210 */ /* 0x000fe20000fe0421 */
[----:B------:R-:W-:Y:S01]  /*1560*/  IMAD.X R3, R35, 0x1, R14, P3 ;  /* 0x0000000123037824 */ /* 0x000fe200018e060e */
[----:B------:R-:W-:Y:S01]  /*1570*/  IADD3 R11, P1, P0, R26, R6, R17 ;  /* 0x000000061a0b7210 */ /* 0x000fe2000783e011 */
[----:B------:R-:W-:Y:S02]  /*1580*/  IMAD.IADD R5, R5, 0x1, R7 ;  /* 0x0000000105057824 */ /* 0x000fe400078e0207 */
[----:B------:R-:W-:Y:S02]  /*1590*/  IMAD R9, R32, c[0x0][0x378], RZ ;  /* 0x0000de0020097a24 */ /* 0x000fe400078e02ff */
[----:B------:R-:W-:Y:S02]  /*15a0*/  IMAD R14, R3, c[0x0][0x190], RZ ;  /* 0x00006400030e7a24 */ /* 0x000fe400078e02ff */
[----:B------:R-:W-:-:S04]  /*15b0*/  IMAD.WIDE.U32 R6, R0, c[0x0][0x190], R36 ;  /* 0x0000640000067a25 */ /* 0x000fc800078e0024 */
[----:B---3--:R-:W-:Y:S01]  /*15c0*/  IMAD R3, R39, R31, R41 ;  /* 0x0000001f27037224 */ /* 0x008fe200078e0229 */
[----:B------:R-:W-:Y:S01]  /*15d0*/  IADD3.X R8, R16, R8, R13, P1, P0 ;  /* 0x0000000810087210 */ /* 0x000fe20000fe040d */
[C---:B------:R-:W-:Y:S02]  /*15e0*/  IMAD R9, R38.reuse, c[0x0][0x37c], R9 ;  /* 0x0000df0026097a24 */ /* 0x040fe400078e0209 */
[----:B------:R-:W-:Y:S01]  /*15f0*/  IMAD.WIDE.U32 R4, R38, c[0x0][0x378], R4 ;  /* 0x0000de0026047a25 */ /* 0x000fe200078e0004 */
[----:B------:R-:W-:Y:S01]  /*1600*/  IADD3 R6, P1, R29, R6, RZ ;  /* 0x000000061d067210 */ /* 0x000fe20007f3e0ff */
[----:B------:R1:W-:Y:S02]  /*1610*/  STL [R1+0x4], R37 ;  /* 0x0000042501007387 */ /* 0x0003e40000100800 */
[----:B------:R-:W-:Y:S01]  /*1620*/  IMAD R14, R0, c[0x0][0x194], R14 ;  /* 0x00006500000e7a24 */ /* 0x000fe200078e020e */
[----:B------:R-:W-:Y:S02]  /*1630*/  IADD3 R0, P0, R3, R11, RZ ;  /* 0x0000000b03007210 */ /* 0x000fe40007f1e0ff */
[----:B------:R-:W-:-:S02]  /*1640*/  IADD3 R5, R5, R9, RZ ;  /* 0x0000000905057210 */ /* 0x000fc40007ffe0ff */
[----:B------:R-:W-:Y:S02]  /*1650*/  IADD3.X R7, R22, R7, R14, P1, !PT ;  /* 0x0000000716077210 */ /* 0x000fe40000ffe40e */
[----:B------:R-:W-:Y:S01]  /*1660*/  LEA.HI.X.SX32 R9, R3, R8, 0x1, P0 ;  /* 0x0000000803097211 */ /* 0x000fe200000f0eff */
[----:B------:R-:W-:Y:S01]  /*1670*/  IMAD R8, R32, c[0x0][0x1a8], RZ ;  /* 0x00006a0020087a24 */ /* 0x000fe200078e02ff */
[----:B------:R-:W-:Y:S01]  /*1680*/  ISETP.GE.AND P3, PT, R19, 0x1, PT ;  /* 0x000000011300780c */ /* 0x000fe20003f66270 */
[----:B------:R-:W-:Y:S01]  /*1690*/  IMAD R3, R35, c[0x0][0x370], RZ ;  /* 0x0000dc0023037a24 */ /* 0x000fe200078e02ff */
[----:B------:R-:W-:Y:S01]  /*16a0*/  LEA R206, P0, R0, c[0x0][0x350], 0x2 ;  /* 0x0000d40000ce7a11 */ /* 0x000fe200078010ff */
[C---:B------:R-:W-:Y:S02]  /*16b0*/  IMAD R8, R38.reuse, c[0x0][0x1ac], R8 ;  /* 0x00006b0026087a24 */ /* 0x040fe400078e0208 */
[----:B------:R-:W-:Y:S01]  /*16c0*/  IMAD.WIDE.U32 R6, R38, c[0x0][0x1a8], R6 ;  /* 0x00006a0026067a25 */ /* 0x000fe200078e0006 */
[----:B------:R-:W-:-:S03]  /*16d0*/  LEA.HI.X R207, R0, c[0x0][0x354], R9, 0x2, P0 ;  /* 0x0000d50000cf7a11 */ /* 0x000fc600000f1409 */
[C---:B------:R-:W-:Y:S02]  /*16e0*/  IMAD R3, R238.reuse, c[0x0][0x374], R3 ;  /* 0x0000dd00ee037a24 */ /* 0x040fe400078e0203 */
[----:B------:R-:W-:Y:S01]  /*16f0*/  IMAD.WIDE.U32 R4, R238, c[0x0][0x370], R4 ;  /* 0x0000dc00ee047a25 */ /* 0x000fe200078e0004 */
[----:B------:R-:W-:Y:S02]  /*1700*/  IADD3 R7, R7, R8, RZ ;  /* 0x0000000807077210 */ /* 0x000fe40007ffe0ff */
[----:B------:R-:W-:Y:S01]  /*1710*/  MOV R30, 0x4 ;  /* 0x00000004001e7802 */ /* 0x000fe20000000f00 */
[----:B------:R-:W-:Y:S01]  /*1720*/  IMAD.IADD R0, R5, 0x1, R3 ;  /* 0x0000000105007824 */ /* 0x000fe200078e0203 */
[----:B------:R-:W-:Y:S01]  /*1730*/  LEA R8, P0, R4, c[0x0][0x330], 0x1 ;  /* 0x0000cc0004087a11 */ /* 0x000fe200078008ff */
[----:B------:R-:W-:Y:S01]  /*1740*/  IMAD.IADD R11, R10, 0x1, R12 ;  /* 0x000000010a0b7824 */ /* 0x000fe200078e020c */
[----:B------:R-:W-:Y:S01]  /*1750*/  LEA R12, P1, R6, c[0x0][0x160], 0x1 ;  /* 0x00005800060c7a11 */ /* 0x000fe200078208ff */
[----:B------:R-:W-:Y:S01]  /*1760*/  IMAD.IADD R10, R10, 0x1, R15 ;  /* 0x000000010a0a7824 */ /* 0x000fe200078e020f */
[----:B------:R-:W-:-:S02]  /*1770*/  LEA.HI.X R9, R4, c[0x0][0x334], R0, 0x1, P0 ;  /* 0x0000cd0004097a11 */ /* 0x000fc400000f0c00 */
[----:B------:R-:W-:Y:S01]  /*1780*/  LEA.HI.X R13, R6, c[0x0][0x164], R7, 0x1, P1 ;  /* 0x00005900060d7a11 */ /* 0x000fe200008f0c07 */
[----:B------:R-:W-:Y:S01]  /*1790*/  IMAD.WIDE R4, R10, R30, c[0x0][0x200] ;  /* 0x000080000a047625 */ /* 0x000fe200078e021e */
[----:B------:R-:W-:-:S03]  /*17a0*/  LEA.HI.SX32 R0, R25, 0xffffffff, 0x1a ;  /* 0xffffffff19007811 */ /* 0x000fc600078fd2ff */
[----:B------:R-:W-:Y:S01]  /*17b0*/  IMAD.WIDE R30, R11, R30, c[0x0][0x3c8] ;  /* 0x0000f2000b1e7625 */ /* 0x000fe200078e021e */
[----:B------:R-:W-:Y:S05]  /*17c0*/  @!P3 BRA `(.L_x_6) ;  /* 0x000040a00000b947 */ /* 0x000fea0003800000 */
[----:B-1----:R-:W2:Y:S01]  /*17d0*/  LDL R22, [R1+0x8] ;  /* 0x0000080001167983 */ /* 0x002ea20000100800 */
[----:B------:R-:W-:Y:S01]  /*17e0*/  IMAD.MOV.U32 R213, RZ, RZ, R0 ;  /* 0x000000ffffd57224 */ /* 0x000fe200078e0000 */
[----:B------:R-:W-:Y:S01]  /*17f0*/  IADD3 R11, R238, 0x20, RZ ;  /* 0x00000020ee0b7810 */ /* 0x000fe20007ffe0ff */
[----:B------:R-:W-:Y:S01]  /*1800*/  IMAD R0, R239, -0x40, R212 ;  /* 0xffffffc0ef007824 */ /* 0x000fe200078e02d4 */
[----:B------:R-:W-:Y:S01]  /*1810*/  MOV R223, R5 ;  /* 0x0000000500df7202 */ /* 0x000fe20000000f00 */
[----:B------:R-:W-:Y:S02]  /*1820*/  IMAD R19, R213, -0x40, R19 ;  /* 0xffffffc0d5137824 */ /* 0x000fe400078e0213 */
[----:B------:R-:W-:Y:S02]  /*1830*/  IMAD.MOV.U32 R225, RZ, RZ, R4 ;  /* 0x000000ffffe17224 */ /* 0x000fe400078e0004 */
[----:B------:R-:W-:Y:S01]  /*1840*/  IMAD.WIDE.U32 R6, R20, c[0x0][0x1a0], R36 ;  /* 0x0000680014067a25 */ /* 0x000fe200078e0024 */
[----:B------:R-:W-:Y:S01]  /*1850*/  ISETP.GE.AND P3, PT, R11, R0, PT ;  /* 0x000000000b00720c */ /* 0x000fe20003f66270 */
[----:B------:R-:W-:Y:S02]  /*1860*/  @P2 BAR.SYNC.DEFER_BLOCKING 0x0 ;  /* 0x0000000000002b1d */ /* 0x000fe40000010000 */
[----:B------:R-:W-:-:S02]  /*1870*/  IMAD R3, R18, c[0x0][0x1a0], RZ ;  /* 0x0000680012037a24 */ /* 0x000fc400078e02ff */
[----:B------:R-:W-:Y:S01]  /*1880*/  IMAD.WIDE.U32 R4, R20, c[0x0][0x198], R36 ;  /* 0x0000660014047a25 */ /* 0x000fe200078e0024 */
[----:B------:R-:W-:-:S03]  /*1890*/  ISETP.GE.AND P1, PT, R11, R19, PT ;  /* 0x000000130b00720c */ /* 0x000fc60003f26270 */
[----:B------:R-:W-:Y:S01]  /*18a0*/  IMAD R10, R18, c[0x0][0x198], RZ ;  /* 0x00006600120a7a24 */ /* 0x000fe200078e02ff */
[----:B------:R-:W-:Y:S01]  /*18b0*/  IADD3 R6, P5, R23, R6, RZ ;  /* 0x0000000617067210 */ /* 0x000fe20007fbe0ff */
[C---:B------:R-:W-:Y:S02]  /*18c0*/  IMAD R11, R20.reuse, c[0x0][0x1a4], R3 ;  /* 0x00006900140b7a24 */ /* 0x040fe400078e0203 */
[----:B------:R-:W-:Y:S01]  /*18d0*/  IMAD R3, R20, c[0x0][0x19c], R10 ;  /* 0x0000670014037a24 */ /* 0x000fe200078e020a */
[----:B------:R-:W-:Y:S01]  /*18e0*/  IADD3 R10, P0, R27, R4, RZ ;  /* 0x000000041b0a7210 */ /* 0x000fe20007f1e0ff */
[----:B------:R-:W-:Y:S01]  /*18f0*/  IMAD.MOV.U32 R192, RZ, RZ, 0x40 ;  /* 0x00000040ffc07424 */ /* 0x000fe200078e00ff */
[----:B------:R-:W-:Y:S01]  /*1900*/  IADD3.X R7, R24, R7, R11, P5, !PT ;  /* 0x0000000718077210 */ /* 0x000fe20002ffe40b */
[----:B------:R-:W-:Y:S01]  /*1910*/  IMAD.MOV.U32 R210, RZ, RZ, R8 ;  /* 0x000000ffffd27224 */ /* 0x000fe200078e0008 */
[----:B------:R-:W-:Y:S01]  /*1920*/  IADD3.X R11, R28, R5, R3, P0, !PT ;  /* 0x000000051c0b7210 */ /* 0x000fe200007fe403 */
[----:B------:R-:W-:Y:S01]  /*1930*/  IMAD.WIDE.U32 R4, R192, c[0x0][0x370], RZ ;  /* 0x0000dc00c0047a25 */ /* 0x000fe200078e00ff */
[----:B------:R-:W-:-:S03]  /*1940*/  MOV R211, R9 ;  /* 0x0000000900d37202 */ /* 0x000fc60000000f00 */
[----:B------:R-:W-:Y:S01]  /*1950*/  IMAD.WIDE.U32 R8, R192, c[0x0][0x190], RZ ;  /* 0x00006400c0087a25 */ /* 0x000fe200078e00ff */
[----:B------:R-:W-:-:S03]  /*1960*/  ISETP.GE.AND P4, PT, R238, R0, PT ;  /* 0x00000000ee00720c */ /* 0x000fc60003f86270 */
[----:B------:R-:W-:Y:S02]  /*1970*/  IMAD.MOV.U32 R208, RZ, RZ, R12 ;  /* 0x000000ffffd07224 */ /* 0x000fe400078e000c */
[----:B------:R-:W-:Y:S01]  /*1980*/  IMAD.MOV.U32 R209, RZ, RZ, R13 ;  /* 0x000000ffffd17224 */ /* 0x000fe200078e000d */
[----:B------:R-:W-:Y:S01]  /*1990*/  @!P1 IADD3 R12, P5, R210, R4, RZ ;  /* 0x00000004d20c9210 */ /* 0x000fe20007fbe0ff */
[----:B------:R-:W-:Y:S01]  /*19a0*/  IMAD R13, R192, c[0x0][0x374], RZ ;  /* 0x0000dd00c00d7a24 */ /* 0x000fe200078e02ff */
[----:B------:R-:W-:Y:S01]  /*19b0*/  @!P1 IADD3 R14, P0, R208, R8, RZ ;  /* 0x00000008d00e9210 */ /* 0x000fe20007f1e0ff */
[----:B------:R-:W-:Y:S02]  /*19c0*/  IMAD R15, R192, c[0x0][0x194], RZ ;  /* 0x00006500c00f7a24 */ /* 0x000fe400078e02ff */
[C---:B------:R-:W-:Y:S02]  /*19d0*/  IMAD R0, R21.reuse, c[0x0][0x1b0], RZ ;  /* 0x00006c0015007a24 */ /* 0x040fe400078e02ff */
[----:B------:R-:W-:Y:S01]  /*19e0*/  IMAD R3, R21, c[0x0][0x1b8], RZ ;  /* 0x00006e0015037a24 */ /* 0x000fe200078e02ff */
[----:B------:R-:W-:Y:S01]  /*19f0*/  @!P1 IADD3.X R13, R211, R5, R13, P5, !PT ;  /* 0x00000005d30d9210 */ /* 0x000fe20002ffe40d */
[C---:B------:R-:W-:Y:S01]  /*1a00*/  IMAD R21, R2.reuse, c[0x0][0x1b4], R0 ;  /* 0x00006d0002157a24 */ /* 0x040fe200078e0200 */
[----:B------:R-:W-:Y:S01]  /*1a10*/  @!P1 IADD3.X R15, R209, R9, R15, P0, !PT ;  /* 0x00000009d10f9210 */ /* 0x000fe200007fe40f */
[----:B------:R-:W-:Y:S01]  /*1a20*/  IMAD R3, R2, c[0x0][0x1bc], R3 ;  /* 0x00006f0002037a24 */ /* 0x000fe200078e0203 */
[----:B------:R-:W-:Y:S01]  /*1a30*/  @!P3 IADD3 R0, P0, R238, 0x20, RZ ;  /* 0x00000020ee00b810 */ /* 0x000fe20007f1e0ff */
[----:B------:R-:W-:-:S04]  /*1a40*/  IMAD.WIDE.U32 R4, R2, c[0x0][0x1b8], R6 ;  /* 0x00006e0002047a25 */ /* 0x000fc800078e0006 */
[----:B------:R-:W-:Y:S01]  /*1a50*/  IMAD.WIDE.U32 R10, R2, c[0x0][0x1b0], R10 ;  /* 0x00006c00020a7a25 */ /* 0x000fe200078e000a */
[----:B------:R-:W-:Y:S02]  /*1a60*/  LEA.HI R2, R213, R213, RZ, 0x1 ;  /* 0x000000d5d5027211 */ /* 0x000fe400078f08ff */
[----:B------:R-:W-:Y:S01]  /*1a70*/  @!P3 IADD3.X R7, RZ, R35, RZ, P0, !PT ;  /* 0x00000023ff07b210 */ /* 0x000fe200007fe4ff */
[----:B------:R-:W-:Y:S01]  /*1a80*/  @!P4 IMAD R6, R35, c[0x0][0x1a0], RZ ;  /* 0x000068002306ca24 */ /* 0x000fe200078e02ff */
[----:B------:R-:W-:Y:S01]  /*1a90*/  LOP3.LUT R17, R2, 0xfffffffe, RZ, 0xc0, !PT ;  /* 0xfffffffe02117812 */ /* 0x000fe200078ec0ff */
[----:B------:R-:W-:Y:S02]  /*1aa0*/  IMAD.IADD R3, R5, 0x1, R3 ;  /* 0x0000000105037824 */ /* 0x000fe400078e0203 */
[----:B------:R-:W-:Y:S02]  /*1ab0*/  @!P4 IMAD.MOV.U32 R2, RZ, RZ, R4 ;  /* 0x000000ffff02c224 */ /* 0x000fe400078e0004 */
[----:B------:R-:W-:-:S02]  /*1ac0*/  @!P4 IMAD R9, R238, c[0x0][0x1a4], R6 ;  /* 0x00006900ee09ca24 */ /* 0x000fc400078e0206 */
[----:B------:R-:W-:Y:S02]  /*1ad0*/  @!P3 IMAD R8, R7, c[0x0][0x1a0], RZ ;  /* 0x000068000708ba24 */ /* 0x000fe400078e02ff */
[----:B------:R-:W-:-:S04]  /*1ae0*/  @!P4 IMAD.WIDE.U32 R6, R238, c[0x0][0x1a0], R2 ;  /* 0x00006800ee06ca25 */ /* 0x000fc800078e0002 */
[----:B------:R-:W-:Y:S01]  /*1af0*/  IMAD.IADD R18, R213, 0x1, -R17 ;  /* 0x00000001d5127824 */ /* 0x000fe200078e0a11 */
[----:B------:R-:W-:Y:S01]  /*1b00*/  @!P4 IADD3 R9, R7, R9, RZ ;  /* 0x000000090709c210 */ /* 0x000fe20007ffe0ff */
[----:B------:R-:W-:Y:S01]  /*1b10*/  @!P3 IMAD R17, R0, c[0x0][0x1a4], R8 ;  /* 0x000069000011ba24 */ /* 0x000fe200078e0208 */
[----:B------:R-:W-:-:S04]  /*1b20*/  @!P4 LEA R8, P5, R6, c[0x0][0x170], 0x1 ;  /* 0x00005c000608ca11 */ /* 0x000fc800078a08ff */
[----:B------:R-:W-:Y:S01]  /*1b30*/  @!P4 LEA.HI.X R9, R6, c[0x0][0x174], R9, 0x1, P5 ;  /* 0x00005d000609ca11 */ /* 0x000fe200028f0c09 */
[----:B------:R1:W-:Y:S04]  /*1b40*/  @P4 STS.128 [R214+0x10000], RZ ;  /* 0x010000ffd6004388 */ /* 0x0003e80000000c00 */
[----:B------:R1:W-:Y:S04]  /*1b50*/  @P4 STS.128 [R214+0x12000], RZ ;  /* 0x012000ffd6004388 */ /* 0x0003e80000000c00 */
[----:B------:R-:W-:Y:S01]  /*1b60*/  @!PT LDS RZ, [RZ] ;  /* 0x00000000fffff984 */ /* 0x000fe20000000800 */
[----:B------:R-:W-:Y:S01]  /*1b70*/  @!PT LDS RZ, [RZ] ;  /* 0x00000000fffff984 */ /* 0x000fe20000000800 */
[----:B------:R-:W-:Y:S01]  /*1b80*/  @!PT LDS RZ, [RZ] ;  /* 0x00000000fffff984 */ /* 0x000fe20000000800 */
[----:B------:R3:W-:Y:S04]  /*1b90*/  @!P4 LDGSTS.E.BYPASS.LTC128B.128 [R214+0x10000], [R8.64] ;  /* 0x1000000008d6cfae */ /* 0x0007e8000b901d46 */
[----:B------:R3:W-:Y:S04]  /*1ba0*/  @!P4 LDGSTS.E.BYPASS.LTC128B.128 [R214+0x12000], [R8.64+0x80] ;  /* 0x1200008008d6cfae */ /* 0x0007e8000b901d46 */
[----:B---3--:R-:W3:Y:S01]  /*1bb0*/  LDL R8, [R1+0x10] ;  /* 0x0000100001087983 */ /* 0x008ee20000100800 */
[----:B------:R-:W-:-:S02]  /*1bc0*/  @!P3 IADD3 R16, P0, R238, 0x20, RZ ;  /* 0x00000020ee10b810 */ /* 0x000fc40007f1e0ff */
[----:B------:R-:W-:-:S03]  /*1bd0*/  @!P3 MOV R5, R3 ;  /* 0x000000030005b202 */ /* 0x000fc60000000f00 */
[----:B------:R-:W-:Y:S02]  /*1be0*/  @!P3 IMAD.X R2, RZ, RZ, R35, P0 ;  /* 0x000000ffff02b224 */ /* 0x000fe400000e0623 */
[----:B------:R-:W-:Y:S01]  /*1bf0*/  @!P3 IMAD.WIDE.U32 R4, R0, c[0x0][0x1a0], R4 ;  /* 0x000068000004ba25 */ /* 0x000fe200078e0004 */
[----:B------:R-:W-:-:S03]  /*1c00*/  ISETP.GE.AND P2, PT, R238, R19, PT ;  /* 0x00000013ee00720c */ /* 0x000fc60003f46270 */
[----:B------:R-:W-:Y:S01]  /*1c10*/  @!P3 IMAD R0, R2, c[0x0][0x198], RZ ;  /* 0x000066000200ba24 */ /* 0x000fe200078e02ff */
[----:B------:R-:W-:Y:S02]  /*1c20*/  @!P3 IADD3 R5, R5, R17, RZ ;  /* 0x000000110505b210 */ /* 0x000fe40007ffe0ff */
[----:B------:R-:W-:Y:S01]  /*1c30*/  @!P3 LEA R6, P5, R4, c[0x0][0x170], 0x1 ;  /* 0x00005c000406ba11 */ /* 0x000fe200078a08ff */
[----:B------:R-:W-:Y:S01]  /*1c40*/  @!P3 IMAD R17, R16, c[0x0][0x19c], R0 ;  /* 0x000067001011ba24 */ /* 0x000fe200078e0200 */
[----:B------:R-:W-:Y:S02]  /*1c50*/  ISETP.NE.AND P0, PT, R18, 0x1, PT ;  /* 0x000000011200780c */ /* 0x000fe40003f05270 */
[----:B------:R-:W-:Y:S01]  /*1c60*/  @!P3 LEA.HI.X R7, R4, c[0x0][0x174], R5, 0x1, P5 ;  /* 0x00005d000407ba11 */ /* 0x000fe200028f0c05 */
[----:B------:R-:W-:Y:S01]  /*1c70*/  IMAD.IADD R3, R11, 0x1, R21 ;  /* 0x000000010b037824 */ /* 0x000fe200078e0215 */
[----:B------:R1:W-:Y:S01]  /*1c80*/  @P3 STS.128 [R214+0x11000], RZ ;  /* 0x011000ffd6003388 */ /* 0x0003e20000000c00 */
[----:B------:R-:W-:-:S02]  /*1c90*/  @!P4 IMAD.MOV.U32 R2, RZ, RZ, R10 ;  /* 0x000000ffff02c224 */ /* 0x000fc400078e000a */
[----:B------:R-:W-:Y:S01]  /*1ca0*/  @!P4 IMAD R4, R35, c[0x0][0x198], RZ ;  /* 0x000066002304ca24 */ /* 0x000fe200078e02ff */
[----:B------:R1:W-:Y:S01]  /*1cb0*/  @P3 STS.128 [R214+0x13000], RZ ;  /* 0x013000ffd6003388 */ /* 0x0003e20000000c00 */
[----:B------:R-:W-:-:S03]  /*1cc0*/  @!P3 IMAD.MOV.U32 R11, RZ, RZ, R3 ;  /* 0x000000ffff0bb224 */ /* 0x000fc600078e0003 */
[----:B------:R-:W-:Y:S01]  /*1cd0*/  @!PT LDS RZ, [RZ] ;  /* 0x00000000fffff984 */ /* 0x000fe20000000800 */
[----:B------:R-:W-:Y:S01]  /*1ce0*/  @!PT LDS RZ, [RZ] ;  /* 0x00000000fffff984 */ /* 0x000fe20000000800 */
[----:B------:R-:W-:Y:S01]  /*1cf0*/  @!PT LDS RZ, [RZ] ;  /* 0x00000000fffff984 */ /* 0x000fe20000000800 */
[----:B------:R4:W-:Y:S01]  /*1d00*/  @!P3 LDGSTS.E.BYPASS.LTC128B.128 [R214+0x11000], [R6.64] ;  /* 0x1100000006d6bfae */ /* 0x0009e2000b901d46 */
[C---:B------:R-:W-:Y:S02]  /*1d10*/  @!P4 IMAD R4, R238.reuse, c[0x0][0x19c], R4 ;  /* 0x00006700ee04ca24 */ /* 0x040fe400078e0204 */
[----:B------:R-:W-:Y:S01]  /*1d20*/  @!P4 IMAD.WIDE.U32 R2, R238, c[0x0][0x198], R2 ;  /* 0x00006600ee02ca25 */ /* 0x000fe200078e0002 */
[----:B------:R4:W-:Y:S04]  /*1d30*/  @!P3 LDGSTS.E.BYPASS.LTC128B.128 [R214+0x13000], [R6.64+0x80] ;  /* 0x1300008006d6bfae */ /* 0x0009e8000b901d46 */
[----:B------:R-:W0:Y:S01]  /*1d40*/  LDGDEPBAR ;  /* 0x00000000000079af */ /* 0x000e220000000000 */
[----:B------:R-:W-:-:S03]  /*1d50*/  @!P3 IMAD.WIDE.U32 R10, R16, c[0x0][0x198], R10 ;  /* 0x00006600100aba25 */ /* 0x000fc600078e000a */
[----:B------:R1:W-:Y:S04]  /*1d60*/  @P2 STS.128 [R214+0x8000], RZ ;  /* 0x008000ffd6002388 */ /* 0x0003e80000000c00 */
[----:B------:R1:W-:Y:S04]  /*1d70*/  @P2 STS.128 [R214+0xa000], RZ ;  /* 0x00a000ffd6002388 */ /* 0x0003e80000000c00 */
[----:B------:R-:W-:Y:S01]  /*1d80*/  @!PT LDS RZ, [RZ] ;  /* 0x00000000fffff984 */ /* 0x000fe20000000800 */
[----:B------:R-:W-:Y:S01]  /*1d90*/  @!PT LDS RZ, [RZ] ;  /* 0x00000000fffff984 */ /* 0x000fe20000000800 */
[----:B------:R-:W-:Y:S01]  /*1da0*/  @!PT LDS RZ, [RZ] ;  /* 0x00000000fffff984 */ /* 0x000fe20000000800 */
[----:B------:R1:W-:Y:S04]  /*1db0*/  @!P2 LDGSTS.E.BYPASS.LTC128B.128 [R214+0x8000], [R210.64] ;  /* 0x08000000d2d6afae */ /* 0x0003e8000b901d46 */
[----:B------:R1:W-:Y:S01]  /*1dc0*/  @!P2 LDGSTS.E.BYPASS.LTC128B.128 [R214+0xa000], [R210.64+0x80] ;  /* 0x0a000080d2d6afae */ /* 0x0003e2000b901d46 */
[----:B------:R-:W-:-:S03]  /*1dd0*/  IADD3 R5, R251, 0x8, RZ ;  /* 0x00000008fb057810 */ /* 0x000fc60007ffe0ff */
[----:B------:R1:W-:Y:S01]  /*1de0*/  @P1 STS.128 [R214+0x9000], RZ ;  /* 0x009000ffd6001388 */ /* 0x0003e20000000c00 */
[----:B----4-:R-:W-:-:S03]  /*1df0*/  @!P4 LEA R6, P6, R2, c[0x0][0x168], 0x1 ;  /* 0x00005a000206ca11 */ /* 0x010fc600078c08ff */
[----:B------:R1:W-:Y:S04]  /*1e00*/  @P1 STS.128 [R214+0xb000], RZ ;  /* 0x00b000ffd6001388 */ /* 0x0003e80000000c00 */
[----:B------:R-:W-:Y:S01]  /*1e10*/  @!PT LDS RZ, [RZ] ;  /* 0x00000000fffff984 */ /* 0x000fe20000000800 */
[----:B------:R-:W-:Y:S01]  /*1e20*/  @!PT LDS RZ, [RZ] ;  /* 0x00000000fffff984 */ /* 0x000fe20000000800 */
[----:B------:R-:W-:Y:S01]  /*1e30*/  @!PT LDS RZ, [RZ] ;  /* 0x00000000fffff984 */ /* 0x000fe20000000800 */
[----:B------:R1:W-:Y:S04]  /*1e40*/  @!P1 LDGSTS.E.BYPASS.LTC128B.128 [R214+0x9000], [R12.64] ;  /* 0x090000000cd69fae */ /* 0x0003e8000b901d46 */
[----:B------:R1:W-:Y:S01]  /*1e50*/  @!P1 LDGSTS.E.BYPASS.LTC128B.128 [R214+0xb000], [R12.64+0x80] ;  /* 0x0b0000800cd69fae */ /* 0x0003e2000b901d46 */
[----:B------:R-:W-:Y:S01]  /*1e60*/  IMAD.SHL.U32 R233, R251, 0x4, RZ ;  /* 0x00000004fbe97824 */ /* 0x000fe200078e00ff */
[----:B------:R-:W-:Y:S01]  /*1e70*/  MOV R216, 0x7f800000 ;  /* 0x7f80000000d87802 */ /* 0x000fe20000000f00 */
[----:B------:R-:W-:-:S02]  /*1e80*/  IMAD.MOV.U32 R217, RZ, RZ, 0x7f800000 ;  /* 0x7f800000ffd97424 */ /* 0x000fc400078e00ff */
[----:B------:R-:W-:Y:S01]  /*1e90*/  IMAD.MOV.U32 R201, RZ, RZ, 0x20 ;  /* 0x00000020ffc97424 */ /* 0x000fe200078e00ff */
[----:B------:R-:W-:Y:S02]  /*1ea0*/  SHF.L.U32 R193, R204, 0x1, RZ ;  /* 0x00000001ccc17819 */ /* 0x000fe400000006ff */
[----:B--2---:R-:W-:-:S04]  /*1eb0*/  IADD3 R0, R22, 0x2000, RZ ;  /* 0x0000200016007810 */ /* 0x004fc80007ffe0ff */
[----:B------:R-:W-:-:S05]  /*1ec0*/  SEL R0, R0, R22, !P0 ;  /* 0x0000001600007207 */ /* 0x000fca0004000000 */
[----:B------:R-:W-:Y:S01]  /*1ed0*/  IMAD.SHL.U32 R205, R0, 0x2, RZ ;  /* 0x0000000200cd7824 */ /* 0x000fe200078e00ff */
[----:B------:R-:W-:Y:S01]  /*1ee0*/  @!P4 IADD3 R0, R3, R4, RZ ;  /* 0x000000040300c210 */ /* 0x000fe20007ffe0ff */
[----:B------:R-:W-:Y:S01]  /*1ef0*/  @!P3 IMAD.IADD R3, R11, 0x1, R17 ;  /* 0x000000010b03b824 */ /* 0x000fe200078e0211 */
[----:B------:R-:W-:Y:S02]  /*1f00*/  @!P3 LEA R4, P5, R10, c[0x0][0x168], 0x1 ;  /* 0x00005a000a04ba11 */ /* 0x000fe400078a08ff */
[----:B------:R1:W-:Y:S01]  /*1f10*/  @P2 STS [R205], RZ ;  /* 0x000000ffcd002388 */ /* 0x0003e20000000800 */
[----:B------:R-:W-:-:S03]  /*1f20*/  @!P4 LEA.HI.X R7, R2, c[0x0][0x16c], R0, 0x1, P6 ;  /* 0x00005b000207ca11 */ /* 0x000fc600030f0c00 */
[----:B------:R1:W-:Y:S04]  /*1f30*/  @P2 STS [R205+0x4], RZ ;  /* 0x000004ffcd002388 */ /* 0x0003e80000000800 */
[----:B------:R1:W-:Y:S04]  /*1f40*/  @P2 STS [R205+0x8], RZ ;  /* 0x000008ffcd002388 */ /* 0x0003e80000000800 */
[----:B------:R1:W-:Y:S04]  /*1f50*/  @P2 STS [R205+0xc], RZ ;  /* 0x00000cffcd002388 */ /* 0x0003e80000000800 */
[----:B------:R1:W-:Y:S04]  /*1f60*/  @P2 STS [R205+0x2000], RZ ;  /* 0x002000ffcd002388 */ /* 0x0003e80000000800 */
[----:B------:R1:W-:Y:S04]  /*1f70*/  @P2 STS [R205+0x2004], RZ ;  /* 0x002004ffcd002388 */ /* 0x0003e80000000800 */
[----:B------:R1:W-:Y:S04]  /*1f80*/  @P2 STS [R205+0x2008], RZ ;  /* 0x002008ffcd002388 */ /* 0x0003e80000000800 */
[----:B------:R1:W-:Y:S04]  /*1f90*/  @P2 STS [R205+0x200c], RZ ;  /* 0x00200cffcd002388 */ /* 0x0003e80000000800 */
[----:B------:R-:W-:Y:S01]  /*1fa0*/  @!PT LDS RZ, [RZ] ;  /* 0x00000000fffff984 */ /* 0x000fe20000000800 */
[----:B------:R-:W-:Y:S01]  /*1fb0*/  @!PT LDS RZ, [RZ] ;  /* 0x00000000fffff984 */ /* 0x000fe20000000800 */
[----:B------:R-:W-:Y:S01]  /*1fc0*/  @!PT LDS RZ, [RZ] ;  /* 0x00000000fffff984 */ /* 0x000fe20000000800 */
[----:B------:R1:W-:Y:S04]  /*1fd0*/  @!P2 LDGSTS.E.BYPASS.LTC128B.128 [R205], [R208.64] ;  /* 0x00000000d0cdafae */ /* 0x0003e8000b901d46 */
[----:B------:R1:W-:Y:S01]  /*1fe0*/  @!P2 LDGSTS.E.BYPASS.LTC128B.128 [R205+0x2000], [R208.64+0x80] ;  /* 0x02000080d0cdafae */ /* 0x0003e2000b901d46 */
[----:B------:R-:W-:-:S03]  /*1ff0*/  ISETP.GE.AND P2, PT, R5, R19, PT ;  /* 0x000000130500720c */ /* 0x000fc60003f46270 */
[----:B------:R1:W-:Y:S01]  /*2000*/  @P1 STS [R205+0x1000], RZ ;  /* 0x001000ffcd001388 */ /* 0x0003e20000000800 */
        /* <DEDUP_REMOVED lines=11> */
[----:B------:R1:W-:Y:S04]  /*20c0*/  @!P1 LDGSTS.E.BYPASS.LTC128B.128 [R205+0x1000], [R14.64] ;  /* 0x010000000ecd9fae */ /* 0x0003e8000b901d46 */
[----:B------:R1:W-:Y:S04]  /*20d0*/  @!P1 LDGSTS.E.BYPASS.LTC128B.128 [R205+0x3000], [R14.64+0x80] ;  /* 0x030000800ecd9fae */ /* 0x0003e8000b901d46 */
[----:B------:R1:W-:Y:S04]  /*20e0*/  @P4 STS.128 [R214+0xc000], RZ ;  /* 0x00c000ffd6004388 */ /* 0x0003e80000000c00 */
[----:B------:R1:W-:Y:S04]  /*20f0*/  @P4 STS.128 [R214+0xe000], RZ ;  /* 0x00e000ffd6004388 */ /* 0x0003e80000000c00 */
        /* <DEDUP_REMOVED lines=12> */
[----:B------:R-:W0:Y:S01]  /*21c0*/  LDGDEPBAR ;  /* 0x00000000000079af */ /* 0x000e220000000000 */
[----:B------:R-:W-:-:S02]  /*21d0*/  SHF.R.S32.HI R0, RZ, 0x1f, R251 ;  /* 0x0000001fff007819 */ /* 0x000fc400000114fb */
[C---:B------:R-:W-:Y:S02]  /*21e0*/  ISETP.GE.AND P6, PT, R251.reuse, R19, PT ;  /* 0x00000013fb00720c */ /* 0x040fe40003fc6270 */
[----:B------:R-:W-:Y:S02]  /*21f0*/  SHF.L.U64.HI R232, R251, 0x2, R0 ;  /* 0x00000002fbe87819 */ /* 0x000fe40000010200 */
[----:B------:R-:W-:-:S05]  /*2200*/  IADD3 R2, P1, R233, R225, RZ ;  /* 0x000000e1e9027210 */ /* 0x000fca0007f3e0ff */
[----:B------:R-:W-:-:S05]  /*2210*/  IMAD.X R3, R232, 0x1, R223, P1 ;  /* 0x00000001e8037824 */ /* 0x000fca00008e06df */
[----:B------:R4:W5:Y:S04]  /*2220*/  @!P6 LDG.E R216, [R2.64] ;  /* 0x0000000602d8e981 */ /* 0x000968000c1e1900 */
[----:B------:R4:W5:Y:S01]  /*2230*/  @!P2 LDG.E R217, [R2.64+0x20] ;  /* 0x0000200602d9a981 */ /* 0x000962000c1e1900 */
[----:B------:R-:W-:-:S04]  /*2240*/  DEPBAR.LE SB0, 0x1 ;  /* 0x000080400000791a */ /* 0x000fc80000000000 */
[----:B------:R-:W-:Y:S01]  /*2250*/  BAR.SYNC.DEFER_BLOCKING 0x0 ;  /* 0x0000000000007b1d */ /* 0x000fe20000010000 */
[----:B------:R-:W-:-:S04]  /*2260*/  IADD3 R0, R20, 0x40, RZ ;  /* 0x0000004014007810 */ /* 0x000fc80007ffe0ff */
[----:B------:R-:W-:Y:S02]  /*2270*/  ISETP.GE.AND P3, PT, R0, R212, PT ;  /* 0x000000d40000720c */ /* 0x000fe40003f66270 */
[----:B------:R-:W-:-:S04]  /*2280*/  IADD3 R0, R202, 0x2000, RZ ;  /* 0x00002000ca007810 */ /* 0x000fc80007ffe0ff */
[----:B------:R-:W-:-:S05]  /*2290*/  SEL R0, R0, R202, !P0 ;  /* 0x000000ca00007207 */ /* 0x000fca0004000000 */
[----:B------:R-:W-:Y:S02]  /*22a0*/  IMAD.SHL.U32 R184, R0, 0x2, RZ ;  /* 0x0000000200b87824 */ /* 0x000fe400078e00ff */
[----:B------:R-:W-:Y:S01]  /*22b0*/  IMAD.MOV.U32 R0, RZ, RZ, c[0x0][0x22c] ;  /* 0x00008b00ff007624 */ /* 0x000fe200078e00ff */
[----:B------:R1:W1:Y:S03]  /*22c0*/  LDSM.16.M88.4 R104, [R188+0x10000] ;  /* 0x01000000bc68783b */ /* 0x0002660000000200 */
[----:B------:R-:W-:Y:S01]  /*22d0*/  IMAD R0, R0, c[0x0][0x1c0], RZ ;  /* 0x0000700000007a24 */ /* 0x000fe200078e02ff */
[----:B------:R1:W1:Y:S04]  /*22e0*/  LDSM.16.M88.4 R108, [R188+0x10800] ;  /* 0x01080000bc6c783b */ /* 0x0002680000000200 */
        /* <DEDUP_REMOVED lines=13> */
[----:B------:R1:W1:Y:S01]  /*23c0*/  LDSM.16.M88.4 R164, [R203+0x12800] ;  /* 0x01280000cba4783b */ /* 0x0002620000000200 */
[C---:B------:R-:W-:Y:S01]  /*23d0*/  IMAD.SHL.U32 R240, R0.reuse, 0x10, RZ ;  /* 0x0000001000f07824 */ /* 0x040fe200078e00ff */
[----:B------:R-:W-:-:S02]  /*23e0*/  SHF.L.U32 R215, R0, 0x3, RZ ;  /* 0x0000000300d77819 */ /* 0x000fc400000006ff */
[----:B----4-:R-:W-:Y:S02]  /*23f0*/  IADD3 R2, R204, 0x2000, RZ ;  /* 0x00002000cc027810 */ /* 0x010fe40007ffe0ff */
[C---:B------:R-:W-:Y:S02]  /*2400*/  IADD3 R246, R240.reuse, 0x20, RZ ;  /* 0x00000020f0f67810 */ /* 0x040fe40007ffe0ff */
[C---:B------:R-:W-:Y:S02]  /*2410*/  IADD3 R244, R240.reuse, 0x60, RZ ;  /* 0x00000060f0f47810 */ /* 0x040fe40007ffe0ff */
[----:B------:R-:W-:Y:S01]  /*2420*/  IADD3 R245, R240, 0x40, RZ ;  /* 0x00000040f0f57810 */ /* 0x000fe20007ffe0ff */
[C---:B------:R-:W-:Y:S01]  /*2430*/  IMAD.IADD R243, R215.reuse, 0x1, R246 ;  /* 0x00000001d7f37824 */ /* 0x040fe200078e02f6 */
[----:B------:R-:W-:Y:S01]  /*2440*/  SEL R2, R2, R204, !P0 ;  /* 0x000000cc02027207 */ /* 0x000fe20004000000 */
[C---:B------:R-:W-:Y:S01]  /*2450*/  IMAD.IADD R241, R215.reuse, 0x1, R244 ;  /* 0x00000001d7f17824 */ /* 0x040fe200078e02f4 */
[----:B------:R-:W-:-:S02]  /*2460*/  IADD3 R242, R215, R245, RZ ;  /* 0x000000f5d7f27210 */ /* 0x000fc40007ffe0ff */
[----:B---3--:R-:W-:Y:S02]  /*2470*/  R2P PR, R8, 0x6 ;  /* 0x0000000608007804 */ /* 0x008fe40000000000 */
[----:B------:R-:W-:Y:S01]  /*2480*/  SHF.L.U32 R187, R2, 0x1, RZ ;  /* 0x0000000102bb7819 */ /* 0x000fe200000006ff */
[C---:B------:R-:W-:Y:S01]  /*2490*/  IMAD.IADD R3, R215.reuse, 0x1, R242 ;  /* 0x00000001d7037824 */ /* 0x040fe200078e02f2 */
[C---:B--2---:R-:W-:Y:S02]  /*24a0*/  IADD3 R4, R215.reuse, R243, RZ ;  /* 0x000000f3d7047210 */ /* 0x044fe40007ffe0ff */
[----:B------:R-:W-:Y:S02]  /*24b0*/  IADD3 R2, R215, R241, RZ ;  /* 0x000000f1d7027210 */ /* 0x000fe40007ffe0ff */
[----:B------:R-:W-:Y:S01]  /*24c0*/  SEL R201, R201, 0xffffffe0, !P1 ;  /* 0xffffffe0c9c97807 */ /* 0x000fe20004800000 */
[C---:B------:R-:W-:Y:S01]  /*24d0*/  IMAD.IADD R231, R215.reuse, 0x1, R4 ;  /* 0x00000001d7e77824 */ /* 0x040fe200078e0204 */
[C---:B------:R-:W-:Y:S01]  /*24e0*/  IADD3 R229, R215.reuse, R3, RZ ;  /* 0x00000003d7e57210 */ /* 0x040fe20007ffe0ff */
[----:B------:R-:W-:Y:S01]  /*24f0*/  IMAD.IADD R227, R215, 0x1, R2 ;  /* 0x00000001d7e37824 */ /* 0x000fe200078e0202 */
[----:B------:R-:W-:Y:S01]  /*2500*/  SEL R192, R192, 0xffffffc0, !P2 ;  /* 0xffffffc0c0c07807 */ /* 0x000fe20005000000 */
[----:B------:R-:W-:Y:S01]  /*2510*/  IMAD.IADD R196, R194, 0x1, R201 ;  /* 0x00000001c2c47824 */ /* 0x000fe200078e02c9 */
[----:B------:R-:W-:Y:S01]  /*2520*/  IADD3 R195, R201, R193, RZ ;  /* 0x000000c1c9c37210 */ /* 0x000fe20007ffe0ff */
[C---:B------:R-:W-:Y:S01]  /*2530*/  IMAD.IADD R228, R215.reuse, 0x1, R229 ;  /* 0x00000001d7e47824 */ /* 0x040fe200078e02e5 */
[----:B------:R-:W-:-:S02]  /*2540*/  IADD3 R230, R215, R231, RZ ;  /* 0x000000e7d7e67210 */ /* 0x000fc40007ffe0ff */
[C---:B------:R-:W-:Y:S01]  /*2550*/  IADD3 R226, R215.reuse, R227, RZ ;  /* 0x000000e3d7e27210 */ /* 0x040fe20007ffe0ff */
[----:B------:R-:W-:Y:S01]  /*2560*/  IMAD.MOV.U32 R218, RZ, RZ, R31 ;  /* 0x000000ffffda7224 */ /* 0x000fe200078e001f */
[----:B------:R-:W-:Y:S01]  /*2570*/  MOV R219, R30 ;  /* 0x0000001e00db7202 */ /* 0x000fe20000000f00 */
[----:B------:R-:W-:Y:S01]  /*2580*/  CS2R R94, SRZ ;  /* 0x00000000005e7805 */ /* 0x000fe2000001ff00 */
        /* <DEDUP_REMOVED lines=31> */
[----:B------:R-:W-:Y:S01]  /*2780*/  IMAD.IADD R199, R194, 0x1, R192 ;  /* 0x00000001c2c77824 */ /* 0x000fe200078e02c0 */
[C---:B------:R-:W-:Y:S01]  /*2790*/  IADD3 R200, R192.reuse, R196, RZ ;  /* 0x000000c4c0c87210 */ /* 0x040fe20007ffe0ff */
[----:B------:R-:W-:Y:S01]  /*27a0*/  IMAD.IADD R198, R192, 0x1, R193 ;  /* 0x00000001c0c67824 */ /* 0x000fe200078e02c1 */
[C---:B------:R-:W-:Y:S01]  /*27b0*/  IADD3 R236, R215.reuse, R230, RZ ;  /* 0x000000e6d7ec7210 */ /* 0x040fe20007ffe0ff */
[----:B------:R-:W-:Y:S01]  /*27c0*/  IMAD R252, R0, 0x38, RZ ;  /* 0x0000003800fc7824 */ /* 0x000fe200078e02ff */
[----:B------:R-:W-:Y:S01]  /*27d0*/  IADD3 R234, R215, R226, RZ ;  /* 0x000000e2d7ea7210 */ /* 0x000fe20007ffe0ff */
[----:B------:R-:W-:-:S02]  /*27e0*/  IMAD.IADD R197, R192, 0x1, R195 ;  /* 0x00000001c0c57824 */ /* 0x000fc400078e02c3 */
[----:B-1----:R-:W-:Y:S02]  /*27f0*/  IMAD.IADD R235, R215, 0x1, R228 ;  /* 0x00000001d7eb7824 */ /* 0x002fe400078e02e4 */
.L_x_9:
[----:B------:R-:W0:Y:S01]  /*2800*/  LDGDEPBAR ;  /* 0x00000000000079af */ /* 0x000e220000000000 */
[C---:B------:R-:W-:Y:S02]  /*2810*/  IADD3 R0, R187.reuse, R201, RZ ;  /* 0x000000c9bb007210 */ /* 0x040fe40007ffe0ff */
[-C--:B------:R-:W-:Y:S02]  /*2820*/  IADD3 R3, R187, R192.reuse, RZ ;  /* 0x000000c0bb037210 */ /* 0x080fe40007ffe0ff */
[----:B------:R-:W-:Y:S02]  /*2830*/  IADD3 R2, R0, R192, RZ ;  /* 0x000000c000027210 */ /* 0x000fe40007ffe0ff */
[----:B-----5:R-:W-:Y:S02]  /*2840*/  FSETP.NEU.FTZ.AND P0, PT, R216, -INF , PT ;  /* 0xff800000d800780b */ /* 0x020fe40003f1d000 */
[----:B------:R-:W-:Y:S02]  /*2850*/  MOV R170, c[0x0][0x22c] ;  /* 0x00008b0000aa7a02 */ /* 0x000fe40000000f00 */
[----:B------:R-:W-:Y:S03]  /*2860*/  ISETP.GE.AND P5, PT, R213, 0x1, PT ;  /* 0x00000001d500780c */ /* 0x000fe60003fa6270 */
[----:B------:R-:W-:Y:S05]  /*2870*/  IMAD R170, R170, c[0x0][0x1c0], RZ ;  /* 0x00007000aaaa7a24 */ /* 0x000fea00078e02ff */
[----:B------:R-:W-:Y:S01]  /*2880*/  LEA R170, -R170, RZ, 0x6 ;  /* 0x000000ffaaaa7211 */ /* 0x000fe200078e31ff */
[----:B------:R-:W-:Y:S04]  /*2890*/  DEPBAR.LE SB0, 0x0 ;  /* 0x000080000000791a */ /* 0x000fe80000000000 */
[----:B------:R-:W-:Y:S08]  /*28a0*/  BAR.SYNC.DEFER_BLOCKING 0x0 ;  /* 0x0000000000007b1d */ /* 0x000ff00000010000 */
[----:B------:R-:W-:Y:S08]  /*28b0*/  LDSM.16.M88.4 R16, [R187] ;  /* 0x00000000bb10783b */ /* 0x000ff00000000200 */
[----:B------:R-:W1:Y:S08]  /*28c0*/  LDSM.16.M88.4 R8, [R188+0xc000] ;  /* 0x00c00000bc08783b */ /* 0x000e700000000200 */
[----:B------:R-:W2:Y:S08]  /*28d0*/  LDSM.16.M88.4 R52, [R188+0xc800] ;  /* 0x00c80000bc34783b */ /* 0x000eb00000000200 */
[----:B------:R-:W-:Y:S08]  /*28e0*/  LDSM.16.M88.4 R56, [R0] ;  /* 0x000000000038783b */ /* 0x000ff00000000200 */
[----:B------:R-:W3:Y:S08]  /*28f0*/  LDSM.16.M88.4 R60, [R189+0xc000] ;  /* 0x00c00000bd3c783b */ /* 0x000ef00000000200 */
[----:B------:R-:W4:Y:S01]  /*2900*/  LDSM.16.M88.4 R64, [R189+0xc800] ;  /* 0x00c80000bd40783b */ /* 0x000f220000000200 */
[C---:B-1----:R-:W-:Y:S07]  /*2910*/  HMMA.16816.F32 R4, R16.reuse, R8, RZ ;  /* 0x000000081004723c */ /* 0x042fee00000018ff */
[----:B------:R-:W-:Y:S01]  /*2920*/  LDSM.16.M88.4 R100, [R190+0xc000] ;  /* 0x00c00000be64783b */ /* 0x000fe20000000200 */
[C---:B------:R-:W-:Y:S08]  /*2930*/  HMMA.16816.F32 R8, R16.reuse, R10, RZ ;  /* 0x0000000a1008723c */ /* 0x040ff000000018ff */
[C---:B--2---:R-:W-:Y:S08]  /*2940*/  HMMA.16816.F32 R12, R16.reuse, R52, RZ ;  /* 0x00000034100c723c */ /* 0x044ff000000018ff */
[----:B------:R-:W-:Y:S01]  /*2950*/  HMMA.16816.F32 R16, R16, R54, RZ ;  /* 0x000000361010723c */ /* 0x000fe200000018ff */
[----:B------:R-:W1:Y:S07]  /*2960*/  LDSM.16.M88.4 R52, [R3] ;  /* 0x000000000334783b */ /* 0x000e6e0000000200 */
[C---:B---3--:R-:W-:Y:S08]  /*2970*/  HMMA.16816.F32 R4, R56.reuse, R60, R4 ;  /* 0x0000003c3804723c */ /* 0x048ff00000001804 */
[C---:B------:R-:W-:Y:S01]  /*2980*/  HMMA.16816.F32 R8, R56.reuse, R62, R8 ;  /* 0x0000003e3808723c */ /* 0x040fe20000001808 */
[----:B------:R-:W2:Y:S07]  /*2990*/  LDSM.16.M88.4 R60, [R190+0xc800] ;  /* 0x00c80000be3c783b */ /* 0x000eae0000000200 */
[C---:B----4-:R-:W-:Y:S08]  /*29a0*/  HMMA.16816.F32 R12, R56.reuse, R64, R12 ;  /* 0x00000040380c723c */ /* 0x050ff0000000180c */
[----:B------:R-:W-:Y:S01]  /*29b0*/  HMMA.16816.F32 R16, R56, R66, R16 ;  /* 0x000000423810723c */ /* 0x000fe20000001810 */
[----:B------:R-:W-:Y:S07]  /*29c0*/  LDSM.16.M88.4 R56, [R2] ;  /* 0x000000000238783b */ /* 0x000fee0000000200 */
[C---:B-1----:R-:W-:Y:S01]  /*29d0*/  HMMA.16816.F32 R4, R52.reuse, R100, R4 ;  /* 0x000000643404723c */ /* 0x042fe20000001804 */
[----:B------:R-:W1:Y:S07]  /*29e0*/  LDSM.16.M88.4 R64, [R191+0xc000] ;  /* 0x00c00000bf40783b */ /* 0x000e6e0000000200 */
[C---:B------:R-:W-:Y:S01]  /*29f0*/  HMMA.16816.F32 R8, R52.reuse, R102, R8 ;  /* 0x000000663408723c */ /* 0x040fe20000001808 */
[----:B------:R-:W3:Y:S07]  /*2a00*/  LDSM.16.M88.4 R100, [R191+0xc800] ;  /* 0x00c80000bf64783b */ /* 0x000eee0000000200 */
[C---:B--2---:R-:W-:Y:S08]  /*2a10*/  HMMA.16816.F32 R12, R52.reuse, R60, R12 ;  /* 0x0000003c340c723c */ /* 0x044ff0000000180c */
[----:B------:R-:W-:Y:S01]  /*2a20*/  HMMA.16816.F32 R16, R52, R62, R16 ;  /* 0x0000003e3410723c */ /* 0x000fe20000001810 */
[----:B------:R-:W-:Y:S08]  /*2a30*/  LDSM.16.M88.4 R52, [R187+0x2000] ;  /* 0x00200000bb34783b */ /* 0x000ff00000000200 */
[----:B------:R-:W2:Y:S01]  /*2a40*/  LDSM.16.M88.4 R60, [R188+0xe000] ;  /* 0x00e00000bc3c783b */ /* 0x000ea20000000200 */
[C---:B-1----:R-:W-:Y:S08]  /*2a50*/  HMMA.16816.F32 R4, R56.reuse, R64, R4 ;  /* 0x000000403804723c */ /* 0x042ff00000001804 */
[C---:B------:R-:W-:Y:S01]  /*2a60*/  HMMA.16816.F32 R8, R56.reuse, R66, R8 ;  /* 0x000000423808723c */ /* 0x040fe20000001808 */
[----:B------:R-:W1:Y:S07]  /*2a70*/  LDSM.16.M88.4 R64, [R188+0xe800] ;  /* 0x00e80000bc40783b */ /* 0x000e6e0000000200 */
[C---:B---3--:R-:W-:Y:S08]  /*2a80*/  HMMA.16816.F32 R12, R56.reuse, R100, R12 ;  /* 0x00000064380c723c */ /* 0x048ff0000000180c */
[----:B------:R-:W-:Y:S01]  /*2a90*/  HMMA.16816.F32 R16, R56, R102, R16 ;  /* 0x000000663810723c */ /* 0x000fe20000001810 */
[----:B------:R-:W-:Y:S07]  /*2aa0*/  LDSM.16.M88.4 R56, [R0+0x2000] ;  /* 0x002000000038783b */ /* 0x000fee0000000200 */
[C---:B--2---:R-:W-:Y:S01]  /*2ab0*/  HMMA.16816.F32 R4, R52.reuse, R60, R4 ;  /* 0x0000003c3404723c */ /* 0x044fe20000001804 */
[----:B------:R-:W-:Y:S07]  /*2ac0*/  LDSM.16.M88.4 R100, [R189+0xe800] ;  /* 0x00e80000bd64783b */ /* 0x000fee0000000200 */
[C---:B------:R-:W-:Y:S01]  /*2ad0*/  HMMA.16816.F32 R8, R52.reuse, R62, R8 ;  /* 0x0000003e3408723c */ /* 0x040fe20000001808 */
[----:B------:R-:W2:Y:S07]  /*2ae0*/  LDSM.16.M88.4 R60, [R189+0xe000] ;  /* 0x00e00000bd3c783b */ /* 0x000eae0000000200 */
[C---:B-1----:R-:W-:Y:S08]  /*2af0*/  HMMA.16816.F32 R12, R52.reuse, R64, R12 ;  /* 0x00000040340c723c */ /* 0x042ff0000000180c */
[----:B------:R-:W-:Y:S01]  /*2b00*/  HMMA.16816.F32 R16, R52, R66, R16 ;  /* 0x000000423410723c */ /* 0x000fe20000001810 */
[----:B------:R1:W-:Y:S08]  /*2b10*/  LDSM.16.M88.4 R52, [R3+0x2000] ;  /* 0x002000000334783b */ /* 0x0003f00000000200 */
[----:B------:R-:W3:Y:S01]  /*2b20*/  LDSM.16.M88.4 R64, [R190+0xe000] ;  /* 0x00e00000be40783b */ /* 0x000ee20000000200 */
[C---:B--2---:R-:W-:Y:S05]  /*2b30*/  HMMA.16816.F32 R4, R56.reuse, R60, R4 ;  /* 0x0000003c3804723c */ /* 0x044fea0000001804 */
[----:B-1----:R-:W-:Y:S03]  /*2b40*/  @P3 LEA R3, R239, R249, 0x6 ;  /* 0x000000f9ef033211 */ /* 0x002fe600078e30ff */
[C---:B------:R-:W-:Y:S01]  /*2b50*/  HMMA.16816.F32 R8, R56.reuse, R62, R8 ;  /* 0x0000003e3808723c */ /* 0x040fe20000001808 */
[----:B------:R1:W-:Y:S02]  /*2b60*/  LDSM.16.M88.4 R60, [R2+0x2000] ;  /* 0x00200000023c783b */ /* 0x0003e40000000200 */
[CC--:B------:R-:W-:Y:S02]  /*2b70*/  @P3 ISETP.GE.AND P1, PT, R3.reuse, R212.reuse, PT ;  /* 0x000000d40300320c */ /* 0x0c0fe40003f26270 */
[----:B------:R-:W-:Y:S03]  /*2b80*/  @P3 IADD3 R0, R3, 0x1, RZ ;  /* 0x0000000103003810 */ /* 0x000fe60007ffe0ff */
[C---:B------:R-:W-:Y:S03]  /*2b90*/  HMMA.16816.F32 R12, R56.reuse, R100, R12 ;  /* 0x00000064380c723c */ /* 0x040fe6000000180c */
[-C--:B------:R-:W-:Y:S01]  /*2ba0*/  @P3 ISETP.GE.AND P2, PT, R0, R212.reuse, PT ;  /* 0x000000d40000320c */ /* 0x080fe20003f46270 */
[C---:B------:R-:W-:Y:S04]  /*2bb0*/  FMUL.FTZ R0, R217.reuse, 1.4426950216293334961 ;  /* 0x3fb8aa3bd9007820 */ /* 0x040fe80000410000 */
[----:B------:R-:W-:Y:S01]  /*2bc0*/  HMMA.16816.F32 R16, R56, R102, R16 ;  /* 0x000000663810723c */ /* 0x000fe20000001810 */
[----:B------:R-:W2:Y:S07]  /*2bd0*/  LDSM.16.M88.4 R56, [R190+0xe800] ;  /* 0x00e80000be38783b */ /* 0x000eae0000000200 */
[C---:B---3--:R-:W-:Y:S01]  /*2be0*/  HMMA.16816.F32 R4, R52.reuse, R64, R4 ;  /* 0x000000403404723c */ /* 0x048fe20000001804 */
[----:B------:R-:W3:Y:S04]  /*2bf0*/  LDSM.16.M88.4 R100, [R191+0xe000] ;  /* 0x00e00000bf64783b */ /* 0x000ee80000000200 */
[----:B-1----:R-:W-:Y:S03]  /*2c00*/  FMUL.FTZ R2, R216, 1.4426950216293334961 ;  /* 0x3fb8aa3bd8027820 */ /* 0x002fe60000410000 */
[C---:B------:R-:W-:Y:S04]  /*2c10*/  HMMA.16816.F32 R8, R52.reuse, R66, R8 ;  /* 0x000000423408723c */ /* 0x040fe80000001808 */
[----:B------:R-:W-:Y:S02]  /*2c20*/  FSEL R2, R2, RZ, P0 ;  /* 0x000000ff02027208 */ /* 0x000fe40000000000 */
[----:B------:R-:W-:Y:S06]  /*2c30*/  FSETP.NEU.FTZ.AND P0, PT, R217, -INF , PT ;  /* 0xff800000d900780b */ /* 0x000fec0003f1d000 */
[----:B------:R-:W-:Y:S01]  /*2c40*/  FSEL R0, R0, RZ, P0 ;  /* 0x000000ff00007208 */ /* 0x000fe20000000000 */
[C---:B--2---:R-:W-:Y:S08]  /*2c50*/  HMMA.16816.F32 R12, R52.reuse, R56, R12 ;  /* 0x00000038340c723c */ /* 0x044ff0000000180c */
[----:B------:R-:W-:Y:S01]  /*2c60*/  HMMA.16816.F32 R16, R52, R58, R16 ;  /* 0x0000003a3410723c */ /* 0x000fe20000001810 */
[----:B------:R-:W1:Y:S07]  /*2c70*/  LDSM.16.M88.4 R52, [R191+0xe800] ;  /* 0x00e80000bf34783b */ /* 0x000e6e0000000200 */
[C---:B---3--:R-:W-:Y:S08]  /*2c80*/  HMMA.16816.F32 R4, R60.reuse, R100, R4 ;  /* 0x000000643c04723c */ /* 0x048ff00000001804 */
[C---:B------:R-:W-:Y:S11]  /*2c90*/  HMMA.16816.F32 R8, R60.reuse, R102, R8 ;  /* 0x000000663c08723c */ /* 0x040ff60000001808 */
[----:B------:R-:W-:Y:S05]  /*2ca0*/  @!UPT UIADD3 URZ, URZ, URZ, URZ ;  /* 0x0000003f3f3ff290 */ /* 0x000fea000fffe03f */
[----:B------:R-:W-:Y:S02]  /*2cb0*/  @P3 FSEL R4, R4, -INF , !P1 ;  /* 0xff80000004043808 */ /* 0x000fe40004800000 */
[----:B------:R-:W-:Y:S02]  /*2cc0*/  @P3 FSEL R6, R6, -INF , !P1 ;  /* 0xff80000006063808 */ /* 0x000fe40004800000 */
[----:B------:R-:W-:Y:S01]  /*2cd0*/  @P3 FSEL R5, R5, -INF , !P2 ;  /* 0xff80000005053808 */ /* 0x000fe20005000000 */
[----:B------:R-:W-:Y:S01]  /*2ce0*/  FFMA.FTZ R4, R4, c[0x0][0x23c], -R2 ;  /* 0x00008f0004047a23 */ /* 0x000fe20000010802 */
[----:B------:R-:W-:Y:S01]  /*2cf0*/  @P3 FSEL R7, R7, -INF , !P2 ;  /* 0xff80000007073808 */ /* 0x000fe20005000000 */
[----:B------:R-:W-:Y:S01]  /*2d00*/  FFMA.FTZ R6, R6, c[0x0][0x23c], -R0 ;  /* 0x00008f0006067a23 */ /* 0x000fe20000010800 */
[C---:B-1----:R-:W-:Y:S01]  /*2d10*/  HMMA.16816.F32 R12, R60.reuse, R52, R12 ;  /* 0x000000343c0c723c */ /* 0x042fe2000000180c */
[----:B------:R1:W-:Y:S02]  /*2d20*/  MUFU.EX2 R168, R4 ;  /* 0x0000000400a87308 */ /* 0x0003e40000000800 */
[----:B------:R-:W-:Y:S02]  /*2d30*/  FFMA.FTZ R5, R5, c[0x0][0x23c], -R2 ;  /* 0x00008f0005057a23 */ /* 0x000fe40000010802 */
[----:B------:R-:W-:Y:S03]  /*2d40*/  FFMA.FTZ R7, R7, c[0x0][0x23c], -R0 ;  /* 0x00008f0007077a23 */ /* 0x000fe60000010800 */
[----:B------:R-:W-:Y:S03]  /*2d50*/  HMMA.16816.F32 R16, R60, R54, R16 ;  /* 0x000000363c10723c */ /* 0x000fe60000001810 */
[----:B------:R-:W-:Y:S10]  /*2d60*/  MUFU.EX2 R169, R6 ;  /* 0x0000000600a97308 */ /* 0x000ff40000000800 */
[----:B------:R-:W2:Y:S01]  /*2d70*/  MUFU.EX2 R102, R5 ;  /* 0x0000000500667308 */ /* 0x000ea20000000800 */
[C---:B-1----:R-:W-:Y:S04]  /*2d80*/  @P3 IADD3 R4, R3.reuse, 0x8, RZ ;  /* 0x0000000803043810 */ /* 0x042fe80007ffe0ff */
[-C--:B------:R-:W-:Y:S02]  /*2d90*/  @P3 ISETP.GE.AND P0, PT, R4, R212.reuse, PT ;  /* 0x000000d40400320c */ /* 0x080fe40003f06270 */
[C---:B------:R-:W-:Y:S03]  /*2da0*/  @P3 IADD3 R4, R3.reuse, 0x9, RZ ;  /* 0x0000000903043810 */ /* 0x040fe60007ffe0ff */
[----:B------:R-:W-:Y:S01]  /*2db0*/  MUFU.EX2 R103, R7 ;  /* 0x0000000700677308 */ /* 0x000fe20000000800 */
[----:B------:R-:W-:Y:S02]  /*2dc0*/  @P3 FSEL R8, R8, -INF , !P0 ;  /* 0xff80000008083808 */ /* 0x000fe40004000000 */
[-C--:B------:R-:W-:Y:S02]  /*2dd0*/  @P3 ISETP.GE.AND P1, PT, R4, R212.reuse, PT ;  /* 0x000000d40400320c */ /* 0x080fe40003f26270 */
[C---:B------:R-:W-:Y:S01]  /*2de0*/  @P3 IADD3 R4, R3.reuse, 0x10, RZ ;  /* 0x0000001003043810 */ /* 0x040fe20007ffe0ff */
[----:B------:R-:W-:Y:S01]  /*2df0*/  FFMA.FTZ R8, R8, c[0x0][0x23c], -R2 ;  /* 0x00008f0008087a23 */ /* 0x000fe20000010802 */
[----:B------:R-:W-:Y:S02]  /*2e00*/  @P3 FSEL R10, R10, -INF , !P0 ;  /* 0xff8000000a0a3808 */ /* 0x000fe40004000000 */
[-C--:B------:R-:W-:Y:S01]  /*2e10*/  @P3 ISETP.GE.AND P0, PT, R4, R212.reuse, PT ;  /* 0x000000d40400320c */ /* 0x080fe20003f06270 */
[----:B------:R-:W-:Y:S01]  /*2e20*/  MUFU.EX2 R67, R8 ;  /* 0x0000000800437308 */ /* 0x000fe20000000800 */
[----:B------:R-:W-:Y:S01]  /*2e30*/  @P3 IADD3 R4, R3, 0x11, RZ ;  /* 0x0000001103043810 */ /* 0x000fe20007ffe0ff */
[----:B------:R-:W-:Y:S01]  /*2e40*/  FFMA.FTZ R10, R10, c[0x0][0x23c], -R0 ;  /* 0x00008f000a0a7a23 */ /* 0x000fe20000010800 */
[----:B------:R-:W-:Y:S02]  /*2e50*/  @P3 FSEL R9, R9, -INF , !P1 ;  /* 0xff80000009093808 */ /* 0x000fe40004800000 */
[----:B------:R-:W-:Y:S02]  /*2e60*/  @P3 FSEL R11, R11, -INF , !P1 ;  /* 0xff8000000b0b3808 */ /* 0x000fe40004800000 */
[-C--:B------:R-:W-:Y:S01]  /*2e70*/  @P3 ISETP.GE.AND P1, PT, R4, R212.reuse, PT ;  /* 0x000000d40400320c */ /* 0x080fe20003f26270 */
[----:B------:R-:W-:Y:S01]  /*2e80*/  FFMA.FTZ R9, R9, c[0x0][0x23c], -R2 ;  /* 0x00008f0009097a23 */ /* 0x000fe20000010802 */
[----:B------:R-:W-:Y:S01]  /*2e90*/  @P3 IADD3 R4, R3, 0x18, RZ ;  /* 0x0000001803043810 */ /* 0x000fe20007ffe0ff */
[----:B------:R-:W-:Y:S01]  /*2ea0*/  FFMA.FTZ R11, R11, c[0x0][0x23c], -R0 ;  /* 0x00008f000b0b7a23 */ /* 0x000fe20000010800 */
[----:B------:R-:W-:Y:S01]  /*2eb0*/  @P3 IADD3 R3, R3, 0x19, RZ ;  /* 0x0000001903033810 */ /* 0x000fe20007ffe0ff */
[----:B------:R-:W-:Y:S01]  /*2ec0*/  MUFU.EX2 R66, R9 ;  /* 0x0000000900427308 */ /* 0x000fe20000000800 */
[----:B------:R-:W-:Y:S02]  /*2ed0*/  @P3 FSEL R12, R12, -INF , !P0 ;  /* 0xff8000000c0c3808 */ /* 0x000fe40004000000 */
[----:B------:R-:W-:Y:S02]  /*2ee0*/  @P3 FSEL R13, R13, -INF , !P1 ;  /* 0xff8000000d0d3808 */ /* 0x000fe40004800000 */
[----:B------:R-:W-:Y:S01]  /*2ef0*/  @P3 FSEL R14, R14, -INF , !P0 ;  /* 0xff8000000e0e3808 */ /* 0x000fe20004000000 */
[--C-:B------:R-:W-:Y:S01]  /*2f00*/  FFMA.FTZ R12, R12, c[0x0][0x23c], -R2.reuse ;  /* 0x00008f000c0c7a23 */ /* 0x100fe20000010802 */
[-C--:B------:R-:W-:Y:S01]  /*2f10*/  @P3 ISETP.GE.AND P0, PT, R4, R212.reuse, PT ;  /* 0x000000d40400320c */ /* 0x080fe20003f06270 */
[----:B------:R-:W-:Y:S01]  /*2f20*/  FFMA.FTZ R13, R13, c[0x0][0x23c], -R2 ;  /* 0x00008f000d0d7a23 */ /* 0x000fe20000010802 */
[----:B------:R-:W-:Y:S01]  /*2f30*/  @P3 FSEL R15, R15, -INF , !P1 ;  /* 0xff8000000f0f3808 */ /* 0x000fe20004800000 */
[--C-:B------:R-:W-:Y:S01]  /*2f40*/  FFMA.FTZ R14, R14, c[0x0][0x23c], -R0.reuse ;  /* 0x00008f000e0e7a23 */ /* 0x100fe20000010800 */
[----:B------:R-:W-:Y:S01]  /*2f50*/  @P3 ISETP.GE.AND P1, PT, R3, R212, PT ;  /* 0x000000d40300320c */ /* 0x000fe20003f26270 */
[----:B------:R-:W-:Y:S01]  /*2f60*/  MUFU.EX2 R101, R10 ;  /* 0x0000000a00657308 */ /* 0x000fe20000000800 */
[----:B------:R-:W-:Y:S01]  /*2f70*/  @P3 FSEL R16, R16, -INF , !P0 ;  /* 0xff80000010103808 */ /* 0x000fe20004000000 */
[----:B------:R-:W-:Y:S01]  /*2f80*/  FFMA.FTZ R15, R15, c[0x0][0x23c], -R0 ;  /* 0x00008f000f0f7a23 */ /* 0x000fe20000010800 */
[----:B------:R-:W-:Y:S02]  /*2f90*/  @P3 FSEL R17, R17, -INF , !P1 ;  /* 0xff80000011113808 */ /* 0x000fe40004800000 */
[----:B------:R-:W-:Y:S01]  /*2fa0*/  @P3 FSEL R19, R19, -INF , !P1 ;  /* 0xff80000013133808 */ /* 0x000fe20004800000 */
[--C-:B------:R-:W-:Y:S01]  /*2fb0*/  FFMA.FTZ R16, R16, c[0x0][0x23c], -R2.reuse ;  /* 0x00008f0010107a23 */ /* 0x100fe20000010802 */
[----:B------:R-:W-:Y:S01]  /*2fc0*/  @P3 FSEL R18, R18, -INF , !P0 ;  /* 0xff80000012123808 */ /* 0x000fe20004000000 */
[----:B------:R-:W-:Y:S01]  /*2fd0*/  FFMA.FTZ R2, R17, c[0x0][0x23c], -R2 ;  /* 0x00008f0011027a23 */ /* 0x000fe20000010802 */
[----:B--2---:R-:W-:Y:S01]  /*2fe0*/  F2FP.PACK_AB R3, R102, R168 ;  /* 0x000000a86603723e */ /* 0x004fe200000000ff */
[----:B------:R-:W1:Y:S01]  /*2ff0*/  MUFU.EX2 R100, R11 ;  /* 0x0000000b00647308 */ /* 0x000e620000000800 */
[----:B------:R-:W-:Y:S01]  /*3000*/  IADD3 R56, P0, R233, R219, RZ ;  /* 0x000000dbe9387210 */ /* 0x000fe20007f1e0ff */
[--C-:B------:R-:W-:Y:S02]  /*3010*/  FFMA.FTZ R18, R18, c[0x0][0x23c], -R0.reuse ;  /* 0x00008f0012127a23 */ /* 0x100fe40000010800 */
[----:B------:R-:W-:Y:S01]  /*3020*/  FFMA.FTZ R0, R19, c[0x0][0x23c], -R0 ;  /* 0x00008f0013007a23 */ /* 0x000fe20000010800 */
[----:B------:R2:W-:Y:S01]  /*3030*/  STS [R221+0x12000], R3 ;  /* 0x01200003dd007388 */ /* 0x0005e20000000800 */
[----:B------:R-:W-:Y:S02]  /*3040*/  IADD3.X R57, R232, R218, RZ, P0, !PT ;  /* 0x000000dae8397210 */ /* 0x000fe400007fe4ff */
[C---:B------:R-:W-:Y:S02]  /*3050*/  LEA R206, P0, R170.reuse, R206, 0x2 ;  /* 0x000000ceaace7211 */ /* 0x040fe400078010ff */
[----:B------:R3:W-:Y:S02]  /*3060*/  MUFU.EX2 R58, R2 ;  /* 0x00000002003a7308 */ /* 0x0007e40000000800 */
[----:B------:R-:W-:Y:S08]  /*3070*/  LEA.HI.X.SX32 R207, R170, R207, 0x2, P0 ;  /* 0x000000cfaacf7211 */ /* 0x000ff000000f16ff */
[----:B------:R4:W-:Y:S01]  /*3080*/  MUFU.EX2 R61, R0 ;  /* 0x00000000003d7308 */ /* 0x0009e20000000800 */
[----:B-1----:R-:W-:Y:S09]  /*3090*/  F2FP.PACK_AB R5, R100, R101 ;  /* 0x000000656405723e */ /* 0x002ff200000000ff */
[----:B------:R-:W-:Y:S01]  /*30a0*/  MUFU.EX2 R64, R12 ;  /* 0x0000000c00407308 */ /* 0x000fe20000000800 */
[----:B---3--:R-:W-:Y:S05]  /*30b0*/  F2FP.PACK_AB R2, R103, R169 ;  /* 0x000000a96702723e */ /* 0x008fea00000000ff */
[----:B------:R1:W-:Y:S04]  /*30c0*/  STS [R221+0x12400], R2 ;  /* 0x01240002dd007388 */ /* 0x0003e80000000800 */
[----:B------:R-:W3:Y:S01]  /*30d0*/  MUFU.EX2 R60, R13 ;  /* 0x0000000d003c7308 */ /* 0x000ee20000000800 */
[----:B------:R-:W-:Y:S01]  /*30e0*/  STS [R224+0x12400], R5 ;  /* 0x01240005e0007388 */ /* 0x000fe20000000800 */
[----:B----4-:R-:W-:Y:S05]  /*30f0*/  F2FP.PACK_AB R0, R66, R67 ;  /* 0x000000434200723e */ /* 0x010fea00000000ff */
[----:B------:R4:W-:Y:S03]  /*3100*/  STS [R224+0x12000], R0 ;  /* 0x01200000e0007388 */ /* 0x0009e60000000800 */
[----:B------:R-:W-:Y:S10]  /*3110*/  MUFU.EX2 R65, R14 ;  /* 0x0000000e00417308 */ /* 0x000ff40000000800 */
[----:B------:R-:W2:Y:S01]  /*3120*/  MUFU.EX2 R63, R15 ;  /* 0x0000000f003f7308 */ /* 0x000ea20000000800 */
[----:B---3--:R-:W-:Y:S05]  /*3130*/  F2FP.PACK_AB R4, R60, R64 ;  /* 0x000000403c04723e */ /* 0x008fea00000000ff */
[----:B------:R-:W-:Y:S04]  /*3140*/  STS [R220+0x12000], R4 ;  /* 0x01200004dc007388 */ /* 0x000fe80000000800 */
[----:B------:R-:W1:Y:S10]  /*3150*/  MUFU.EX2 R59, R16 ;  /* 0x00000010003b7308 */ /* 0x000e740000000800 */
[----:B------:R-:W4:Y:S01]  /*3160*/  MUFU.EX2 R62, R18 ;  /* 0x00000012003e7308 */ /* 0x000f220000000800 */
[----:B--2---:R-:W-:Y:S05]  /*3170*/  F2FP.PACK_AB R3, R63, R65 ;  /* 0x000000413f03723e */ /* 0x004fea00000000ff */
[----:B------:R-:W-:Y:S01]  /*3180*/  STS [R220+0x12400], R3 ;  /* 0x01240003dc007388 */ /* 0x000fe20000000800 */
[----:B-1----:R-:W-:Y:S05]  /*3190*/  F2FP.PACK_AB R2, R58, R59 ;  /* 0x0000003b3a02723e */ /* 0x002fea00000000ff */
[----:B------:R1:W-:Y:S01]  /*31a0*/  STS [R222+0x12000], R2 ;  /* 0x01200002de007388 */ /* 0x0003e20000000800 */
[----:B----4-:R-:W-:Y:S05]  /*31b0*/  F2FP.PACK_AB R0, R61, R62 ;  /* 0x0000003e3d00723e */ /* 0x010fea00000000ff */
[----:B------:R2:W-:Y:S04]  /*31c0*/  STS [R222+0x12400], R0 ;  /* 0x01240000de007388 */ /* 0x0005e80000000800 */
[----:B------:R-:W3:Y:S08]  /*31d0*/  LDSM.16.M88.4 R16, [R193+0x8000] ;  /* 0x00800000c110783b */ /* 0x000ef00000000200 */
[----:B------:R-:W3:Y:S08]  /*31e0*/  LDSM.16.M88.4 R52, [R195+0x8000] ;  /* 0x00800000c334783b */ /* 0x000ef00000000200 */
[----:B-1----:R-:W4:Y:S04]  /*31f0*/  LDG.E R2, [R56.64] ;  /* 0x0000000638027981 */ /* 0x002f28000c1e1900 */
[----:B--2---:R-:W2:Y:S01]  /*3200*/  LDG.E R0, [R56.64+0x20] ;  /* 0x0000200638007981 */ /* 0x004ea2000c1e1900 */
[C---:B---3--:R-:W-:Y:S08]  /*3210*/  HMMA.16816.F32 R4, R16.reuse, R104, RZ ;  /* 0x000000681004723c */ /* 0x048ff000000018ff */
[C---:B------:R-:W-:Y:S08]  /*3220*/  HMMA.16816.F32 R8, R16.reuse, R106, RZ ;  /* 0x0000006a1008723c */ /* 0x040ff000000018ff */
[C---:B------:R-:W-:Y:S08]  /*3230*/  HMMA.16816.F32 R12, R16.reuse, R108, RZ ;  /* 0x0000006c100c723c */ /* 0x040ff000000018ff */
[----:B------:R-:W-:Y:S08]  /*3240*/  HMMA.16816.F32 R16, R16, R110, RZ ;  /* 0x0000006e1010723c */ /* 0x000ff000000018ff */
[C---:B------:R-:W-:Y:S08]  /*3250*/  HMMA.16816.F32 R4, R52.reuse, R112, R4 ;  /* 0x000000703404723c */ /* 0x040ff00000001804 */
[C---:B------:R-:W-:Y:S08]  /*3260*/  HMMA.16816.F32 R8, R52.reuse, R114, R8 ;  /* 0x000000723408723c */ /* 0x040ff00000001808 */
[C---:B------:R-:W-:Y:S08]  /*3270*/  HMMA.16816.F32 R12, R52.reuse, R116, R12 ;  /* 0x00000074340c723c */ /* 0x040ff0000000180c */
[----:B------:R-:W-:Y:S01]  /*3280*/  HMMA.16816.F32 R16, R52, R118, R16 ;  /* 0x000000763410723c */ /* 0x000fe20000001810 */
[----:B------:R-:W1:Y:S07]  /*3290*/  LDSM.16.M88.4 R52, [R198+0x8000] ;  /* 0x00800000c634783b */ /* 0x000e6e0000000200 */
[C---:B-1----:R-:W-:Y:S08]  /*32a0*/  HMMA.16816.F32 R4, R52.reuse, R120, R4 ;  /* 0x000000783404723c */ /* 0x042ff00000001804 */
        /* <DEDUP_REMOVED lines=27> */
[C---:B----4-:R-:W-:Y:S01]  /*3460*/  FADD.FTZ R4, -R2.reuse, R4 ;  /* 0x0000000402047221 */ /* 0x050fe20000010100 */
[----:B------:R-:W-:Y:S03]  /*3470*/  HMMA.16816.F32 R16, R52, R166, R16 ;  /* 0x000000a63410723c */ /* 0x000fe60000001810 */
[C---:B------:R-:W-:Y:S04]  /*3480*/  FADD.FTZ R5, -R2.reuse, R5 ;  /* 0x0000000502057221 */ /* 0x040fe80000010100 */
[C---:B------:R-:W-:Y:S02]  /*3490*/  FADD.FTZ R8, -R2.reuse, R8 ;  /* 0x0000000802087221 */ /* 0x040fe40000010100 */
[----:B------:R-:W-:Y:S03]  /*34a0*/  FADD.FTZ R9, -R2, R9 ;  /* 0x0000000902097221 */ /* 0x000fe60000010100 */
[----:B--2---:R-:W-:Y:S02]  /*34b0*/  FADD.FTZ R10, -R0, R10 ;  /* 0x0000000a000a7221 */ /* 0x004fe40000010100 */
[----:B------:R-:W-:Y:S02]  /*34c0*/  FMUL.FTZ R53, R168, R4 ;  /* 0x00000004a8357220 */ /* 0x000fe40000410000 */
[----:B------:R-:W-:Y:S02]  /*34d0*/  FADD.FTZ R12, -R2, R12 ;  /* 0x0000000c020c7221 */ /* 0x000fe40000010100 */
[----:B------:R-:W-:Y:S02]  /*34e0*/  FMUL.FTZ R52, R102, R5 ;  /* 0x0000000566347220 */ /* 0x000fe40000410000 */
[----:B------:R-:W-:Y:S02]  /*34f0*/  FMUL.FTZ R56, R67, R8 ;  /* 0x0000000843387220 */ /* 0x000fe40000410000 */
[----:B------:R-:W-:Y:S02]  /*3500*/  FMUL.FTZ R55, R66, R9 ;  /* 0x0000000942377220 */ /* 0x000fe40000410000 */
[C---:B------:R-:W-:Y:S02]  /*3510*/  FADD.FTZ R13, -R2.reuse, R13 ;  /* 0x0000000d020d7221 */ /* 0x040fe40000010100 */
[C---:B------:R-:W-:Y:S02]  /*3520*/  FADD.FTZ R54, -R2.reuse, R16 ;  /* 0x0000001002367221 */ /* 0x040fe40000010100 */
[----:B------:R-:W-:Y:S02]  /*3530*/  FADD.FTZ R17, -R2, R17 ;  /* 0x0000001102117221 */ /* 0x000fe40000010100 */
[----:B------:R-:W-:Y:S02]  /*3540*/  FMUL.FTZ R16, R64, R12 ;  /* 0x0000000c40107220 */ /* 0x000fe40000410000 */
[C---:B------:R-:W-:Y:S02]  /*3550*/  FADD.FTZ R4, -R0.reuse, R6 ;  /* 0x0000000600047221 */ /* 0x040fe40000010100 */
[C---:B------:R-:W-:Y:S02]  /*3560*/  FADD.FTZ R5, -R0.reuse, R7 ;  /* 0x0000000700057221 */ /* 0x040fe40000010100 */
[C---:B------:R-:W-:Y:S02]  /*3570*/  FADD.FTZ R11, -R0.reuse, R11 ;  /* 0x0000000b000b7221 */ /* 0x040fe40000010100 */
[----:B------:R-:W-:Y:S02]  /*3580*/  FMUL.FTZ R12, R101, R10 ;  /* 0x0000000a650c7220 */ /* 0x000fe40000410000 */
[C---:B------:R-:W-:Y:S02]  /*3590*/  FADD.FTZ R8, -R0.reuse, R14 ;  /* 0x0000000e00087221 */ /* 0x040fe40000010100 */
[C---:B------:R-:W-:Y:S02]  /*35a0*/  FADD.FTZ R7, -R0.reuse, R15 ;  /* 0x0000000f00077221 */ /* 0x040fe40000010100 */
[C---:B------:R-:W-:Y:S02]  /*35b0*/  FADD.FTZ R10, -R0.reuse, R18 ;  /* 0x00000012000a7221 */ /* 0x040fe40000010100 */
[----:B------:R-:W-:Y:S02]  /*35c0*/  FADD.FTZ R9, -R0, R19 ;  /* 0x0000001300097221 */ /* 0x000fe40000010100 */
[----:B------:R-:W-:Y:S02]  /*35d0*/  FMUL.FTZ R13, R60, R13 ;  /* 0x0000000d3c0d7220 */ /* 0x000fe40000410000 */
        /* <DEDUP_REMOVED lines=8> */
[----:B------:R-:W-:Y:S01]  /*3660*/  FMUL.FTZ R9, R61, R9 ;  /* 0x000000093d097220 */ /* 0x000fe20000410000 */
[----:B------:R-:W-:-:S05]  /*3670*/  @!P5 BRA `(.L_x_7) ;  /* 0x000001700000d947 */ /* 0x000fca0003800000 */
[----:B------:R-:W-:Y:S01]  /*3680*/  IMAD.MOV.U32 R6, RZ, RZ, c[0x0][0x190] ;  /* 0x00006400ff067624 */ /* 0x000fe200078e00ff */
[----:B------:R-:W-:Y:S01]  /*3690*/  LOP3.LUT R0, R213, 0x1, RZ, 0xc0, !PT ;  /* 0x00000001d5007812 */ /* 0x000fe200078ec0ff */
[----:B------:R-:W-:Y:S02]  /*36a0*/  IMAD.MOV.U32 R14, RZ, RZ, -0x4000 ;  /* 0xffffc000ff0e7424 */ /* 0x000fe400078e00ff */
[----:B------:R-:W-:Y:S01]  /*36b0*/  IMAD.U32 R2, R6, -0x40, RZ ;  /* 0xffffffc006027824 */ /* 0x000fe200078e00ff */
[----:B------:R-:W-:Y:S01]  /*36c0*/  ISETP.NE.U32.AND P1, PT, R0, 0x1, PT ;  /* 0x000000010000780c */ /* 0x000fe20003f25070 */
[----:B------:R-:W-:Y:S03]  /*36d0*/  IMAD.MOV.U32 R15, RZ, RZ, c[0x0][0x194] ;  /* 0x00006500ff0f7624 */ /* 0x000fe600078e00ff */
[----:B------:R-:W-:Y:S02]  /*36e0*/  LEA R3, P0, R2, R208, 0x1 ;  /* 0x000000d002037211 */ /* 0x000fe400078008ff */
[----:B------:R-:W-:Y:S02]  /*36f0*/  SEL R0, R14, 0x4000, !P1 ;  /* 0x000040000e007807 */ /* 0x000fe40004800000 */
[----:B------:R-:W-:Y:S02]  /*3700*/  LEA.HI.X.SX32 R2, R2, R209, 0x1, P0 ;  /* 0x000000d102027211 */ /* 0x000fe400000f0eff */
[----:B------:R-:W-:Y:S01]  /*3710*/  MOV R208, R3 ;  /* 0x0000000300d07202 */ /* 0x000fe20000000f00 */
[----:B------:R-:W-:Y:S01]  /*3720*/  IMAD.IADD R205, R205, 0x1, R0 ;  /* 0x00000001cdcd7824 */ /* 0x000fe200078e0200 */
[----:B------:R-:W-:Y:S01]  /*3730*/  IADD3 R187, R187, R0, RZ ;  /* 0x00000000bbbb7210 */ /* 0x000fe20007ffe0ff */
[----:B------:R-:W-:Y:S01]  /*3740*/  IMAD.MOV.U32 R209, RZ, RZ, R2 ;  /* 0x000000ffffd17224 */ /* 0x000fe200078e0002 */
[C---:B------:R-:W-:Y:S04]  /*3750*/  LEA R2, P0, R6.reuse, R208, 0x6 ;  /* 0x000000d006027211 */ /* 0x040fe800078030ff */
[----:B------:R-:W-:Y:S01]  /*3760*/  @!PT LDS RZ, [RZ] ;  /* 0x00000000fffff984 */ /* 0x000fe20000000800 */
[----:B------:R-:W-:Y:S01]  /*3770*/  @!PT LDS RZ, [RZ] ;  /* 0x00000000fffff984 */ /* 0x000fe20000000800 */
[----:B------:R-:W-:Y:S01]  /*3780*/  @!PT LDS RZ, [RZ] ;  /* 0x00000000fffff984 */ /* 0x000fe20000000800 */
[----:B------:R1:W-:Y:S01]  /*3790*/  LDGSTS.E.BYPASS.LTC128B.128 [R205], [R208.64] ;  /* 0x00000000d0cd7fae */ /* 0x0003e2000b901d46 */
[----:B------:R-:W-:Y:S03]  /*37a0*/  LEA.HI.X R3, R6, R209, R15, 0x6, P0 ;  /* 0x000000d106037211 */ /* 0x000fe600000f340f */
[----:B------:R1:W-:Y:S04]  /*37b0*/  LDGSTS.E.BYPASS.LTC128B.128 [R205+0x2000], [R208.64+0x80] ;  /* 0x02000080d0cd7fae */ /* 0x0003e8000b901d46 */
[----:B------:R1:W-:Y:S04]  /*37c0*/  LDGSTS.E.BYPASS.LTC128B.128 [R205+0x1000], [R2.64] ;  /* 0x0100000002cd7fae */ /* 0x0003e8000b901d46 */
[----:B------:R1:W-:Y:S04]  /*37d0*/  LDGSTS.E.BYPASS.LTC128B.128 [R205+0x3000], [R2.64+0x80] ;  /* 0x0300008002cd7fae */ /* 0x0003e8000b901d46 */
[----:B------:R-:W0:Y:S02]  /*37e0*/  LDGDEPBAR ;  /* 0x00000000000079af */ /* 0x000e240000000000 */
.L_x_7:
[----:B------:R-:W-:Y:S02]  /*37f0*/  F2FP.PACK_AB R6, R52, R53 ;  /* 0x000000353406723e */ /* 0x000fe400000000ff */
[----:B------:R-:W-:Y:S02]  /*3800*/  F2FP.PACK_AB R5, R5, R4 ;  /* 0x000000040505723e */ /* 0x000fe400000000ff */
[----:B------:R-:W-:Y:S01]  /*3810*/  F2FP.PACK_AB R4, R55, R56 ;  /* 0x000000383704723e */ /* 0x000fe200000000ff */
[----:B------:R-:W-:Y:S01]  /*3820*/  STS [R221+0x10000], R6 ;  /* 0x01000006dd007388 */ /* 0x000fe20000000800 */
[----:B-1----:R-:W-:Y:S02]  /*3830*/  F2FP.PACK_AB R3, R11, R12 ;  /* 0x0000000c0b03723e */ /* 0x002fe400000000ff */
[----:B------:R-:W-:Y:S01]  /*3840*/  F2FP.PACK_AB R2, R13, R16 ;  /* 0x000000100d02723e */ /* 0x000fe200000000ff */
[----:B------:R-:W-:Y:S01]  /*3850*/  STS [R221+0x10400], R5 ;  /* 0x01040005dd007388 */ /* 0x000fe20000000800 */
[----:B------:R-:W-:Y:S02]  /*3860*/  F2FP.PACK_AB R0, R7, R8 ;  /* 0x000000080700723e */ /* 0x000fe400000000ff */
[----:B------:R-:W-:Y:S01]  /*3870*/  F2FP.PACK_AB R8, R17, R54 ;  /* 0x000000361108723e */ /* 0x000fe200000000ff */
[----:B------:R-:W-:Y:S01]  /*3880*/  STS [R224+0x10000], R4 ;  /* 0x01000004e0007388 */ /* 0x000fe20000000800 */
[----:B------:R-:W-:Y:S03]  /*3890*/  F2FP.PACK_AB R7, R9, R10 ;  /* 0x0000000a0907723e */ /* 0x000fe600000000ff */
[----:B------:R-:W-:Y:S04]  /*38a0*/  STS [R224+0x10400], R3 ;  /* 0x01040003e0007388 */ /* 0x000fe80000000800 */
[----:B------:R-:W-:Y:S04]  /*38b0*/  STS [R220+0x10000], R2 ;  /* 0x01000002dc007388 */ /* 0x000fe80000000800 */
[----:B------:R1:W-:Y:S04]  /*38c0*/  STS [R220+0x10400], R0 ;  /* 0x01040000dc007388 */ /* 0x0003e80000000800 */
[----:B------:R-:W-:Y:S04]  /*38d0*/  STS [R222+0x10000], R8 ;  /* 0x01000008de007388 */ /* 0x000fe80000000800 */
[----:B------:R-:W-:Y:S04]  /*38e0*/  STS [R222+0x10400], R7 ;  /* 0x01040007de007388 */ /* 0x000fe80000000800 */
[----:B------:R-:W-:Y:S01]  /*38f0*/  BAR.SYNC.DEFER_BLOCKING 0x0 ;  /* 0x0000000000007b1d */ /* 0x000fe20000010000 */
[----:B-1----:R-:W-:Y:S05]  /*3900*/  IMAD.SHL.U32 R0, R202, 0x2, RZ ;  /* 0x00000002ca007824 */ /* 0x002fea00078e00ff */
[----:B------:R-:W-:Y:S04]  /*3910*/  LDSM.16.MT88.4 R4, [R186+0x12000] ;  /* 0x01200000ba04783b */ /* 0x000fe80000004200 */
[----:B------:R-:W1:Y:S04]  /*3920*/  LDSM.16.MT88.4 R8, [R0+0x8000] ;  /* 0x008000000008783b */ /* 0x000e680000004200 */
[----:B------:R-:W2:Y:S04]  /*3930*/  LDSM.16.MT88.4 R12, [R185+0x12000] ;  /* 0x01200000b90c783b */ /* 0x000ea80000004200 */
[----:B------:R-:W3:Y:S04]  /*3940*/  LDSM.16.MT88.4 R16, [R0+0xa000] ;  /* 0x00a000000010783b */ /* 0x000ee80000004200 */
[----:B------:R-:W-:Y:S04]  /*3950*/  LDSM.16.MT88.4 R52, [R186+0x12800] ;  /* 0x01280000ba34783b */ /* 0x000fe80000004200 */
[----:B------:R-:W4:Y:S04]  /*3960*/  LDSM.16.MT88.4 R56, [R0+0x8800] ;  /* 0x008800000038783b */ /* 0x000f280000004200 */
[----:B------:R-:W5:Y:S04]  /*3970*/  LDSM.16.MT88.4 R60, [R185+0x12800] ;  /* 0x01280000b93c783b */ /* 0x000f680000004200 */
[----:B------:R-:W3:Y:S01]  /*3980*/  LDSM.16.MT88.4 R64, [R0+0xa800] ;  /* 0x00a800000040783b */ /* 0x000ee20000004200 */
[-C--:B-1----:R-:W-:Y:S08]  /*3990*/  HMMA.16816.F32 R20, R4, R8.reuse, R20 ;  /* 0x000000080414723c */ /* 0x082ff00000001814 */
[C---:B--2---:R-:W-:Y:S08]  /*39a0*/  HMMA.16816.F32 R24, R12.reuse, R8, R24 ;  /* 0x000000080c18723c */ /* 0x044ff00000001818 */
[-C--:B------:R-:W-:Y:S08]  /*39b0*/  HMMA.16816.F32 R28, R12, R10.reuse, R28 ;  /* 0x0000000a0c1c723c */ /* 0x080ff0000000181c */
[C---:B------:R-:W-:Y:S01]  /*39c0*/  HMMA.16816.F32 R32, R4.reuse, R10, R32 ;  /* 0x0000000a0420723c */ /* 0x040fe20000001820 */
[----:B------:R-:W-:Y:S07]  /*39d0*/  LDSM.16.MT88.4 R8, [R0+0x9000] ;  /* 0x009000000008783b */ /* 0x000fee0000004200 */
[-C--:B---3--:R-:W-:Y:S08]  /*39e0*/  HMMA.16816.F32 R36, R4, R16.reuse, R36 ;  /* 0x000000100424723c */ /* 0x088ff00000001824 */
[C---:B------:R-:W-:Y:S08]  /*39f0*/  HMMA.16816.F32 R40, R12.reuse, R16, R40 ;  /* 0x000000100c28723c */ /* 0x040ff00000001828 */
[-C--:B------:R-:W-:Y:S01]  /*3a00*/  HMMA.16816.F32 R44, R12, R18.reuse, R44 ;  /* 0x000000120c2c723c */ /* 0x080fe2000000182c */
[----:B------:R-:W-:Y:S07]  /*3a10*/  LDSM.16.MT88.4 R12, [R185+0x13000] ;  /* 0x01300000b90c783b */ /* 0x000fee0000004200 */
[----:B------:R-:W-:Y:S01]  /*3a20*/  HMMA.16816.F32 R48, R4, R18, R48 ;  /* 0x000000120430723c */ /* 0x000fe20000001830 */
[----:B------:R-:W1:Y:S04]  /*3a30*/  LDSM.16.MT88.4 R4, [R186+0x13000] ;  /* 0x01300000ba04783b */ /* 0x000e680000004200 */
[----:B------:R-:W2:Y:S03]  /*3a40*/  LDSM.16.MT88.4 R16, [R0+0xb000] ;  /* 0x00b000000010783b */ /* 0x000ea60000004200 */
[-C--:B----4-:R-:W-:Y:S08]  /*3a50*/  HMMA.16816.F32 R20, R52, R56.reuse, R20 ;  /* 0x000000383414723c */ /* 0x090ff00000001814 */
[C---:B-----5:R-:W-:Y:S08]  /*3a60*/  HMMA.16816.F32 R24, R60.reuse, R56, R24 ;  /* 0x000000383c18723c */ /* 0x060ff00000001818 */
[-C--:B------:R-:W-:Y:S08]  /*3a70*/  HMMA.16816.F32 R28, R60, R58.reuse, R28 ;  /* 0x0000003a3c1c723c */ /* 0x080ff0000000181c */
[C---:B------:R-:W-:Y:S01]  /*3a80*/  HMMA.16816.F32 R32, R52.reuse, R58, R32 ;  /* 0x0000003a3420723c */ /* 0x040fe20000001820 */
[----:B------:R-:W-:Y:S07]  /*3a90*/  LDSM.16.MT88.4 R56, [R0+0x9800] ;  /* 0x009800000038783b */ /* 0x000fee0000004200 */
[-C--:B------:R-:W-:Y:S08]  /*3aa0*/  HMMA.16816.F32 R36, R52, R64.reuse, R36 ;  /* 0x000000403424723c */ /* 0x080ff00000001824 */
[C---:B------:R-:W-:Y:S08]  /*3ab0*/  HMMA.16816.F32 R40, R60.reuse, R64, R40 ;  /* 0x000000403c28723c */ /* 0x040ff00000001828 */
[-C--:B------:R-:W-:Y:S01]  /*3ac0*/  HMMA.16816.F32 R44, R60, R66.reuse, R44 ;  /* 0x000000423c2c723c */ /* 0x080fe2000000182c */
[----:B------:R-:W-:Y:S07]  /*3ad0*/  LDSM.16.MT88.4 R60, [R185+0x13800] ;  /* 0x01380000b93c783b */ /* 0x000fee0000004200 */
[----:B------:R-:W-:Y:S01]  /*3ae0*/  HMMA.16816.F32 R48, R52, R66, R48 ;  /* 0x000000423430723c */ /* 0x000fe20000001830 */
[----:B------:R-:W3:Y:S04]  /*3af0*/  LDSM.16.MT88.4 R52, [R186+0x13800] ;  /* 0x01380000ba34783b */ /* 0x000ee80000004200 */
[----:B------:R-:W4:Y:S03]  /*3b00*/  LDSM.16.MT88.4 R64, [R0+0xb800] ;  /* 0x00b800000040783b */ /* 0x000f260000004200 */
[-C--:B-1----:R-:W-:Y:S01]  /*3b10*/  HMMA.16816.F32 R20, R4, R8.reuse, R20 ;  /* 0x000000080414723c */ /* 0x082fe20000001814 */
[----:B------:R-:W-:Y:S07]  /*3b20*/  BAR.SYNC.DEFER_BLOCKING 0x0 ;  /* 0x0000000000007b1d */ /* 0x000fee0000010000 */
[C---:B------:R-:W-:Y:S08]  /*3b30*/  HMMA.16816.F32 R24, R12.reuse, R8, R24 ;  /* 0x000000080c18723c */ /* 0x040ff00000001818 */
[-C--:B------:R-:W-:Y:S08]  /*3b40*/  HMMA.16816.F32 R28, R12, R10.reuse, R28 ;  /* 0x0000000a0c1c723c */ /* 0x080ff0000000181c */
[C---:B------:R-:W-:Y:S08]  /*3b50*/  HMMA.16816.F32 R32, R4.reuse, R10, R32 ;  /* 0x0000000a0420723c */ /* 0x040ff00000001820 */
[-C--:B--2---:R-:W-:Y:S08]  /*3b60*/  HMMA.16816.F32 R36, R4, R16.reuse, R36 ;  /* 0x000000100424723c */ /* 0x084ff00000001824 */
[C---:B------:R-:W-:Y:S08]  /*3b70*/  HMMA.16816.F32 R40, R12.reuse, R16, R40 ;  /* 0x000000100c28723c */ /* 0x040ff00000001828 */
[-C--:B------:R-:W-:Y:S08]  /*3b80*/  HMMA.16816.F32 R44, R12, R18.reuse, R44 ;  /* 0x000000120c2c723c */ /* 0x080ff0000000182c */
[----:B------:R-:W-:Y:S08]  /*3b90*/  HMMA.16816.F32 R48, R4, R18, R48 ;  /* 0x000000120430723c */ /* 0x000ff00000001830 */
[-C--:B---3--:R-:W-:Y:S08]  /*3ba0*/  HMMA.16816.F32 R20, R52, R56.reuse, R20 ;  /* 0x000000383414723c */ /* 0x088ff00000001814 */
[C---:B------:R-:W-:Y:S08]  /*3bb0*/  HMMA.16816.F32 R24, R60.reuse, R56, R24 ;  /* 0x000000383c18723c */ /* 0x040ff00000001818 */
[-C--:B------:R-:W-:Y:S08]  /*3bc0*/  HMMA.16816.F32 R28, R60, R58.reuse, R28 ;  /* 0x0000003a3c1c723c */ /* 0x080ff0000000181c */
[C---:B------:R-:W-:Y:S08]  /*3bd0*/  HMMA.16816.F32 R32, R52.reuse, R58, R32 ;  /* 0x0000003a3420723c */ /* 0x040ff00000001820 */
[-C--:B----4-:R-:W-:Y:S08]  /*3be0*/  HMMA.16816.F32 R36, R52, R64.reuse, R36 ;  /* 0x000000403424723c */ /* 0x090ff00000001824 */
[C---:B------:R-:W-:Y:S08]  /*3bf0*/  HMMA.16816.F32 R40, R60.reuse, R64, R40 ;  /* 0x000000403c28723c */ /* 0x040ff00000001828 */
[-C--:B------:R-:W-:Y:S08]  /*3c00*/  HMMA.16816.F32 R44, R60, R66.reuse, R44 ;  /* 0x000000423c2c723c */ /* 0x080ff0000000182c */
[----:B------:R-:W-:Y:S01]  /*3c10*/  HMMA.16816.F32 R48, R52, R66, R48 ;  /* 0x000000423430723c */ /* 0x000fe20000001830 */
[----:B------:R-:W-:-:S07]  /*3c20*/  @!P5 BRA `(.L_x_8) ;  /* 0x000001100000d947 */ /* 0x000fce0003800000 */
[----:B------:R-:W-:Y:S01]  /*3c30*/  IMAD.MOV.U32 R4, RZ, RZ, c[0x0][0x370] ;  /* 0x0000dc00ff047624 */ /* 0x000fe200078e00ff */
[----:B------:R-:W-:Y:S03]  /*3c40*/  MOV R5, c[0x0][0x374] ;  /* 0x0000dd0000057a02 */ /* 0x000fe60000000f00 */
[----:B------:R-:W-:Y:S05]  /*3c50*/  IMAD.U32 R2, R4, -0x40, RZ ;  /* 0xffffffc004027824 */ /* 0x000fea00078e00ff */
[C---:B------:R-:W-:Y:S04]  /*3c60*/  LEA R3, P0, R2.reuse, R210, 0x1 ;  /* 0x000000d202037211 */ /* 0x040fe800078008ff */
[----:B------:R-:W-:Y:S01]  /*3c70*/  LEA.HI.X.SX32 R2, R2, R211, 0x1, P0 ;  /* 0x000000d302027211 */ /* 0x000fe200000f0eff */
[----:B------:R-:W-:Y:S03]  /*3c80*/  IMAD.MOV.U32 R210, RZ, RZ, R3 ;  /* 0x000000ffffd27224 */ /* 0x000fe600078e0003 */
[----:B------:R-:W-:Y:S02]  /*3c90*/  MOV R211, R2 ;  /* 0x0000000200d37202 */ /* 0x000fe40000000f00 */
[C---:B------:R-:W-:Y:S03]  /*3ca0*/  LEA R2, P0, R4.reuse, R210, 0x6 ;  /* 0x000000d204027211 */ /* 0x040fe600078030ff */
[----:B------:R-:W-:Y:S01]  /*3cb0*/  @!PT LDS RZ, [RZ] ;  /* 0x00000000fffff984 */ /* 0x000fe20000000800 */
[----:B------:R-:W-:Y:S01]  /*3cc0*/  @!PT LDS RZ, [RZ] ;  /* 0x00000000fffff984 */ /* 0x000fe20000000800 */
[----:B------:R-:W-:Y:S01]  /*3cd0*/  @!PT LDS RZ, [RZ] ;  /* 0x00000000fffff984 */ /* 0x000fe20000000800 */
[----:B------:R1:W-:Y:S01]  /*3ce0*/  LDGSTS.E.BYPASS.LTC128B.128 [R214+0x8000], [R210.64] ;  /* 0x08000000d2d67fae */ /* 0x0003e2000b901d46 */
[----:B------:R-:W-:Y:S03]  /*3cf0*/  LEA.HI.X R3, R4, R211, R5, 0x6, P0 ;  /* 0x000000d304037211 */ /* 0x000fe600000f3405 */
[----:B------:R1:W-:Y:S04]  /*3d00*/  LDGSTS.E.BYPASS.LTC128B.128 [R214+0xa000], [R210.64+0x80] ;  /* 0x0a000080d2d67fae */ /* 0x0003e8000b901d46 */
[----:B------:R1:W-:Y:S04]  /*3d10*/  LDGSTS.E.BYPASS.LTC128B.128 [R214+0x9000], [R2.64] ;  /* 0x0900000002d67fae */ /* 0x0003e8000b901d46 */
[----:B------:R1:W-:Y:S04]  /*3d20*/  LDGSTS.E.BYPASS.LTC128B.128 [R214+0xb000], [R2.64+0x80] ;  /* 0x0b00008002d67fae */ /* 0x0003e8000b901d46 */
[----:B------:R-:W0:Y:S02]  /*3d30*/  LDGDEPBAR ;  /* 0x00000000000079af */ /* 0x000e240000000000 */
.L_x_8:
[----:B------:R-:W-:Y:S01]  /*3d40*/  LDSM.16.M88.4 R64, [R194] ;  /* 0x00000000c240783b */ /* 0x000fe20000000200 */
[CC--:B-1----:R-:W-:Y:S03]  /*3d50*/  LEA R2, P1, R215.reuse, R206.reuse, 0x2 ;  /* 0x000000ced7027211 */ /* 0x0c2fe600078210ff */
[----:B------:R-:W1:Y:S01]  /*3d60*/  LDSM.16.MT88.4 R16, [R0+0xc000] ;  /* 0x00c000000010783b */ /* 0x000e620000004200 */
[-C--:B------:R-:W-:Y:S03]  /*3d70*/  LEA.HI.X.SX32 R3, R215, R207.reuse, 0x2, P1 ;  /* 0x000000cfd7037211 */ /* 0x080fe600008f16ff */
[----:B------:R-:W2:Y:S04]  /*3d80*/  LDSM.16.M88.4 R60, [R194+0x1000] ;  /* 0x00100000c23c783b */ /* 0x000ea80000000200 */
[----:B------:R-:W3:Y:S04]  /*3d90*/  LDSM.16.MT88.4 R100, [R0+0xe000] ;  /* 0x00e000000064783b */ /* 0x000ee80000004200 */
[----:B------:R-:W-:Y:S04]  /*3da0*/  LDSM.16.M88.4 R168, [R196] ;  /* 0x00000000c4a8783b */ /* 0x000fe80000000200 */
[----:B------:R-:W4:Y:S04]  /*3db0*/  LDSM.16.MT88.4 R172, [R0+0xc800] ;  /* 0x00c8000000ac783b */ /* 0x000f280000004200 */
[----:B------:R-:W3:Y:S04]  /*3dc0*/  LDSM.16.M88.4 R176, [R196+0x1000] ;  /* 0x00100000c4b0783b */ /* 0x000ee80000000200 */
[----:B------:R-:W3:Y:S01]  /*3dd0*/  LDSM.16.MT88.4 R180, [R0+0xe800] ;  /* 0x00e8000000b4783b */ /* 0x000ee20000004200 */
[-C--:B-1----:R-:W-:Y:S08]  /*3de0*/  HMMA.16816.F32 R4, R64, R16.reuse, RZ ;  /* 0x000000104004723c */ /* 0x082ff000000018ff */
[C---:B--2---:R-:W-:Y:S08]  /*3df0*/  HMMA.16816.F32 R8, R60.reuse, R16, RZ ;  /* 0x000000103c08723c */ /* 0x044ff000000018ff */
[-C--:B------:R-:W-:Y:S08]  /*3e00*/  HMMA.16816.F32 R12, R60, R18.reuse, RZ ;  /* 0x000000123c0c723c */ /* 0x080ff000000018ff */
[C---:B------:R-:W-:Y:S08]  /*3e10*/  HMMA.16816.F32 R16, R64.reuse, R18, RZ ;  /* 0x000000124010723c */ /* 0x040ff000000018ff */
[-C--:B---3--:R-:W-:Y:S08]  /*3e20*/  HMMA.16816.F32 R52, R64, R100.reuse, RZ ;  /* 0x000000644034723c */ /* 0x088ff000000018ff */
[C---:B------:R-:W-:Y:S08]  /*3e30*/  HMMA.16816.F32 R56, R60.reuse, R100, RZ ;  /* 0x000000643c38723c */ /* 0x040ff000000018ff */
[-C--:B------:R-:W-:Y:S08]  /*3e40*/  HMMA.16816.F32 R60, R60, R102.reuse, RZ ;  /* 0x000000663c3c723c */ /* 0x080ff000000018ff */
[----:B------:R-:W-:Y:S01]  /*3e50*/  HMMA.16816.F32 R64, R64, R102, RZ ;  /* 0x000000664040723c */ /* 0x000fe200000018ff */
[----:B------:R-:W-:Y:S07]  /*3e60*/  LDSM.16.M88.4 R100, [R199] ;  /* 0x00000000c764783b */ /* 0x000fee0000000200 */
[-C--:B----4-:R-:W-:Y:S08]  /*3e70*/  HMMA.16816.F32 R4, R168, R172.reuse, R4 ;  /* 0x000000aca804723c */ /* 0x090ff00000001804 */
[C---:B------:R-:W-:Y:S08]  /*3e80*/  HMMA.16816.F32 R8, R176.reuse, R172, R8 ;  /* 0x000000acb008723c */ /* 0x040ff00000001808 */
[-C--:B------:R-:W-:Y:S08]  /*3e90*/  HMMA.16816.F32 R12, R176, R174.reuse, R12 ;  /* 0x000000aeb00c723c */ /* 0x080ff0000000180c */
[C---:B------:R-:W-:Y:S01]  /*3ea0*/  HMMA.16816.F32 R16, R168.reuse, R174, R16 ;  /* 0x000000aea810723c */ /* 0x040fe20000001810 */
[----:B------:R-:W1:Y:S07]  /*3eb0*/  LDSM.16.MT88.4 R172, [R0+0xd000] ;  /* 0x00d0000000ac783b */ /* 0x000e6e0000004200 */
[-C--:B------:R-:W-:Y:S08]  /*3ec0*/  HMMA.16816.F32 R52, R168, R180.reuse, R52 ;  /* 0x000000b4a834723c */ /* 0x080ff00000001834 */
[C---:B------:R-:W-:Y:S08]  /*3ed0*/  HMMA.16816.F32 R56, R176.reuse, R180, R56 ;  /* 0x000000b4b038723c */ /* 0x040ff00000001838 */
[-C--:B------:R-:W-:Y:S01]  /*3ee0*/  HMMA.16816.F32 R60, R176, R182.reuse, R60 ;  /* 0x000000b6b03c723c */ /* 0x080fe2000000183c */
[----:B------:R-:W2:Y:S07]  /*3ef0*/  LDSM.16.M88.4 R176, [R199+0x1000] ;  /* 0x00100000c7b0783b */ /* 0x000eae0000000200 */
[----:B------:R-:W-:Y:S01]  /*3f00*/  HMMA.16816.F32 R64, R168, R182, R64 ;  /* 0x000000b6a840723c */ /* 0x000fe20000001840 */
[----:B------:R-:W3:Y:S04]  /*3f10*/  LDSM.16.MT88.4 R168, [R0+0xf000] ;  /* 0x00f0000000a8783b */ /* 0x000ee80000004200 */
[----:B------:R-:W-:Y:S03]  /*3f20*/  LDSM.16.M88.4 R180, [R200+0x1000] ;  /* 0x00100000c8b4783b */ /* 0x000fe60000000200 */
[-C--:B-1----:R-:W-:Y:S08]  /*3f30*/  HMMA.16816.F32 R4, R100, R172.reuse, R4 ;  /* 0x000000ac6404723c */ /* 0x082ff00000001804 */
[C---:B--2---:R-:W-:Y:S08]  /*3f40*/  HMMA.16816.F32 R8, R176.reuse, R172, R8 ;  /* 0x000000acb008723c */ /* 0x044ff00000001808 */
[-C--:B------:R-:W-:Y:S08]  /*3f50*/  HMMA.16816.F32 R12, R176, R174.reuse, R12 ;  /* 0x000000aeb00c723c */ /* 0x080ff0000000180c */
[C---:B------:R-:W-:Y:S01]  /*3f60*/  HMMA.16816.F32 R16, R100.reuse, R174, R16 ;  /* 0x000000ae6410723c */ /* 0x040fe20000001810 */
[----:B------:R-:W-:Y:S07]  /*3f70*/  LDSM.16.M88.4 R172, [R200] ;  /* 0x00000000c8ac783b */ /* 0x000fee0000000200 */
[-C--:B---3--:R-:W-:Y:S08]  /*3f80*/  HMMA.16816.F32 R52, R100, R168.reuse, R52 ;  /* 0x000000a86434723c */ /* 0x088ff00000001834 */
[C---:B------:R-:W-:Y:S08]  /*3f90*/  HMMA.16816.F32 R56, R176.reuse, R168, R56 ;  /* 0x000000a8b038723c */ /* 0x040ff00000001838 */
[-C--:B------:R-:W-:Y:S01]  /*3fa0*/  HMMA.16816.F32 R60, R176, R170.reuse, R60 ;  /* 0x000000aab03c723c */ /* 0x080fe2000000183c */
[----:B------:R-:W1:Y:S07]  /*3fb0*/  LDSM.16.MT88.4 R176, [R0+0xd800] ;  /* 0x00d8000000b0783b */ /* 0x000e6e0000004200 */
[----:B------:R-:W-:Y:S01]  /*3fc0*/  HMMA.16816.F32 R64, R100, R170, R64 ;  /* 0x000000aa6440723c */ /* 0x000fe20000001840 */
[----:B------:R2:W3:Y:S06]  /*3fd0*/  LDSM.16.MT88.4 R100, [R0+0xf800] ;  /* 0x00f800000064783b */ /* 0x0004ec0000004200 */
[----:B------:R-:W-:Y:S02]  /*3fe0*/  IMAD.MOV.U32 R170, RZ, RZ, c[0x0][0x22c] ;  /* 0x00008b00ffaa7624 */ /* 0x000fe400078e00ff */
[----:B------:R-:W-:Y:S03]  /*3ff0*/  IMAD.MOV.U32 R171, RZ, RZ, c[0x0][0x22c] ;  /* 0x00008b00ffab7624 */ /* 0x000fe600078e00ff */
[----:B------:R-:W-:Y:S02]  /*4000*/  IMAD R170, R170, c[0x0][0x1c0], RZ ;  /* 0x00007000aaaa7a24 */ /* 0x000fe400078e02ff */
[----:B------:R-:W-:Y:S02]  /*4010*/  IMAD R171, R171, c[0x0][0x1c0], RZ ;  /* 0x00007000abab7a24 */ /* 0x000fe400078e02ff */
[----:B------:R-:W-:Y:S02]  /*4020*/  IMAD R170, R170, 0x28, RZ ;  /* 0x00000028aaaa7824 */ /* 0x000fe400078e02ff */
[----:B------:R-:W-:Y:S02]  /*4030*/  IMAD R171, R171, 0x30, RZ ;  /* 0x00000030abab7824 */ /* 0x000fe400078e02ff */
[----:B--2---:R-:W-:Y:S04]  /*4040*/  IMAD.MOV.U32 R0, RZ, RZ, c[0x0][0x22c] ;  /* 0x00008b00ff007624 */ /* 0x004fe800078e00ff */
[----:B------:R-:W-:Y:S04]  /*4050*/  IMAD R0, R0, c[0x0][0x1c0], RZ ;  /* 0x0000700000007a24 */ /* 0x000fe800078e02ff */
[----:B------:R-:W-:Y:S01]  /*4060*/  IMAD.SHL.U32 R0, R0, 0x20, RZ ;  /* 0x0000002000007824 */ /* 0x000fe200078e00ff */
[-C--:B-1----:R-:W-:Y:S08]  /*4070*/  HMMA.16816.F32 R4, R172, R176.reuse, R4 ;  /* 0x000000b0ac04723c */ /* 0x082ff00000001804 */
[C---:B------:R-:W-:Y:S07]  /*4080*/  HMMA.16816.F32 R8, R180.reuse, R176, R8 ;  /* 0x000000b0b408723c */ /* 0x040fee0000001808 */
[----:B------:R-:W-:Y:S01]  /*4090*/  IMAD.MOV.U32 R177, RZ, RZ, c[0x0][0x22c] ;  /* 0x00008b00ffb17624 */ /* 0x000fe200078e00ff */
[-C--:B------:R-:W-:Y:S04]  /*40a0*/  HMMA.16816.F32 R12, R180, R178.reuse, R12 ;  /* 0x000000b2b40c723c */ /* 0x080fe8000000180c */
[----:B------:R-:W-:Y:S04]  /*40b0*/  IMAD R177, R177, c[0x0][0x1c0], RZ ;  /* 0x00007000b1b17a24 */ /* 0x000fe800078e02ff */
[C---:B------:R-:W-:Y:S04]  /*40c0*/  HMMA.16816.F32 R16, R172.reuse, R178, R16 ;  /* 0x000000b2ac10723c */ /* 0x040fe80000001810 */
[----:B------:R-:W-:Y:S04]  /*40d0*/  IMAD R177, R177, 0x18, RZ ;  /* 0x00000018b1b17824 */ /* 0x000fe800078e02ff */
[-C--:B---3--:R-:W-:Y:S04]  /*40e0*/  HMMA.16816.F32 R52, R172, R100.reuse, R52 ;  /* 0x00000064ac34723c */ /* 0x088fe80000001834 */
[CC--:B------:R-:W-:Y:S04]  /*40f0*/  LEA R168, P1, R177.reuse, R206.reuse, 0x2 ;  /* 0x000000ceb1a87211 */ /* 0x0c0fe800078210ff */
[C---:B------:R-:W-:Y:S04]  /*4100*/  HMMA.16816.F32 R56, R180.reuse, R100, R56 ;  /* 0x00000064b438723c */ /* 0x040fe80000001838 */
[----:B------:R-:W-:Y:S03]  /*4110*/  LEA.HI.X.SX32 R169, R177, R207, 0x2, P1 ;  /* 0x000000cfb1a97211 */ /* 0x000fe600008f16ff */
[----:B------:R-:W-:Y:S01]  /*4120*/  @P5 IADD3 R100, P0, R233, R225, RZ ;  /* 0x000000e1e9645210 */ /* 0x000fe20007f1e0ff */
[-C--:B------:R-:W-:Y:S04]  /*4130*/  HMMA.16816.F32 R60, R180, R102.reuse, R60 ;  /* 0x00000066b43c723c */ /* 0x080fe8000000183c */
[----:B------:R-:W-:Y:S04]  /*4140*/  @P5 IMAD.X R101, R232, 0x1, R223, P0 ;  /* 0x00000001e8655824 */ /* 0x000fe800000e06df */
[----:B------:R-:W-:Y:S01]  /*4150*/  HMMA.16816.F32 R64, R172, R102, R64 ;  /* 0x00000066ac40723c */ /* 0x000fe20000001840 */
[----:B------:R1:W5:Y:S04]  /*4160*/  @P5 LDG.E R216, [R100.64+-0x100] ;  /* 0xffff000664d85981 */ /* 0x000368000c1e1900 */
[----:B------:R1:W5:Y:S04]  /*4170*/  @P5 LDG.E R217, [R100.64+-0xe0] ;  /* 0xffff200664d95981 */ /* 0x000368000c1e1900 */
[----:B------:R2:W-:Y:S04]  /*4180*/  RED.E.ADD.F32.FTZ.RN.STRONG.GPU [R206.64], R4 ;  /* 0x00000004ce00798e */ /* 0x0005e8000c10e786 */
[----:B------:R3:W-:Y:S01]  /*4190*/  RED.E.ADD.F32.FTZ.RN.STRONG.GPU [R2.64], R5 ;  /* 0x000000050200798e */ /* 0x0007e2000c10e786 */
[CC--:B-1----:R-:W-:Y:S04]  /*41a0*/  LEA R100, P0, R240.reuse, R206.reuse, 0x2 ;  /* 0x000000cef0647211 */ /* 0x0c2fe800078010ff */
[-C--:B------:R-:W-:Y:S02]  /*41b0*/  LEA.HI.X.SX32 R101, R240, R207.reuse, 0x2, P0 ;  /* 0x000000cff0657211 */ /* 0x080fe400000f16ff */
[CC--:B------:R-:W-:Y:S02]  /*41c0*/  LEA R102, P0, R0.reuse, R206.reuse, 0x2 ;  /* 0x000000ce00667211 */ /* 0x0c0fe400078010ff */
[-C--:B--2---:R-:W-:Y:S01]  /*41d0*/  LEA R4, P1, R171, R206.reuse, 0x2 ;  /* 0x000000ceab047211 */ /* 0x084fe200078210ff */
[----:B------:R1:W-:Y:S01]  /*41e0*/  RED.E.ADD.F32.FTZ.RN.STRONG.GPU [R100.64], R6 ;  /* 0x000000066400798e */ /* 0x0003e2000c10e786 */
[-C--:B------:R-:W-:Y:S01]  /*41f0*/  LEA.HI.X.SX32 R103, R0, R207.reuse, 0x2, P0 ;  /* 0x000000cf00677211 */ /* 0x080fe200000f16ff */
[----:B------:R-:W-:Y:S01]  /*4200*/  IMAD.IADD R0, R215, 0x1, R242 ;  /* 0x00000001d7007824 */ /* 0x000fe200078e02f2 */
[-C--:B---3--:R-:W-:Y:S01]  /*4210*/  LEA.HI.X.SX32 R5, R171, R207.reuse, 0x2, P1 ;  /* 0x000000cfab057211 */ /* 0x088fe200008f16ff */
[----:B------:R2:W-:Y:S01]  /*4220*/  RED.E.ADD.F32.FTZ.RN.STRONG.GPU [R168.64], R7 ;  /* 0x00000007a800798e */ /* 0x0005e2000c10e786 */
[----:B------:R-:W-:Y:S03]  /*4230*/  IMAD.IADD R171, R215, 0x1, R243 ;  /* 0x00000001d7ab7824 */ /* 0x000fe600078e02f3 */
[----:B------:R3:W-:Y:S01]  /*4240*/  RED.E.ADD.F32.FTZ.RN.STRONG.GPU [R102.64], R8 ;  /* 0x000000086600798e */ /* 0x0007e2000c10e786 */
[-C--:B-1----:R-:W-:Y:S02]  /*4250*/  LEA R100, P2, R170, R206.reuse, 0x2 ;  /* 0x000000ceaa647211 */ /* 0x082fe400078410ff */
[-C--:B------:R-:W-:Y:S02]  /*4260*/  LEA R6, P0, R252, R206.reuse, 0x2 ;  /* 0x000000cefc067211 */ /* 0x080fe400078010ff */
[-C--:B------:R-:W-:Y:S02]  /*4270*/  LEA.HI.X.SX32 R101, R170, R207.reuse, 0x2, P2 ;  /* 0x000000cfaa657211 */ /* 0x080fe400010f16ff */
[-C--:B--2---:R-:W-:Y:S02]  /*4280*/  LEA.HI.X.SX32 R7, R252, R207.reuse, 0x2, P0 ;  /* 0x000000cffc077211 */ /* 0x084fe400000f16ff */
[CC--:B---3--:R-:W-:Y:S01]  /*4290*/  LEA R8, P2, R231.reuse, R206.reuse, 0x2 ;  /* 0x000000cee7087211 */ /* 0x0c8fe200078410ff */
[----:B------:R1:W-:Y:S04]  /*42a0*/  RED.E.ADD.F32.FTZ.RN.STRONG.GPU [R100.64], R9 ;  /* 0x000000096400798e */ /* 0x0003e8000c10e786 */
[----:B------:R2:W-:Y:S04]  /*42b0*/  RED.E.ADD.F32.FTZ.RN.STRONG.GPU [R4.64], R10 ;  /* 0x0000000a0400798e */ /* 0x0005e8000c10e786 */
[----:B------:R3:W-:Y:S04]  /*42c0*/  RED.E.ADD.F32.FTZ.RN.STRONG.GPU [R6.64], R11 ;  /* 0x0000000b0600798e */ /* 0x0007e8000c10e786 */
[----:B------:R-:W-:Y:S04]  /*42d0*/  RED.E.ADD.F32.FTZ.RN.STRONG.GPU [R206.64+0x80], R16 ;  /* 0x00008010ce00798e */ /* 0x000fe8000c10e786 */
[----:B------:R-:W-:Y:S04]  /*42e0*/  RED.E.ADD.F32.FTZ.RN.STRONG.GPU [R2.64+0x80], R17 ;  /* 0x000080110200798e */ /* 0x000fe8000c10e786 */
[----:B------:R-:W-:Y:S01]  /*42f0*/  LDSM.16.MT88.4 R100, [R184+0x2800] ;  /* 0x00280000b864783b */ /* 0x000fe20000004200 */
[-C--:B-1----:R-:W-:Y:S02]  /*4300*/  LEA.HI.X.SX32 R9, R231, R207.reuse, 0x2, P2 ;  /* 0x000000cfe7097211 */ /* 0x082fe400010f16ff */
[CC--:B--2---:R-:W-:Y:S04]  /*4310*/  LEA R4, P0, R246.reuse, R206.reuse, 0x2 ;  /* 0x000000cef6047211 */ /* 0x0c4fe800078010ff */
[-C--:B------:R-:W-:Y:S02]  /*4320*/  LEA.HI.X.SX32 R5, R246, R207.reuse, 0x2, P0 ;  /* 0x000000cff6057211 */ /* 0x080fe400000f16ff */
[-C--:B---3--:R-:W-:Y:S02]  /*4330*/  LEA R6, P1, R243, R206.reuse, 0x2 ;  /* 0x000000cef3067211 */ /* 0x088fe400078210ff */
[-C--:B------:R-:W-:Y:S01]  /*4340*/  LEA R10, P0, R171, R206.reuse, 0x2 ;  /* 0x000000ceab0a7211 */ /* 0x080fe200078010ff */
[----:B------:R1:W-:Y:S01]  /*4350*/  RED.E.ADD.F32.FTZ.RN.STRONG.GPU [R4.64], R18 ;  /* 0x000000120400798e */ /* 0x0003e2000c10e786 */
[-C--:B------:R-:W-:Y:S02]  /*4360*/  LEA.HI.X.SX32 R7, R243, R207.reuse, 0x2, P1 ;  /* 0x000000cff3077211 */ /* 0x080fe400008f16ff */
[-C--:B------:R-:W-:Y:S03]  /*4370*/  LEA.HI.X.SX32 R11, R171, R207.reuse, 0x2, P0 ;  /* 0x000000cfab0b7211 */ /* 0x080fe600000f16ff */
[----:B------:R2:W-:Y:S04]  /*4380*/  RED.E.ADD.F32.FTZ.RN.STRONG.GPU [R6.64], R19 ;  /* 0x000000130600798e */ /* 0x0005e8000c10e786 */
[----:B------:R-:W-:Y:S04]  /*4390*/  RED.E.ADD.F32.FTZ.RN.STRONG.GPU [R10.64], R12 ;  /* 0x0000000c0a00798e */ /* 0x000fe8000c10e786 */
[----:B------:R3:W-:Y:S04]  /*43a0*/  RED.E.ADD.F32.FTZ.RN.STRONG.GPU [R8.64], R13 ;  /* 0x0000000d0800798e */ /* 0x0007e8000c10e786 */
[----:B------:R-:W-:Y:S01]  /*43b0*/  LDSM.16.MT88.4 R16, [R184+0x2000] ;  /* 0x00200000b810783b */ /* 0x000fe20000004200 */
[CC--:B-1----:R-:W-:Y:S04]  /*43c0*/  LEA R4, P1, R230.reuse, R206.reuse, 0x2 ;  /* 0x000000cee6047211 */ /* 0x0c2fe800078210ff */
[-C--:B------:R-:W-:Y:S02]  /*43d0*/  LEA.HI.X.SX32 R5, R230, R207.reuse, 0x2, P1 ;  /* 0x000000cfe6057211 */ /* 0x080fe400008f16ff */
[CC--:B--2---:R-:W-:Y:S03]  /*43e0*/  LEA R6, P0, R236.reuse, R206.reuse, 0x2 ;  /* 0x000000ceec067211 */ /* 0x0c4fe600078010ff */
[----:B------:R1:W-:Y:S01]  /*43f0*/  RED.E.ADD.F32.FTZ.RN.STRONG.GPU [R4.64], R14 ;  /* 0x0000000e0400798e */ /* 0x0003e2000c10e786 */
[-C--:B------:R-:W-:Y:S02]  /*4400*/  LEA.HI.X.SX32 R7, R236, R207.reuse, 0x2, P0 ;  /* 0x000000cfec077211 */ /* 0x080fe400000f16ff */
[CC--:B---3--:R-:W-:Y:S03]  /*4410*/  LEA R8, P2, R229.reuse, R206.reuse, 0x2 ;  /* 0x000000cee5087211 */ /* 0x0c8fe600078410ff */
[----:B------:R2:W-:Y:S01]  /*4420*/  RED.E.ADD.F32.FTZ.RN.STRONG.GPU [R6.64], R15 ;  /* 0x0000000f0600798e */ /* 0x0005e2000c10e786 */
[-C--:B------:R-:W-:Y:S03]  /*4430*/  LEA.HI.X.SX32 R9, R229, R207.reuse, 0x2, P2 ;  /* 0x000000cfe5097211 */ /* 0x080fe600010f16ff */
[----:B------:R-:W-:Y:S04]  /*4440*/  RED.E.ADD.F32.FTZ.RN.STRONG.GPU [R206.64+0x100], R52 ;  /* 0x00010034ce00798e */ /* 0x000fe8000c10e786 */
[----:B------:R-:W-:Y:S04]  /*4450*/  RED.E.ADD.F32.FTZ.RN.STRONG.GPU [R2.64+0x100], R53 ;  /* 0x000100350200798e */ /* 0x000fe8000c10e786 */
[----:B------:R-:W-:Y:S01]  /*4460*/  LDSM.16.MT88.4 R12, [R185+0x10000] ;  /* 0x01000000b90c783b */ /* 0x000fe20000004200 */
[CC--:B-1----:R-:W-:Y:S04]  /*4470*/  LEA R4, P0, R245.reuse, R206.reuse, 0x2 ;  /* 0x000000cef5047211 */ /* 0x0c2fe800078010ff */
[-C--:B------:R-:W-:Y:S02]  /*4480*/  LEA.HI.X.SX32 R5, R245, R207.reuse, 0x2, P0 ;  /* 0x000000cff5057211 */ /* 0x080fe400000f16ff */
[-C--:B--2---:R-:W-:Y:S02]  /*4490*/  LEA R6, P1, R242, R206.reuse, 0x2 ;  /* 0x000000cef2067211 */ /* 0x084fe400078210ff */
[-C--:B------:R-:W-:Y:S01]  /*44a0*/  LEA R10, P0, R0, R206.reuse, 0x2 ;  /* 0x000000ce000a7211 */ /* 0x080fe200078010ff */
[----:B------:R1:W-:Y:S01]  /*44b0*/  RED.E.ADD.F32.FTZ.RN.STRONG.GPU [R4.64], R54 ;  /* 0x000000360400798e */ /* 0x0003e2000c10e786 */
[-C--:B------:R-:W-:Y:S02]  /*44c0*/  LEA.HI.X.SX32 R7, R242, R207.reuse, 0x2, P1 ;  /* 0x000000cff2077211 */ /* 0x080fe400008f16ff */
[-C--:B------:R-:W-:Y:S01]  /*44d0*/  LEA.HI.X.SX32 R11, R0, R207.reuse, 0x2, P0 ;  /* 0x000000cf000b7211 */ /* 0x080fe200000f16ff */
[----:B------:R-:W-:Y:S02]  /*44e0*/  IMAD.IADD R0, R215, 0x1, R241 ;  /* 0x00000001d7007824 */ /* 0x000fe400078e02f1 */
[----:B------:R2:W-:Y:S04]  /*44f0*/  RED.E.ADD.F32.FTZ.RN.STRONG.GPU [R6.64], R55 ;  /* 0x000000370600798e */ /* 0x0005e8000c10e786 */
[----:B------:R3:W-:Y:S04]  /*4500*/  RED.E.ADD.F32.FTZ.RN.STRONG.GPU [R10.64], R56 ;  /* 0x000000380a00798e */ /* 0x0007e8000c10e786 */
[----:B------:R4:W-:Y:S04]  /*4510*/  RED.E.ADD.F32.FTZ.RN.STRONG.GPU [R8.64], R57 ;  /* 0x000000390800798e */ /* 0x0009e8000c10e786 */
[----:B------:R-:W-:Y:S01]  /*4520*/  LDSM.16.MT88.4 R52, [R186+0x10800] ;  /* 0x01080000ba34783b */ /* 0x000fe20000004200 */
[CC--:B-1----:R-:W-:Y:S04]  /*4530*/  LEA R4, P1, R228.reuse, R206.reuse, 0x2 ;  /* 0x000000cee4047211 */ /* 0x0c2fe800078210ff */
[-C--:B------:R-:W-:Y:S02]  /*4540*/  LEA.HI.X.SX32 R5, R228, R207.reuse, 0x2, P1 ;  /* 0x000000cfe4057211 */ /* 0x080fe400008f16ff */
[CC--:B--2---:R-:W-:Y:S03]  /*4550*/  LEA R6, P0, R235.reuse, R206.reuse, 0x2 ;  /* 0x000000ceeb067211 */ /* 0x0c4fe600078010ff */
[----:B------:R1:W-:Y:S01]  /*4560*/  RED.E.ADD.F32.FTZ.RN.STRONG.GPU [R4.64], R58 ;  /* 0x0000003a0400798e */ /* 0x0003e2000c10e786 */
[-C--:B------:R-:W-:Y:S02]  /*4570*/  LEA.HI.X.SX32 R7, R235, R207.reuse, 0x2, P0 ;  /* 0x000000cfeb077211 */ /* 0x080fe400000f16ff */
[CC--:B---3--:R-:W-:Y:S02]  /*4580*/  LEA R10, P0, R241.reuse, R206.reuse, 0x2 ;  /* 0x000000cef10a7211 */ /* 0x0c8fe400078010ff */
[CC--:B----4-:R-:W-:Y:S01]  /*4590*/  LEA R8, P4, R0.reuse, R206.reuse, 0x2 ;  /* 0x000000ce00087211 */ /* 0x0d0fe200078810ff */
[----:B------:R2:W-:Y:S01]  /*45a0*/  RED.E.ADD.F32.FTZ.RN.STRONG.GPU [R6.64], R59 ;  /* 0x0000003b0600798e */ /* 0x0005e2000c10e786 */
[-C--:B------:R-:W-:Y:S02]  /*45b0*/  LEA.HI.X.SX32 R11, R241, R207.reuse, 0x2, P0 ;  /* 0x000000cff10b7211 */ /* 0x080fe400000f16ff */
[-C--:B------:R-:W-:Y:S01]  /*45c0*/  LEA.HI.X.SX32 R9, R0, R207.reuse, 0x2, P4 ;  /* 0x000000cf00097211 */ /* 0x080fe200020f16ff */
[----:B------:R-:W-:Y:S01]  /*45d0*/  RED.E.ADD.F32.FTZ.RN.STRONG.GPU [R206.64+0x180], R64 ;  /* 0x00018040ce00798e */ /* 0x000fe2000c10e786 */
[----:B------:R-:W-:Y:S03]  /*45e0*/  LOP3.LUT R0, R213, 0x1, RZ, 0xc0, !PT ;  /* 0x00000001d5007812 */ /* 0x000fe600078ec0ff */
[----:B------:R3:W-:Y:S04]  /*45f0*/  RED.E.ADD.F32.FTZ.RN.STRONG.GPU [R2.64+0x180], R65 ;  /* 0x000180410200798e */ /* 0x0007e8000c10e786 */
[----:B------:R-:W-:Y:S01]  /*4600*/  LDSM.16.MT88.4 R56, [R184+0x800] ;  /* 0x00080000b838783b */ /* 0x000fe20000004200 */
[CC--:B-1----:R-:W-:Y:S04]  /*4610*/  LEA R4, P1, R244.reuse, R206.reuse, 0x2 ;  /* 0x000000cef4047211 */ /* 0x0c2fe800078210ff */
[-C--:B------:R-:W-:Y:S02]  /*4620*/  LEA.HI.X.SX32 R5, R244, R207.reuse, 0x2, P1 ;  /* 0x000000cff4057211 */ /* 0x080fe400008f16ff */
[CC--:B--2---:R-:W-:Y:S03]  /*4630*/  LEA R6, P2, R227.reuse, R206.reuse, 0x2 ;  /* 0x000000cee3067211 */ /* 0x0c4fe600078410ff */
[----:B------:R1:W-:Y:S01]  /*4640*/  RED.E.ADD.F32.FTZ.RN.STRONG.GPU [R4.64], R66 ;  /* 0x000000420400798e */ /* 0x0003e2000c10e786 */
[-C--:B------:R-:W-:Y:S03]  /*4650*/  LEA.HI.X.SX32 R7, R227, R207.reuse, 0x2, P2 ;  /* 0x000000cfe3077211 */ /* 0x080fe600010f16ff */
[----:B------:R-:W-:Y:S01]  /*4660*/  RED.E.ADD.F32.FTZ.RN.STRONG.GPU [R10.64], R67 ;  /* 0x000000430a00798e */ /* 0x000fe2000c10e786 */
[CC--:B---3--:R-:W-:Y:S03]  /*4670*/  LEA R2, P0, R234.reuse, R206.reuse, 0x2 ;  /* 0x000000ceea027211 */ /* 0x0c8fe600078010ff */
[----:B------:R-:W-:Y:S01]  /*4680*/  RED.E.ADD.F32.FTZ.RN.STRONG.GPU [R8.64], R60 ;  /* 0x0000003c0800798e */ /* 0x000fe2000c10e786 */
[-C--:B------:R-:W-:Y:S02]  /*4690*/  LEA.HI.X.SX32 R3, R234, R207.reuse, 0x2, P0 ;  /* 0x000000cfea037211 */ /* 0x080fe400000f16ff */
[----:B------:R-:W-:Y:S01]  /*46a0*/  ISETP.NE.U32.AND P0, PT, R0, 0x1, PT ;  /* 0x000000010000780c */ /* 0x000fe20003f05070 */
[----:B------:R-:W-:Y:S01]  /*46b0*/  RED.E.ADD.F32.FTZ.RN.STRONG.GPU [R6.64], R61 ;  /* 0x0000003d0600798e */ /* 0x000fe2000c10e786 */
[----:B------:R-:W-:Y:S03]  /*46c0*/  @P5 IADD3 R0, P2, R225, -0x100, RZ ;  /* 0xffffff00e1005810 */ /* 0x000fe60007f5e0ff */
[----:B------:R-:W-:Y:S02]  /*46d0*/  LDSM.16.MT88.4 R8, [R184] ;  /* 0x00000000b808783b */ /* 0x000fe40000004200 */
[----:B------:R-:W-:Y:S01]  /*46e0*/  @P5 IMAD.MOV.U32 R225, RZ, RZ, R0 ;  /* 0x000000ffffe15224 */ /* 0x000fe200078e0000 */
[C---:B------:R-:W-:Y:S01]  /*46f0*/  IADD3 R0, R184.reuse, -0x4000, RZ ;  /* 0xffffc000b8007810 */ /* 0x040fe20007ffe0ff */
[----:B------:R-:W-:Y:S04]  /*4700*/  LDSM.16.MT88.4 R64, [R185+0x10800] ;  /* 0x01080000b940783b */ /* 0x000fe80000004200 */
[----:B------:R-:W-:Y:S02]  /*4710*/  @P0 IADD3 R0, R184, 0x4000, RZ ;  /* 0x00004000b8000810 */ /* 0x000fe40007ffe0ff */
[C---:B-1----:R-:W-:Y:S04]  /*4720*/  LEA R4, P1, R226.reuse, R206, 0x2 ;  /* 0x000000cee2047211 */ /* 0x042fe800078210ff */
[----:B------:R-:W-:Y:S02]  /*4730*/  LEA.HI.X.SX32 R5, R226, R207, 0x2, P1 ;  /* 0x000000cfe2057211 */ /* 0x000fe400008f16ff */
[----:B------:R-:W-:Y:S03]  /*4740*/  @P5 IADD3 R219, P1, R219, -0x100, RZ ;  /* 0xffffff00dbdb5810 */ /* 0x000fe60007f3e0ff */
[----:B------:R-:W-:Y:S01]  /*4750*/  RED.E.ADD.F32.FTZ.RN.STRONG.GPU [R4.64], R62 ;  /* 0x0000003e0400798e */ /* 0x000fe2000c10e786 */
[----:B------:R-:W-:Y:S03]  /*4760*/  @P5 IADD3.X R218, R218, -0x1, RZ, P1, !PT ;  /* 0xffffffffdada5810 */ /* 0x000fe60000ffe4ff */
[----:B------:R-:W1:Y:S04]  /*4770*/  LDSM.16.MT88.4 R4, [R186+0x10000] ;  /* 0x01000000ba04783b */ /* 0x000e680000004200 */
[----:B------:R2:W-:Y:S04]  /*4780*/  RED.E.ADD.F32.FTZ.RN.STRONG.GPU [R2.64], R63 ;  /* 0x0000003f0200798e */ /* 0x0005e8000c10e786 */
[----:B------:R-:W-:Y:S01]  /*4790*/  LDSM.16.MT88.4 R60, [R185+0x11000] ;  /* 0x01100000b93c783b */ /* 0x000fe20000004200 */
[----:B--2---:R-:W-:Y:S02]  /*47a0*/  @P5 IADD3.X R2, R223, -0x1, RZ, P2, !PT ;  /* 0xffffffffdf025810 */ /* 0x004fe400017fe4ff */
[C---:B------:R-:W-:Y:S02]  /*47b0*/  ISETP.GT.AND P2, PT, R213.reuse, RZ, PT ;  /* 0x000000ffd500720c */ /* 0x040fe40003f44270 */
[----:B------:R-:W-:Y:S01]  /*47c0*/  IADD3 R3, R213, -0x1, RZ ;  /* 0xffffffffd5037810 */ /* 0x000fe20007ffe0ff */
[----:B------:R-:W-:Y:S01]  /*47d0*/  @P5 IMAD.MOV.U32 R223, RZ, RZ, R2 ;  /* 0x000000ffffdf5224 */ /* 0x000fe200078e0002 */
[-C--:B-1----:R-:W-:Y:S05]  /*47e0*/  HMMA.16816.F32 R68, R4, R8.reuse, R68 ;  /* 0x000000080444723c */ /* 0x082fea0000001844 */
[----:B------:R-:W-:Y:S03]  /*47f0*/  IMAD.MOV.U32 R213, RZ, RZ, R3 ;  /* 0x000000ffffd57224 */ /* 0x000fe600078e0003 */
[C---:B------:R-:W-:Y:S08]  /*4800*/  HMMA.16816.F32 R72, R12.reuse, R8, R72 ;  /* 0x000000080c48723c */ /* 0x040ff00000001848 */
[-C--:B------:R-:W-:Y:S08]  /*4810*/  HMMA.16816.F32 R76, R12, R10.reuse, R76 ;  /* 0x0000000a0c4c723c */ /* 0x080ff0000000184c */
[C---:B------:R-:W-:Y:S01]  /*4820*/  HMMA.16816.F32 R80, R4.reuse, R10, R80 ;  /* 0x0000000a0450723c */ /* 0x040fe20000001850 */
[----:B------:R-:W-:Y:S07]  /*4830*/  LDSM.16.MT88.4 R8, [R186+0x11000] ;  /* 0x01100000ba08783b */ /* 0x000fee0000004200 */
[-C--:B------:R-:W-:Y:S08]  /*4840*/  HMMA.16816.F32 R84, R4, R16.reuse, R84 ;  /* 0x000000100454723c */ /* 0x080ff00000001854 */
[C---:B------:R-:W-:Y:S08]  /*4850*/  HMMA.16816.F32 R88, R12.reuse, R16, R88 ;  /* 0x000000100c58723c */ /* 0x040ff00000001858 */
[-C--:B------:R-:W-:Y:S01]  /*4860*/  HMMA.16816.F32 R92, R12, R18.reuse, R92 ;  /* 0x000000120c5c723c */ /* 0x080fe2000000185c */
[----:B------:R-:W1:Y:S07]  /*4870*/  LDSM.16.MT88.4 R12, [R184+0x1000] ;  /* 0x00100000b80c783b */ /* 0x000e6e0000004200 */
[----:B------:R-:W-:Y:S01]  /*4880*/  HMMA.16816.F32 R96, R4, R18, R96 ;  /* 0x000000120460723c */ /* 0x000fe20000001860 */
[----:B------:R-:W2:Y:S04]  /*4890*/  LDSM.16.MT88.4 R4, [R184+0x3000] ;  /* 0x00300000b804783b */ /* 0x000ea80000004200 */
[----:B------:R-:W-:Y:S03]  /*48a0*/  LDSM.16.MT88.4 R16, [R186+0x11800] ;  /* 0x01180000ba10783b */ /* 0x000fe60000004200 */
[-C--:B------:R-:W-:Y:S08]  /*48b0*/  HMMA.16816.F32 R68, R52, R56.reuse, R68 ;  /* 0x000000383444723c */ /* 0x080ff00000001844 */
[C---:B------:R-:W-:Y:S08]  /*48c0*/  HMMA.16816.F32 R72, R64.reuse, R56, R72 ;  /* 0x000000384048723c */ /* 0x040ff00000001848 */
[-C--:B------:R-:W-:Y:S08]  /*48d0*/  HMMA.16816.F32 R76, R64, R58.reuse, R76 ;  /* 0x0000003a404c723c */ /* 0x080ff0000000184c */
[C---:B------:R-:W-:Y:S01]  /*48e0*/  HMMA.16816.F32 R80, R52.reuse, R58, R80 ;  /* 0x0000003a3450723c */ /* 0x040fe20000001850 */
[----:B------:R-:W3:Y:S07]  /*48f0*/  LDSM.16.MT88.4 R56, [R184+0x1800] ;  /* 0x00180000b838783b */ /* 0x000eee0000004200 */
[-C--:B------:R-:W-:Y:S08]  /*4900*/  HMMA.16816.F32 R84, R52, R100.reuse, R84 ;  /* 0x000000643454723c */ /* 0x080ff00000001854 */
[C---:B------:R-:W-:Y:S08]  /*4910*/  HMMA.16816.F32 R88, R64.reuse, R100, R88 ;  /* 0x000000644058723c */ /* 0x040ff00000001858 */
[-C--:B------:R-:W-:Y:S01]  /*4920*/  HMMA.16816.F32 R92, R64, R102.reuse, R92 ;  /* 0x00000066405c723c */ /* 0x080fe2000000185c */
[----:B------:R-:W4:Y:S07]  /*4930*/  LDSM.16.MT88.4 R64, [R185+0x11800] ;  /* 0x01180000b940783b */ /* 0x000f2e0000004200 */
[----:B------:R-:W-:Y:S01]  /*4940*/  HMMA.16816.F32 R96, R52, R102, R96 ;  /* 0x000000663460723c */ /* 0x000fe20000001860 */
[----:B------:R2:W3:Y:S07]  /*4950*/  LDSM.16.MT88.4 R52, [R184+0x3800] ;  /* 0x00380000b834783b */ /* 0x0004ee0000004200 */
[-C--:B-1----:R-:W-:Y:S08]  /*4960*/  HMMA.16816.F32 R68, R8, R12.reuse, R68 ;  /* 0x0000000c0844723c */ /* 0x082ff00000001844 */
[C---:B------:R-:W-:Y:S08]  /*4970*/  HMMA.16816.F32 R72, R60.reuse, R12, R72 ;  /* 0x0000000c3c48723c */ /* 0x040ff00000001848 */
[-C--:B------:R-:W-:Y:S04]  /*4980*/  HMMA.16816.F32 R76, R60, R14.reuse, R76 ;  /* 0x0000000e3c4c723c */ /* 0x080fe8000000184c */
[----:B--2---:R-:W-:Y:S04]  /*4990*/  IMAD.MOV.U32 R184, RZ, RZ, R0 ;  /* 0x000000ffffb87224 */ /* 0x004fe800078e0000 */
[C---:B------:R-:W-:Y:S08]  /*49a0*/  HMMA.16816.F32 R80, R8.reuse, R14, R80 ;  /* 0x0000000e0850723c */ /* 0x040ff00000001850 */
[-C--:B------:R-:W-:Y:S08]  /*49b0*/  HMMA.16816.F32 R84, R8, R4.reuse, R84 ;  /* 0x000000040854723c */ /* 0x080ff00000001854 */
[C---:B------:R-:W-:Y:S08]  /*49c0*/  HMMA.16816.F32 R88, R60.reuse, R4, R88 ;  /* 0x000000043c58723c */ /* 0x040ff00000001858 */
[-C--:B------:R-:W-:Y:S08]  /*49d0*/  HMMA.16816.F32 R92, R60, R6.reuse, R92 ;  /* 0x000000063c5c723c */ /* 0x080ff0000000185c */
[----:B------:R-:W-:Y:S08]  /*49e0*/  HMMA.16816.F32 R96, R8, R6, R96 ;  /* 0x000000060860723c */ /* 0x000ff00000001860 */
[-C--:B---3--:R-:W-:Y:S08]  /*49f0*/  HMMA.16816.F32 R68, R16, R56.reuse, R68 ;  /* 0x000000381044723c */ /* 0x088ff00000001844 */
[C---:B----4-:R-:W-:Y:S08]  /*4a00*/  HMMA.16816.F32 R72, R64.reuse, R56, R72 ;  /* 0x000000384048723c */ /* 0x050ff00000001848 */
[-C--:B------:R-:W-:Y:S08]  /*4a10*/  HMMA.16816.F32 R76, R64, R58.reuse, R76 ;  /* 0x0000003a404c723c */ /* 0x080ff0000000184c */
[C---:B------:R-:W-:Y:S08]  /*4a20*/  HMMA.16816.F32 R80, R16.reuse, R58, R80 ;  /* 0x0000003a1050723c */ /* 0x040ff00000001850 */
[-C--:B------:R-:W-:Y:S08]  /*4a30*/  HMMA.16816.F32 R84, R16, R52.reuse, R84 ;  /* 0x000000341054723c */ /* 0x080ff00000001854 */
[C---:B------:R-:W-:Y:S08]  /*4a40*/  HMMA.16816.F32 R88, R64.reuse, R52, R88 ;  /* 0x000000344058723c */ /* 0x040ff00000001858 */
[-C--:B------:R-:W-:Y:S08]  /*4a50*/  HMMA.16816.F32 R92, R64, R54.reuse, R92 ;  /* 0x00000036405c723c */ /* 0x080ff0000000185c */
[----:B------:R-:W-:Y:S01]  /*4a60*/  HMMA.16816.F32 R96, R16, R54, R96 ;  /* 0x000000361060723c */ /* 0x000fe20000001860 */
[----:B------:R-:W-:-:S07]  /*4a70*/  @P2 BRA `(.L_x_9) ;  /* 0xffffdd8000002947 */ /* 0x000fce000383ffff */
[----:B------:R-:W-:Y:S01]  /*4a80*/  BAR.SYNC.DEFER_BLOCKING 0x0 ;  /* 0x0000000000007b1d */ /* 0x000fe20000010000 */
[----:B------:R-:W-:Y:S01]  /*4a90*/  FMUL.FTZ R68, R68, c[0x0][0x2e0] ;  /* 0x0000b80044447a20 */ /* 0x000fe20000410000 */
[----:B------:R-:W-:Y:S01]  /*4aa0*/  F2FP.PACK_AB R20, R21, R20 ;  /* 0x000000141514723e */ /* 0x000fe200000000ff */
        /* <DEDUP_REMOVED lines=23> */
[----:B------:R-:W-:Y:S01]  /*4c20*/  STS [R247], R16 ;  /* 0x00000010f7007388 */ /* 0x000fe20000000800 */
[----:B------:R-:W-:Y:S01]  /*4c30*/  FMUL.FTZ R10, R77, c[0x0][0x2e0] ;  /* 0x0000b8004d0a7a20 */ /* 0x000fe20000410000 */
[----:B------:R-:W-:Y:S01]  /*4c40*/  F2FP.PACK_AB R13, R13, R74 ;  /* 0x0000004a0d0d723e */ /* 0x000fe200000000ff */
[----:B------:R-:W-:Y:S01]  /*4c50*/  FMUL.FTZ R78, R78, c[0x0][0x2e0] ;  /* 0x0000b8004e4e7a20 */ /* 0x000fe20000410000 */
[----:B------:R-:W-:Y:S01]  /*4c60*/  STS [R247+0x400], R15 ;  /* 0x0004000ff7007388 */ /* 0x000fe20000000800 */
        /* <DEDUP_REMOVED lines=33> */
[----:B------:R-:W-:-:S02]  /*4e80*/  F2FP.PACK_AB R2, R2, R92 ;  /* 0x0000005c0202723e */ /* 0x000fc400000000ff */
[----:B------:R-:W-:Y:S01]  /*4e90*/  STS [R248+0x2000], R4 ;  /* 0x00200004f8007388 */ /* 0x000fe20000000800 */
[----:B------:R-:W-:Y:S02]  /*4ea0*/  F2FP.PACK_AB R30, R31, R30 ;  /* 0x0000001e1f1e723e */ /* 0x000fe400000000ff */
[----:B------:R-:W-:Y:S01]  /*4eb0*/  F2FP.PACK_AB R0, R0, R94 ;  /* 0x0000005e0000723e */ /* 0x000fe200000000ff */
[----:B------:R-:W-:Y:S01]  /*4ec0*/  STS [R248+0x2400], R3 ;  /* 0x00240003f8007388 */ /* 0x000fe20000000800 */
[----:B------:R-:W-:Y:S02]  /*4ed0*/  F2FP.PACK_AB R36, R37, R36 ;  /* 0x000000242524723e */ /* 0x000fe400000000ff */
[----:B------:R-:W-:Y:S01]  /*4ee0*/  F2FP.PACK_AB R38, R39, R38 ;  /* 0x000000262726723e */ /* 0x000fe200000000ff */
[----:B------:R-:W-:Y:S01]  /*4ef0*/  STS [R247+0x3000], R6 ;  /* 0x00300006f7007388 */ /* 0x000fe20000000800 */
[----:B------:R-:W-:Y:S02]  /*4f00*/  F2FP.PACK_AB R48, R49, R48 ;  /* 0x000000303130723e */ /* 0x000fe400000000ff */
[----:B------:R-:W-:Y:S01]  /*4f10*/  F2FP.PACK_AB R50, R51, R50 ;  /* 0x000000323332723e */ /* 0x000fe200000000ff */
[----:B------:R-:W-:Y:S01]  /*4f20*/  STS [R247+0x3400], R5 ;  /* 0x00340005f7007388 */ /* 0x000fe20000000800 */
[----:B------:R-:W-:-:S02]  /*4f30*/  F2FP.PACK_AB R40, R41, R40 ;  /* 0x000000282928723e */ /* 0x000fc400000000ff */
[----:B------:R-:W-:Y:S01]  /*4f40*/  F2FP.PACK_AB R42, R43, R42 ;  /* 0x0000002a2b2a723e */ /* 0x000fe200000000ff */
[----:B------:R-:W-:Y:S01]  /*4f50*/  STS [R248+0x3000], R2 ;  /* 0x00300002f8007388 */ /* 0x000fe20000000800 */
[----:B------:R-:W-:Y:S02]  /*4f60*/  F2FP.PACK_AB R44, R45, R44 ;  /* 0x0000002c2d2c723e */ /* 0x000fe400000000ff */
[----:B------:R-:W-:Y:S01]  /*4f70*/  F2FP.PACK_AB R46, R47, R46 ;  /* 0x0000002e2f2e723e */ /* 0x000fe200000000ff */
[----:B------:R1:W-:Y:S01]  /*4f80*/  STS [R248+0x3400], R0 ;  /* 0x00340000f8007388 */ /* 0x0003e20000000800 */
[----:B------:R-:W-:-:S03]  /*4f90*/  ISETP.NE.AND P0, PT, R250, -0x1, PT ;  /* 0xfffffffffa00780c */ /* 0x000fc60003f05270 */
[----:B------:R2:W-:Y:S04]  /*4fa0*/  STS [R247+0x4000], R20 ;  /* 0x00400014f7007388 */ /* 0x0005e80000000800 */
[----:B------:R2:W-:Y:S04]  /*4fb0*/  STS [R247+0x4400], R22 ;  /* 0x00440016f7007388 */ /* 0x0005e80000000800 */
[----:B------:R2:W-:Y:S04]  /*4fc0*/  STS [R248+0x4000], R32 ;  /* 0x00400020f8007388 */ /* 0x0005e80000000800 */
[----:B------:R2:W-:Y:S04]  /*4fd0*/  STS [R248+0x4400], R34 ;  /* 0x00440022f8007388 */ /* 0x0005e80000000800 */
[----:B------:R2:W-:Y:S04]  /*4fe0*/  STS [R247+0x5000], R24 ;  /* 0x00500018f7007388 */ /* 0x0005e80000000800 */
[----:B------:R2:W-:Y:S01]  /*4ff0*/  STS [R247+0x5400], R26 ;  /* 0x0054001af7007388 */ /* 0x0005e20000000800 */
[----:B-1----:R-:W-:-:S03]  /*5000*/  @P0 IADD3 R0, R237, R250, RZ ;  /* 0x000000faed000210 */ /* 0x002fc60007ffe0ff */
[----:B------:R2:W-:Y:S02]  /*5010*/  STS [R248+0x5000], R28 ;  /* 0x0050001cf8007388 */ /* 0x0005e40000000800 */
[C---:B------:R-:W-:Y:S02]  /*5020*/  @P0 IMAD.WIDE.U32 R2, R0.reuse, c[0x0][0x3a0], RZ ;  /* 0x0000e80000020a25 */ /* 0x040fe400078e00ff */
[----:B------:R2:W-:Y:S02]  /*5030*/  STS [R248+0x5400], R30 ;  /* 0x0054001ef8007388 */ /* 0x0005e40000000800 */
[----:B------:R-:W-:Y:S01]  /*5040*/  @P0 IMAD R8, R0, c[0x0][0x3a4], R3 ;  /* 0x0000e90000080a24 */ /* 0x000fe200078e0203 */
[----:B------:R-:W-:Y:S01]  /*5050*/  @P0 MOV R7, R2 ;  /* 0x0000000200070202 */ /* 0x000fe20000000f00 */
[----:B------:R-:W1:Y:S04]  /*5060*/  S2R R168, SR_CTAID.Y ;  /* 0x0000000000a87919 */ /* 0x000e680000002600 */
[----:B------:R2:W-:Y:S04]  /*5070*/  STS [R247+0x6000], R36 ;  /* 0x00600024f7007388 */ /* 0x0005e80000000800 */
[----:B------:R2:W-:Y:S04]  /*5080*/  STS [R247+0x6400], R38 ;  /* 0x00640026f7007388 */ /* 0x0005e80000000800 */
[----:B------:R2:W-:Y:S04]  /*5090*/  STS [R248+0x6000], R48 ;  /* 0x00600030f8007388 */ /* 0x0005e80000000800 */
[----:B------:R2:W-:Y:S04]  /*50a0*/  STS [R248+0x6400], R50 ;  /* 0x00640032f8007388 */ /* 0x0005e80000000800 */
[----:B------:R2:W-:Y:S04]  /*50b0*/  STS [R247+0x7000], R40 ;  /* 0x00700028f7007388 */ /* 0x0005e80000000800 */
[----:B------:R2:W-:Y:S01]  /*50c0*/  STS [R247+0x7400], R42 ;  /* 0x0074002af7007388 */ /* 0x0005e20000000800 */
[----:B-1----:R-:W-:-:S03]  /*50d0*/  SHF.R.S32.HI R5, RZ, 0x1f, R168 ;  /* 0x0000001fff057819 */ /* 0x002fc600000114a8 */
[----:B------:R2:W-:Y:S04]  /*50e0*/  STS [R248+0x7000], R44 ;  /* 0x0070002cf8007388 */ /* 0x0005e80000000800 */
[----:B------:R2:W-:Y:S01]  /*50f0*/  STS [R248+0x7400], R46 ;  /* 0x0074002ef8007388 */ /* 0x0005e20000000800 */
[----:B------:R-:W-:Y:S05]  /*5100*/  @P0 BRA `(.L_x_10) ;  /* 0x000000a000000947 */ /* 0x000fea0003800000 */
[----:B------:R-:W-:Y:S01]  /*5110*/  SHF.R.S32.HI R0, RZ, 0x1f, R237 ;  /* 0x0000001fff007819 */ /* 0x000fe200000114ed */
[----:B------:R-:W-:-:S04]  /*5120*/  IMAD.WIDE.U32 R2, R237, c[0x0][0x3a0], RZ ;  /* 0x0000e800ed027a25 */ /* 0x000fc800078e00ff */
[----:B------:R-:W-:Y:S02]  /*5130*/  IMAD R0, R0, c[0x0][0x3a0], RZ ;  /* 0x0000e80000007a24 */ /* 0x000fe400078e02ff */
[----:B------:R-:W-:Y:S02]  /*5140*/  IMAD R4, R5, c[0x0][0x388], RZ ;  /* 0x0000e20005047a24 */ /* 0x000fe400078e02ff */
[----:B------:R-:W-:-:S05]  /*5150*/  IMAD R0, R237, c[0x0][0x3a4], R0 ;  /* 0x0000e900ed007a24 */ /* 0x000fca00078e0200 */
[----:B------:R-:W-:Y:S01]  /*5160*/  IADD3 R3, R3, R0, RZ ;  /* 0x0000000003037210 */ /* 0x000fe20007ffe0ff */
[----:B------:R-:W-:-:S04]  /*5170*/  IMAD R0, R168, c[0x0][0x38c], R4 ;  /* 0x0000e300a8007a24 */ /* 0x000fc800078e0204 */
[----:B------:R-:W-:-:S05]  /*5180*/  IMAD.WIDE.U32 R2, R168, c[0x0][0x388], R2 ;  /* 0x0000e200a8027a25 */ /* 0x000fca00078e0002 */
[----:B------:R-:W-:Y:S02]  /*5190*/  IADD3 R8, R3, R0, RZ ;  /* 0x0000000003087210 */ /* 0x000fe40007ffe0ff */
[----:B------:R-:W-:Y:S02]  /*51a0*/  MOV R7, R2 ;  /* 0x0000000200077202 */ /* 0x000fe40000000f00 */
.L_x_10:
[----:B------:R-:W-:-:S05]  /*51b0*/  @P0 IADD3 R0, R237, R250, RZ ;  /* 0x000000faed000210 */ /* 0x000fca0007ffe0ff */
[----:B------:R-:W-:-:S04]  /*51c0*/  @P0 IMAD.WIDE.U32 R2, R0, c[0x0][0x3a8], RZ ;  /* 0x0000ea0000020a25 */ /* 0x000fc800078e00ff */
[----:B--2---:R-:W-:Y:S01]  /*51d0*/  @P0 IMAD R22, R0, c[0x0][0x3ac], R3 ;  /* 0x0000eb0000160a24 */ /* 0x004fe200078e0203 */
[----:B------:R-:W-:Y:S01]  /*51e0*/  @P0 MOV R21, R2 ;  /* 0x0000000200150202 */ /* 0x000fe20000000f00 */
        /* <DEDUP_REMOVED lines=11> */
.L_x_11:
[----:B------:R-:W2:Y:S01]  /*52a0*/  LDL.64 R4, [R1] ;  /* 0x0000000001047983 */ /* 0x000ea20000100a00 */
[C---:B------:R-:W-:Y:S01]  /*52b0*/  SHF.L.U32 R0, R239.reuse, 0x6, RZ ;  /* 0x00000006ef007819 */ /* 0x040fe200000006ff */
[----:B------:R-:W-:Y:S01]  /*52c0*/  IMAD R11, R239, -0x40, R212 ;  /* 0xffffffc0ef0b7824 */ /* 0x000fe200078e02d4 */
[----:B------:R-:W-:Y:S01]  /*52d0*/  BSSY B0, `(.L_x_12) ;  /* 0x0000025000007945 */ /* 0x000fe20003800000 */
[----:B------:R-:W-:Y:S01]  /*52e0*/  BAR.SYNC.DEFER_BLOCKING 0x0 ;  /* 0x0000000000007b1d */ /* 0x000fe20000010000 */
[----:B------:R-:W-:Y:S02]  /*52f0*/  SHF.R.S32.HI R20, RZ, 0x1f, R0 ;  /* 0x0000001fff147819 */ /* 0x000fe40000011400 */
[----:B------:R-:W-:Y:S02]  /*5300*/  ISETP.GE.AND P2, PT, R238, R11, PT ;  /* 0x0000000bee00720c */ /* 0x000fe40003f46270 */
[----:B------:R-:W-:Y:S01]  /*5310*/  SHF.R.S32.HI R48, RZ, 0x1f, R238 ;  /* 0x0000001fff307819 */ /* 0x000fe200000114ee */
[----:B------:R-:W1:Y:S01]  /*5320*/  S2R R49, SR_CTAID.Z ;  /* 0x0000000000317919 */ /* 0x000e620000002700 */
[----:B------:R-:W-:-:S04]  /*5330*/  IMAD R6, R20, c[0x0][0x3a0], RZ ;  /* 0x0000e80014067a24 */ /* 0x000fc800078e02ff */
[----:B------:R-:W-:Y:S01]  /*5340*/  IMAD R6, R0, c[0x0][0x3a4], R6 ;  /* 0x0000e90000067a24 */ /* 0x000fe200078e0206 */
[----:B------:R3:W4:Y:S04]  /*5350*/  LDS.128 R28, [R214+0xd000] ;  /* 0x00d00000d61c7984 */ /* 0x0007280000000c00 */
[----:B------:R3:W2:Y:S01]  /*5360*/  LDS.128 R24, [R214+0xf000] ;  /* 0x00f00000d6187984 */ /* 0x0006a20000000c00 */
[----:B-1----:R-:W-:-:S03]  /*5370*/  SHF.R.S32.HI R23, RZ, 0x1f, R49 ;  /* 0x0000001fff177819 */ /* 0x002fc60000011431 */
[----:B------:R3:W1:Y:S04]  /*5380*/  LDS.128 R36, [R214+0x10000] ;  /* 0x01000000d6247984 */ /* 0x0006680000000c00 */
[----:B------:R3:W1:Y:S04]  /*5390*/  LDS.128 R44, [R214+0x11000] ;  /* 0x01100000d62c7984 */ /* 0x0006680000000c00 */
[----:B------:R3:W1:Y:S04]  /*53a0*/  LDS.128 R32, [R214+0x12000] ;  /* 0x01200000d6207984 */ /* 0x0006680000000c00 */
[----:B------:R3:W1:Y:S01]  /*53b0*/  LDS.128 R40, [R214+0x13000] ;  /* 0x01300000d6287984 */ /* 0x0006620000000c00 */
[----:B--2---:R-:W-:-:S02]  /*53c0*/  SHF.R.S32.HI R3, RZ, 0x1f, R4 ;  /* 0x0000001fff037819 */ /* 0x004fc40000011404 */
[----:B------:R-:W-:-:S05]  /*53d0*/  MOV R2, R4 ;  /* 0x0000000400027202 */ /* 0x000fca0000000f00 */
[----:B------:R-:W-:-:S05]  /*53e0*/  IMAD.WIDE.U32 R4, R0, c[0x0][0x3a0], R2 ;  /* 0x0000e80000047a25 */ /* 0x000fca00078e0002 */
[----:B------:R-:W-:-:S04]  /*53f0*/  IADD3 R4, P0, R7, R4, RZ ;  /* 0x0000000407047210 */ /* 0x000fc80007f1e0ff */
[----:B------:R-:W-:Y:S01]  /*5400*/  IADD3.X R5, R8, R5, R6, P0, !PT ;  /* 0x0000000508057210 */ /* 0x000fe200007fe406 */
[----:B------:R-:W-:-:S04]  /*5410*/  IMAD R6, R23, c[0x0][0x3b8], RZ ;  /* 0x0000ee0017067a24 */ /* 0x000fc800078e02ff */
[C---:B------:R-:W-:Y:S02]  /*5420*/  IMAD R6, R49.reuse, c[0x0][0x3bc], R6 ;  /* 0x0000ef0031067a24 */ /* 0x040fe400078e0206 */
[----:B------:R-:W-:-:S05]  /*5430*/  IMAD.WIDE.U32 R4, R49, c[0x0][0x3b8], R4 ;  /* 0x0000ee0031047a25 */ /* 0x000fca00078e0004 */
[----:B------:R-:W-:Y:S01]  /*5440*/  IADD3 R10, R5, R6, RZ ;  /* 0x00000006050a7210 */ /* 0x000fe20007ffe0ff */
[----:B------:R-:W-:Y:S05]  /*5450*/  @P2 BRA `(.L_x_13) ;  /* 0x000000c000002947 */ /* 0x000fea0003800000 */
[----:B-1-34-:R-:W1:Y:S01]  /*5460*/  LDS.128 R12, [R214+0xc000] ;  /* 0x00c00000d60c7984 */ /* 0x01ae620000000c00 */
[----:B------:R-:W-:Y:S01]  /*5470*/  MOV R6, R4 ;  /* 0x0000000400067202 */ /* 0x000fe20000000f00 */
[----:B------:R-:W-:Y:S01]  /*5480*/  IMAD R8, R48, c[0x0][0x3a0], RZ ;  /* 0x0000e80030087a24 */ /* 0x000fe200078e02ff */
[----:B------:R-:W-:Y:S01]  /*5490*/  MOV R7, R10 ;  /* 0x0000000a00077202 */ /* 0x000fe20000000f00 */
[----:B------:R-:W2:Y:S02]  /*54a0*/  LDS.128 R16, [R214+0xe000] ;  /* 0x00e00000d6107984 */ /* 0x000ea40000000c00 */
[C---:B------:R-:W-:Y:S02]  /*54b0*/  IMAD R8, R238.reuse, c[0x0][0x3a4], R8 ;  /* 0x0000e900ee087a24 */ /* 0x040fe400078e0208 */
[----:B------:R-:W-:-:S05]  /*54c0*/  IMAD.WIDE.U32 R6, R238, c[0x0][0x3a0], R6 ;  /* 0x0000e800ee067a25 */ /* 0x000fca00078e0006 */
[----:B------:R-:W-:Y:S02]  /*54d0*/  IADD3 R7, R7, R8, RZ ;  /* 0x0000000807077210 */ /* 0x000fe40007ffe0ff */
[----:B------:R-:W-:-:S04]  /*54e0*/  LEA R8, P0, R6, c[0x0][0x340], 0x1 ;  /* 0x0000d00006087a11 */ /* 0x000fc800078008ff */
[----:B------:R-:W-:-:S05]  /*54f0*/  LEA.HI.X R9, R6, c[0x0][0x344], R7, 0x1, P0 ;  /* 0x0000d10006097a11 */ /* 0x000fca00000f0c07 */
[----:B-1----:R1:W-:Y:S04]  /*5500*/  STG.E.128 [R8.64], R12 ;  /* 0x0000000c08007986 */ /* 0x0023e8000c101d06 */
[----:B--2---:R1:W-:Y:S02]  /*5510*/  STG.E.128 [R8.64+0x80], R16 ;  /* 0x0000801008007986 */ /* 0x0043e4000c101d06 */
.L_x_13:
[----:B-1-34-:R-:W-:Y:S05]  /*5520*/  BSYNC B0 ;  /* 0x0000000000007941 */ /* 0x01afea0003800000 */
.L_x_12:
[----:B------:R-:W-:Y:S01]  /*5530*/  IADD3 R6, R238, 0x20, RZ ;  /* 0x00000020ee067810 */ /* 0x000fe20007ffe0ff */
[----:B------:R-:W-:Y:S03]  /*5540*/  BSSY B0, `(.L_x_14) ;  /* 0x000000f000007945 */ /* 0x000fe60003800000 */
[----:B------:R-:W-:-:S13]  /*5550*/  ISETP.GE.AND P1, PT, R6, R11, PT ;  /* 0x0000000b0600720c */ /* 0x000fda0003f26270 */
[----:B------:R-:W-:Y:S05]  /*5560*/  @P1 BRA `(.L_x_15) ;  /* 0x000000c000001947 */ /* 0x000fea0003800000 */
[----:B------:R-:W-:Y:S02]  /*5570*/  IADD3 R5, P0, R238, 0x20, RZ ;  /* 0x00000020ee057810 */ /* 0x000fe40007f1e0ff */
[----:B------:R-:W-:-:S03]  /*5580*/  MOV R7, R10 ;  /* 0x0000000a00077202 */ /* 0x000fc60000000f00 */
[----:B------:R-:W-:-:S04]  /*5590*/  IMAD.X R6, RZ, RZ, R48, P0 ;  /* 0x000000ffff067224 */ /* 0x000fc800000e0630 */
[----:B------:R-:W-:Y:S02]  /*55a0*/  IMAD R8, R6, c[0x0][0x3a0], RZ ;  /* 0x0000e80006087a24 */ /* 0x000fe400078e02ff */
[----:B------:R-:W-:-:S04]  /*55b0*/  IMAD.MOV.U32 R6, RZ, RZ, R4 ;  /* 0x000000ffff067224 */ /* 0x000fc800078e0004 */
[----:B------:R-:W-:-:S04]  /*55c0*/  IMAD.WIDE.U32 R6, R5, c[0x0][0x3a0], R6 ;  /* 0x0000e80005067a25 */ /* 0x000fc800078e0006 */
[----:B------:R-:W-:Y:S01]  /*55d0*/  IMAD R5, R5, c[0x0][0x3a4], R8 ;  /* 0x0000e90005057a24 */ /* 0x000fe200078e0208 */
[----:B------:R-:W-:-:S04]  /*55e0*/  LEA R4, P0, R6, c[0x0][0x340], 0x1 ;  /* 0x0000d00006047a11 */ /* 0x000fc800078008ff */
[----:B------:R-:W-:-:S04]  /*55f0*/  IADD3 R5, R7, R5, RZ ;  /* 0x0000000507057210 */ /* 0x000fc80007ffe0ff */
[----:B------:R-:W-:-:S05]  /*5600*/  LEA.HI.X R5, R6, c[0x0][0x344], R5, 0x1, P0 ;  /* 0x0000d10006057a11 */ /* 0x000fca00000f0c05 */
[----:B------:R1:W-:Y:S04]  /*5610*/  STG.E.128 [R4.64], R28 ;  /* 0x0000001c04007986 */ /* 0x0003e8000c101d06 */
[----:B------:R1:W-:Y:S02]  /*5620*/  STG.E.128 [R4.64+0x80], R24 ;  /* 0x0000801804007986 */ /* 0x0003e4000c101d06 */
.L_x_15:
[----:B------:R-:W-:Y:S05]  /*5630*/  BSYNC B0 ;  /* 0x0000000000007941 */ /* 0x000fea0003800000 */
.L_x_14:
[----:B------:R-:W-:Y:S01]  /*5640*/  IMAD.WIDE.U32 R2, R0, c[0x0][0x3a8], R2 ;  /* 0x0000ea0000027a25 */ /* 0x000fe200078e0002 */
[----:B------:R-:W-:Y:S03]  /*5650*/  BSSY B0, `(.L_x_16) ;  /* 0x0000014000007945 */ /* 0x000fe60003800000 */
[----:B-1----:R-:W-:Y:S01]  /*5660*/  IMAD R4, R20, c[0x0][0x3a8], RZ ;  /* 0x0000ea0014047a24 */ /* 0x002fe200078e02ff */
[----:B------:R-:W-:-:S03]  /*5670*/  IADD3 R2, P0, R21, R2, RZ ;  /* 0x0000000215027210 */ /* 0x000fc60007f1e0ff */
[----:B------:R-:W-:Y:S02]  /*5680*/  IMAD R0, R0, c[0x0][0x3ac], R4 ;  /* 0x0000eb0000007a24 */ /* 0x000fe400078e0204 */
[----:B------:R-:W-:-:S03]  /*5690*/  IMAD R4, R23, c[0x0][0x3c0], RZ ;  /* 0x0000f00017047a24 */ /* 0x000fc600078e02ff */
[----:B------:R-:W-:Y:S01]  /*56a0*/  IADD3.X R3, R22, R3, R0, P0, !PT ;  /* 0x0000000316037210 */ /* 0x000fe200007fe400 */
[----:B------:R-:W-:-:S04]  /*56b0*/  IMAD R0, R49, c[0x0][0x3c4], R4 ;  /* 0x0000f10031007a24 */ /* 0x000fc800078e0204 */
[----:B------:R-:W-:-:S05]  /*56c0*/  IMAD.WIDE.U32 R2, R49, c[0x0][0x3c0], R2 ;  /* 0x0000f00031027a25 */ /* 0x000fca00078e0002 */
[----:B------:R-:W-:Y:S01]  /*56d0*/  IADD3 R8, R3, R0, RZ ;  /* 0x0000000003087210 */ /* 0x000fe20007ffe0ff */
[----:B------:R-:W-:Y:S05]  /*56e0*/  @P2 BRA `(.L_x_17) ;  /* 0x000000a000002947 */ /* 0x000fea0003800000 */
[----:B------:R-:W-:Y:S01]  /*56f0*/  MOV R4, R2 ;  /* 0x0000000200047202 */ /* 0x000fe20000000f00 */
[----:B------:R-:W-:Y:S01]  /*5700*/  IMAD R0, R48, c[0x0][0x3a8], RZ ;  /* 0x0000ea0030007a24 */ /* 0x000fe200078e02ff */
[----:B------:R-:W-:-:S03]  /*5710*/  MOV R5, R8 ;  /* 0x0000000800057202 */ /* 0x000fc60000000f00 */
[C---:B------:R-:W-:Y:S02]  /*5720*/  IMAD R0, R238.reuse, c[0x0][0x3ac], R0 ;  /* 0x0000eb00ee007a24 */ /* 0x040fe400078e0200 */
[----:B------:R-:W-:-:S05]  /*5730*/  IMAD.WIDE.U32 R4, R238, c[0x0][0x3a8], R4 ;  /* 0x0000ea00ee047a25 */ /* 0x000fca00078e0004 */
[----:B------:R-:W-:Y:S02]  /*5740*/  IADD3 R0, R5, R0, RZ ;  /* 0x0000000005007210 */ /* 0x000fe40007ffe0ff */
[----:B------:R-:W-:-:S04]  /*5750*/  LEA R6, P0, R4, c[0x0][0x348], 0x1 ;  /* 0x0000d20004067a11 */ /* 0x000fc800078008ff */
[----:B------:R-:W-:-:S05]  /*5760*/  LEA.HI.X R7, R4, c[0x0][0x34c], R0, 0x1, P0 ;  /* 0x0000d30004077a11 */ /* 0x000fca00000f0c00 */
[----:B------:R1:W-:Y:S04]  /*5770*/  STG.E.128 [R6.64], R36 ;  /* 0x0000002406007986 */ /* 0x0003e8000c101d06 */
[----:B------:R1:W-:Y:S02]  /*5780*/  STG.E.128 [R6.64+0x80], R32 ;  /* 0x0000802006007986 */ /* 0x0003e4000c101d06 */
.L_x_17:
[----:B------:R-:W-:Y:S05]  /*5790*/  BSYNC B0 ;  /* 0x0000000000007941 */ /* 0x000fea0003800000 */
.L_x_16:
[----:B------:R-:W-:Y:S05]  /*57a0*/  @P1 BRA `(.L_x_18) ;  /* 0x000007e000001947 */ /* 0x000fea0003800000 */
[----:B------:R-:W-:-:S04]  /*57b0*/  IADD3 R0, P0, R238, 0x20, RZ ;  /* 0x00000020ee007810 */ /* 0x000fc80007f1e0ff */
[----:B------:R-:W-:-:S05]  /*57c0*/  IADD3.X R3, RZ, R48, RZ, P0, !PT ;  /* 0x00000030ff037210 */ /* 0x000fca00007fe4ff */
[----:B------:R-:W-:Y:S01]  /*57d0*/  IMAD R4, R3, c[0x0][0x3a8], RZ ;  /* 0x0000ea0003047a24 */ /* 0x000fe200078e02ff */
[----:B------:R-:W-:-:S05]  /*57e0*/  MOV R3, R8 ;  /* 0x0000000800037202 */ /* 0x000fca0000000f00 */
[----:B-1----:R-:W-:-:S04]  /*57f0*/  IMAD.WIDE.U32 R6, R0, c[0x0][0x3a8], R2 ;  /* 0x0000ea0000067a25 */ /* 0x002fc800078e0002 */
[----:B------:R-:W-:Y:S01]  /*5800*/  IMAD R0, R0, c[0x0][0x3ac], R4 ;  /* 0x0000eb0000007a24 */ /* 0x000fe200078e0204 */
[----:B------:R-:W-:-:S04]  /*5810*/  LEA R2, P0, R6, c[0x0][0x348], 0x1 ;  /* 0x0000d20006027a11 */ /* 0x000fc800078008ff */
[----:B------:R-:W-:-:S04]  /*5820*/  IADD3 R0, R7, R0, RZ ;  /* 0x0000000007007210 */ /* 0x000fc80007ffe0ff */
[----:B------:R-:W-:-:S05]  /*5830*/  LEA.HI.X R3, R6, c[0x0][0x34c], R0, 0x1, P0 ;  /* 0x0000d30006037a11 */ /* 0x000fca00000f0c00 */
[----:B------:R1:W-:Y:S04]  /*5840*/  STG.E.128 [R2.64], R44 ;  /* 0x0000002c02007986 */ /* 0x0003e8000c101d06 */
[----:B------:R1:W-:Y:S01]  /*5850*/  STG.E.128 [R2.64+0x80], R40 ;  /* 0x0000802802007986 */ /* 0x0003e2000c101d06 */
[----:B------:R-:W-:Y:S05]  /*5860*/  BRA `(.L_x_18) ;  /* 0x0000072000007947 */ /* 0x000fea0003800000 */
.L_x_6:
[----:B-1----:R-:W1:Y:S01]  /*5870*/  S2R R8, SR_CTAID.Y ;  /* 0x0000000000087919 */ /* 0x002e620000002600 */
[----:B------:R-:W-:-:S13]  /*5880*/  ISETP.NE.AND P0, PT, R250, -0x1, PT ;  /* 0xfffffffffa00780c */ /* 0x000fda0003f05270 */
[----:B------:R-:W-:-:S05]  /*5890*/  @P0 IADD3 R0, R237, R250, RZ ;  /* 0x000000faed000210 */ /* 0x000fca0007ffe0ff */
[----:B------:R-:W-:-:S04]  /*58a0*/  @P0 IMAD.WIDE.U32 R2, R0, c[0x0][0x3a0], RZ ;  /* 0x0000e80000020a25 */ /* 0x000fc800078e00ff */
[----:B------:R-:W-:Y:S01]  /*58b0*/  @P0 IMAD R6, R0, c[0x0][0x3a4], R3 ;  /* 0x0000e90000060a24 */ /* 0x000fe200078e0203 */
[----:B-1----:R-:W-:Y:S02]  /*58c0*/  SHF.R.S32.HI R7, RZ, 0x1f, R8 ;  /* 0x0000001fff077819 */ /* 0x002fe40000011408 */
        /* <DEDUP_REMOVED lines=12> */
.L_x_19:
[----:B------:R-:W-:-:S05]  /*5990*/  @P0 IADD3 R0, R237, R250, RZ ;  /* 0x000000faed000210 */ /* 0x000fca0007ffe0ff */
[----:B------:R-:W-:-:S04]  /*59a0*/  @P0 IMAD.WIDE.U32 R2, R0, c[0x0][0x3a8], RZ ;  /* 0x0000ea0000020a25 */ /* 0x000fc800078e00ff */
[----:B------:R-:W-:Y:S01]  /*59b0*/  @P0 IMAD R12, R0, c[0x0][0x3ac], R3 ;  /* 0x0000eb00000c0a24 */ /* 0x000fe200078e0203 */
        /* <DEDUP_REMOVED lines=12> */
.L_x_20:
[----:B------:R-:W2:Y:S01]  /*5a80*/  LDL.64 R16, [R1] ;  /* 0x0000000001107983 */ /* 0x000ea20000100a00 */
[C---:B------:R-:W-:Y:S01]  /*5a90*/  SHF.L.U32 R0, R239.reuse, 0x6, RZ ;  /* 0x00000006ef007819 */ /* 0x040fe200000006ff */
[----:B------:R-:W-:Y:S01]  /*5aa0*/  IMAD R9, R239, -0x40, R212 ;  /* 0xffffffc0ef097824 */ /* 0x000fe200078e02d4 */
[----:B------:R-:W-:Y:S01]  /*5ab0*/  BSSY B0, `(.L_x_21) ;  /* 0x000001a000007945 */ /* 0x000fe20003800000 */
[----:B------:R-:W1:Y:S01]  /*5ac0*/  S2R R15, SR_CTAID.Z ;  /* 0x00000000000f7919 */ /* 0x000e620000002700 */
[----:B------:R-:W-:Y:S02]  /*5ad0*/  SHF.R.S32.HI R10, RZ, 0x1f, R0 ;  /* 0x0000001fff0a7819 */ /* 0x000fe40000011400 */
[----:B------:R-:W-:Y:S02]  /*5ae0*/  ISETP.GE.AND P2, PT, R238, R9, PT ;  /* 0x00000009ee00720c */ /* 0x000fe40003f46270 */
[----:B------:R-:W-:Y:S01]  /*5af0*/  SHF.R.S32.HI R14, RZ, 0x1f, R238 ;  /* 0x0000001fff0e7819 */ /* 0x000fe200000114ee */
[----:B------:R-:W-:-:S04]  /*5b00*/  IMAD R4, R10, c[0x0][0x3a0], RZ ;  /* 0x0000e8000a047a24 */ /* 0x000fc800078e02ff */
[----:B------:R-:W-:Y:S01]  /*5b10*/  IMAD R4, R0, c[0x0][0x3a4], R4 ;  /* 0x0000e90000047a24 */ /* 0x000fe200078e0204 */
[----:B-1----:R-:W-:-:S05]  /*5b20*/  SHF.R.S32.HI R13, RZ, 0x1f, R15 ;  /* 0x0000001fff0d7819 */ /* 0x002fca000001140f */
[----:B------:R-:W-:-:S04]  /*5b30*/  IMAD R8, R13, c[0x0][0x3b8], RZ ;  /* 0x0000ee000d087a24 */ /* 0x000fc800078e02ff */
[----:B------:R-:W-:Y:S02]  /*5b40*/  IMAD R8, R15, c[0x0][0x3bc], R8 ;  /* 0x0000ef000f087a24 */ /* 0x000fe400078e0208 */
[----:B--2---:R-:W-:-:S05]  /*5b50*/  IMAD.WIDE.U32 R2, R0, c[0x0][0x3a0], R16 ;  /* 0x0000e80000027a25 */ /* 0x004fca00078e0010 */
[----:B------:R-:W-:-:S04]  /*5b60*/  IADD3 R2, P0, R5, R2, RZ ;  /* 0x0000000205027210 */ /* 0x000fc80007f1e0ff */
[----:B------:R-:W-:-:S05]  /*5b70*/  IADD3.X R3, R6, R3, R4, P0, !PT ;  /* 0x0000000306037210 */ /* 0x000fca00007fe404 */
        /* <DEDUP_REMOVED lines=11> */
[----:B------:R1:W-:Y:S04]  /*5c30*/  STG.E.128 [R6.64], RZ ;  /* 0x000000ff06007986 */ /* 0x0003e8000c101d06 */
[----:B------:R1:W-:Y:S02]  /*5c40*/  STG.E.128 [R6.64+0x80], RZ ;  /* 0x000080ff06007986 */ /* 0x0003e4000c101d06 */
.L_x_22:
[----:B------:R-:W-:Y:S05]  /*5c50*/  BSYNC B0 ;  /* 0x0000000000007941 */ /* 0x000fea0003800000 */
.L_x_21:
[----:B------:R-:W-:Y:S01]  /*5c60*/  IADD3 R4, R238, 0x20, RZ ;  /* 0x00000020ee047810 */ /* 0x000fe20007ffe0ff */
[----:B------:R-:W-:Y:S03]  /*5c70*/  BSSY B0, `(.L_x_23) ;  /* 0x000000f000007945 */ /* 0x000fe60003800000 */
[----:B------:R-:W-:-:S13]  /*5c80*/  ISETP.GE.AND P1, PT, R4, R9, PT ;  /* 0x000000090400720c */ /* 0x000fda0003f26270 */
[----:B------:R-:W-:Y:S05]  /*5c90*/  @P1 BRA `(.L_x_24) ;  /* 0x000000c000001947 */ /* 0x000fea0003800000 */
[----:B------:R-:W-:Y:S01]  /*5ca0*/  IADD3 R3, P0, R238, 0x20, RZ ;  /* 0x00000020ee037810 */ /* 0x000fe20007f1e0ff */
[----:B------:R-:W-:Y:S01]  /*5cb0*/  IMAD.MOV.U32 R9, RZ, RZ, R8 ;  /* 0x000000ffff097224 */ /* 0x000fe200078e0008 */
[----:B------:R-:W-:-:S03]  /*5cc0*/  MOV R8, R2 ;  /* 0x0000000200087202 */ /* 0x000fc60000000f00 */
[----:B------:R-:W-:Y:S02]  /*5cd0*/  IMAD.X R4, RZ, RZ, R14, P0 ;  /* 0x000000ffff047224 */ /* 0x000fe400000e060e */
[----:B------:R-:W-:-:S04]  /*5ce0*/  IMAD.WIDE.U32 R8, R3, c[0x0][0x3a0], R8 ;  /* 0x0000e80003087a25 */ /* 0x000fc800078e0008 */
[----:B------:R-:W-:Y:S01]  /*5cf0*/  IMAD R4, R4, c[0x0][0x3a0], RZ ;  /* 0x0000e80004047a24 */ /* 0x000fe200078e02ff */
[----:B------:R-:W-:-:S03]  /*5d00*/  LEA R2, P0, R8, c[0x0][0x340], 0x1 ;  /* 0x0000d00008027a11 */ /* 0x000fc600078008ff */
[----:B------:R-:W-:-:S05]  /*5d10*/  IMAD R3, R3, c[0x0][0x3a4], R4 ;  /* 0x0000e90003037a24 */ /* 0x000fca00078e0204 */
[----:B------:R-:W-:-:S04]  /*5d20*/  IADD3 R3, R3, R9, RZ ;  /* 0x0000000903037210 */ /* 0x000fc80007ffe0ff */
[----:B------:R-:W-:-:S05]  /*5d30*/  LEA.HI.X R3, R8, c[0x0][0x344], R3, 0x1, P0 ;  /* 0x0000d10008037a11 */ /* 0x000fca00000f0c03 */
[----:B------:R2:W-:Y:S04]  /*5d40*/  STG.E.128 [R2.64], RZ ;  /* 0x000000ff02007986 */ /* 0x0005e8000c101d06 */
[----:B------:R2:W-:Y:S02]  /*5d50*/  STG.E.128 [R2.64+0x80], RZ ;  /* 0x000080ff02007986 */ /* 0x0005e4000c101d06 */
.L_x_24:
[----:B------:R-:W-:Y:S05]  /*5d60*/  BSYNC B0 ;  /* 0x0000000000007941 */ /* 0x000fea0003800000 */
.L_x_23:
[----:B--2---:R-:W-:Y:S01]  /*5d70*/  IMAD.WIDE.U32 R2, R0, c[0x0][0x3a8], R16 ;  /* 0x0000ea0000027a25 */ /* 0x004fe200078e0010 */
[----:B------:R-:W-:Y:S03]  /*5d80*/  BSSY B0, `(.L_x_25) ;  /* 0x0000014000007945 */ /* 0x000fe60003800000 */
[----:B------:R-:W-:Y:S01]  /*5d90*/  IMAD R4, R10, c[0x0][0x3a8], RZ ;  /* 0x0000ea000a047a24 */ /* 0x000fe200078e02ff */
[----:B------:R-:W-:Y:S01]  /*5da0*/  IADD3 R2, P0, R11, R2, RZ ;  /* 0x000000020b027210 */ /* 0x000fe20007f1e0ff */
[----:B------:R-:W-:-:S02]  /*5db0*/  IMAD R8, R13, c[0x0][0x3c0], RZ ;  /* 0x0000f0000d087a24 */ /* 0x000fc400078e02ff */
[----:B------:R-:W-:Y:S02]  /*5dc0*/  IMAD R4, R0, c[0x0][0x3ac], R4 ;  /* 0x0000eb0000047a24 */ /* 0x000fe400078e0204 */
[----:B------:R-:W-:-:S03]  /*5dd0*/  IMAD R8, R15, c[0x0][0x3c4], R8 ;  /* 0x0000f1000f087a24 */ /* 0x000fc600078e0208 */
        /* <DEDUP_REMOVED lines=10> */
[----:B-1----:R-:W-:-:S04]  /*5e80*/  LEA R6, P0, R4, c[0x0][0x348], 0x1 ;  /* 0x0000d20004067a11 */ /* 0x002fc800078008ff */
[----:B------:R-:W-:-:S05]  /*5e90*/  LEA.HI.X R7, R4, c[0x0][0x34c], R0, 0x1, P0 ;  /* 0x0000d30004077a11 */ /* 0x000fca00000f0c00 */
[----:B------:R1:W-:Y:S04]  /*5ea0*/  STG.E.128 [R6.64], RZ ;  /* 0x000000ff06007986 */ /* 0x0003e8000c101d06 */
[----:B------:R1:W-:Y:S02]  /*5eb0*/  STG.E.128 [R6.64+0x80], RZ ;  /* 0x000080ff06007986 */ /* 0x0003e4000c101d06 */
.L_x_26:
[----:B------:R-:W-:Y:S05]  /*5ec0*/  BSYNC B0 ;  /* 0x0000000000007941 */ /* 0x000fea0003800000 */
.L_x_25:
        /* <DEDUP_REMOVED lines=10> */
[----:B------:R1:W-:Y:S04]  /*5f70*/  STG.E.128 [R2.64], RZ ;  /* 0x000000ff02007986 */ /* 0x0003e8000c101d06 */
[----:B------:R1:W-:Y:S02]  /*5f80*/  STG.E.128 [R2.64+0x80], RZ ;  /* 0x000080ff02007986 */ /* 0x0003e4000c101d06 */
.L_x_18:
[----:B------:R-:W-:Y:S05]  /*5f90*/  BSYNC B1 ;  /* 0x0000000000017941 */ /* 0x000fea0003800000 */
.L_x_1:
[----:B------:R-:W-:-:S04]  /*5fa0*/  IADD3 R239, R239, c[0x0][0xc], RZ ;  /* 0x00000300efef7a10 */ /* 0x000fc80007ffe0ff */
[----:B------:R-:W-:-:S13]  /*5fb0*/  ISETP.GE.AND P0, PT, R239, UR4, PT ;  /* 0x00000004ef007c0c */ /* 0x000fda000bf06270 */
[----:B------:R-:W-:Y:S01]  /*5fc0*/  @P0 CALL.REL.NOINC `(.L_x_27) ;  /* 0x0000001000000944 */ /* 0x000fe20003c00000 */
[----:B------:R-:W-:Y:S05]  /*5fd0*/  BRA `(.L_x_28) ;  /* 0xffffa8d000007947 */ /* 0x000fea000383ffff */
.L_x_27:
[----:B------:R-:W-:Y:S05]  /*5fe0*/  EXIT ;  /* 0x000000000000794d */ /* 0x000fea0003800000 */
.L_x_29:
[----:B------:R-:W-:-:S00]  /*5ff0*/  BRA `(.L_x_29) ;  /* 0xfffffff000007947 */ /* 0x000fc0000383ffff */
[----:B------:R-:W-:-:S00]  /*6000*/  NOP ;  /* 0x0000000000007918 */ /* 0x000fc00000000000 */
[----:B------:R-:W-:-:S00]  /*6010*/  NOP ;  /* 0x0000000000007918 */ /* 0x000fc00000000000 */
[----:B------:R-:W-:-:S00]  /*6020*/  NOP ;  /* 0x0000000000007918 */ /* 0x000fc00000000000 */
[----:B------:R-:W-:-:S00]  /*6030*/  NOP ;  /* 0x0000000000007918 */ /* 0x000fc00000000000 */
[----:B------:R-:W-:-:S00]  /*6040*/  NOP ;  /* 0x0000000000007918 */ /* 0x000fc00000000000 */
[----:B------:R-:W-:-:S00]  /*6050*/  NOP ;  /* 0x0000000000007918 */ /* 0x000fc00000000000 */
[----:B------:R-:W-:-:S00]  /*6060*/  NOP ;  /* 0x0000000000007918 */ /* 0x000fc00000000000 */
[----:B------:R-:W-:-:S00]  /*6070*/  NOP ;  /* 0x0000000000007918 */ /* 0x000fc00000000000 */
.L_x_2046:


//--------------------- .text._ZN5flash44flash_bwd_dq_dk_dv_loop_seqk_parallel_kernelI23Flash_bwd_kernel_traitsILi128ELi64ELi64ELi8ELi4ELi2ELi2ELb1ELb0EN7cutlass6half_tE19Flash_kernel_traitsILi128ELi64ELi64ELi8ES3_EELb0ELb0ELb0ELb0ELb0ELb0ELb0EEEvNS_16Flash_bwd_paramsE --------------------------
	.section	.text._ZN5flash44flash_bwd_dq_dk_dv_loop_seqk_parallel_kernelI23Flash_bwd_kernel_traitsILi128ELi64ELi64ELi8ELi4ELi2ELi2ELb1ELb0EN7cutlass6half_tE19Flash_kernel_traitsILi128ELi64ELi64ELi8ES3_EELb0ELb0ELb0ELb0ELb0ELb0ELb0EEEvNS_16Flash_bwd_paramsE,"ax",@progbits
	.sectioninfo	@"SHI_REGISTERS=255"
	.align	128
        .global         _ZN5flash44flash_bwd_dq_dk_dv_loop_seqk_parallel_kernelI23Flash_bwd_kernel_traitsILi128ELi64ELi64ELi8ELi4ELi2ELi2ELb1ELb0EN7cutlass6half_tE19Flash_kernel_traitsILi128ELi64ELi64ELi8ES3_EELb0ELb0ELb0ELb0ELb0ELb0ELb0EEEvNS_16Flash_bwd_paramsE
        .type           _ZN5flash44flash_bwd_dq_dk_dv_loop_seqk_parallel_kernelI23Flash_bwd_kernel_traitsILi128ELi64ELi64ELi8ELi4ELi2ELi2ELb1ELb0EN7cutlass6half_tE19Flash_kernel_traitsILi128ELi64ELi64ELi8ES3_EELb0ELb0ELb0ELb0ELb0ELb0ELb0EEEvNS_16Flash_bwd_paramsE,@function
        .size           _ZN5flash44flash_bwd_dq_dk_dv_loop_seqk_parallel_kernelI23Flash_bwd_kernel_traitsILi128ELi64ELi64ELi8ELi4ELi2ELi2ELb1ELb0EN7cutlass6half_tE19Flash_kernel_traitsILi128ELi64ELi64ELi8ES3_EELb0ELb0ELb0ELb0ELb0ELb0ELb0EEEvNS_16Flash_bwd_paramsE,(.L_x_2047 - _ZN5flash44flash_bwd_dq_dk_dv_loop_seqk_parallel_kernelI23Flash_bwd_kernel_traitsILi128ELi64ELi64ELi8ELi4ELi2ELi2ELb1ELb0EN7cutlass6half_tE19Flash_kernel_traitsILi128ELi64ELi64ELi8ES3_EELb0ELb0ELb0ELb0ELb0ELb0ELb0EEEvNS_16Flash_bwd_paramsE)
        .other          _ZN5flash44flash_bwd_dq_dk_dv_loop_seqk_parallel_kernelI23Flash_bwd_kernel_traitsILi128ELi64ELi64ELi8ELi4ELi2ELi2ELb1ELb0EN7cutlass6half_tE19Flash_kernel_traitsILi128ELi64ELi64ELi8ES3_EELb0ELb0ELb0ELb0ELb0ELb0ELb0EEEvNS_16Flash_bwd_paramsE,@"STO_CUDA_ENTRY STV_DEFAULT"
_ZN5flash44flash_bwd_dq_dk_dv_loop_seqk_parallel_kernelI23Flash_bwd_kernel_traitsILi128ELi64ELi64ELi8ELi4ELi2ELi2ELb1ELb0EN7cutlass6half_tE19Flash_kernel_traitsILi128ELi64ELi64ELi8ES3_EELb0ELb0ELb0ELb0ELb0ELb0ELb0EEEvNS_16Flash_bwd_paramsE:
.text._ZN5flash44flash_bwd_dq_dk_dv_loop_seqk_parallel_kernelI23Flash_bwd_kernel_traitsILi128ELi64ELi64ELi8ELi4ELi2ELi2ELb1ELb0EN7cutlass6half_tE19Flash_kernel_traitsILi128ELi64ELi64ELi8ES3_EELb0ELb0ELb0ELb0ELb0ELb0ELb0EEEvNS_16Flash_bwd_paramsE:
        /* <DEDUP_REMOVED lines=13> */
[----:B-1----:R-:W-:-:S04]  /*00d0*/  SHF.R.S32.HI R13, RZ, 0x1f, R10 ;  /* 0x0000001fff0d7819 */ /* 0x002fc8000001140a */
[CC--:B------:R-:W-:Y:S02]  /*00e0*/  LEA.HI R6, R13.reuse, R10.reuse, RZ, 0x4 ;  /* 0x0000000a0d067211 */ /* 0x0c0fe400078f20ff */
[CC--:B------:R-:W-:Y:S02]  /*00f0*/  LEA.HI R16, R13.reuse, R10.reuse, RZ, 0x3 ;  /* 0x0000000a0d107211 */ /* 0x0c0fe400078f18ff */
[----:B------:R-:W-:Y:S02]  /*0100*/  SHF.R.S32.HI R5, RZ, 0x4, R6 ;  /* 0x00000004ff057819 */ /* 0x000fe40000011406 */
[----:B------:R-:W-:Y:S02]  /*0110*/  LOP3.LUT R0, R16, 0xfffffff8, RZ, 0xc0, !PT ;  /* 0xfffffff810007812 */ /* 0x000fe400078ec0ff */
[----:B------:R-:W-:Y:S02]  /*0120*/  SHF.R.S32.HI R241, RZ, 0x3, R16 ;  /* 0x00000003fff17819 */ /* 0x000fe40000011410 */
[----:B------:R-:W-:Y:S01]  /*0130*/  LEA.HI R15, R13, R10, RZ, 0x2 ;  /* 0x0000000a0d0f7211 */ /* 0x000fe200078f10ff */
[----:B------:R-:W-:Y:S01]  /*0140*/  IMAD.IADD R0, R10, 0x1, -R0 ;  /* 0x000000010a007824 */ /* 0x000fe200078e0a00 */
[----:B------:R-:W-:Y:S01]  /*0150*/  LEA.HI R4, R6, R5, RZ, 0x1 ;  /* 0x0000000506047211 */ /* 0x000fe200078f08ff */
[----:B------:R-:W-:Y:S01]  /*0160*/  IMAD.SHL.U32 R2, R241, 0x40, RZ ;  /* 0x00000040f1027824 */ /* 0x000fe200078e00ff */
[--C-:B------:R-:W-:Y:S01]  /*0170*/  SHF.R.S32.HI R7, RZ, 0x2, R15.reuse ;  /* 0x00000002ff077819 */ /* 0x100fe2000001140f */
[----:B------:R-:W-:Y:S01]  /*0180*/  IMAD.SHL.U32 R218, R0, 0x8, RZ ;  /* 0x0000000800da7824 */ /* 0x000fe200078e00ff */
[----:B------:R-:W-:-:S02]  /*0190*/  SHF.R.S32.HI R3, RZ, 0x1f, R15 ;  /* 0x0000001fff037819 */ /* 0x000fc4000001140f */
[----:B------:R-:W-:Y:S02]  /*01a0*/  LOP3.LUT R4, R4, 0xfffffffe, RZ, 0xc0, !PT ;  /* 0xfffffffe04047812 */ /* 0x000fe400078ec0ff */
[----:B------:R-:W-:Y:S02]  /*01b0*/  LEA.HI R14, R13, R10, RZ, 0x5 ;  /* 0x0000000a0d0e7211 */ /* 0x000fe400078f28ff */
[----:B------:R-:W-:Y:S01]  /*01c0*/  LEA.HI R3, R3, R7, RZ, 0x3 ;  /* 0x0000000703037211 */ /* 0x000fe200078f18ff */
[----:B------:R-:W-:Y:S01]  /*01d0*/  IMAD.IADD R11, R5, 0x1, -R4 ;  /* 0x00000001050b7824 */ /* 0x000fe200078e0a04 */
[----:B------:R-:W-:Y:S02]  /*01e0*/  LOP3.LUT R2, R2, 0x1c0, RZ, 0xc0, !PT ;  /* 0x000001c002027812 */ /* 0x000fe400078ec0ff */
[----:B------:R-:W-:Y:S01]  /*01f0*/  SHF.R.S32.HI R20, RZ, 0x5, R14 ;  /* 0x00000005ff147819 */ /* 0x000fe2000001140e */
[----:B------:R-:W-:Y:S01]  /*0200*/  IMAD.SHL.U32 R186, R11, 0x200, RZ ;  /* 0x000002000bba7824 */ /* 0x000fe200078e00ff */
[----:B------:R-:W-:-:S02]  /*0210*/  LOP3.LUT R4, R3, 0xfffffff8, RZ, 0xc0, !PT ;  /* 0xfffffff803047812 */ /* 0x000fc400078ec0ff */
[----:B------:R-:W-:Y:S02]  /*0220*/  LOP3.LUT R5, R2, 0x38, R218, 0xf8, !PT ;  /* 0x0000003802057812 */ /* 0x000fe400078ef8da */
[----:B------:R-:W-:Y:S01]  /*0230*/  SHF.R.U32.HI R3, RZ, 0x3, R2 ;  /* 0x00000003ff037819 */ /* 0x000fe20000011602 */
[----:B------:R-:W-:Y:S01]  /*0240*/  IMAD.IADD R7, R7, 0x1, -R4 ;  /* 0x0000000107077824 */ /* 0x000fe200078e0a04 */
[----:B------:R-:W-:Y:S02]  /*0250*/  LOP3.LUT R2, R6, 0xfffffff0, RZ, 0xc0, !PT ;  /* 0xfffffff006027812 */ /* 0x000fe400078ec0ff */
[----:B------:R-:W-:Y:S02]  /*0260*/  LEA.HI R6, R14, R20, RZ, 0x1 ;  /* 0x000000140e067211 */ /* 0x000fe400078f08ff */
[----:B------:R-:W-:Y:S01]  /*0270*/  LOP3.LUT R9, R5, R3, RZ, 0x3c, !PT ;  /* 0x0000000305097212 */ /* 0x000fe200078e3cff */
[----:B------:R-:W-:Y:S01]  /*0280*/  IMAD.IADD R2, R10, 0x1, -R2 ;  /* 0x000000010a027824 */ /* 0x000fe200078e0a02 */
[----:B------:R-:W-:-:S02]  /*0290*/  LOP3.LUT R3, R6, 0xfffffffe, RZ, 0xc0, !PT ;  /* 0xfffffffe06037812 */ /* 0x000fc400078ec0ff */
[C---:B------:R-:W-:Y:S02]  /*02a0*/  LOP3.LUT P4, RZ, R0.reuse, 0x2, RZ, 0xc0, !PT ;  /* 0x0000000200ff7812 */ /* 0x040fe4000788c0ff */
[C---:B------:R-:W-:Y:S01]  /*02b0*/  LOP3.LUT P3, RZ, R0.reuse, 0x4, RZ, 0xc0, !PT ;  /* 0x0000000400ff7812 */ /* 0x040fe2000786c0ff */
[----:B------:R-:W-:Y:S01]  /*02c0*/  IMAD.SHL.U32 R0, R0, 0x40, RZ ;  /* 0x0000004000007824 */ /* 0x000fe200078e00ff */
[----:B------:R-:W-:Y:S01]  /*02d0*/  SHF.R.S32.HI R4, RZ, 0x1f, R2 ;  /* 0x0000001fff047819 */ /* 0x000fe20000011402 */
[----:B------:R-:W-:Y:S01]  /*02e0*/  IMAD.IADD R194, R20, 0x1, -R3 ;  /* 0x0000000114c27824 */ /* 0x000fe200078e0a03 */
[----:B------:R-:W-:Y:S02]  /*02f0*/  LEA.HI R8, R13, R10, RZ, 0x7 ;  /* 0x0000000a0d087211 */ /* 0x000fe400078f38ff */
[----:B------:R-:W-:Y:S01]  /*0300*/  LOP3.LUT R0, R0, 0x1c0, RZ, 0xc0, !PT ;  /* 0x000001c000007812 */ /* 0x000fe200078ec0ff */
[----:B------:R-:W-:Y:S01]  /*0310*/  IMAD.SHL.U32 R3, R194, 0x10, RZ ;  /* 0x00000010c2037824 */ /* 0x000fe200078e00ff */
[----:B------:R-:W-:-:S02]  /*0320*/  LEA.HI R12, R4, R2, RZ, 0x3 ;  /* 0x00000002040c7211 */ /* 0x000fc400078f18ff */
[C---:B------:R-:W-:Y:S02]  /*0330*/  LOP3.LUT R188, R0.reuse, 0x8, R16, 0xf8, !PT ;  /* 0x0000000800bc7812 */ /* 0x040fe400078ef810 */
[----:B------:R-:W-:Y:S02]  /*0340*/  LOP3.LUT R4, R0, 0x10, R3, 0xf8, !PT ;  /* 0x0000001000047812 */ /* 0x000fe400078ef803 */
[----:B------:R-:W-:Y:S02]  /*0350*/  SHF.R.S32.HI R8, RZ, 0x7, R8 ;  /* 0x00000007ff087819 */ /* 0x000fe40000011408 */
[----:B------:R-:W-:Y:S02]  /*0360*/  SHF.R.U32.HI R0, RZ, 0x3, R0 ;  /* 0x00000003ff007819 */ /* 0x000fe40000011600 */
[----:B------:R-:W-:Y:S01]  /*0370*/  LOP3.LUT R4, R4, 0x8, R16, 0xf8, !PT ;  /* 0x0000000804047812 */ /* 0x000fe200078ef810 */
[----:B------:R-:W-:Y:S01]  /*0380*/  IMAD R3, R8, 0x800, R186 ;  /* 0x0000080008037824 */ /* 0x000fe200078e02ba */
[----:B------:R-:W-:-:S02]  /*0390*/  LOP3.LUT R6, R12, 0xfffffff8, RZ, 0xc0, !PT ;  /* 0xfffffff80c067812 */ /* 0x000fc400078ec0ff */
[----:B------:R-:W-:Y:S02]  /*03a0*/  LOP3.LUT R188, R188, R0, RZ, 0x3c, !PT ;  /* 0x00000000bcbc7212 */ /* 0x000fe400078e3cff */
[----:B------:R-:W-:Y:S01]  /*03b0*/  LOP3.LUT R186, R186, R4, R0, 0xf6, !PT ;  /* 0x00000004baba7212 */ /* 0x000fe200078ef600 */
[----:B------:R-:W-:Y:S01]  /*03c0*/  IMAD.IADD R19, R2, 0x1, -R6 ;  /* 0x0000000102137824 */ /* 0x000fe200078e0a06 */
[----:B------:R-:W-:Y:S01]  /*03d0*/  LEA.HI R0, R13, R10, RZ, 0x6 ;  /* 0x0000000a0d007211 */ /* 0x000fe200078f30ff */
[----:B------:R-:W-:Y:S01]  /*03e0*/  IMAD.IADD R188, R3, 0x1, R188 ;  /* 0x0000000103bc7824 */ /* 0x000fe200078e02bc */
[----:B------:R-:W-:Y:S01]  /*03f0*/  LOP3.LUT R4, R14, 0xffffffe0, RZ, 0xc0, !PT ;  /* 0xffffffe00e047812 */ /* 0x000fe200078ec0ff */
[----:B------:R-:W-:Y:S01]  /*0400*/  IMAD.SHL.U32 R6, R11, 0x20, RZ ;  /* 0x000000200b067824 */ /* 0x000fe200078e00ff */
[----:B------:R-:W-:Y:S01]  /*0410*/  LOP3.LUT R5, R7, 0x1, RZ, 0xc0, !PT ;  /* 0x0000000107057812 */ /* 0x000fe200078ec0ff */
[----:B------:R-:W-:Y:S01]  /*0420*/  STL [R1+0x14], R19 ;  /* 0x0000141301007387 */ /* 0x000fe20000100800 */
[----:B------:R-:W-:Y:S01]  /*0430*/  LOP3.LUT R2, R15, 0x7ffffffc, RZ, 0xc0, !PT ;  /* 0x7ffffffc0f027812 */ /* 0x000fe200078ec0ff */
[----:B------:R-:W-:Y:S01]  /*0440*/  IMAD.IADD R18, R10, 0x1, -R4 ;  /* 0x000000010a127824 */ /* 0x000fe200078e0a04 */
[----:B------:R-:W-:Y:S01]  /*0450*/  SHF.R.S32.HI R3, RZ, 0x1f, R14 ;  /* 0x0000001fff037819 */ /* 0x000fe2000001140e */
[----:B------:R-:W-:Y:S01]  /*0460*/  IMAD.SHL.U32 R188, R188, 0x2, RZ ;  /* 0x00000002bcbc7824 */ /* 0x000fe200078e00ff */
[----:B------:R-:W-:-:S02]  /*0470*/  SHF.R.S32.HI R0, RZ, 0x6, R0 ;  /* 0x00000006ff007819 */ /* 0x000fc40000011400 */
[----:B------:R-:W-:Y:S01]  /*0480*/  ISETP.NE.U32.AND P0, PT, R5, 0x1, PT ;  /* 0x000000010500780c */ /* 0x000fe20003f05070 */
[C---:B------:R-:W-:Y:S01]  /*0490*/  IMAD.IADD R5, R10.reuse, 0x1, -R2 ;  /* 0x000000010a057824 */ /* 0x040fe200078e0a02 */
[----:B------:R-:W-:Y:S01]  /*04a0*/  LEA.HI R4, R3, R20, RZ, 0x2 ;  /* 0x0000001403047211 */ /* 0x000fe200078f10ff */
[----:B------:R-:W-:Y:S01]  /*04b0*/  IMAD.SHL.U32 R10, R10, 0x2, RZ ;  /* 0x000000020a0a7824 */ /* 0x000fe200078e00ff */
[----:B------:R-:W-:Y:S01]  /*04c0*/  STL [R1+0x10], R18 ;  /* 0x0000101201007387 */ /* 0x000fe20000100800 */
[----:B------:R-:W-:Y:S01]  /*04d0*/  IMAD.SHL.U32 R3, R8, 0x20, RZ ;  /* 0x0000002008037824 */ /* 0x000fe200078e00ff */
[----:B------:R-:W-:Y:S01]  /*04e0*/  LOP3.LUT R4, R4, 0xfffffffc, RZ, 0xc0, !PT ;  /* 0xfffffffc04047812 */ /* 0x000fe200078ec0ff */
[C---:B------:R-:W-:Y:S01]  /*04f0*/  IMAD R17, R0.reuse, 0x200, R9 ;  /* 0x0000020000117824 */ /* 0x040fe200078e0209 */
[----:B------:R-:W-:Y:S01]  /*0500*/  R2P PR, R7, 0x6 ;  /* 0x0000000607007804 */ /* 0x000fe20000000000 */
[----:B------:R-:W-:Y:S01]  /*0510*/  IMAD.SHL.U32 R2, R0, 0x8, RZ ;  /* 0x0000000800027824 */ /* 0x000fe200078e00ff */
[----:B------:R-:W-:Y:S01]  /*0520*/  SEL R223, R223, 0x10, !P0 ;  /* 0x00000010dfdf7807 */ /* 0x000fe20004000000 */
[----:B------:R-:W-:Y:S01]  /*0530*/  IMAD.SHL.U32 R0, R7, 0x40, RZ ;  /* 0x0000004007007824 */ /* 0x000fe200078e00ff */
[----:B------:R-:W-:Y:S01]  /*0540*/  STL [R1+0xc], R17 ;  /* 0x00000c1101007387 */ /* 0x000fe20000100800 */
[----:B------:R-:W-:Y:S01]  /*0550*/  IMAD.SHL.U32 R9, R5, 0x2, RZ ;  /* 0x0000000205097824 */ /* 0x000fe200078e00ff */
[----:B------:R-:W-:Y:S01]  /*0560*/  LOP3.LUT R5, R3, 0x6, R10, 0xf8, !PT ;  /* 0x0000000603057812 */ /* 0x000fe200078ef80a */
[----:B------:R-:W-:Y:S01]  /*0570*/  IMAD.SHL.U32 R7, R19, 0x40, RZ ;  /* 0x0000004013077824 */ /* 0x000fe200078e00ff */
[----:B------:R-:W-:Y:S01]  /*0580*/  LOP3.LUT R0, R0, 0x1c0, RZ, 0xc0, !PT ;  /* 0x000001c000007812 */ /* 0x000fe200078ec0ff */
[----:B------:R-:W-:Y:S01]  /*0590*/  IMAD.IADD R4, R20, 0x1, -R4 ;  /* 0x0000000114047824 */ /* 0x000fe200078e0a04 */
[----:B------:R-:W-:Y:S01]  /*05a0*/  LOP3.LUT R2, R2, 0x18, RZ, 0xc0, !PT ;  /* 0x0000001802027812 */ /* 0x000fe200078ec0ff */
[----:B------:R1:W-:Y:S01]  /*05b0*/  STL [R1], R5 ;  /* 0x0000000501007387 */ /* 0x0003e20000100800 */
[----:B------:R-:W-:Y:S01]  /*05c0*/  IADD3 R229, R218, 0x40, RZ ;  /* 0x00000040dae57810 */ /* 0x000fe20007ffe0ff */
[----:B------:R-:W-:Y:S01]  /*05d0*/  IMAD R8, R4, 0x400, R9 ;  /* 0x0000040004087824 */ /* 0x000fe200078e0209 */
[----:B------:R-:W-:Y:S01]  /*05e0*/  LOP3.LUT R6, R2, 0x20, R6, 0xf8, !PT ;  /* 0x0000002002067812 */ /* 0x000fe200078ef806 */
[----:B------:R-:W-:Y:S01]  /*05f0*/  IMAD.SHL.U32 R208, R17, 0x2, RZ ;  /* 0x0000000211d07824 */ /* 0x000fe200078e00ff */
[----:B-1----:R-:W-:-:S02]  /*0600*/  LOP3.LUT R5, R0, 0x20, R3, 0xf8, !PT ;  /* 0x0000002000057812 */ /* 0x002fc400078ef803 */
[----:B------:R-:W-:-:S04]  /*0610*/  SHF.R.U32.HI R3, RZ, 0x3, R0 ;  /* 0x00000003ff037819 */ /* 0x000fc80000011600 */
[----:B------:R-:W-:Y:S02]  /*0620*/  LOP3.LUT R5, R5, R3, RZ, 0x3c, !PT ;  /* 0x0000000305057212 */ /* 0x000fe400078e3cff */
        /* <DEDUP_REMOVED lines=9> */
[----:B------:R-:W-:Y:S01]  /*06c0*/  LOP3.LUT R8, R2, 0x8, R0, 0xf8, !PT ;  /* 0x0000000802087812 */ /* 0x000fe200078ef800 */
[----:B------:R-:W-:Y:S01]  /*06d0*/  IMAD.IADD R224, R222, 0x1, R223 ;  /* 0x00000001dee07824 */ /* 0x000fe200078e02df */
[----:B------:R-:W-:-:S02]  /*06e0*/  LOP3.LUT R2, R3, R6, R2, 0x1e, !PT ;  /* 0x0000000603027212 */ /* 0x000fc400078e1e02 */
[----:B------:R-:W-:Y:S01]  /*06f0*/  SHF.R.S32.HI R6, RZ, 0x2, R5 ;  /* 0x00000002ff067819 */ /* 0x000fe20000011405 */
[----:B------:R-:W-:Y:S01]  /*0700*/  IMAD R5, R194, 0x400, R9 ;  /* 0x00000400c2057824 */ /* 0x000fe200078e0209 */
[----:B------:R-:W-:Y:S02]  /*0710*/  LOP3.LUT R0, R7, 0xfffffe00, RZ, 0xc0, !PT ;  /* 0xfffffe0007007812 */ /* 0x000fe400078ec0ff */
[----:B------:R-:W-:Y:S01]  /*0720*/  LOP3.LUT R3, R8, R3, RZ, 0x3c, !PT ;  /* 0x0000000308037212 */ /* 0x000fe200078e3cff */
[----:B------:R-:W-:Y:S01]  /*0730*/  IMAD R6, R4, 0x10, R6 ;  /* 0x0000001004067824 */ /* 0x000fe200078e0206 */
[----:B------:R-:W-:Y:S01]  /*0740*/  LOP3.LUT R202, R2, R0, RZ, 0xfc, !PT ;  /* 0x0000000002ca7212 */ /* 0x000fe200078efcff */
[--C-:B------:R-:W-:Y:S01]  /*0750*/  IMAD R204, R4, 0x400, R0.reuse ;  /* 0x0000040004cc7824 */ /* 0x100fe200078e0200 */
[----:B------:R-:W-:Y:S01]  /*0760*/  IADD3 R221, R222, 0x20, RZ ;  /* 0x00000020dedd7810 */ /* 0x000fe20007ffe0ff */
[----:B------:R-:W-:Y:S01]  /*0770*/  IMAD R194, R194, 0x400, R0 ;  /* 0x00000400c2c27824 */ /* 0x000fe200078e0200 */
[----:B------:R1:W-:Y:S01]  /*0780*/  STL [R1+0x8], R6 ;  /* 0x0000080601007387 */ /* 0x0003e20000100800 */
        /* <DEDUP_REMOVED lines=10> */
[C---:B------:R-:W-:Y:S01]  /*0830*/  IADD3 R252, R251.reuse, 0x40, RZ ;  /* 0x00000040fbfc7810 */ /* 0x040fe20007ffe0ff */
[----:B------:R-:W-:Y:S01]  /*0840*/  IMAD R185, R186, 0x2, R0 ;  /* 0x00000002bab97824 */ /* 0x000fe200078e0200 */
[--C-:B------:R-:W-:Y:S01]  /*0850*/  IADD3 R191, R0, R188, R2.reuse ;  /* 0x000000bc00bf7210 */ /* 0x100fe20007ffe002 */
[----:B------:R-:W-:Y:S01]  /*0860*/  IMAD.SHL.U32 R186, R186, 0x2, RZ ;  /* 0x00000002baba7824 */ /* 0x000fe200078e00ff */
[----:B------:R-:W-:Y:S01]  /*0870*/  LEA R194, R194, 0x10000, 0x1 ;  /* 0x00010000c2c27811 */ /* 0x000fe200078e08ff */
[----:B------:R-:W-:Y:S01]  /*0880*/  IMAD.IADD R189, R188, 0x1, R2 ;  /* 0x00000001bcbd7824 */ /* 0x000fe200078e0202 */
[----:B------:R-:W-:Y:S01]  /*0890*/  @P2 IADD3 R252, R251, -0x40, RZ ;  /* 0xffffffc0fbfc2810 */ /* 0x000fe20007ffe0ff */
[----:B------:R-:W-:-:S02]  /*08a0*/  IMAD.IADD R203, R2, 0x1, R190 ;  /* 0x0000000102cb7824 */ /* 0x000fc400078e02be */
[----:B------:R-:W-:Y:S02]  /*08b0*/  IMAD.IADD R223, R223, 0x1, R221 ;  /* 0x00000001dfdf7824 */ /* 0x000fe400078e02dd */
.L_x_76:
[----:B-12---:R-:W2:Y:S01]  /*08c0*/  S2R R36, SR_CTAID.Y ;  /* 0x0000000000247919 */ /* 0x006ea20000002600 */
[----:B---3--:R-:W3:Y:S01]  /*08d0*/  LDC.U8 R0, c[0x0][0x312] ;  /* 0x0000c480ff007b82 */ /* 0x008ee20000000000 */
[----:B------:R-:W-:Y:S02]  /*08e0*/  ISETP.NE.U32.AND P1, PT, RZ, c[0x0][0x240], PT ;  /* 0x00009000ff007a0c */ /* 0x000fe40003f25070 */
[----:B------:R-:W-:Y:S02]  /*08f0*/  ISETP.EQ.U32.AND P5, PT, RZ, c[0x0][0x248], PT ;  /* 0x00009200ff007a0c */ /* 0x000fe40003fa2070 */
[----:B------:R-:W-:Y:S02]  /*0900*/  ISETP.NE.AND.EX P1, PT, RZ, c[0x0][0x244], PT, P1 ;  /* 0x00009100ff007a0c */ /* 0x000fe40003f25310 */
[----:B------:R-:W-:Y:S01]  /*0910*/  ISETP.NE.U32.AND P3, PT, RZ, c[0x0][0x250], PT ;  /* 0x00009400ff007a0c */ /* 0x000fe20003f65070 */
[----:B------:R-:W-:-:S03]  /*0920*/  IMAD.MOV.U32 R12, RZ, RZ, -0x1 ;  /* 0xffffffffff0c7424 */ /* 0x000fc600078e00ff */
[----:B------:R-:W-:Y:S01]  /*0930*/  ISETP.NE.AND.EX P3, PT, RZ, c[0x0][0x254], PT, P3 ;  /* 0x00009500ff007a0c */ /* 0x000fe20003f65330 */
[----:B--2---:R-:W-:Y:S01]  /*0940*/  IMAD.SHL.U32 R8, R36, 0x4, RZ ;  /* 0x0000000424087824 */ /* 0x004fe200078e00ff */
[----:B------:R-:W-:Y:S02]  /*0950*/  SHF.R.S32.HI R14, RZ, 0x1f, R36 ;  /* 0x0000001fff0e7819 */ /* 0x000fe40000011424 */
[----:B---3--:R-:W-:Y:S01]  /*0960*/  ISETP.NE.AND P4, PT, R0, RZ, PT ;  /* 0x000000ff0000720c */ /* 0x008fe20003f85270 */
[----:B------:R-:W-:Y:S01]  /*0970*/  IMAD.MOV.U32 R0, RZ, RZ, -0x1 ;  /* 0xffffffffff007424 */ /* 0x000fe200078e00ff */
[----:B------:R-:W-:Y:S02]  /*0980*/  SHF.L.U64.HI R7, R36, 0x2, R14 ;  /* 0x0000000224077819 */ /* 0x000fe4000001020e */
[----:B------:R-:W-:Y:S02]  /*0990*/  IADD3 R2, P0, R8, c[0x0][0x240], RZ ;  /* 0x0000900008027a10 */ /* 0x000fe40007f1e0ff */
[----:B------:R-:W-:-:S02]  /*09a0*/  ISETP.EQ.OR.EX P5, PT, RZ, c[0x0][0x24c], !P4, P5 ;  /* 0x00009300ff007a0c */ /* 0x000fc400067a2750 */
[----:B------:R-:W-:Y:S02]  /*09b0*/  IADD3.X R3, R7, c[0x0][0x244], RZ, P0, !PT ;  /* 0x0000910007037a10 */ /* 0x000fe400007fe4ff */
[----:B------:R-:W-:-:S03]  /*09c0*/  @P3 IADD3 R4, P0, R8, c[0x0][0x250], RZ ;  /* 0x0000940008043a10 */ /* 0x000fc60007f1e0ff */
[----:B------:R2:W3:Y:S04]  /*09d0*/  @P1 LDG.E R0, [R2.64] ;  /* 0x0000000602001981 */ /* 0x0004e8000c1e1900 */
[----:B-1----:R2:W3:Y:S01]  /*09e0*/  @P1 LDG.E R6, [R2.64+0x4] ;  /* 0x0000040602061981 */ /* 0x0024e2000c1e1900 */
[----:B------:R-:W-:Y:S01]  /*09f0*/  @P3 IADD3.X R5, R7, c[0x0][0x254], RZ, P0, !PT ;  /* 0x0000950007053a10 */ /* 0x000fe200007fe4ff */
[----:B------:R-:W-:Y:S01]  /*0a00*/  IMAD.MOV.U32 R242, RZ, RZ, RZ ;  /* 0x000000fffff27224 */ /* 0x000fe200078e00ff */
[----:B--2---:R-:W-:-:S05]  /*0a10*/  IADD3 R2, P2, R8, c[0x0][0x248], RZ ;  /* 0x0000920008027a10 */ /* 0x004fca0007f5e0ff */
[----:B-----5:R1:W5:Y:S01]  /*0a20*/  @P3 LDG.E R242, [R4.64] ;  /* 0x0000000604f23981 */ /* 0x020362000c1e1900 */
[----:B------:R-:W-:-:S05]  /*0a30*/  IADD3.X R3, R7, c[0x0][0x24c], RZ, P2, !PT ;  /* 0x0000930007037a10 */ /* 0x000fca00017fe4ff */
[----:B------:R-:W2:Y:S01]  /*0a40*/  @!P5 LDG.E R12, [R2.64] ;  /* 0x00000006020cd981 */ /* 0x000ea2000c1e1900 */
[----:B------:R-:W-:-:S04]  /*0a50*/  ISETP.NE.U32.AND P0, PT, RZ, c[0x0][0x248], PT ;  /* 0x00009200ff007a0c */ /* 0x000fc80003f05070 */
[----:B------:R-:W-:Y:S01]  /*0a60*/  ISETP.NE.AND.EX P0, PT, RZ, c[0x0][0x24c], PT, P0 ;  /* 0x00009300ff007a0c */ /* 0x000fe20003f05300 */
[----:B-1----:R-:W-:Y:S02]  /*0a70*/  IMAD.MOV.U32 R4, RZ, RZ, c[0x0][0x218] ;  /* 0x00008600ff047624 */ /* 0x002fe400078e00ff */
[----:B---3--:R-:W-:Y:S02]  /*0a80*/  @P1 IMAD.IADD R23, R6, 0x1, -R0 ;  /* 0x0000000106171824 */ /* 0x008fe400078e0a00 */
[----:B------:R-:W-:Y:S01]  /*0a90*/  @!P1 IMAD.MOV.U32 R23, RZ, RZ, c[0x0][0x214] ;  /* 0x00008500ff179624 */ /* 0x000fe200078e00ff */
[----:B--2---:R1:W-:Y:S07]  /*0aa0*/  STL [R1+0x4], R12 ;  /* 0x0000040c01007387 */ /* 0x0043ee0000100800 */
[----:B----4-:R-:W-:Y:S05]  /*0ab0*/  @!P0 BRA `(.L_x_30) ;  /* 0x0000003000008947 */ /* 0x010fea0003800000 */
[----:B------:R-:W2:Y:S02]  /*0ac0*/  @P4 LDG.E R4, [R2.64+0x4] ;  /* 0x0000040602044981 */ /* 0x000ea4000c1e1900 */
[----:B--2---:R-:W-:-:S06]  /*0ad0*/  @P4 IADD3 R4, R4, -R12, RZ ;  /* 0x8000000c04044210 */ /* 0x004fcc0007ffe0ff */
[----:B------:R2:W5:Y:S02]  /*0ae0*/  @!P4 LDG.E R4, [R2.64] ;  /* 0x000000060204c981 */ /* 0x000564000c1e1900 */
.L_x_30:
[----:B------:R-:W-:-:S04]  /*0af0*/  ISETP.NE.U32.AND P2, PT, RZ, c[0x0][0x258], PT ;  /* 0x00009600ff007a0c */ /* 0x000fc80003f45070 */
[----:B------:R-:W-:-:S13]  /*0b00*/  ISETP.NE.AND.EX P2, PT, RZ, c[0x0][0x25c], PT, P2 ;  /* 0x00009700ff007a0c */ /* 0x000fda0003f45320 */
[----:B--2---:R-:W-:-:S04]  /*0b10*/  @P2 IADD3 R2, P0, R8, c[0x0][0x258], RZ ;  /* 0x0000960008022a10 */ /* 0x004fc80007f1e0ff */
        /* <DEDUP_REMOVED lines=19> */
[----:B------:R-:W-:Y:S01]  /*0c50*/  @P2 IMAD.IADD R6, R242, 0x1, R12 ;  /* 0x00000001f2062824 */ /* 0x000fe200078e020c */
[----:B------:R-:W-:Y:S01]  /*0c60*/  LOP3.LUT R8, R19, 0xffffffc0, RZ, 0xc0, !PT ;  /* 0xffffffc013087812 */ /* 0x000fe200078ec0ff */
[----:B------:R-:W-:-:S03]  /*0c70*/  IMAD.WIDE.U32 R4, R0, c[0x0][0x190], RZ ;  /* 0x0000640000047a25 */ /* 0x000fc600078e00ff */
[----:B------:R-:W-:Y:S01]  /*0c80*/  IADD3 R9, R8, -0x40, RZ ;  /* 0xffffffc008097810 */ /* 0x000fe20007ffe0ff */
[----:B------:R-:W-:Y:S01]  /*0c90*/  IMAD.IADD R18, R11, 0x1, R2 ;  /* 0x000000010b127824 */ /* 0x000fe200078e0202 */
[----:B------:R-:W-:Y:S01]  /*0ca0*/  SEL R22, R10, R4, !P0 ;  /* 0x000000040a167207 */ /* 0x000fe20004000000 */
        /* <DEDUP_REMOVED lines=16> */
.L_x_32:
        /* <DEDUP_REMOVED lines=15> */
.L_x_33:
[----:B------:R-:W-:Y:S01]  /*0ea0*/  IABS R20, c[0x0][0x1c8] ;  /* 0x0000720000147a13 */ /* 0x000fe20000000000 */
[----:B------:R-:W2:Y:S01]  /*0eb0*/  S2R R35, SR_CTAID.Z ;  /* 0x0000000000237919 */ /* 0x000ea20000002700 */
[----:B------:R-:W3:Y:S01]  /*0ec0*/  LDC.U8 R26, c[0x0][0x328] ;  /* 0x0000ca00ff1a7b82 */ /* 0x000ee20000000000 */
[----:B-1----:R-:W-:Y:S01]  /*0ed0*/  IMAD.MOV.U32 R12, RZ, RZ, c[0x0][0x224] ;  /* 0x00008900ff0c7624 */ /* 0x002fe200078e00ff */
[----:B------:R-:W1:Y:S01]  /*0ee0*/  I2F.RP R2, R20 ;  /* 0x0000001400027306 */ /* 0x000e620000209400 */
        /* <DEDUP_REMOVED lines=10> */
[----:B-1----:R-:W1:Y:S01]  /*0f90*/  MUFU.RCP R2, R2 ;  /* 0x0000000200027308 */ /* 0x002e620000001000 */
[----:B--2---:R-:W-:Y:S02]  /*0fa0*/  IABS R7, R35 ;  /* 0x0000002300077213 */ /* 0x004fe40000000000 */
[----:B------:R-:W-:Y:S02]  /*0fb0*/  LOP3.LUT R8, R35, c[0x0][0x1c8], RZ, 0x3c, !PT ;  /* 0x0000720023087a12 */ /* 0x000fe400078e3cff */
[----:B---3--:R-:W-:Y:S01]  /*0fc0*/  ISETP.NE.AND P2, PT, R26, RZ, PT ;  /* 0x000000ff1a00720c */ /* 0x008fe20003f45270 */
[----:B----4-:R-:W-:Y:S01]  /*0fd0*/  IMAD.WIDE.U32 R26, R30, c[0x0][0x3d8], RZ ;  /* 0x0000f6001e1a7a25 */ /* 0x010fe200078e00ff */
[----:B------:R-:W-:-:S02]  /*0fe0*/  ISETP.GE.AND P3, PT, R8, RZ, PT ;  /* 0x000000ff0800720c */ /* 0x000fc40003f66270 */
[----:B------:R-:W-:Y:S02]  /*0ff0*/  SHF.L.U64.HI R8, R36, 0x7, R14 ;  /* 0x0000000724087819 */ /* 0x000fe4000001020e */
[----:B------:R-:W-:Y:S02]  /*1000*/  SHF.R.S32.HI R33, RZ, 0x1f, R35 ;  /* 0x0000001fff217819 */ /* 0x000fe40000011423 */
[----:B-1----:R-:W-:Y:S02]  /*1010*/  IADD3 R2, R2, 0xffffffe, RZ ;  /* 0x0ffffffe02027810 */ /* 0x002fe40007ffe0ff */
        /* <DEDUP_REMOVED lines=13> */
[----:B------:R-:W-:Y:S01]  /*10f0*/  IMAD.SHL.U32 R6, R36, 0x80, RZ ;  /* 0x0000008024067824 */ /* 0x000fe200078e00ff */
[----:B------:R-:W-:Y:S01]  /*1100*/  ISETP.GT.U32.AND P4, PT, R20, R3, PT ;  /* 0x000000031400720c */ /* 0x000fe20003f84070 */
[----:B------:R-:W-:-:S03]  /*1110*/  IMAD.WIDE.U32 R12, R36, c[0x0][0x224], RZ ;  /* 0x00008900240c7a25 */ /* 0x000fc600078e00ff */
[----:B------:R-:W-:Y:S01]  /*1120*/  SEL R6, R6, RZ, P1 ;  /* 0x000000ff06067207 */ /* 0x000fe20000800000 */
[----:B------:R-:W-:Y:S02]  /*1130*/  IMAD R5, R14, c[0x0][0x224], R7 ;  /* 0x000089000e057a24 */ /* 0x000fe400078e0207 */
[----:B------:R-:W-:Y:S01]  /*1140*/  IMAD R7, R17, R12, RZ ;  /* 0x0000000c11077224 */ /* 0x000fe200078e02ff */
[----:B------:R-:W-:Y:S02]  /*1150*/  IADD3 R6, P1, R9, R6, RZ ;  /* 0x0000000609067210 */ /* 0x000fe40007f3e0ff */
[----:B------:R-:W-:Y:S01]  /*1160*/  IADD3 R4, R13, R5, RZ ;  /* 0x000000050d047210 */ /* 0x000fe20007ffe0ff */
[----:B------:R-:W-:Y:S02]  /*1170*/  IMAD.WIDE.U32 R12, R16, R12, RZ ;  /* 0x0000000c100c7225 */ /* 0x000fe400078e00ff */
[----:B------:R-:W-:Y:S02]  /*1180*/  @!P4 IADD3 R3, R3, -R20, RZ ;  /* 0x800000140303c210 */ /* 0x000fe40007ffe0ff */
[----:B------:R-:W-:Y:S01]  /*1190*/  @!P4 IADD3 R2, R2, 0x1, RZ ;  /* 0x000000010202c810 */ /* 0x000fe20007ffe0ff */
[C---:B------:R-:W-:Y:S01]  /*11a0*/  IMAD R7, R16.reuse, R4, R7 ;  /* 0x0000000410077224 */ /* 0x040fe200078e0207 */
[----:B------:R-:W-:Y:S01]  /*11b0*/  ISETP.GE.U32.AND P5, PT, R3, R20, PT ;  /* 0x000000140300720c */ /* 0x000fe20003fa6070 */
[----:B------:R-:W-:Y:S01]  /*11c0*/  IMAD.WIDE.U32 R4, R16, R0, RZ ;  /* 0x0000000010047225 */ /* 0x000fe200078e00ff */
[----:B------:R-:W-:-:S02]  /*11d0*/  ISETP.NE.AND P4, PT, RZ, c[0x0][0x1c8], PT ;  /* 0x00007200ff007a0c */ /* 0x000fc40003f85270 */
[----:B------:R-:W-:Y:S01]  /*11e0*/  IADD3 R13, R13, R7, RZ ;  /* 0x000000070d0d7210 */ /* 0x000fe20007ffe0ff */
[----:B------:R-:W-:Y:S01]  /*11f0*/  IMAD.X R8, R15, 0x1, R8, P1 ;  /* 0x000000010f087824 */ /* 0x000fe200008e0608 */
[----:B-----5:R-:W-:Y:S01]  /*1200*/  ISETP.NE.AND P1, PT, R32, RZ, PT ;  /* 0x000000ff2000720c */ /* 0x020fe20003f25270 */
[C---:B------:R-:W-:Y:S02]  /*1210*/  IMAD R14, R17.reuse, R6, RZ ;  /* 0x00000006110e7224 */ /* 0x040fe400078e02ff */
[----:B------:R-:W-:Y:S01]  /*1220*/  IMAD R3, R17, R0, RZ ;  /* 0x0000000011037224 */ /* 0x000fe200078e02ff */
[----:B------:R-:W-:Y:S01]  /*1230*/  SEL R17, R12, R4, !P0 ;  /* 0x000000040c117207 */ /* 0x000fe20004000000 */
[----:B------:R-:W-:Y:S01]  /*1240*/  IMAD R8, R16, R8, R14 ;  /* 0x0000000810087224 */ /* 0x000fe200078e020e */
[----:B------:R-:W-:Y:S01]  /*1250*/  SEL R20, R26, RZ, P1 ;  /* 0x000000ff1a147207 */ /* 0x000fe20000800000 */
[----:B------:R-:W-:Y:S01]  /*1260*/  @P2 IMAD R4, R36, c[0x0][0x214], RZ ;  /* 0x0000850024042a24 */ /* 0x000fe200078e02ff */
[----:B------:R-:W-:Y:S01]  /*1270*/  @P5 IADD3 R2, R2, 0x1, RZ ;  /* 0x0000000102025810 */ /* 0x000fe20007ffe0ff */
[----:B------:R-:W-:Y:S01]  /*1280*/  IMAD.WIDE.U32 R6, R16, R6, RZ ;  /* 0x0000000610067225 */ /* 0x000fe200078e00ff */
[----:B------:R-:W-:-:S02]  /*1290*/  @P0 IADD3 R13, R5, R3, RZ ;  /* 0x00000003050d0210 */ /* 0x000fc40007ffe0ff */
[----:B------:R-:W-:Y:S01]  /*12a0*/  @P2 SEL R4, R4, R0, !P0 ;  /* 0x0000000004042207 */ /* 0x000fe20004000000 */
[----:B------:R-:W-:Y:S01]  /*12b0*/  IMAD.MOV.U32 R14, RZ, RZ, R2 ;  /* 0x000000ffff0e7224 */ /* 0x000fe200078e0002 */
[----:B------:R-:W-:Y:S01]  /*12c0*/  SHF.R.S32.HI R26, RZ, 0x1f, R21 ;  /* 0x0000001fff1a7819 */ /* 0x000fe20000011415 */
[----:B------:R-:W-:Y:S01]  /*12d0*/  IMAD R3, R30, c[0x0][0x3dc], R27 ;  /* 0x0000f7001e037a24 */ /* 0x000fe200078e021b */
[----:B------:R-:W-:Y:S01]  /*12e0*/  IADD3 R8, R7, R8, RZ ;  /* 0x0000000807087210 */ /* 0x000fe20007ffe0ff */
[C---:B------:R-:W-:Y:S01]  /*12f0*/  IMAD R32, R35.reuse, c[0x0][0x22c], RZ ;  /* 0x00008b0023207a24 */ /* 0x040fe200078e02ff */
[----:B------:R-:W-:Y:S01]  /*1300*/  @!P3 IADD3 R14, -R14, RZ, RZ ;  /* 0x000000ff0e0eb210 */ /* 0x000fe20007ffe1ff */
[----:B------:R-:W-:Y:S01]  /*1310*/  @!P2 IMAD R5, R36, c[0x0][0x1c0], R35 ;  /* 0x000070002405aa24 */ /* 0x000fe200078e0223 */
[----:B------:R-:W-:Y:S01]  /*1320*/  @!P4 LOP3.LUT R14, RZ, c[0x0][0x1c8], RZ, 0x33, !PT ;  /* 0x00007200ff0eca12 */ /* 0x000fe200078e33ff */
[----:B------:R-:W-:Y:S01]  /*1330*/  @P2 IMAD R12, R35, c[0x0][0x234], R4 ;  /* 0x00008d00230c2a24 */ /* 0x000fe200078e0204 */
[----:B------:R-:W-:Y:S01]  /*1340*/  SHF.R.S32.HI R34, RZ, 0x1f, R32 ;  /* 0x0000001fff227819 */ /* 0x000fe20000011420 */
[----:B------:R-:W-:Y:S01]  /*1350*/  @!P2 IMAD R12, R5, c[0x0][0x214], RZ ;  /* 0x00008500050caa24 */ /* 0x000fe200078e02ff */
[----:B------:R-:W-:-:S02]  /*1360*/  SEL R16, R3, RZ, P1 ;  /* 0x000000ff03107207 */ /* 0x000fc40000800000 */
        /* <DEDUP_REMOVED lines=9> */
.L_x_34:
[----:B------:R-:W-:-:S04]  /*1400*/  IMAD R5, R36, c[0x0][0x1c0], R35 ;  /* 0x0000700024057a24 */ /* 0x000fc800078e0223 */
[----:B------:R-:W-:Y:S02]  /*1410*/  IMAD R5, R5, c[0x0][0x224], RZ ;  /* 0x0000890005057a24 */ /* 0x000fe400078e02ff */
.L_x_35:
[----:B------:R-:W2:Y:S01]  /*1420*/  LDL R38, [R1+0x10] ;  /* 0x0000100001267983 */ /* 0x000ea20000100800 */
[----:B------:R-:W-:Y:S01]  /*1430*/  IADD3 R2, P0, R218, R10, RZ ;  /* 0x0000000ada027210 */ /* 0x000fe20007f1e0ff */
[----:B------:R-:W-:Y:S01]  /*1440*/  IMAD R31, R31, c[0x0][0x1c0], RZ ;  /* 0x000070001f1f7a24 */ /* 0x000fe200078e02ff */
[----:B------:R-:W-:Y:S01]  /*1450*/  SHF.R.S32.HI R219, RZ, 0x1f, R218 ;  /* 0x0000001fffdb7819 */ /* 0x000fe200000114da */
[----:B------:R-:W1:Y:S01]  /*1460*/  S2R R36, SR_TID.X ;  /* 0x0000000000247919 */ /* 0x000e620000002100 */
[----:B------:R-:W-:Y:S01]  /*1470*/  IMAD R0, R15, c[0x0][0x370], RZ ;  /* 0x0000dc000f007a24 */ /* 0x000fe200078e02ff */
[----:B------:R-:W-:Y:S01]  /*1480*/  IADD3 R7, P3, R241, R9, RZ ;  /* 0x00000009f1077210 */ /* 0x000fe20007f7e0ff */
[----:B------:R-:W-:Y:S01]  /*1490*/  IMAD.SHL.U32 R4, R31, 0x40, RZ ;  /* 0x000000401f047824 */ /* 0x000fe200078e00ff */
[----:B------:R-:W3:Y:S01]  /*14a0*/  S2R R37, SR_TID.X ;  /* 0x0000000000257919 */ /* 0x000ee20000002100 */
[----:B------:R-:W-:Y:S01]  /*14b0*/  IMAD.X R3, R219, 0x1, R11, P0 ;  /* 0x00000001db037824 */ /* 0x000fe200000e060b */
[----:B------:R-:W-:Y:S01]  /*14c0*/  SHF.R.S32.HI R30, RZ, 0x1f, R241 ;  /* 0x0000001fff1e7819 */ /* 0x000fe200000114f1 */
[C---:B------:R-:W-:Y:S01]  /*14d0*/  IMAD R0, R9.reuse, c[0x0][0x374], R0 ;  /* 0x0000dd0009007a24 */ /* 0x040fe200078e0200 */
[----:B------:R-:W-:Y:S01]  /*14e0*/  IADD3 R6, P2, P0, R6, R4, R32 ;  /* 0x0000000406067210 */ /* 0x000fe2000785e020 */
[----:B------:R-:W-:Y:S01]  /*14f0*/  IMAD.WIDE.U32 R2, R9, c[0x0][0x370], R2 ;  /* 0x0000dc0009027a25 */ /* 0x000fe200078e0002 */
[----:B------:R-:W-:Y:S01]  /*1500*/  SHF.R.S32.HI R4, RZ, 0x1f, R4 ;  /* 0x0000001fff047819 */ /* 0x000fe20000011404 */
[----:B------:R-:W-:Y:S03]  /*1510*/  BSSY B1, `(.L_x_31) ;  /* 0x0000570000017945 */ /* 0x000fe60003800000 */
[----:B------:R-:W-:Y:S01]  /*1520*/  IADD3 R3, R3, R0, RZ ;  /* 0x0000000003037210 */ /* 0x000fe20007ffe0ff */
[----:B------:R-:W-:Y:S01]  /*1530*/  IMAD.X R0, R30, 0x1, R15, P3 ;  /* 0x000000011e007824 */ /* 0x000fe200018e060f */
[----:B------:R-:W-:Y:S01]  /*1540*/  IADD3.X R10, R8, R4, R34, P2, P0 ;  /* 0x00000004080a7210 */ /* 0x000fe200017e0422 */
[----:B------:R-:W-:Y:S01]  /*1550*/  IMAD R15, R33, c[0x0][0x378], RZ ;  /* 0x0000de00210f7a24 */ /* 0x000fe200078e02ff */
[----:B------:R-:W-:Y:S01]  /*1560*/  IADD3 R8, P2, P0, R20, R6, R17 ;  /* 0x0000000614087210 */ /* 0x000fe2000785e011 */
[----:B------:R-:W-:Y:S01]  /*1570*/  IMAD R4, R0, c[0x0][0x190], RZ ;  /* 0x0000640000047a24 */ /* 0x000fe200078e02ff */
[----:B------:R-:W-:Y:S01]  /*1580*/  ISETP.GE.AND P3, PT, R23, 0x1, PT ;  /* 0x000000011700780c */ /* 0x000fe20003f66270 */
[----:B------:R-:W-:Y:S01]  /*1590*/  IMAD.WIDE.U32 R2, R35, c[0x0][0x378], R2 ;  /* 0x0000de0023027a25 */ /* 0x000fe200078e0002 */
[----:B------:R-:W-:-:S02]  /*15a0*/  IADD3.X R10, R16, R10, R13, P2, P0 ;  /* 0x0000000a100a7210 */ /* 0x000fc400017e040d */
[----:B-1----:R-:W-:Y:S01]  /*15b0*/  SHF.R.S32.HI R36, RZ, 0x1f, R36 ;  /* 0x0000001fff247819 */ /* 0x002fe20000011424 */
[C---:B------:R-:W-:Y:S02]  /*15c0*/  IMAD R11, R7.reuse, c[0x0][0x194], R4 ;  /* 0x00006500070b7a24 */ /* 0x040fe400078e0204 */
[----:B------:R-:W-:Y:S01]  /*15d0*/  IMAD.WIDE.U32 R6, R7, c[0x0][0x190], R218 ;  /* 0x0000640007067a25 */ /* 0x000fe200078e00da */
[----:B---3--:R-:W-:-:S03]  /*15e0*/  LEA.HI R36, R36, R37, RZ, 0x5 ;  /* 0x0000002524247211 */ /* 0x008fc600078f28ff */
[----:B------:R-:W-:Y:S01]  /*15f0*/  IMAD R4, R35, c[0x0][0x37c], R15 ;  /* 0x0000df0023047a24 */ /* 0x000fe200078e020f */
[----:B------:R-:W-:Y:S01]  /*1600*/  SHF.R.S32.HI R36, RZ, 0x5, R36 ;  /* 0x00000005ff247819 */ /* 0x000fe20000011424 */
[----:B------:R-:W-:Y:S01]  /*1610*/  IMAD.IADD R15, R9, 0x1, R5 ;  /* 0x00000001090f7824 */ /* 0x000fe200078e0205 */
[----:B------:R-:W-:Y:S02]  /*1620*/  IADD3 R6, P2, R22, R6, RZ ;  /* 0x0000000616067210 */ /* 0x000fe40007f5e0ff */
[----:B------:R-:W-:Y:S01]  /*1630*/  IADD3 R5, R3, R4, RZ ;  /* 0x0000000403057210 */ /* 0x000fe20007ffe0ff */
[----:B------:R-:W-:Y:S01]  /*1640*/  IMAD.IADD R3, R9, 0x1, R12 ;  /* 0x0000000109037824 */ /* 0x000fe200078e020c */
[----:B------:R-:W-:Y:S01]  /*1650*/  IADD3.X R7, R18, R7, R11, P2, !PT ;  /* 0x0000000712077210 */ /* 0x000fe200017fe40b */
[----:B------:R-:W-:Y:S01]  /*1660*/  IMAD R9, R33, c[0x0][0x1a8], RZ ;  /* 0x00006a0021097a24 */ /* 0x000fe200078e02ff */
[----:B------:R-:W-:Y:S01]  /*1670*/  MOV R18, 0x4 ;  /* 0x0000000400127802 */ /* 0x000fe20000000f00 */
[----:B------:R-:W-:-:S02]  /*1680*/  IMAD.MOV.U32 R4, RZ, RZ, R2 ;  /* 0x000000ffff047224 */ /* 0x000fc400078e0002 */
[C---:B------:R-:W-:Y:S02]  /*1690*/  IMAD R2, R35.reuse, c[0x0][0x1ac], R9 ;  /* 0x00006b0023027a24 */ /* 0x040fe400078e0209 */
[----:B------:R-:W-:-:S04]  /*16a0*/  IMAD.WIDE.U32 R12, R35, c[0x0][0x1a8], R6 ;  /* 0x00006a00230c7a25 */ /* 0x000fc800078e0006 */
[----:B------:R-:W-:-:S04]  /*16b0*/  IMAD.WIDE.U32 R4, R241, c[0x0][0x370], R4 ;  /* 0x0000dc00f1047a25 */ /* 0x000fc800078e0004 */
[----:B------:R-:W-:Y:S02]  /*16c0*/  IMAD.IADD R22, R13, 0x1, R2 ;  /* 0x000000010d167824 */ /* 0x000fe400078e0202 */
[----:B------:R-:W-:-:S04]  /*16d0*/  IMAD.WIDE R16, R3, R18, c[0x0][0x200] ;  /* 0x0000800003107625 */ /* 0x000fc800078e0212 */
[----:B--2---:R-:W-:-:S05]  /*16e0*/  IMAD R0, R36, R31, R38 ;  /* 0x0000001f24007224 */ /* 0x004fca00078e0226 */
[----:B------:R-:W-:-:S04]  /*16f0*/  IADD3 R8, P0, R0, R8, RZ ;  /* 0x0000000800087210 */ /* 0x000fc80007f1e0ff */
[----:B------:R-:W-:Y:S01]  /*1700*/  LEA.HI.X.SX32 R10, R0, R10, 0x1, P0 ;  /* 0x0000000a000a7211 */ /* 0x000fe200000f0eff */
[----:B------:R-:W-:Y:S01]  /*1710*/  IMAD R0, R30, c[0x0][0x370], RZ ;  /* 0x0000dc001e007a24 */ /* 0x000fe200078e02ff */
[----:B------:R-:W-:-:S03]  /*1720*/  LEA R206, P0, R8, c[0x0][0x350], 0x2 ;  /* 0x0000d40008ce7a11 */ /* 0x000fc600078010ff */
[----:B------:R-:W-:Y:S01]  /*1730*/  IMAD R0, R241, c[0x0][0x374], R0 ;  /* 0x0000dd00f1007a24 */ /* 0x000fe200078e0200 */
[----:B------:R-:W-:Y:S02]  /*1740*/  LEA.HI.X R207, R8, c[0x0][0x354], R10, 0x2, P0 ;  /* 0x0000d50008cf7a11 */ /* 0x000fe400000f140a */
[----:B------:R-:W-:Y:S02]  /*1750*/  LEA R10, P2, R12, c[0x0][0x160], 0x1 ;  /* 0x000058000c0a7a11 */ /* 0x000fe400078408ff */
[----:B------:R-:W-:Y:S02]  /*1760*/  IADD3 R20, R5, R0, RZ ;  /* 0x0000000005147210 */ /* 0x000fe40007ffe0ff */
[----:B------:R-:W-:Y:S02]  /*1770*/  LEA R8, P0, R4, c[0x0][0x330], 0x1 ;  /* 0x0000cc0004087a11 */ /* 0x000fe400078008ff */
[----:B------:R-:W-:Y:S01]  /*1780*/  LEA.HI.SX32 R0, R19, 0xffffffff, 0x1a ;  /* 0xffffffff13007811 */ /* 0x000fe200078fd2ff */
[----:B------:R-:W-:Y:S01]  /*1790*/  IMAD.WIDE R18, R15, R18, c[0x0][0x3c8] ;  /* 0x0000f2000f127625 */ /* 0x000fe200078e0212 */
[----:B------:R-:W-:-:S02]  /*17a0*/  LEA.HI.X R11, R12, c[0x0][0x164], R22, 0x1, P2 ;  /* 0x000059000c0b7a11 */ /* 0x000fc400010f0c16 */
[----:B------:R-:W-:Y:S01]  /*17b0*/  LEA.HI.X R9, R4, c[0x0][0x334], R20, 0x1, P0 ;  /* 0x0000cd0004097a11 */ /* 0x000fe200000f0c14 */
[----:B------:R-:W-:Y:S05]  /*17c0*/  @!P3 BRA `(.L_x_36) ;  /* 0x00004ca00000b947 */ /* 0x000fea0003800000 */
[----:B------:R-:W-:Y:S01]  /*17d0*/  @P1 BAR.SYNC.DEFER_BLOCKING 0x0 ;  /* 0x0000000000001b1d */ /* 0x000fe20000010000 */
[----:B------:R-:W-:Y:S01]  /*17e0*/  IMAD R15, R243, -0x40, R209 ;  /* 0xffffffc0f30f7824 */ /* 0x000fe200078e02d1 */
[----:B------:R-:W-:Y:S01]  /*17f0*/  MOV R211, R0 ;  /* 0x0000000000d37202 */ /* 0x000fe20000000f00 */
[----:B------:R-:W-:Y:S01]  /*1800*/  IMAD.WIDE.U32 R2, R21, c[0x0][0x1a0], R218 ;  /* 0x0000680015027a25 */ /* 0x000fe200078e00da */
[----:B------:R-:W-:Y:S02]  /*1810*/  MOV R225, R17 ;  /* 0x0000001100e17202 */ /* 0x000fe40000000f00 */
[----:B------:R-:W-:Y:S01]  /*1820*/  ISETP.GE.AND P6, PT, R241, R15, PT ;  /* 0x0000000ff100720c */ /* 0x000fe20003fc6270 */
[----:B------:R-:W-:Y:S01]  /*1830*/  IMAD R0, R26, c[0x0][0x1a0], RZ ;  /* 0x000068001a007a24 */ /* 0x000fe200078e02ff */
[----:B------:R-:W-:Y:S01]  /*1840*/  LEA.HI R7, R211, R211, RZ, 0x1 ;  /* 0x000000d3d3077211 */ /* 0x000fe200078f08ff */
[----:B------:R-:W-:Y:S01]  /*1850*/  BSSY B0, `(.L_x_37) ;  /* 0x000002c000007945 */ /* 0x000fe20003800000 */
[----:B------:R-:W-:Y:S01]  /*1860*/  IADD3 R6, P0, R24, R2, RZ ;  /* 0x0000000218067210 */ /* 0x000fe20007f1e0ff */
[----:B------:R-:W-:Y:S01]  /*1870*/  IMAD R0, R21, c[0x0][0x1a4], R0 ;  /* 0x0000690015007a24 */ /* 0x000fe200078e0200 */
[----:B------:R-:W-:Y:S01]  /*1880*/  LOP3.LUT R2, R7, 0xfffffffe, RZ, 0xc0, !PT ;  /* 0xfffffffe07027812 */ /* 0x000fe200078ec0ff */
[----:B------:R-:W-:Y:S01]  /*1890*/  IMAD.MOV.U32 R214, RZ, RZ, R10 ;  /* 0x000000ffffd67224 */ /* 0x000fe200078e000a */
[----:B------:R-:W-:Y:S01]  /*18a0*/  MOV R227, R19 ;  /* 0x0000001300e37202 */ /* 0x000fe20000000f00 */
[----:B------:R-:W-:Y:S01]  /*18b0*/  IMAD.MOV.U32 R226, RZ, RZ, R16 ;  /* 0x000000ffffe27224 */ /* 0x000fe200078e0010 */
[----:B------:R-:W-:Y:S01]  /*18c0*/  IADD3.X R7, R25, R3, R0, P0, !PT ;  /* 0x0000000319077210 */ /* 0x000fe200007fe400 */
[----:B------:R-:W-:Y:S01]  /*18d0*/  IMAD R0, R27, c[0x0][0x1b8], RZ ;  /* 0x00006e001b007a24 */ /* 0x000fe200078e02ff */
[----:B------:R-:W-:Y:S01]  /*18e0*/  IADD3 R2, R211, -R2, RZ ;  /* 0x80000002d3027210 */ /* 0x000fe20007ffe0ff */
[----:B------:R-:W-:Y:S01]  /*18f0*/  IMAD.MOV.U32 R228, RZ, RZ, R18 ;  /* 0x000000ffffe47224 */ /* 0x000fe200078e0012 */
[----:B------:R-:W-:Y:S01]  /*1900*/  MOV R215, R11 ;  /* 0x0000000b00d77202 */ /* 0x000fe20000000f00 */
[----:B------:R-:W-:Y:S01]  /*1910*/  IMAD R0, R14, c[0x0][0x1bc], R0 ;  /* 0x00006f000e007a24 */ /* 0x000fe200078e0200 */
[----:B------:R-:W-:Y:S01]  /*1920*/  ISETP.NE.AND P0, PT, R2, 0x1, PT ;  /* 0x000000010200780c */ /* 0x000fe20003f05270 */
[----:B------:R-:W-:Y:S01]  /*1930*/  IMAD.WIDE.U32 R6, R14, c[0x0][0x1b8], R6 ;  /* 0x00006e000e067a25 */ /* 0x000fe200078e0006 */
[----:B------:R1:W-:Y:S01]  /*1940*/  @P6 STS.128 [R208+0x10000], RZ ;  /* 0x010000ffd0006388 */ /* 0x0003e20000000c00 */
[----:B------:R-:W-:-:S02]  /*1950*/  MOV R213, R9 ;  /* 0x0000000900d57202 */ /* 0x000fc40000000f00 */
[----:B------:R-:W-:Y:S01]  /*1960*/  IMAD.MOV.U32 R212, RZ, RZ, R8 ;  /* 0x000000ffffd47224 */ /* 0x000fe200078e0008 */
[----:B------:R1:W-:Y:S01]  /*1970*/  @P6 STS.128 [R208+0x12000], RZ ;  /* 0x012000ffd0006388 */ /* 0x0003e20000000c00 */
[----:B------:R-:W-:Y:S01]  /*1980*/  IMAD.IADD R10, R7, 0x1, R0 ;  /* 0x00000001070a7824 */ /* 0x000fe200078e0200 */
[----:B------:R-:W-:Y:S05]  /*1990*/  @P6 BRA `(.L_x_38) ;  /* 0x0000017000006947 */ /* 0x000fea0003800000 */
[----:B------:R-:W-:Y:S01]  /*19a0*/  ISETP.GE.AND P3, PT, R218, c[0x0][0x220], PT ;  /* 0x00008800da007a0c */ /* 0x000fe20003f66270 */
[----:B------:R-:W-:Y:S01]  /*19b0*/  IMAD R0, R30, c[0x0][0x1a0], RZ ;  /* 0x000068001e007a24 */ /* 0x000fe200078e02ff */
[----:B------:R-:W-:Y:S01]  /*19c0*/  MOV R3, R10 ;  /* 0x0000000a00037202 */ /* 0x000fe20000000f00 */
[----:B------:R-:W-:Y:S01]  /*19d0*/  IMAD.MOV.U32 R2, RZ, RZ, R6 ;  /* 0x000000ffff027224 */ /* 0x000fe200078e0006 */
[----:B------:R-:W-:Y:S01]  /*19e0*/  ISETP.GE.AND P2, PT, R229, c[0x0][0x220], PT ;  /* 0x00008800e5007a0c */ /* 0x000fe20003f46270 */
[C---:B------:R-:W-:Y:S02]  /*19f0*/  IMAD R0, R241.reuse, c[0x0][0x1a4], R0 ;  /* 0x00006900f1007a24 */ /* 0x040fe400078e0200 */
[----:B------:R-:W-:-:S04]  /*1a00*/  IMAD.WIDE.U32 R2, R241, c[0x0][0x1a0], R2 ;  /* 0x00006800f1027a25 */ /* 0x000fc800078e0002 */
[----:B------:R-:W-:Y:S02]  /*1a10*/  IMAD.IADD R0, R3, 0x1, R0 ;  /* 0x0000000103007824 */ /* 0x000fe400078e0200 */
[C---:B------:R-:W-:Y:S01]  /*1a20*/  @!P3 LEA R8, P1, R2.reuse, c[0x0][0x170], 0x1 ;  /* 0x00005c000208ba11 */ /* 0x040fe200078208ff */
[----:B------:R2:W-:Y:S03]  /*1a30*/  @P3 STS.128 [R208+0x10000], RZ ;  /* 0x010000ffd0003388 */ /* 0x0005e60000000c00 */
[----:B------:R-:W-:-:S05]  /*1a40*/  @!P3 LEA.HI.X R9, R2, c[0x0][0x174], R0, 0x1, P1 ;  /* 0x00005d000209ba11 */ /* 0x000fca00008f0c00 */
[----:B------:R-:W-:Y:S01]  /*1a50*/  @!PT LDS RZ, [RZ] ;  /* 0x00000000fffff984 */ /* 0x000fe20000000800 */
[----:B------:R-:W-:Y:S01]  /*1a60*/  @!PT LDS RZ, [RZ] ;  /* 0x00000000fffff984 */ /* 0x000fe20000000800 */
[----:B------:R-:W-:Y:S01]  /*1a70*/  @!PT LDS RZ, [RZ] ;  /* 0x00000000fffff984 */ /* 0x000fe20000000800 */
[----:B------:R2:W-:Y:S04]  /*1a80*/  @!P3 LDGSTS.E.BYPASS.LTC128B.128 [R208+0x10000], [R8.64] ;  /* 0x1000000008d0bfae */ /* 0x0005e8000b901d46 */
[----:B------:R2:W-:Y:S01]  /*1a90*/  @P2 STS.128 [R208+0x12000], RZ ;  /* 0x012000ffd0002388 */ /* 0x0005e20000000c00 */
[----:B------:R-:W-:Y:S05]  /*1aa0*/  @P2 BRA `(.L_x_38) ;  /* 0x0000006000002947 */ /* 0x000fea0003800000 */
[----:B--2---:R-:W-:-:S04]  /*1ab0*/  LEA R8, P1, R2, c[0x0][0x170], 0x1 ;  /* 0x00005c0002087a11 */ /* 0x004fc800078208ff */
[----:B------:R-:W-:-:S05]  /*1ac0*/  LEA.HI.X R9, R2, c[0x0][0x174], R0, 0x1, P1 ;  /* 0x00005d0002097a11 */ /* 0x000fca00008f0c00 */
[----:B------:R-:W-:Y:S01]  /*1ad0*/  @!PT LDS RZ, [RZ] ;  /* 0x00000000fffff984 */ /* 0x000fe20000000800 */
[----:B------:R-:W-:Y:S01]  /*1ae0*/  @!PT LDS RZ, [RZ] ;  /* 0x00000000fffff984 */ /* 0x000fe20000000800 */
[----:B------:R-:W-:Y:S01]  /*1af0*/  @!PT LDS RZ, [RZ] ;  /* 0x00000000fffff984 */ /* 0x000fe20000000800 */
[----:B------:R2:W-:Y:S04]  /*1b00*/  LDGSTS.E.BYPASS.LTC128B.128 [R208+0x12000], [R8.64+0x80] ;  /* 0x1200008008d07fae */ /* 0x0005e8000b901d46 */
.L_x_38:
[----:B------:R-:W-:Y:S05]  /*1b10*/  BSYNC B0 ;  /* 0x0000000000007941 */ /* 0x000fea0003800000 */
.L_x_37:
[----:B--2---:R-:W-:Y:S01]  /*1b20*/  IADD3 R8, R241, 0x20, RZ ;  /* 0x00000020f1087810 */ /* 0x004fe20007ffe0ff */
[----:B------:R-:W-:Y:S03]  /*1b30*/  BSSY B0, `(.L_x_39) ;  /* 0x000001d000007945 */ /* 0x000fe60003800000 */
[----:B------:R-:W-:-:S13]  /*1b40*/  ISETP.GE.AND P5, PT, R8, R15, PT ;  /* 0x0000000f0800720c */ /* 0x000fda0003fa6270 */
[----:B------:R2:W-:Y:S04]  /*1b50*/  @P5 STS.128 [R208+0x11000], RZ ;  /* 0x011000ffd0005388 */ /* 0x0005e80000000c00 */
[----:B------:R2:W-:Y:S01]  /*1b60*/  @P5 STS.128 [R208+0x13000], RZ ;  /* 0x013000ffd0005388 */ /* 0x0005e20000000c00 */
[----:B------:R-:W-:Y:S05]  /*1b70*/  @P5 BRA `(.L_x_40) ;  /* 0x0000018000005947 */ /* 0x000fea0003800000 */
[----:B------:R-:W-:Y:S02]  /*1b80*/  IADD3 R0, P1, R241, 0x20, RZ ;  /* 0x00000020f1007810 */ /* 0x000fe40007f3e0ff */
[----:B------:R-:W-:Y:S02]  /*1b90*/  ISETP.GE.AND P2, PT, R218, c[0x0][0x220], PT ;  /* 0x00008800da007a0c */ /* 0x000fe40003f46270 */
[----:B------:R-:W-:Y:S01]  /*1ba0*/  MOV R7, R10 ;  /* 0x0000000a00077202 */ /* 0x000fe20000000f00 */
[----:B------:R-:W-:Y:S01]  /*1bb0*/  IMAD.X R2, RZ, RZ, R30, P1 ;  /* 0x000000ffff027224 */ /* 0x000fe200008e061e */
[----:B------:R-:W-:-:S03]  /*1bc0*/  ISETP.GE.AND P1, PT, R229, c[0x0][0x220], PT ;  /* 0x00008800e5007a0c */ /* 0x000fc60003f26270 */
[----:B------:R-:W-:Y:S02]  /*1bd0*/  IMAD R2, R2, c[0x0][0x1a0], RZ ;  /* 0x0000680002027a24 */ /* 0x000fe400078e02ff */
[----:B------:R-:W-:-:S04]  /*1be0*/  IMAD.WIDE.U32 R6, R0, c[0x0][0x1a0], R6 ;  /* 0x0000680000067a25 */ /* 0x000fc800078e0006 */
[----:B------:R-:W-:Y:S01]  /*1bf0*/  IMAD R0, R0, c[0x0][0x1a4], R2 ;  /* 0x0000690000007a24 */ /* 0x000fe200078e0202 */
[----:B------:R-:W-:Y:S01]  /*1c00*/  @!P2 LEA R2, P3, R6, c[0x0][0x170], 0x1 ;  /* 0x00005c000602aa11 */ /* 0x000fe200078608ff */
[----:B------:R3:W-:Y:S02]  /*1c10*/  @P2 STS.128 [R208+0x11000], RZ ;  /* 0x011000ffd0002388 */ /* 0x0007e40000000c00 */
[----:B------:R-:W-:-:S05]  /*1c20*/  IMAD.IADD R0, R7, 0x1, R0 ;  /* 0x0000000107007824 */ /* 0x000fca00078e0200 */
[----:B------:R-:W-:-:S05]  /*1c30*/  @!P2 LEA.HI.X R3, R6, c[0x0][0x174], R0, 0x1, P3 ;  /* 0x00005d000603aa11 */ /* 0x000fca00018f0c00 */
[----:B------:R-:W-:Y:S01]  /*1c40*/  @!PT LDS RZ, [RZ] ;  /* 0x00000000fffff984 */ /* 0x000fe20000000800 */
[----:B------:R-:W-:Y:S01]  /*1c50*/  @!PT LDS RZ, [RZ] ;  /* 0x00000000fffff984 */ /* 0x000fe20000000800 */
[----:B------:R-:W-:Y:S01]  /*1c60*/  @!PT LDS RZ, [RZ] ;  /* 0x00000000fffff984 */ /* 0x000fe20000000800 */
[----:B------:R3:W-:Y:S04]  /*1c70*/  @!P2 LDGSTS.E.BYPASS.LTC128B.128 [R208+0x11000], [R2.64] ;  /* 0x1100000002d0afae */ /* 0x0007e8000b901d46 */
[----:B------:R3:W-:Y:S01]  /*1c80*/  @P1 STS.128 [R208+0x13000], RZ ;  /* 0x013000ffd0001388 */ /* 0x0007e20000000c00 */
[----:B------:R-:W-:Y:S05]  /*1c90*/  @P1 BRA `(.L_x_40) ;  /* 0x0000006000001947 */ /* 0x000fea0003800000 */
[----:B---3--:R-:W-:-:S04]  /*1ca0*/  LEA R2, P1, R6, c[0x0][0x170], 0x1 ;  /* 0x00005c0006027a11 */ /* 0x008fc800078208ff */
[----:B------:R-:W-:-:S05]  /*1cb0*/  LEA.HI.X R3, R6, c[0x0][0x174], R0, 0x1, P1 ;  /* 0x00005d0006037a11 */ /* 0x000fca00008f0c00 */
[----:B------:R-:W-:Y:S01]  /*1cc0*/  @!PT LDS RZ, [RZ] ;  /* 0x00000000fffff984 */ /* 0x000fe20000000800 */
[----:B------:R-:W-:Y:S01]  /*1cd0*/  @!PT LDS RZ, [RZ] ;  /* 0x00000000fffff984 */ /* 0x000fe20000000800 */
[----:B------:R-:W-:Y:S01]  /*1ce0*/  @!PT LDS RZ, [RZ] ;  /* 0x00000000fffff984 */ /* 0x000fe20000000800 */
[----:B------:R3:W-:Y:S04]  /*1cf0*/  LDGSTS.E.BYPASS.LTC128B.128 [R208+0x13000], [R2.64+0x80] ;  /* 0x1300008002d07fae */ /* 0x0007e8000b901d46 */
.L_x_40:
[----:B------:R-:W-:Y:S05]  /*1d00*/  BSYNC B0 ;  /* 0x0000000000007941 */ /* 0x000fea0003800000 */
.L_x_39:
[----:B------:R-:W-:Y:S01]  /*1d10*/  IMAD R0, R211, -0x40, R23 ;  /* 0xffffffc0d3007824 */ /* 0x000fe200078e0217 */
[----:B------:R-:W0:Y:S01]  /*1d20*/  LDGDEPBAR ;  /* 0x00000000000079af */ /* 0x000e220000000000 */
[----:B------:R-:W-:Y:S03]  /*1d30*/  BSSY B0, `(.L_x_41) ;  /* 0x0000012000007945 */ /* 0x000fe60003800000 */
[----:B------:R-:W-:-:S13]  /*1d40*/  ISETP.GE.AND P4, PT, R241, R0, PT ;  /* 0x00000000f100720c */ /* 0x000fda0003f86270 */
[----:B------:R4:W-:Y:S04]  /*1d50*/  @P4 STS.128 [R208+0x8000], RZ ;  /* 0x008000ffd0004388 */ /* 0x0009e80000000c00 */
[----:B------:R4:W-:Y:S01]  /*1d60*/  @P4 STS.128 [R208+0xa000], RZ ;  /* 0x00a000ffd0004388 */ /* 0x0009e20000000c00 */
[----:B------:R-:W-:Y:S05]  /*1d70*/  @P4 BRA `(.L_x_42) ;  /* 0x000000d000004947 */ /* 0x000fea0003800000 */
[----:B------:R-:W-:Y:S02]  /*1d80*/  ISETP.GE.AND P2, PT, R218, c[0x0][0x220], PT ;  /* 0x00008800da007a0c */ /* 0x000fe40003f46270 */
[----:B------:R-:W-:-:S11]  /*1d90*/  ISETP.GE.AND P1, PT, R229, c[0x0][0x220], PT ;  /* 0x00008800e5007a0c */ /* 0x000fd60003f26270 */
[----:B------:R1:W-:Y:S04]  /*1da0*/  @P2 STS.128 [R208+0x8000], RZ ;  /* 0x008000ffd0002388 */ /* 0x0003e80000000c00 */
[----:B------:R-:W-:Y:S01]  /*1db0*/  @!PT LDS RZ, [RZ] ;  /* 0x00000000fffff984 */ /* 0x000fe20000000800 */
[----:B------:R-:W-:Y:S01]  /*1dc0*/  @!PT LDS RZ, [RZ] ;  /* 0x00000000fffff984 */ /* 0x000fe20000000800 */
[----:B------:R-:W-:Y:S01]  /*1dd0*/  @!PT LDS RZ, [RZ] ;  /* 0x00000000fffff984 */ /* 0x000fe20000000800 */
[----:B------:R1:W-:Y:S04]  /*1de0*/  @!P2 LDGSTS.E.BYPASS.LTC128B.128 [R208+0x8000], [R212.64] ;  /* 0x08000000d4d0afae */ /* 0x0003e8000b901d46 */
[----:B------:R1:W-:Y:S01]  /*1df0*/  @P1 STS.128 [R208+0xa000], RZ ;  /* 0x00a000ffd0001388 */ /* 0x0003e20000000c00 */
[----:B------:R-:W-:Y:S05]  /*1e00*/  @P1 BRA `(.L_x_42) ;  /* 0x0000004000001947 */ /* 0x000fea0003800000 */
[----:B------:R-:W-:Y:S01]  /*1e10*/  @!PT LDS RZ, [RZ] ;  /* 0x00000000fffff984 */ /* 0x000fe20000000800 */
[----:B------:R-:W-:Y:S01]  /*1e20*/  @!PT LDS RZ, [RZ] ;  /* 0x00000000fffff984 */ /* 0x000fe20000000800 */
[----:B------:R-:W-:Y:S01]  /*1e30*/  @!PT LDS RZ, [RZ] ;  /* 0x00000000fffff984 */ /* 0x000fe20000000800 */
[----:B------:R1:W-:Y:S02]  /*1e40*/  LDGSTS.E.BYPASS.LTC128B.128 [R208+0xa000], [R212.64+0x80] ;  /* 0x0a000080d4d07fae */ /* 0x0003e4000b901d46 */
.L_x_42:
[----:B------:R-:W-:Y:S05]  /*1e50*/  BSYNC B0 ;  /* 0x0000000000007941 */ /* 0x000fea0003800000 */
.L_x_41:
[----:B------:R-:W-:Y:S01]  /*1e60*/  ISETP.GE.AND P3, PT, R8, R0, PT ;  /* 0x000000000800720c */ /* 0x000fe20003f66270 */
[----:B------:R-:W-:-:S12]  /*1e70*/  BSSY B0, `(.L_x_43) ;  /* 0x000001b000007945 */ /* 0x000fd80003800000 */
[----:B------:R1:W-:Y:S04]  /*1e80*/  @P3 STS.128 [R208+0x9000], RZ ;  /* 0x009000ffd0003388 */ /* 0x0003e80000000c00 */
[----:B------:R1:W-:Y:S01]  /*1e90*/  @P3 STS.128 [R208+0xb000], RZ ;  /* 0x00b000ffd0003388 */ /* 0x0003e20000000c00 */
[----:B------:R-:W-:Y:S05]  /*1ea0*/  @P3 BRA `(.L_x_44) ;  /* 0x0000017000003947 */ /* 0x000fea0003800000 */
[----:B------:R-:W-:-:S13]  /*1eb0*/  ISETP.GE.AND P2, PT, R218, c[0x0][0x220], PT ;  /* 0x00008800da007a0c */ /* 0x000fda0003f46270 */
[----:B---3--:R-:W-:Y:S01]  /*1ec0*/  @!P2 IMAD.MOV.U32 R3, RZ, RZ, c[0x0][0x370] ;  /* 0x0000dc00ff03a624 */ /* 0x008fe200078e00ff */
[----:B------:R3:W-:Y:S01]  /*1ed0*/  @P2 STS.128 [R208+0x9000], RZ ;  /* 0x009000ffd0002388 */ /* 0x0007e20000000c00 */
[----:B------:R-:W-:-:S03]  /*1ee0*/  @!P2 IMAD.MOV.U32 R6, RZ, RZ, c[0x0][0x374] ;  /* 0x0000dd00ff06a624 */ /* 0x000fc600078e00ff */
[----:B------:R-:W-:-:S04]  /*1ef0*/  @!P2 LEA R2, P1, R3, R212, 0x6 ;  /* 0x000000d40302a211 */ /* 0x000fc800078230ff */
[----:B------:R-:W-:Y:S02]  /*1f00*/  @!P2 LEA.HI.X R3, R3, R213, R6, 0x6, P1 ;  /* 0x000000d50303a211 */ /* 0x000fe400008f3406 */
[----:B------:R-:W-:-:S03]  /*1f10*/  ISETP.GE.AND P1, PT, R229, c[0x0][0x220], PT ;  /* 0x00008800e5007a0c */ /* 0x000fc60003f26270 */
[----:B------:R-:W-:Y:S01]  /*1f20*/  @!PT LDS RZ, [RZ] ;  /* 0x00000000fffff984 */ /* 0x000fe20000000800 */
[----:B------:R-:W-:Y:S01]  /*1f30*/  @!PT LDS RZ, [RZ] ;  /* 0x00000000fffff984 */ /* 0x000fe20000000800 */
[----:B------:R-:W-:Y:S01]  /*1f40*/  @!PT LDS RZ, [RZ] ;  /* 0x00000000fffff984 */ /* 0x000fe20000000800 */
[----:B------:R3:W-:Y:S10]  /*1f50*/  @!P2 LDGSTS.E.BYPASS.LTC128B.128 [R208+0x9000], [R2.64] ;  /* 0x0900000002d0afae */ /* 0x0007f4000b901d46 */
[----:B------:R3:W-:Y:S01]  /*1f60*/  @P1 STS.128 [R208+0xb000], RZ ;  /* 0x00b000ffd0001388 */ /* 0x0007e20000000c00 */
[----:B------:R-:W-:Y:S05]  /*1f70*/  @P1 BRA `(.L_x_44) ;  /* 0x000000a000001947 */ /* 0x000fea0003800000 */
[----:B---3--:R-:W-:Y:S02]  /*1f80*/  IMAD.MOV.U32 R3, RZ, RZ, c[0x0][0x370] ;  /* 0x0000dc00ff037624 */ /* 0x008fe400078e00ff */
[----:B------:R-:W-:-:S03]  /*1f90*/  IMAD.MOV.U32 R2, RZ, RZ, c[0x0][0x374] ;  /* 0x0000dd00ff027624 */ /* 0x000fc600078e00ff */
[----:B------:R-:W-:-:S04]  /*1fa0*/  LEA R4, P1, R3, R4, 0x5 ;  /* 0x0000000403047211 */ /* 0x000fc800078228ff */
[----:B------:R-:W-:Y:S02]  /*1fb0*/  LEA.HI.X R3, R3, R20, R2, 0x5, P1 ;  /* 0x0000001403037211 */ /* 0x000fe400008f2c02 */
[----:B------:R-:W-:-:S04]  /*1fc0*/  LEA R2, P1, R4, c[0x0][0x330], 0x1 ;  /* 0x0000cc0004027a11 */ /* 0x000fc800078208ff */
[----:B------:R-:W-:-:S05]  /*1fd0*/  LEA.HI.X R3, R4, c[0x0][0x334], R3, 0x1, P1 ;  /* 0x0000cd0004037a11 */ /* 0x000fca00008f0c03 */
[----:B------:R-:W-:Y:S01]  /*1fe0*/  @!PT LDS RZ, [RZ] ;  /* 0x00000000fffff984 */ /* 0x000fe20000000800 */
[----:B------:R-:W-:Y:S01]  /*1ff0*/  @!PT LDS RZ, [RZ] ;  /* 0x00000000fffff984 */ /* 0x000fe20000000800 */
[----:B------:R-:W-:Y:S01]  /*2000*/  @!PT LDS RZ, [RZ] ;  /* 0x00000000fffff984 */ /* 0x000fe20000000800 */
[----:B------:R3:W-:Y:S04]  /*2010*/  LDGSTS.E.BYPASS.LTC128B.128 [R208+0xb000], [R2.64+0x80] ;  /* 0x0b00008002d07fae */ /* 0x0007e8000b901d46 */
.L_x_44:
[----:B------:R-:W-:Y:S05]  /*2020*/  BSYNC B0 ;  /* 0x0000000000007941 */ /* 0x000fea0003800000 */
.L_x_43:
[----:B---3--:R-:W3:Y:S01]  /*2030*/  LDL R3, [R1+0xc] ;  /* 0x00000c0001037983 */ /* 0x008ee20000100800 */
[----:B------:R-:W-:Y:S01]  /*2040*/  BSSY B0, `(.L_x_45) ;  /* 0x0000021000007945 */ /* 0x000fe20003800000 */
[----:B---3--:R-:W-:-:S04]  /*2050*/  IADD3 R2, R3, 0x2000, RZ ;  /* 0x0000200003027810 */ /* 0x008fc80007ffe0ff */
[----:B------:R-:W-:-:S05]  /*2060*/  SEL R2, R2, R3, !P0 ;  /* 0x0000000302027207 */ /* 0x000fca0004000000 */
[----:B------:R-:W-:Y:S01]  /*2070*/  IMAD.SHL.U32 R205, R2, 0x2, RZ ;  /* 0x0000000202cd7824 */ /* 0x000fe200078e00ff */
[----:B------:R-:W-:Y:S05]  /*2080*/  @!P4 BRA `(.L_x_46) ;  /* 0x000000900000c947 */ /* 0x000fea0003800000 */
[----:B------:R3:W-:Y:S04]  /*2090*/  STS [R205], RZ ;  /* 0x000000ffcd007388 */ /* 0x0007e80000000800 */
[----:B------:R3:W-:Y:S04]  /*20a0*/  STS [R205+0x4], RZ ;  /* 0x000004ffcd007388 */ /* 0x0007e80000000800 */
[----:B------:R3:W-:Y:S04]  /*20b0*/  STS [R205+0x8], RZ ;  /* 0x000008ffcd007388 */ /* 0x0007e80000000800 */
[----:B------:R3:W-:Y:S04]  /*20c0*/  STS [R205+0xc], RZ ;  /* 0x00000cffcd007388 */ /* 0x0007e80000000800 */
[----:B------:R3:W-:Y:S04]  /*20d0*/  STS [R205+0x2000], RZ ;  /* 0x002000ffcd007388 */ /* 0x0007e80000000800 */
[----:B------:R3:W-:Y:S04]  /*20e0*/  STS [R205+0x2004], RZ ;  /* 0x002004ffcd007388 */ /* 0x0007e80000000800 */
[----:B------:R3:W-:Y:S04]  /*20f0*/  STS [R205+0x2008], RZ ;  /* 0x002008ffcd007388 */ /* 0x0007e80000000800 */
[----:B------:R3:W-:Y:S01]  /*2100*/  STS [R205+0x200c], RZ ;  /* 0x00200cffcd007388 */ /* 0x0007e20000000800 */
[----:B------:R-:W-:Y:S05]  /*2110*/  BRA `(.L_x_47) ;  /* 0x0000013000007947 */ /* 0x000fea0003800000 */
.L_x_46:
[----:B------:R-:W-:Y:S02]  /*2120*/  ISETP.GE.AND P2, PT, R218, c[0x0][0x220], PT ;  /* 0x00008800da007a0c */ /* 0x000fe40003f46270 */
[----:B------:R-:W-:-:S11]  /*2130*/  ISETP.GE.AND P1, PT, R229, c[0x0][0x220], PT ;  /* 0x00008800e5007a0c */ /* 0x000fd60003f26270 */
[----:B------:R3:W-:Y:S04]  /*2140*/  @P2 STS [R205], RZ ;  /* 0x000000ffcd002388 */ /* 0x0007e80000000800 */
[----:B------:R3:W-:Y:S04]  /*2150*/  @P2 STS [R205+0x4], RZ ;  /* 0x000004ffcd002388 */ /* 0x0007e80000000800 */
[----:B------:R3:W-:Y:S04]  /*2160*/  @P2 STS [R205+0x8], RZ ;  /* 0x000008ffcd002388 */ /* 0x0007e80000000800 */
[----:B------:R3:W-:Y:S04]  /*2170*/  @P2 STS [R205+0xc], RZ ;  /* 0x00000cffcd002388 */ /* 0x0007e80000000800 */
[----:B------:R-:W-:Y:S01]  /*2180*/  @!PT LDS RZ, [RZ] ;  /* 0x00000000fffff984 */ /* 0x000fe20000000800 */
[----:B------:R-:W-:Y:S01]  /*2190*/  @!PT LDS RZ, [RZ] ;  /* 0x00000000fffff984 */ /* 0x000fe20000000800 */
[----:B------:R-:W-:Y:S01]  /*21a0*/  @!PT LDS RZ, [RZ] ;  /* 0x00000000fffff984 */ /* 0x000fe20000000800 */
[----:B------:R3:W-:Y:S04]  /*21b0*/  @!P2 LDGSTS.E.BYPASS.LTC128B.128 [R205], [R214.64] ;  /* 0x00000000d6cdafae */ /* 0x0007e8000b901d46 */
[----:B------:R3:W-:Y:S04]  /*21c0*/  @P1 STS [R205+0x2000], RZ ;  /* 0x002000ffcd001388 */ /* 0x0007e80000000800 */
[----:B------:R3:W-:Y:S04]  /*21d0*/  @P1 STS [R205+0x2004], RZ ;  /* 0x002004ffcd001388 */ /* 0x0007e80000000800 */
[----:B------:R3:W-:Y:S04]  /*21e0*/  @P1 STS [R205+0x2008], RZ ;  /* 0x002008ffcd001388 */ /* 0x0007e80000000800 */
[----:B------:R3:W-:Y:S01]  /*21f0*/  @P1 STS [R205+0x200c], RZ ;  /* 0x00200cffcd001388 */ /* 0x0007e20000000800 */
[----:B------:R-:W-:Y:S05]  /*2200*/  @P1 BRA `(.L_x_47) ;  /* 0x0000004000001947 */ /* 0x000fea0003800000 */
[----:B------:R-:W-:Y:S01]  /*2210*/  @!PT LDS RZ, [RZ] ;  /* 0x00000000fffff984 */ /* 0x000fe20000000800 */
[----:B------:R-:W-:Y:S01]  /*2220*/  @!PT LDS RZ, [RZ] ;  /* 0x00000000fffff984 */ /* 0x000fe20000000800 */
[----:B------:R-:W-:Y:S01]  /*2230*/  @!PT LDS RZ, [RZ] ;  /* 0x00000000fffff984 */ /* 0x000fe20000000800 */
[----:B------:R1:W-:Y:S02]  /*2240*/  LDGSTS.E.BYPASS.LTC128B.128 [R205+0x2000], [R214.64+0x80] ;  /* 0x02000080d6cd7fae */ /* 0x0003e4000b901d46 */
.L_x_47:
[----:B------:R-:W-:Y:S05]  /*2250*/  BSYNC B0 ;  /* 0x0000000000007941 */ /* 0x000fea0003800000 */
.L_x_45:
[----:B------:R-:W-:Y:S01]  /*2260*/  MOV R201, 0x20 ;  /* 0x0000002000c97802 */ /* 0x000fe20000000f00 */
[----:B------:R-:W-:Y:S04]  /*2270*/  BSSY B0, `(.L_x_48) ;  /* 0x0000028000007945 */ /* 0x000fe80003800000 */
[----:B------:R-:W-:-:S02]  /*2280*/  IMAD R5, R201, c[0x0][0x194], RZ ;  /* 0x00006500c9057a24 */ /* 0x000fc400078e02ff */
[----:B------:R-:W-:Y:S01]  /*2290*/  IMAD.WIDE.U32 R6, R201, c[0x0][0x190], RZ ;  /* 0x00006400c9067a25 */ /* 0x000fe200078e00ff */
[----:B------:R-:W-:Y:S05]  /*22a0*/  @!P3 BRA `(.L_x_49) ;  /* 0x000000900000b947 */ /* 0x000fea0003800000 */
[----:B------:R1:W-:Y:S04]  /*22b0*/  STS [R205+0x1000], RZ ;  /* 0x001000ffcd007388 */ /* 0x0003e80000000800 */
        /* <DEDUP_REMOVED lines=8> */
.L_x_49:
[----:B------:R-:W-:Y:S02]  /*2340*/  ISETP.GE.AND P2, PT, R218, c[0x0][0x220], PT ;  /* 0x00008800da007a0c */ /* 0x000fe40003f46270 */
[----:B------:R-:W-:-:S11]  /*2350*/  ISETP.GE.AND P1, PT, R229, c[0x0][0x220], PT ;  /* 0x00008800e5007a0c */ /* 0x000fd60003f26270 */
[----:B------:R-:W-:Y:S01]  /*2360*/  @!P2 IMAD.MOV.U32 R3, RZ, RZ, c[0x0][0x190] ;  /* 0x00006400ff03a624 */ /* 0x000fe200078e00ff */
[----:B------:R1:W-:Y:S01]  /*2370*/  @P2 STS [R205+0x1000], RZ ;  /* 0x001000ffcd002388 */ /* 0x0003e20000000800 */
[----:B------:R-:W-:-:S03]  /*2380*/  @!P2 IMAD.MOV.U32 R4, RZ, RZ, c[0x0][0x194] ;  /* 0x00006500ff04a624 */ /* 0x000fc600078e00ff */
[C---:B------:R-:W-:Y:S01]  /*2390*/  @!P2 LEA R2, P3, R3.reuse, R214, 0x6 ;  /* 0x000000d60302a211 */ /* 0x040fe200078630ff */
[----:B------:R1:W-:Y:S03]  /*23a0*/  @P2 STS [R205+0x1004], RZ ;  /* 0x001004ffcd002388 */ /* 0x0003e60000000800 */
[----:B------:R-:W-:Y:S01]  /*23b0*/  @!P2 LEA.HI.X R3, R3, R215, R4, 0x6, P3 ;  /* 0x000000d70303a211 */ /* 0x000fe200018f3404 */
[----:B------:R1:W-:Y:S04]  /*23c0*/  @P2 STS [R205+0x1008], RZ ;  /* 0x001008ffcd002388 */ /* 0x0003e80000000800 */
[----:B------:R1:W-:Y:S04]  /*23d0*/  @P2 STS [R205+0x100c], RZ ;  /* 0x00100cffcd002388 */ /* 0x0003e80000000800 */
[----:B------:R-:W-:Y:S01]  /*23e0*/  @!PT LDS RZ, [RZ] ;  /* 0x00000000fffff984 */ /* 0x000fe20000000800 */
[----:B------:R-:W-:Y:S01]  /*23f0*/  @!PT LDS RZ, [RZ] ;  /* 0x00000000fffff984 */ /* 0x000fe20000000800 */
[----:B------:R-:W-:Y:S01]  /*2400*/  @!PT LDS RZ, [RZ] ;  /* 0x00000000fffff984 */ /* 0x000fe20000000800 */
[----:B------:R5:W-:Y:S04]  /*2410*/  @!P2 LDGSTS.E.BYPASS.LTC128B.128 [R205+0x1000], [R2.64] ;  /* 0x0100000002cdafae */ /* 0x000be8000b901d46 */
[----:B------:R1:W-:Y:S04]  /*2420*/  @P1 STS [R205+0x3000], RZ ;  /* 0x003000ffcd001388 */ /* 0x0003e80000000800 */
[----:B------:R1:W-:Y:S04]  /*2430*/  @P1 STS [R205+0x3004], RZ ;  /* 0x003004ffcd001388 */ /* 0x0003e80000000800 */
[----:B------:R1:W-:Y:S04]  /*2440*/  @P1 STS [R205+0x3008], RZ ;  /* 0x003008ffcd001388 */ /* 0x0003e80000000800 */
[----:B------:R1:W-:Y:S01]  /*2450*/  @P1 STS [R205+0x300c], RZ ;  /* 0x00300cffcd001388 */ /* 0x0003e20000000800 */
[----:B-----5:R-:W-:-:S04]  /*2460*/  IADD3 R3, P2, R12, R6, RZ ;  /* 0x000000060c037210 */ /* 0x020fc80007f5e0ff */
[----:B------:R-:W-:Y:S01]  /*2470*/  IADD3.X R4, R22, R7, R5, P2, !PT ;  /* 0x0000000716047210 */ /* 0x000fe200017fe405 */
[----:B------:R-:W-:Y:S05]  /*2480*/  @P1 BRA `(.L_x_50) ;  /* 0x0000006000001947 */ /* 0x000fea0003800000 */
[----:B------:R-:W-:-:S04]  /*2490*/  LEA R2, P1, R3, c[0x0][0x160], 0x1 ;  /* 0x0000580003027a11 */ /* 0x000fc800078208ff */
[----:B------:R-:W-:-:S05]  /*24a0*/  LEA.HI.X R3, R3, c[0x0][0x164], R4, 0x1, P1 ;  /* 0x0000590003037a11 */ /* 0x000fca00008f0c04 */
[----:B------:R-:W-:Y:S01]  /*24b0*/  @!PT LDS RZ, [RZ] ;  /* 0x00000000fffff984 */ /* 0x000fe20000000800 */
[----:B------:R-:W-:Y:S01]  /*24c0*/  @!PT LDS RZ, [RZ] ;  /* 0x00000000fffff984 */ /* 0x000fe20000000800 */
[----:B------:R-:W-:Y:S01]  /*24d0*/  @!PT LDS RZ, [RZ] ;  /* 0x00000000fffff984 */ /* 0x000fe20000000800 */
[----:B------:R1:W-:Y:S04]  /*24e0*/  LDGSTS.E.BYPASS.LTC128B.128 [R205+0x3000], [R2.64+0x80] ;  /* 0x0300008002cd7fae */ /* 0x0003e8000b901d46 */
.L_x_50:
[----:B------:R-:W-:Y:S05]  /*24f0*/  BSYNC B0 ;  /* 0x0000000000007941 */ /* 0x000fea0003800000 */
.L_x_48:
[----:B--2---:R-:W2:Y:S01]  /*2500*/  LDL R4, [R1+0x8] ;  /* 0x0000080001047983 */ /* 0x004ea20000100800 */
[----:B------:R-:W-:Y:S01]  /*2510*/  IMAD.MOV.U32 R217, RZ, RZ, 0x7f800000 ;  /* 0x7f800000ffd97424 */ /* 0x000fe200078e00ff */
[----:B------:R-:W-:Y:S02]  /*2520*/  MOV R220, 0x7f800000 ;  /* 0x7f80000000dc7802 */ /* 0x000fe40000000f00 */
[----:B------:R1:W-:Y:S04]  /*2530*/  @P6 STS.128 [R208+0xc000], RZ ;  /* 0x00c000ffd0006388 */ /* 0x0003e80000000c00 */
[----:B------:R1:W-:Y:S01]  /*2540*/  @P6 STS.128 [R208+0xe000], RZ ;  /* 0x00e000ffd0006388 */ /* 0x0003e20000000c00 */
[----:B------:R-:W-:Y:S01]  /*2550*/  BSSY B0, `(.L_x_51) ;  /* 0x000002c000007945 */ /* 0x000fe20003800000 */
[C---:B-12---:R-:W-:Y:S01]  /*2560*/  IADD3 R3, R4.reuse, 0x8, RZ ;  /* 0x0000000804037810 */ /* 0x046fe20007ffe0ff */
[----:B------:R-:W-:Y:S01]  /*2570*/  IMAD.SHL.U32 R240, R4, 0x4, RZ ;  /* 0x0000000404f07824 */ /* 0x000fe200078e00ff */
[----:B------:R-:W-:-:S02]  /*2580*/  SHF.R.S32.HI R2, RZ, 0x1f, R4 ;  /* 0x0000001fff027819 */ /* 0x000fc40000011404 */
[CC--:B------:R-:W-:Y:S02]  /*2590*/  ISETP.GE.AND P3, PT, R4.reuse, R0.reuse, PT ;  /* 0x000000000400720c */ /* 0x0c0fe40003f66270 */
[----:B------:R-:W-:Y:S02]  /*25a0*/  ISETP.GE.AND P2, PT, R3, R0, PT ;  /* 0x000000000300720c */ /* 0x000fe40003f46270 */
[----:B------:R-:W-:Y:S02]  /*25b0*/  SHF.L.U64.HI R239, R4, 0x2, R2 ;  /* 0x0000000204ef7819 */ /* 0x000fe40000010202 */
[----:B------:R-:W-:-:S04]  /*25c0*/  IADD3 R2, P1, R240, R226, RZ ;  /* 0x000000e2f0027210 */ /* 0x000fc80007f3e0ff */
[----:B------:R-:W-:Y:S01]  /*25d0*/  IADD3.X R3, R239, R225, RZ, P1, !PT ;  /* 0x000000e1ef037210 */ /* 0x000fe20000ffe4ff */
[----:B------:R-:W-:-:S04]  /*25e0*/  IMAD R0, R26, c[0x0][0x198], RZ ;  /* 0x000066001a007a24 */ /* 0x000fc800078e02ff */
[----:B------:R1:W5:Y:S04]  /*25f0*/  @!P3 LDG.E R217, [R2.64] ;  /* 0x0000000602d9b981 */ /* 0x000368000c1e1900 */
[----:B------:R1:W5:Y:S01]  /*2600*/  @!P2 LDG.E R220, [R2.64+0x20] ;  /* 0x0000200602dca981 */ /* 0x000362000c1e1900 */
[C---:B------:R-:W-:Y:S02]  /*2610*/  IMAD R0, R21.reuse, c[0x0][0x19c], R0 ;  /* 0x0000670015007a24 */ /* 0x040fe400078e0200 */
[----:B-1----:R-:W-:-:S05]  /*2620*/  IMAD.WIDE.U32 R2, R21, c[0x0][0x198], R218 ;  /* 0x0000660015027a25 */ /* 0x002fca00078e00da */
[----:B------:R-:W-:-:S04]  /*2630*/  IADD3 R4, P1, R28, R2, RZ ;  /* 0x000000021c047210 */ /* 0x000fc80007f3e0ff */
[----:B------:R-:W-:Y:S01]  /*2640*/  IADD3.X R5, R29, R3, R0, P1, !PT ;  /* 0x000000031d057210 */ /* 0x000fe20000ffe400 */
[----:B------:R-:W-:-:S04]  /*2650*/  IMAD R0, R27, c[0x0][0x1b0], RZ ;  /* 0x00006c001b007a24 */ /* 0x000fc800078e02ff */
[C---:B------:R-:W-:Y:S02]  /*2660*/  IMAD R0, R14.reuse, c[0x0][0x1b4], R0 ;  /* 0x00006d000e007a24 */ /* 0x040fe400078e0200 */
[----:B------:R-:W-:-:S04]  /*2670*/  IMAD.WIDE.U32 R4, R14, c[0x0][0x1b0], R4 ;  /* 0x00006c000e047a25 */ /* 0x000fc800078e0004 */
        /* <DEDUP_REMOVED lines=19> */
[----:B-1----:R-:W-:-:S04]  /*27b0*/  LEA R6, P1, R2, c[0x0][0x168], 0x1 ;  /* 0x00005a0002067a11 */ /* 0x002fc800078208ff */
[----:B------:R-:W-:-:S05]  /*27c0*/  LEA.HI.X R7, R2, c[0x0][0x16c], R0, 0x1, P1 ;  /* 0x00005b0002077a11 */ /* 0x000fca00008f0c00 */
[----:B------:R-:W-:Y:S01]  /*27d0*/  @!PT LDS RZ, [RZ] ;  /* 0x00000000fffff984 */ /* 0x000fe20000000800 */
[----:B------:R-:W-:Y:S01]  /*27e0*/  @!PT LDS RZ, [RZ] ;  /* 0x00000000fffff984 */ /* 0x000fe20000000800 */
[----:B------:R-:W-:Y:S01]  /*27f0*/  @!PT LDS RZ, [RZ] ;  /* 0x00000000fffff984 */ /* 0x000fe20000000800 */
[----:B------:R1:W-:Y:S04]  /*2800*/  LDGSTS.E.BYPASS.LTC128B.128 [R208+0xe000], [R6.64+0x80] ;  /* 0x0e00008006d07fae */ /* 0x0003e8000b901d46 */
.L_x_52:
[----:B------:R-:W-:Y:S05]  /*2810*/  BSYNC B0 ;  /* 0x0000000000007941 */ /* 0x000fea0003800000 */
.L_x_51:
[----:B------:R2:W-:Y:S01]  /*2820*/  @P5 STS.128 [R208+0xd000], RZ ;  /* 0x00d000ffd0005388 */ /* 0x0005e20000000c00 */
[----:B------:R-:W-:Y:S03]  /*2830*/  BSSY B0, `(.L_x_53) ;  /* 0x000001b000007945 */ /* 0x000fe60003800000 */
        /* <DEDUP_REMOVED lines=26> */
.L_x_54:
[----:B------:R-:W-:Y:S05]  /*29e0*/  BSYNC B0 ;  /* 0x0000000000007941 */ /* 0x000fea0003800000 */
.L_x_53:
[----:B-12---:R-:W2:Y:S01]  /*29f0*/  LDL R2, [R1+0x14] ;  /* 0x0000140001027983 */ /* 0x006ea20000100800 */
[----:B------:R-:W-:Y:S01]  /*2a00*/  IADD3 R0, R21, 0x40, RZ ;  /* 0x0000004015007810 */ /* 0x000fe20007ffe0ff */
[----:B------:R-:W-:Y:S01]  /*2a10*/  IMAD.MOV.U32 R192, RZ, RZ, 0x40 ;  /* 0x00000040ffc07424 */ /* 0x000fe200078e00ff */
[----:B------:R-:W-:Y:S01]  /*2a20*/  SHF.L.U32 R193, R204, 0x1, RZ ;  /* 0x00000001ccc17819 */ /* 0x000fe200000006ff */
[----:B------:R-:W0:Y:S01]  /*2a30*/  LDGDEPBAR ;  /* 0x00000000000079af */ /* 0x000e220000000000 */
[----:B------:R-:W-:Y:S01]  /*2a40*/  IMAD.MOV.U32 R210, RZ, RZ, R205 ;  /* 0x000000ffffd27224 */ /* 0x000fe200078e00cd */
        /* <DEDUP_REMOVED lines=22> */
[----:B------:R-:W-:-:S04]  /*2bb0*/  DEPBAR.LE SB0, 0x1 ;  /* 0x000080400000791a */ /* 0x000fc80000000000 */
[----:B------:R-:W-:Y:S01]  /*2bc0*/  BAR.SYNC.DEFER_BLOCKING 0x0 ;  /* 0x0000000000007b1d */ /* 0x000fe20000010000 */
        /* <DEDUP_REMOVED lines=10> */
[----:B------:R1:W3:Y:S04]  /*2c70*/  LDSM.16.M88.4 R104, [R188+0x10000] ;  /* 0x01000000bc68783b */ /* 0x0002e80000000200 */
[----:B------:R1:W4:Y:S04]  /*2c80*/  LDSM.16.M88.4 R108, [R188+0x10800] ;  /* 0x01080000bc6c783b */ /* 0x0003280000000200 */
        /* <DEDUP_REMOVED lines=14> */
[----:B--2---:R-:W-:-:S02]  /*2d70*/  R2P PR, R2, 0x6 ;  /* 0x0000000602007804 */ /* 0x004fc40000000000 */
[----:B------:R-:W-:Y:S02]  /*2d80*/  ISETP.GE.AND P3, PT, R0, R209, PT ;  /* 0x000000d10000720c */ /* 0x000fe40003f66270 */
[----:B------:R-:W-:Y:S02]  /*2d90*/  IADD3 R0, R202, 0x2000, RZ ;  /* 0x00002000ca007810 */ /* 0x000fe40007ffe0ff */
[----:B------:R-:W-:Y:S02]  /*2da0*/  IADD3 R2, R204, 0x2000, RZ ;  /* 0x00002000cc027810 */ /* 0x000fe40007ffe0ff */
[----:B------:R-:W-:Y:S02]  /*2db0*/  SEL R0, R0, R202, !P0 ;  /* 0x000000ca00007207 */ /* 0x000fe40004000000 */
[----:B------:R-:W-:Y:S02]  /*2dc0*/  SEL R2, R2, R204, !P0 ;  /* 0x000000cc02027207 */ /* 0x000fe40004000000 */
[----:B------:R-:W-:Y:S01]  /*2dd0*/  SEL R201, R201, 0xffffffe0, !P1 ;  /* 0xffffffe0c9c97807 */ /* 0x000fe20004800000 */
[----:B------:R-:W-:Y:S01]  /*2de0*/  IMAD.SHL.U32 R184, R0, 0x2, RZ ;  /* 0x0000000200b87824 */ /* 0x000fe200078e00ff */
[----:B------:R-:W-:Y:S01]  /*2df0*/  SHF.L.U32 R187, R2, 0x1, RZ ;  /* 0x0000000102bb7819 */ /* 0x000fe200000006ff */
[----:B------:R-:W-:Y:S01]  /*2e00*/  IMAD.MOV.U32 R0, RZ, RZ, c[0x0][0x22c] ;  /* 0x00008b00ff007624 */ /* 0x000fe200078e00ff */
[----:B------:R-:W-:Y:S01]  /*2e10*/  SEL R192, R192, 0xffffffc0, !P2 ;  /* 0xffffffc0c0c07807 */ /* 0x000fe20005000000 */
[----:B------:R-:W-:Y:S01]  /*2e20*/  IMAD.IADD R196, R194, 0x1, R201 ;  /* 0x00000001c2c47824 */ /* 0x000fe200078e02c9 */
[----:B------:R-:W-:Y:S01]  /*2e30*/  IADD3 R195, R201, R193, RZ ;  /* 0x000000c1c9c37210 */ /* 0x000fe20007ffe0ff */
[----:B------:R-:W-:-:S02]  /*2e40*/  IMAD R0, R0, c[0x0][0x1c0], RZ ;  /* 0x0000700000007a24 */ /* 0x000fc400078e02ff */
[----:B------:R-:W-:Y:S02]  /*2e50*/  IMAD.IADD R199, R194, 0x1, R192 ;  /* 0x00000001c2c77824 */ /* 0x000fe400078e02c0 */
[C---:B------:R-:W-:Y:S01]  /*2e60*/  IMAD.SHL.U32 R216, R0.reuse, 0x8, RZ ;  /* 0x0000000800d87824 */ /* 0x040fe200078e00ff */
[----:B------:R-:W-:Y:S01]  /*2e70*/  SHF.L.U32 R244, R0, 0x4, RZ ;  /* 0x0000000400f47819 */ /* 0x000fe200000006ff */
[C---:B------:R-:W-:Y:S02]  /*2e80*/  IMAD.IADD R198, R192.reuse, 0x1, R193 ;  /* 0x00000001c0c67824 */ /* 0x040fe400078e02c1 */
[----:B------:R-:W-:Y:S01]  /*2e90*/  IMAD.IADD R200, R192, 0x1, R196 ;  /* 0x00000001c0c87824 */ /* 0x000fe200078e02c4 */
[----:B------:R-:W-:Y:S01]  /*2ea0*/  IADD3 R250, R244, 0x20, RZ ;  /* 0x00000020f4fa7810 */ /* 0x000fe20007ffe0ff */
[----:B------:R-:W-:Y:S01]  /*2eb0*/  IMAD.IADD R197, R192, 0x1, R195 ;  /* 0x00000001c0c57824 */ /* 0x000fe200078e02c3 */
[C---:B------:R-:W-:Y:S02]  /*2ec0*/  IADD3 R248, R244.reuse, 0x60, RZ ;  /* 0x00000060f4f87810 */ /* 0x040fe40007ffe0ff */
[----:B------:R-:W-:Y:S01]  /*2ed0*/  IADD3 R249, R244, 0x40, RZ ;  /* 0x00000040f4f97810 */ /* 0x000fe20007ffe0ff */
[----:B------:R-:W-:-:S02]  /*2ee0*/  IMAD.IADD R247, R216, 0x1, R250 ;  /* 0x00000001d8f77824 */ /* 0x000fc400078e02fa */
[C---:B------:R-:W-:Y:S01]  /*2ef0*/  IMAD.IADD R245, R216.reuse, 0x1, R248 ;  /* 0x00000001d8f57824 */ /* 0x040fe200078e02f8 */
[C---:B------:R-:W-:Y:S01]  /*2f00*/  IADD3 R246, R216.reuse, R249, RZ ;  /* 0x000000f9d8f67210 */ /* 0x040fe20007ffe0ff */
[C---:B------:R-:W-:Y:S02]  /*2f10*/  IMAD.IADD R4, R216.reuse, 0x1, R247 ;  /* 0x00000001d8047824 */ /* 0x040fe400078e02f7 */
[C---:B------:R-:W-:Y:S01]  /*2f20*/  IMAD.IADD R2, R216.reuse, 0x1, R245 ;  /* 0x00000001d8027824 */ /* 0x040fe200078e02f5 */
[C---:B------:R-:W-:Y:S01]  /*2f30*/  IADD3 R3, R216.reuse, R246, RZ ;  /* 0x000000f6d8037210 */ /* 0x040fe20007ffe0ff */
[C---:B------:R-:W-:Y:S02]  /*2f40*/  IMAD.IADD R235, R216.reuse, 0x1, R4 ;  /* 0x00000001d8eb7824 */ /* 0x040fe400078e0204 */
[C---:B------:R-:W-:Y:S01]  /*2f50*/  IMAD.IADD R231, R216.reuse, 0x1, R2 ;  /* 0x00000001d8e77824 */ /* 0x040fe200078e0202 */
[C---:B------:R-:W-:Y:S01]  /*2f60*/  IADD3 R233, R216.reuse, R3, RZ ;  /* 0x00000003d8e97210 */ /* 0x040fe20007ffe0ff */
[----:B------:R-:W-:-:S02]  /*2f70*/  IMAD.IADD R234, R216, 0x1, R235 ;  /* 0x00000001d8ea7824 */ /* 0x000fc400078e02eb */
[C---:B------:R-:W-:Y:S01]  /*2f80*/  IMAD.IADD R230, R216.reuse, 0x1, R231 ;  /* 0x00000001d8e67824 */ /* 0x040fe200078e02e7 */
[C---:B------:R-:W-:Y:S02]  /*2f90*/  IADD3 R232, R216.reuse, R233, RZ ;  /* 0x000000e9d8e87210 */ /* 0x040fe40007ffe0ff */
[C---:B------:R-:W-:Y:S02]  /*2fa0*/  IADD3 R238, R216.reuse, R234, RZ ;  /* 0x000000ead8ee7210 */ /* 0x040fe40007ffe0ff */
[C---:B------:R-:W-:Y:S01]  /*2fb0*/  IADD3 R236, R216.reuse, R230, RZ ;  /* 0x000000e6d8ec7210 */ /* 0x040fe20007ffe0ff */
[----:B-1-34-:R-:W-:Y:S02]  /*2fc0*/  IMAD.IADD R237, R216, 0x1, R232 ;  /* 0x00000001d8ed7824 */ /* 0x01afe400078e02e8 */
.L_x_57:
[----:B------:R-:W0:Y:S01]  /*2fd0*/  LDGDEPBAR ;  /* 0x00000000000079af */ /* 0x000e220000000000 */
[C---:B------:R-:W-:Y:S02]  /*2fe0*/  IADD3 R0, R187.reuse, R201, RZ ;  /* 0x000000c9bb007210 */ /* 0x040fe40007ffe0ff */
[-C--:B------:R-:W-:Y:S02]  /*2ff0*/  IADD3 R3, R187, R192.reuse, RZ ;  /* 0x000000c0bb037210 */ /* 0x080fe40007ffe0ff */
[----:B------:R-:W-:Y:S02]  /*3000*/  IADD3 R2, R0, R192, RZ ;  /* 0x000000c000027210 */ /* 0x000fe40007ffe0ff */
[----:B-----5:R-:W-:Y:S01]  /*3010*/  FSETP.NEU.FTZ.AND P0, PT, R217, -INF , PT ;  /* 0xff800000d900780b */ /* 0x020fe20003f1d000 */
[----:B------:R-:W2:Y:S01]  /*3020*/  LDL R168, [R1] ;  /* 0x0000000001a87983 */ /* 0x000ea20000100800 */
        /* <DEDUP_REMOVED lines=8> */
[----:B------:R-:W3:Y:S08]  /*30b0*/  LDSM.16.M88.4 R52, [R188+0xc800] ;  /* 0x00c80000bc34783b */ /* 0x000ef00000000200 */
[----:B------:R-:W-:Y:S08]  /*30c0*/  LDSM.16.M88.4 R56, [R0] ;  /* 0x000000000038783b */ /* 0x000ff00000000200 */
[----:B------:R-:W4:Y:S08]  /*30d0*/  LDSM.16.M88.4 R60, [R189+0xc000] ;  /* 0x00c00000bd3c783b */ /* 0x000f300000000200 */
[----:B------:R-:W4:Y:S01]  /*30e0*/  LDSM.16.M88.4 R64, [R189+0xc800] ;  /* 0x00c80000bd40783b */ /* 0x000f220000000200 */
[C---:B-1----:R-:W-:Y:S07]  /*30f0*/  HMMA.16816.F32 R4, R16.reuse, R8, RZ ;  /* 0x000000081004723c */ /* 0x042fee00000018ff */
[----:B------:R-:W-:Y:S01]  /*3100*/  LDSM.16.M88.4 R100, [R190+0xc000] ;  /* 0x00c00000be64783b */ /* 0x000fe20000000200 */
[C---:B------:R-:W-:Y:S08]  /*3110*/  HMMA.16816.F32 R8, R16.reuse, R10, RZ ;  /* 0x0000000a1008723c */ /* 0x040ff000000018ff */
[C---:B---3--:R-:W-:Y:S08]  /*3120*/  HMMA.16816.F32 R12, R16.reuse, R52, RZ ;  /* 0x00000034100c723c */ /* 0x048ff000000018ff */
[----:B------:R-:W-:Y:S01]  /*3130*/  HMMA.16816.F32 R16, R16, R54, RZ ;  /* 0x000000361010723c */ /* 0x000fe200000018ff */
[----:B------:R-:W1:Y:S07]  /*3140*/  LDSM.16.M88.4 R52, [R3] ;  /* 0x000000000334783b */ /* 0x000e6e0000000200 */
[C---:B----4-:R-:W-:Y:S08]  /*3150*/  HMMA.16816.F32 R4, R56.reuse, R60, R4 ;  /* 0x0000003c3804723c */ /* 0x050ff00000001804 */
[C---:B------:R-:W-:Y:S01]  /*3160*/  HMMA.16816.F32 R8, R56.reuse, R62, R8 ;  /* 0x0000003e3808723c */ /* 0x040fe20000001808 */
[----:B------:R-:W3:Y:S07]  /*3170*/  LDSM.16.M88.4 R60, [R190+0xc800] ;  /* 0x00c80000be3c783b */ /* 0x000eee0000000200 */
[C---:B------:R-:W-:Y:S08]  /*3180*/  HMMA.16816.F32 R12, R56.reuse, R64, R12 ;  /* 0x00000040380c723c */ /* 0x040ff0000000180c */
[----:B------:R-:W-:Y:S01]  /*3190*/  HMMA.16816.F32 R16, R56, R66, R16 ;  /* 0x000000423810723c */ /* 0x000fe20000001810 */
[----:B------:R-:W-:Y:S07]  /*31a0*/  LDSM.16.M88.4 R56, [R2] ;  /* 0x000000000238783b */ /* 0x000fee0000000200 */
[C---:B-1----:R-:W-:Y:S01]  /*31b0*/  HMMA.16816.F32 R4, R52.reuse, R100, R4 ;  /* 0x000000643404723c */ /* 0x042fe20000001804 */
[----:B------:R-:W1:Y:S07]  /*31c0*/  LDSM.16.M88.4 R64, [R191+0xc000] ;  /* 0x00c00000bf40783b */ /* 0x000e6e0000000200 */
[C---:B------:R-:W-:Y:S01]  /*31d0*/  HMMA.16816.F32 R8, R52.reuse, R102, R8 ;  /* 0x000000663408723c */ /* 0x040fe20000001808 */
[----:B------:R-:W4:Y:S07]  /*31e0*/  LDSM.16.M88.4 R100, [R191+0xc800] ;  /* 0x00c80000bf64783b */ /* 0x000f2e0000000200 */
[C---:B---3--:R-:W-:Y:S08]  /*31f0*/  HMMA.16816.F32 R12, R52.reuse, R60, R12 ;  /* 0x0000003c340c723c */ /* 0x048ff0000000180c */
[----:B------:R-:W-:Y:S01]  /*3200*/  HMMA.16816.F32 R16, R52, R62, R16 ;  /* 0x0000003e3410723c */ /* 0x000fe20000001810 */
[----:B------:R-:W-:Y:S08]  /*3210*/  LDSM.16.M88.4 R52, [R187+0x2000] ;  /* 0x00200000bb34783b */ /* 0x000ff00000000200 */
[----:B------:R-:W3:Y:S01]  /*3220*/  LDSM.16.M88.4 R60, [R188+0xe000] ;  /* 0x00e00000bc3c783b */ /* 0x000ee20000000200 */
[C---:B-1----:R-:W-:Y:S08]  /*3230*/  HMMA.16816.F32 R4, R56.reuse, R64, R4 ;  /* 0x000000403804723c */ /* 0x042ff00000001804 */
[C---:B------:R-:W-:Y:S01]  /*3240*/  HMMA.16816.F32 R8, R56.reuse, R66, R8 ;  /* 0x000000423808723c */ /* 0x040fe20000001808 */
[----:B------:R-:W1:Y:S07]  /*3250*/  LDSM.16.M88.4 R64, [R188+0xe800] ;  /* 0x00e80000bc40783b */ /* 0x000e6e0000000200 */
[C---:B----4-:R-:W-:Y:S08]  /*3260*/  HMMA.16816.F32 R12, R56.reuse, R100, R12 ;  /* 0x00000064380c723c */ /* 0x050ff0000000180c */
[----:B------:R-:W-:Y:S01]  /*3270*/  HMMA.16816.F32 R16, R56, R102, R16 ;  /* 0x000000663810723c */ /* 0x000fe20000001810 */
[----:B------:R-:W-:Y:S07]  /*3280*/  LDSM.16.M88.4 R56, [R0+0x2000] ;  /* 0x002000000038783b */ /* 0x000fee0000000200 */
[C---:B---3--:R-:W-:Y:S01]  /*3290*/  HMMA.16816.F32 R4, R52.reuse, R60, R4 ;  /* 0x0000003c3404723c */ /* 0x048fe20000001804 */
[----:B------:R-:W-:Y:S07]  /*32a0*/  LDSM.16.M88.4 R100, [R189+0xe800] ;  /* 0x00e80000bd64783b */ /* 0x000fee0000000200 */
[C---:B------:R-:W-:Y:S01]  /*32b0*/  HMMA.16816.F32 R8, R52.reuse, R62, R8 ;  /* 0x0000003e3408723c */ /* 0x040fe20000001808 */
[----:B------:R-:W3:Y:S07]  /*32c0*/  LDSM.16.M88.4 R60, [R189+0xe000] ;  /* 0x00e00000bd3c783b */ /* 0x000eee0000000200 */
[C---:B-1----:R-:W-:Y:S08]  /*32d0*/  HMMA.16816.F32 R12, R52.reuse, R64, R12 ;  /* 0x00000040340c723c */ /* 0x042ff0000000180c */
[----:B------:R-:W-:Y:S01]  /*32e0*/  HMMA.16816.F32 R16, R52, R66, R16 ;  /* 0x000000423410723c */ /* 0x000fe20000001810 */
[----:B------:R2:W-:Y:S08]  /*32f0*/  LDSM.16.M88.4 R52, [R3+0x2000] ;  /* 0x002000000334783b */ /* 0x0005f00000000200 */
[----:B------:R-:W1:Y:S01]  /*3300*/  LDSM.16.M88.4 R64, [R190+0xe000] ;  /* 0x00e00000be40783b */ /* 0x000e620000000200 */
[C---:B---3--:R-:W-:Y:S08]  /*3310*/  HMMA.16816.F32 R4, R56.reuse, R60, R4 ;  /* 0x0000003c3804723c */ /* 0x048ff00000001804 */
[C---:B------:R-:W-:Y:S01]  /*3320*/  HMMA.16816.F32 R8, R56.reuse, R62, R8 ;  /* 0x0000003e3808723c */ /* 0x040fe20000001808 */
[----:B------:R3:W-:Y:S07]  /*3330*/  LDSM.16.M88.4 R60, [R2+0x2000] ;  /* 0x00200000023c783b */ /* 0x0007ee0000000200 */
[C---:B------:R-:W-:Y:S04]  /*3340*/  HMMA.16816.F32 R12, R56.reuse, R100, R12 ;  /* 0x00000064380c723c */ /* 0x040fe8000000180c */
[----:B--2---:R-:W-:Y:S04]  /*3350*/  @P3 LEA R3, R243, R168, 0x6 ;  /* 0x000000a8f3033211 */ /* 0x004fe800078e30ff */
[----:B------:R-:W-:Y:S01]  /*3360*/  HMMA.16816.F32 R16, R56, R102, R16 ;  /* 0x000000663810723c */ /* 0x000fe20000001810 */
[----:B------:R-:W2:Y:S02]  /*3370*/  LDSM.16.M88.4 R56, [R190+0xe800] ;  /* 0x00e80000be38783b */ /* 0x000ea40000000200 */
[CC--:B------:R-:W-:Y:S02]  /*3380*/  @P3 ISETP.GE.AND P1, PT, R3.reuse, R209.reuse, PT ;  /* 0x000000d10300320c */ /* 0x0c0fe40003f26270 */
[----:B------:R-:W-:Y:S03]  /*3390*/  @P3 IADD3 R0, R3, 0x1, RZ ;  /* 0x0000000103003810 */ /* 0x000fe60007ffe0ff */
[C---:B-1----:R-:W-:Y:S01]  /*33a0*/  HMMA.16816.F32 R4, R52.reuse, R64, R4 ;  /* 0x000000403404723c */ /* 0x042fe20000001804 */
[----:B------:R-:W1:Y:S04]  /*33b0*/  LDSM.16.M88.4 R100, [R191+0xe000] ;  /* 0x00e00000bf64783b */ /* 0x000e680000000200 */
[----:B---3--:R-:W-:Y:S01]  /*33c0*/  FMUL.FTZ R2, R217, 1.4426950216293334961 ;  /* 0x3fb8aa3bd9027820 */ /* 0x008fe20000410000 */
[-C--:B------:R-:W-:Y:S01]  /*33d0*/  @P3 ISETP.GE.AND P2, PT, R0, R209.reuse, PT ;  /* 0x000000d10000320c */ /* 0x080fe20003f46270 */
[----:B------:R-:W-:Y:S01]  /*33e0*/  FMUL.FTZ R0, R220, 1.4426950216293334961 ;  /* 0x3fb8aa3bdc007820 */ /* 0x000fe20000410000 */
[C---:B------:R-:W-:Y:S04]  /*33f0*/  HMMA.16816.F32 R8, R52.reuse, R66, R8 ;  /* 0x000000423408723c */ /* 0x040fe80000001808 */
[----:B------:R-:W-:Y:S02]  /*3400*/  FSEL R2, R2, RZ, P0 ;  /* 0x000000ff02027208 */ /* 0x000fe40000000000 */
[----:B------:R-:W-:Y:S06]  /*3410*/  FSETP.NEU.FTZ.AND P0, PT, R220, -INF , PT ;  /* 0xff800000dc00780b */ /* 0x000fec0003f1d000 */
[----:B------:R-:W-:Y:S01]  /*3420*/  FSEL R0, R0, RZ, P0 ;  /* 0x000000ff00007208 */ /* 0x000fe20000000000 */
[C---:B--2---:R-:W-:Y:S08]  /*3430*/  HMMA.16816.F32 R12, R52.reuse, R56, R12 ;  /* 0x00000038340c723c */ /* 0x044ff0000000180c */
[----:B------:R-:W-:Y:S01]  /*3440*/  HMMA.16816.F32 R16, R52, R58, R16 ;  /* 0x0000003a3410723c */ /* 0x000fe20000001810 */
[----:B------:R-:W2:Y:S07]  /*3450*/  LDSM.16.M88.4 R52, [R191+0xe800] ;  /* 0x00e80000bf34783b */ /* 0x000eae0000000200 */
[C---:B-1----:R-:W-:Y:S08]  /*3460*/  HMMA.16816.F32 R4, R60.reuse, R100, R4 ;  /* 0x000000643c04723c */ /* 0x042ff00000001804 */
        /* <DEDUP_REMOVED lines=8> */
[C---:B--2---:R-:W-:Y:S01]  /*34f0*/  HMMA.16816.F32 R12, R60.reuse, R52, R12 ;  /* 0x000000343c0c723c */ /* 0x044fe2000000180c */
        /* <DEDUP_REMOVED lines=118> */
[----:B------:R-:W-:Y:S02]  /*3c60*/  FADD.FTZ R5, -R2, R5 ;  /* 0x0000000502057221 */ /* 0x000fe40000010100 */
[----:B--2---:R-:W-:Y:S02]  /*3c70*/  FADD.FTZ R6, -R0, R6 ;  /* 0x0000000600067221 */ /* 0x004fe40000010100 */
[C---:B------:R-:W-:Y:S02]  /*3c80*/  FADD.FTZ R8, -R2.reuse, R8 ;  /* 0x0000000802087221 */ /* 0x040fe40000010100 */
[----:B------:R-:W-:Y:S03]  /*3c90*/  FADD.FTZ R9, -R2, R9 ;  /* 0x0000000902097221 */ /* 0x000fe60000010100 */
[----:B------:R-:W-:Y:S02]  /*3ca0*/  FMUL.FTZ R59, R59, R8 ;  /* 0x000000083b3b7220 */ /* 0x000fe40000410000 */
[----:B------:R-:W-:Y:S02]  /*3cb0*/  FMUL.FTZ R58, R58, R9 ;  /* 0x000000093a3a7220 */ /* 0x000fe40000410000 */
[C---:B------:R-:W-:Y:S02]  /*3cc0*/  FADD.FTZ R12, -R2.reuse, R12 ;  /* 0x0000000c020c7221 */ /* 0x040fe40000010100 */
[----:B------:R-:W-:Y:S02]  /*3cd0*/  FADD.FTZ R13, -R2, R13 ;  /* 0x0000000d020d7221 */ /* 0x000fe40000010100 */
[----:B------:R-:W-:Y:S02]  /*3ce0*/  FMUL.FTZ R53, R66, R12 ;  /* 0x0000000c42357220 */ /* 0x000fe40000410000 */
[----:B------:R-:W-:Y:S02]  /*3cf0*/  FMUL.FTZ R52, R62, R13 ;  /* 0x0000000d3e347220 */ /* 0x000fe40000410000 */
[C---:B------:R-:W-:Y:S02]  /*3d00*/  FADD.FTZ R16, -R2.reuse, R16 ;  /* 0x0000001002107221 */ /* 0x040fe40000010100 */
[----:B------:R-:W-:Y:S02]  /*3d10*/  FADD.FTZ R17, -R2, R17 ;  /* 0x0000001102117221 */ /* 0x000fe40000010100 */
[----:B------:R-:W-:Y:S02]  /*3d20*/  FMUL.FTZ R57, R61, R16 ;  /* 0x000000103d397220 */ /* 0x000fe40000410000 */
[----:B------:R-:W-:Y:S02]  /*3d30*/  FMUL.FTZ R56, R60, R17 ;  /* 0x000000113c387220 */ /* 0x000fe40000410000 */
[C---:B------:R-:W-:Y:S02]  /*3d40*/  FADD.FTZ R7, -R0.reuse, R7 ;  /* 0x0000000700077221 */ /* 0x040fe40000010100 */
[C---:B------:R-:W-:Y:S02]  /*3d50*/  FADD.FTZ R17, -R0.reuse, R10 ;  /* 0x0000000a00117221 */ /* 0x040fe40000010100 */
[C---:B------:R-:W-:Y:S02]  /*3d60*/  FADD.FTZ R16, -R0.reuse, R11 ;  /* 0x0000000b00107221 */ /* 0x040fe40000010100 */
        /* <DEDUP_REMOVED lines=15> */
[----:B------:R-:W-:Y:S01]  /*3e60*/  ISETP.GE.AND P2, PT, R218, c[0x0][0x220], PT ;  /* 0x00008800da007a0c */ /* 0x000fe20003f46270 */
[----:B------:R-:W-:Y:S01]  /*3e70*/  IMAD.MOV.U32 R7, RZ, RZ, c[0x0][0x190] ;  /* 0x00006400ff077624 */ /* 0x000fe200078e00ff */
[----:B------:R-:W-:Y:S01]  /*3e80*/  ISETP.GE.AND P1, PT, R229, c[0x0][0x220], PT ;  /* 0x00008800e5007a0c */ /* 0x000fe20003f26270 */
[----:B------:R-:W-:Y:S01]  /*3e90*/  IMAD.MOV.U32 R14, RZ, RZ, c[0x0][0x194] ;  /* 0x00006500ff0e7624 */ /* 0x000fe200078e00ff */
[----:B------:R-:W-:Y:S01]  /*3ea0*/  LOP3.LUT R0, R211, 0x1, RZ, 0xc0, !PT ;  /* 0x00000001d3007812 */ /* 0x000fe200078ec0ff */
[----:B------:R-:W-:Y:S03]  /*3eb0*/  IMAD.U32 R3, R7, -0x40, RZ ;  /* 0xffffffc007037824 */ /* 0x000fe600078e00ff */
[----:B------:R-:W-:Y:S01]  /*3ec0*/  ISETP.NE.U32.AND P5, PT, R0, 0x1, PT ;  /* 0x000000010000780c */ /* 0x000fe20003fa5070 */
[----:B------:R-:W-:Y:S01]  /*3ed0*/  IMAD.MOV.U32 R0, RZ, RZ, -0x4000 ;  /* 0xffffc000ff007424 */ /* 0x000fe200078e00ff */
[----:B------:R-:W-:Y:S02]  /*3ee0*/  LEA R2, P0, R3, R214, 0x1 ;  /* 0x000000d603027211 */ /* 0x000fe400078008ff */
[----:B------:R-:W-:Y:S02]  /*3ef0*/  SHF.R.S32.HI R6, RZ, 0x1f, R3 ;  /* 0x0000001fff067819 */ /* 0x000fe40000011403 */
[----:B------:R-:W-:Y:S02]  /*3f00*/  SEL R0, R0, 0x4000, !P5 ;  /* 0x0000400000007807 */ /* 0x000fe40006800000 */
[----:B------:R-:W-:Y:S02]  /*3f10*/  LEA R5, P4, R7, R3, 0x5 ;  /* 0x0000000307057211 */ /* 0x000fe400078828ff */
[-C--:B------:R-:W-:Y:S01]  /*3f20*/  LEA.HI.X.SX32 R3, R3, R215.reuse, 0x1, P0 ;  /* 0x000000d703037211 */ /* 0x080fe200000f0eff */
[----:B------:R-:W-:Y:S01]  /*3f30*/  IMAD.IADD R205, R205, 0x1, R0 ;  /* 0x00000001cdcd7824 */ /* 0x000fe200078e0200 */
[----:B------:R-:W-:Y:S01]  /*3f40*/  LEA.HI.X R6, R7, R6, R14, 0x5, P4 ;  /* 0x0000000607067211 */ /* 0x000fe200020f2c0e */
[--C-:B------:R-:W-:Y:S01]  /*3f50*/  IMAD.IADD R210, R210, 0x1, R0.reuse ;  /* 0x00000001d2d27824 */ /* 0x100fe200078e0200 */
[----:B------:R-:W-:Y:S01]  /*3f60*/  @!P1 LEA R4, P4, R5, R214, 0x1 ;  /* 0x000000d605049211 */ /* 0x000fe200078808ff */
[----:B------:R-:W-:Y:S01]  /*3f70*/  IMAD.IADD R187, R187, 0x1, R0 ;  /* 0x00000001bbbb7824 */ /* 0x000fe200078e0200 */
[----:B------:R1:W-:Y:S01]  /*3f80*/  @P2 STS [R205], RZ ;  /* 0x000000ffcd002388 */ /* 0x0003e20000000800 */
[----:B------:R-:W-:Y:S01]  /*3f90*/  IMAD.MOV.U32 R214, RZ, RZ, R2 ;  /* 0x000000ffffd67224 */ /* 0x000fe200078e0002 */
[----:B------:R-:W-:Y:S01]  /*3fa0*/  @!P1 LEA.HI.X R5, R5, R215, R6, 0x1, P4 ;  /* 0x000000d705059211 */ /* 0x000fe200020f0c06 */
[----:B------:R-:W-:Y:S01]  /*3fb0*/  IMAD.MOV.U32 R215, RZ, RZ, R3 ;  /* 0x000000ffffd77224 */ /* 0x000fe200078e0003 */
[----:B------:R1:W-:Y:S01]  /*3fc0*/  @P2 STS [R205+0x4], RZ ;  /* 0x000004ffcd002388 */ /* 0x0003e20000000800 */
[C---:B------:R-:W-:Y:S03]  /*3fd0*/  @!P2 LEA R6, P0, R7.reuse, R2, 0x6 ;  /* 0x000000020706a211 */ /* 0x040fe600078030ff */
[----:B------:R1:W-:Y:S01]  /*3fe0*/  @P2 STS [R205+0x8], RZ ;  /* 0x000008ffcd002388 */ /* 0x0003e20000000800 */
[----:B------:R-:W-:Y:S03]  /*3ff0*/  @!P2 LEA.HI.X R7, R7, R3, R14, 0x6, P0 ;  /* 0x000000030707a211 */ /* 0x000fe600000f340e */
        /* <DEDUP_REMOVED lines=8> */
[----:B------:R1:W-:Y:S04]  /*4080*/  @P1 STS [R205+0x200c], RZ ;  /* 0x00200cffcd001388 */ /* 0x0003e80000000800 */
[----:B------:R-:W-:Y:S01]  /*4090*/  @!PT LDS RZ, [RZ] ;  /* 0x00000000fffff984 */ /* 0x000fe20000000800 */
[----:B------:R-:W-:Y:S01]  /*40a0*/  @!PT LDS RZ, [RZ] ;  /* 0x00000000fffff984 */ /* 0x000fe20000000800 */
[----:B------:R-:W-:Y:S01]  /*40b0*/  @!PT LDS RZ, [RZ] ;  /* 0x00000000fffff984 */ /* 0x000fe20000000800 */
[----:B------:R1:W-:Y:S04]  /*40c0*/  @!P1 LDGSTS.E.BYPASS.LTC128B.128 [R210+0x2000], [R2.64+0x80] ;  /* 0x0200008002d29fae */ /* 0x0003e8000b901d46 */
        /* <DEDUP_REMOVED lines=16> */
[----:B------:R-:W0:Y:S02]  /*41d0*/  LDGDEPBAR ;  /* 0x00000000000079af */ /* 0x000e240000000000 */
.L_x_55:
[----:B-1----:R-:W-:Y:S02]  /*41e0*/  F2FP.PACK_AB R6, R54, R55 ;  /* 0x000000373606723e */ /* 0x002fe400000000ff */
        /* <DEDUP_REMOVED lines=67> */
[----:B------:R-:W-:Y:S01]  /*4620*/  ISETP.GE.AND P1, PT, R229, c[0x0][0x220], PT ;  /* 0x00008800e5007a0c */ /* 0x000fe20003f26270 */
[----:B------:R-:W-:Y:S01]  /*4630*/  IMAD.MOV.U32 R9, RZ, RZ, c[0x0][0x370] ;  /* 0x0000dc00ff097624 */ /* 0x000fe200078e00ff */
[----:B------:R-:W-:Y:S03]  /*4640*/  ISETP.GE.AND P2, PT, R218, c[0x0][0x220], PT ;  /* 0x00008800da007a0c */ /* 0x000fe60003f46270 */
[----:B------:R-:W-:Y:S05]  /*4650*/  IMAD.U32 R3, R9, -0x40, RZ ;  /* 0xffffffc009037824 */ /* 0x000fea00078e00ff */
[----:B------:R-:W-:Y:S02]  /*4660*/  LEA R2, P0, R3, R212, 0x1 ;  /* 0x000000d403027211 */ /* 0x000fe400078008ff */
[----:B------:R-:W-:Y:S01]  /*4670*/  SHF.R.S32.HI R4, RZ, 0x1f, R3 ;  /* 0x0000001fff047819 */ /* 0x000fe20000011403 */
[----:B------:R-:W-:Y:S01]  /*4680*/  @!P1 IMAD.MOV.U32 R7, RZ, RZ, c[0x0][0x374] ;  /* 0x0000dd00ff079624 */ /* 0x000fe200078e00ff */
[----:B------:R-:W-:Y:S01]  /*4690*/  @!P1 LEA R5, P4, R9, R3, 0x5 ;  /* 0x0000000309059211 */ /* 0x000fe200078828ff */
[----:B------:R1:W-:Y:S01]  /*46a0*/  @P2 STS.128 [R208+0x8000], RZ ;  /* 0x008000ffd0002388 */ /* 0x0003e20000000c00 */
[-C--:B------:R-:W-:Y:S01]  /*46b0*/  LEA.HI.X.SX32 R3, R3, R213.reuse, 0x1, P0 ;  /* 0x000000d503037211 */ /* 0x080fe200000f0eff */
[----:B------:R-:W-:Y:S01]  /*46c0*/  @!P2 IMAD.MOV.U32 R8, RZ, RZ, c[0x0][0x374] ;  /* 0x0000dd00ff08a624 */ /* 0x000fe200078e00ff */
[----:B------:R-:W-:Y:S02]  /*46d0*/  @!P1 LEA.HI.X R7, R9, R4, R7, 0x5, P4 ;  /* 0x0000000409079211 */ /* 0x000fe400020f2c07 */
[----:B------:R-:W-:Y:S01]  /*46e0*/  @!P1 LEA R4, P0, R5, R212, 0x1 ;  /* 0x000000d405049211 */ /* 0x000fe200078008ff */
[----:B------:R-:W-:Y:S01]  /*46f0*/  @!PT LDS RZ, [RZ] ;  /* 0x00000000fffff984 */ /* 0x000fe20000000800 */
[----:B------:R-:W-:Y:S01]  /*4700*/  @!PT LDS RZ, [RZ] ;  /* 0x00000000fffff984 */ /* 0x000fe20000000800 */
[----:B------:R-:W-:Y:S01]  /*4710*/  @!PT LDS RZ, [RZ] ;  /* 0x00000000fffff984 */ /* 0x000fe20000000800 */
[----:B------:R1:W-:Y:S01]  /*4720*/  @!P2 LDGSTS.E.BYPASS.LTC128B.128 [R208+0x8000], [R2.64] ;  /* 0x0800000002d0afae */ /* 0x0003e2000b901d46 */
[----:B------:R-:W-:Y:S01]  /*4730*/  @!P2 LEA R6, P4, R9, R2, 0x6 ;  /* 0x000000020906a211 */ /* 0x000fe200078830ff */
[----:B------:R-:W-:Y:S01]  /*4740*/  IMAD.MOV.U32 R212, RZ, RZ, R2 ;  /* 0x000000ffffd47224 */ /* 0x000fe200078e0002 */
[----:B------:R-:W-:Y:S01]  /*4750*/  @!P1 LEA.HI.X R5, R5, R213, R7, 0x1, P0 ;  /* 0x000000d505059211 */ /* 0x000fe200000f0c07 */
[----:B------:R1:W-:Y:S01]  /*4760*/  @P1 STS.128 [R208+0xa000], RZ ;  /* 0x00a000ffd0001388 */ /* 0x0003e20000000c00 */
[----:B------:R-:W-:Y:S01]  /*4770*/  @!P2 LEA.HI.X R7, R9, R3, R8, 0x6, P4 ;  /* 0x000000030907a211 */ /* 0x000fe200020f3408 */
[----:B------:R-:W-:Y:S02]  /*4780*/  IMAD.MOV.U32 R213, RZ, RZ, R3 ;  /* 0x000000ffffd57224 */ /* 0x000fe400078e0003 */
[----:B------:R-:W-:Y:S01]  /*4790*/  @!PT LDS RZ, [RZ] ;  /* 0x00000000fffff984 */ /* 0x000fe20000000800 */
[----:B------:R-:W-:Y:S01]  /*47a0*/  @!PT LDS RZ, [RZ] ;  /* 0x00000000fffff984 */ /* 0x000fe20000000800 */
[----:B------:R-:W-:Y:S01]  /*47b0*/  @!PT LDS RZ, [RZ] ;  /* 0x00000000fffff984 */ /* 0x000fe20000000800 */
[----:B------:R1:W-:Y:S04]  /*47c0*/  @!P1 LDGSTS.E.BYPASS.LTC128B.128 [R208+0xa000], [R2.64+0x80] ;  /* 0x0a00008002d09fae */ /* 0x0003e8000b901d46 */
[----:B------:R1:W-:Y:S04]  /*47d0*/  @P2 STS.128 [R208+0x9000], RZ ;  /* 0x009000ffd0002388 */ /* 0x0003e80000000c00 */
[----:B------:R-:W-:Y:S01]  /*47e0*/  @!PT LDS RZ, [RZ] ;  /* 0x00000000fffff984 */ /* 0x000fe20000000800 */
[----:B------:R-:W-:Y:S01]  /*47f0*/  @!PT LDS RZ, [RZ] ;  /* 0x00000000fffff984 */ /* 0x000fe20000000800 */
[----:B------:R-:W-:Y:S01]  /*4800*/  @!PT LDS RZ, [RZ] ;  /* 0x00000000fffff984 */ /* 0x000fe20000000800 */
[----:B------:R1:W-:Y:S04]  /*4810*/  @!P2 LDGSTS.E.BYPASS.LTC128B.128 [R208+0x9000], [R6.64] ;  /* 0x0900000006d0afae */ /* 0x0003e8000b901d46 */
[----:B------:R1:W-:Y:S04]  /*4820*/  @P1 STS.128 [R208+0xb000], RZ ;  /* 0x00b000ffd0001388 */ /* 0x0003e80000000c00 */
[----:B------:R-:W-:Y:S01]  /*4830*/  @!PT LDS RZ, [RZ] ;  /* 0x00000000fffff984 */ /* 0x000fe20000000800 */
[----:B------:R-:W-:Y:S01]  /*4840*/  @!PT LDS RZ, [RZ] ;  /* 0x00000000fffff984 */ /* 0x000fe20000000800 */
[----:B------:R-:W-:Y:S01]  /*4850*/  @!PT LDS RZ, [RZ] ;  /* 0x00000000fffff984 */ /* 0x000fe20000000800 */
[----:B------:R1:W-:Y:S04]  /*4860*/  @!P1 LDGSTS.E.BYPASS.LTC128B.128 [R208+0xb000], [R4.64+0x80] ;  /* 0x0b00008004d09fae */ /* 0x0003e8000b901d46 */
[----:B------:R-:W0:Y:S02]  /*4870*/  LDGDEPBAR ;  /* 0x00000000000079af */ /* 0x000e240000000000 */
.L_x_56:
        /* <DEDUP_REMOVED lines=47> */
[----:B------:R-:W-:Y:S03]  /*4b70*/  IMAD R170, R170, 0x30, RZ ;  /* 0x00000030aaaa7824 */ /* 0x000fe600078e02ff */
[C---:B------:R-:W-:Y:S01]  /*4b80*/  LEA R168, P1, R171.reuse, R206, 0x2 ;  /* 0x000000ceaba87211 */ /* 0x040fe200078210ff */
[----:B--2---:R-:W-:Y:S03]  /*4b90*/  IMAD.MOV.U32 R0, RZ, RZ, c[0x0][0x22c] ;  /* 0x00008b00ff007624 */ /* 0x004fe600078e00ff */
[-C--:B------:R-:W-:Y:S01]  /*4ba0*/  LEA.HI.X.SX32 R169, R171, R207.reuse, 0x2, P1 ;  /* 0x000000cfaba97211 */ /* 0x080fe200008f16ff */
[----:B------:R-:W-:Y:S02]  /*4bb0*/  IMAD.MOV.U32 R171, RZ, RZ, c[0x0][0x22c] ;  /* 0x00008b00ffab7624 */ /* 0x000fe400078e00ff */
[----:B------:R-:W-:Y:S02]  /*4bc0*/  IMAD R0, R0, c[0x0][0x1c0], RZ ;  /* 0x0000700000007a24 */ /* 0x000fe400078e02ff */
[----:B------:R-:W-:Y:S02]  /*4bd0*/  IMAD R171, R171, c[0x0][0x1c0], RZ ;  /* 0x00007000abab7a24 */ /* 0x000fe400078e02ff */
[----:B------:R-:W-:Y:S01]  /*4be0*/  IMAD R0, R0, 0x28, RZ ;  /* 0x0000002800007824 */ /* 0x000fe200078e02ff */
[-C--:B-1----:R-:W-:Y:S05]  /*4bf0*/  HMMA.16816.F32 R4, R172, R176.reuse, R4 ;  /* 0x000000b0ac04723c */ /* 0x082fea0000001804 */
[----:B------:R-:W-:Y:S03]  /*4c00*/  IMAD R171, R171, 0x38, RZ ;  /* 0x00000038abab7824 */ /* 0x000fe600078e02ff */
[C---:B------:R-:W-:Y:S07]  /*4c10*/  HMMA.16816.F32 R8, R180.reuse, R176, R8 ;  /* 0x000000b0b408723c */ /* 0x040fee0000001808 */
[----:B------:R-:W-:Y:S01]  /*4c20*/  IMAD.MOV.U32 R177, RZ, RZ, c[0x0][0x22c] ;  /* 0x00008b00ffb17624 */ /* 0x000fe200078e00ff */
[-C--:B------:R-:W-:Y:S04]  /*4c30*/  HMMA.16816.F32 R12, R180, R178.reuse, R12 ;  /* 0x000000b2b40c723c */ /* 0x080fe8000000180c */
[----:B------:R-:W-:Y:S04]  /*4c40*/  IMAD R177, R177, c[0x0][0x1c0], RZ ;  /* 0x00007000b1b17a24 */ /* 0x000fe800078e02ff */
[C---:B------:R-:W-:Y:S04]  /*4c50*/  HMMA.16816.F32 R16, R172.reuse, R178, R16 ;  /* 0x000000b2ac10723c */ /* 0x040fe80000001810 */
[----:B------:R-:W-:Y:S04]  /*4c60*/  IMAD.SHL.U32 R177, R177, 0x20, RZ ;  /* 0x00000020b1b17824 */ /* 0x000fe800078e00ff */
[-C--:B---3--:R-:W-:Y:S08]  /*4c70*/  HMMA.16816.F32 R52, R172, R100.reuse, R52 ;  /* 0x00000064ac34723c */ /* 0x088ff00000001834 */
[C---:B------:R-:W-:Y:S07]  /*4c80*/  HMMA.16816.F32 R56, R180.reuse, R100, R56 ;  /* 0x00000064b438723c */ /* 0x040fee0000001838 */
        /* <DEDUP_REMOVED lines=11> */
[CC--:B--2---:R-:W-:Y:S01]  /*4d40*/  LEA R4, P1, R170.reuse, R206.reuse, 0x2 ;  /* 0x000000ceaa047211 */ /* 0x0c4fe200078210ff */
[----:B------:R1:W-:Y:S01]  /*4d50*/  RED.E.ADD.F32.FTZ.RN.STRONG.GPU [R100.64], R6 ;  /* 0x000000066400798e */ /* 0x0003e2000c10e786 */
[-C--:B------:R-:W-:Y:S02]  /*4d60*/  LEA.HI.X.SX32 R103, R177, R207.reuse, 0x2, P0 ;  /* 0x000000cfb1677211 */ /* 0x080fe400000f16ff */
[-C--:B---3--:R-:W-:Y:S01]  /*4d70*/  LEA.HI.X.SX32 R5, R170, R207.reuse, 0x2, P1 ;  /* 0x000000cfaa057211 */ /* 0x088fe200008f16ff */
[----:B------:R2:W-:Y:S04]  /*4d80*/  RED.E.ADD.F32.FTZ.RN.STRONG.GPU [R168.64], R7 ;  /* 0x00000007a800798e */ /* 0x0005e8000c10e786 */
[----:B------:R3:W-:Y:S01]  /*4d90*/  RED.E.ADD.F32.FTZ.RN.STRONG.GPU [R102.64], R8 ;  /* 0x000000086600798e */ /* 0x0007e2000c10e786 */
[CC--:B-1----:R-:W-:Y:S02]  /*4da0*/  LEA R100, P2, R0.reuse, R206.reuse, 0x2 ;  /* 0x000000ce00647211 */ /* 0x0c2fe400078410ff */
[CC--:B------:R-:W-:Y:S02]  /*4db0*/  LEA R6, P0, R171.reuse, R206.reuse, 0x2 ;  /* 0x000000ceab067211 */ /* 0x0c0fe400078010ff */
[-C--:B------:R-:W-:Y:S01]  /*4dc0*/  LEA.HI.X.SX32 R101, R0, R207.reuse, 0x2, P2 ;  /* 0x000000cf00657211 */ /* 0x080fe200010f16ff */
[C---:B------:R-:W-:Y:S01]  /*4dd0*/  IMAD.IADD R0, R216.reuse, 0x1, R246 ;  /* 0x00000001d8007824 */ /* 0x040fe200078e02f6 */
[-C--:B--2---:R-:W-:Y:S01]  /*4de0*/  LEA.HI.X.SX32 R7, R171, R207.reuse, 0x2, P0 ;  /* 0x000000cfab077211 */ /* 0x084fe200000f16ff */
[----:B------:R-:W-:Y:S01]  /*4df0*/  IMAD.IADD R171, R216, 0x1, R247 ;  /* 0x00000001d8ab7824 */ /* 0x000fe200078e02f7 */
        /* <DEDUP_REMOVED lines=127> */
[----:B------:R-:W2:Y:S01]  /*55f0*/  LDL R169, [R1+0x4] ;  /* 0x0000040001a97983 */ /* 0x000ea20000100800 */
        /* <DEDUP_REMOVED lines=77> */
[----:B------:R-:W-:Y:S04]  /*5ad0*/  STS [R251+0x3000], R6 ;  /* 0x00300006fb007388 */ /* 0x000fe80000000800 */
[----:B------:R1:W-:Y:S04]  /*5ae0*/  STS [R251+0x3400], R5 ;  /* 0x00340005fb007388 */ /* 0x0003e80000000800 */
[----:B------:R-:W-:Y:S04]  /*5af0*/  STS [R252+0x3000], R2 ;  /* 0x00300002fc007388 */ /* 0x000fe80000000800 */
[----:B------:R3:W-:Y:S04]  /*5b00*/  STS [R252+0x3400], R0 ;  /* 0x00340000fc007388 */ /* 0x0007e80000000800 */
        /* <DEDUP_REMOVED lines=18> */
[----:B--2---:R-:W-:-:S13]  /*5c30*/  ISETP.NE.AND P0, PT, R169, -0x1, PT ;  /* 0xffffffffa900780c */ /* 0x004fda0003f05270 */
[----:B---3--:R-:W-:-:S05]  /*5c40*/  @P0 IADD3 R0, R242, R169, RZ ;  /* 0x000000a9f2000210 */ /* 0x008fca0007ffe0ff */
[----:B------:R-:W-:-:S04]  /*5c50*/  @P0 IMAD.WIDE.U32 R2, R0, c[0x0][0x3a0], RZ ;  /* 0x0000e80000020a25 */ /* 0x000fc800078e00ff */
[----:B------:R-:W-:Y:S01]  /*5c60*/  @P0 IMAD R8, R0, c[0x0][0x3a4], R3 ;  /* 0x0000e90000080a24 */ /* 0x000fe200078e0203 */
[----:B------:R-:W-:Y:S01]  /*5c70*/  @P0 MOV R7, R2 ;  /* 0x0000000200070202 */ /* 0x000fe20000000f00 */
[----:B------:R-:W-:Y:S05]  /*5c80*/  @P0 BRA `(.L_x_58) ;  /* 0x000000a000000947 */ /* 0x000fea0003800000 */
[----:B----4-:R-:W-:Y:S01]  /*5c90*/  SHF.R.S32.HI R0, RZ, 0x1f, R242 ;  /* 0x0000001fff007819 */ /* 0x010fe200000114f2 */
        /* <DEDUP_REMOVED lines=9> */
.L_x_58:
[----:B----4-:R-:W-:-:S05]  /*5d30*/  @P0 IADD3 R0, R242, R169, RZ ;  /* 0x000000a9f2000210 */ /* 0x010fca0007ffe0ff */
        /* <DEDUP_REMOVED lines=14> */
.L_x_59:
[----:B------:R-:W-:Y:S01]  /*5e20*/  BAR.SYNC.DEFER_BLOCKING 0x0 ;  /* 0x0000000000007b1d */ /* 0x000fe20000010000 */
[C---:B------:R-:W-:Y:S01]  /*5e30*/  SHF.L.U32 R0, R243.reuse, 0x6, RZ ;  /* 0x00000006f3007819 */ /* 0x040fe200000006ff */
[----:B------:R-:W-:Y:S01]  /*5e40*/  IMAD R11, R243, -0x40, R209 ;  /* 0xffffffc0f30b7824 */ /* 0x000fe200078e02d1 */
[----:B------:R-:W-:Y:S02]  /*5e50*/  SHF.R.S32.HI R3, RZ, 0x1f, R218 ;  /* 0x0000001fff037819 */ /* 0x000fe400000114da */
[----:B------:R-:W-:Y:S01]  /*5e60*/  SHF.R.S32.HI R20, RZ, 0x1f, R0 ;  /* 0x0000001fff147819 */ /* 0x000fe20000011400 */
[----:B------:R-:W1:Y:S01]  /*5e70*/  S2R R50, SR_CTAID.Z ;  /* 0x0000000000327919 */ /* 0x000e620000002700 */
[----:B------:R-:W-:Y:S01]  /*5e80*/  MOV R2, R218 ;  /* 0x000000da00027202 */ /* 0x000fe20000000f00 */
[----:B------:R-:W-:Y:S01]  /*5e90*/  BSSY B0, `(.L_x_60) ;  /* 0x0000022000007945 */ /* 0x000fe20003800000 */
[----:B------:R-:W-:Y:S01]  /*5ea0*/  ISETP.GE.AND P3, PT, R241, R11, PT ;  /* 0x0000000bf100720c */ /* 0x000fe20003f66270 */
[----:B------:R-:W-:Y:S01]  /*5eb0*/  IMAD R6, R20, c[0x0][0x3a0], RZ ;  /* 0x0000e80014067a24 */ /* 0x000fe200078e02ff */
[----:B------:R-:W-:Y:S01]  /*5ec0*/  SHF.R.S32.HI R23, RZ, 0x1f, R241 ;  /* 0x0000001fff177819 */ /* 0x000fe200000114f1 */
[----:B------:R-:W-:-:S04]  /*5ed0*/  IMAD.WIDE.U32 R4, R0, c[0x0][0x3a0], R2 ;  /* 0x0000e80000047a25 */ /* 0x000fc800078e0002 */
[----:B------:R-:W-:Y:S01]  /*5ee0*/  IMAD R6, R0, c[0x0][0x3a4], R6 ;  /* 0x0000e90000067a24 */ /* 0x000fe200078e0206 */
[----:B------:R-:W-:-:S04]  /*5ef0*/  IADD3 R4, P0, R7, R4, RZ ;  /* 0x0000000407047210 */ /* 0x000fc80007f1e0ff */
[----:B------:R-:W-:Y:S01]  /*5f00*/  IADD3.X R5, R8, R5, R6, P0, !PT ;  /* 0x0000000508057210 */ /* 0x000fe200007fe406 */
[----:B------:R2:W3:Y:S04]  /*5f10*/  LDS.128 R28, [R208+0xd000] ;  /* 0x00d00000d01c7984 */ /* 0x0004e80000000c00 */
[----:B------:R2:W4:Y:S01]  /*5f20*/  LDS.128 R24, [R208+0xf000] ;  /* 0x00f00000d0187984 */ /* 0x0005220000000c00 */
[----:B-1----:R-:W-:Y:S01]  /*5f30*/  SHF.R.S32.HI R49, RZ, 0x1f, R50 ;  /* 0x0000001fff317819 */ /* 0x002fe20000011432 */
[----:B------:R-:W-:Y:S02]  /*5f40*/  IMAD.WIDE.U32 R4, R50, c[0x0][0x3b8], R4 ;  /* 0x0000ee0032047a25 */ /* 0x000fe400078e0004 */
[----:B------:R2:W1:Y:S02]  /*5f50*/  LDS.128 R36, [R208+0x10000] ;  /* 0x01000000d0247984 */ /* 0x0004640000000c00 */
[----:B------:R-:W-:-:S02]  /*5f60*/  IMAD R6, R49, c[0x0][0x3b8], RZ ;  /* 0x0000ee0031067a24 */ /* 0x000fc400078e02ff */
[----:B------:R2:W1:Y:S02]  /*5f70*/  LDS.128 R44, [R208+0x11000] ;  /* 0x01100000d02c7984 */ /* 0x0004640000000c00 */
[----:B------:R-:W-:Y:S02]  /*5f80*/  IMAD R6, R50, c[0x0][0x3bc], R6 ;  /* 0x0000ef0032067a24 */ /* 0x000fe400078e0206 */
[----:B------:R2:W1:Y:S04]  /*5f90*/  LDS.128 R32, [R208+0x12000] ;  /* 0x01200000d0207984 */ /* 0x0004680000000c00 */
[----:B------:R2:W1:Y:S01]  /*5fa0*/  LDS.128 R40, [R208+0x13000] ;  /* 0x01300000d0287984 */ /* 0x0004620000000c00 */
[----:B------:R-:W-:Y:S01]  /*5fb0*/  IADD3 R10, R5, R6, RZ ;  /* 0x00000006050a7210 */ /* 0x000fe20007ffe0ff */
[----:B------:R-:W-:Y:S05]  /*5fc0*/  @P3 BRA `(.L_x_61) ;  /* 0x000000e000003947 */ /* 0x000fea0003800000 */
[----:B------:R-:W-:Y:S01]  /*5fd0*/  ISETP.GE.AND P2, PT, R218, c[0x0][0x220], PT ;  /* 0x00008800da007a0c */ /* 0x000fe20003f46270 */
[----:B------:R-:W2:Y:S01]  /*5fe0*/  LDS.128 R16, [R208+0xe000] ;  /* 0x00e00000d0107984 */ /* 0x000ea20000000c00 */
[----:B------:R-:W-:Y:S01]  /*5ff0*/  MOV R7, R10 ;  /* 0x0000000a00077202 */ /* 0x000fe20000000f00 */
[----:B------:R-:W-:Y:S01]  /*6000*/  IMAD.MOV.U32 R6, RZ, RZ, R4 ;  /* 0x000000ffff067224 */ /* 0x000fe200078e0004 */
[----:B------:R-:W-:Y:S01]  /*6010*/  ISETP.GE.AND P1, PT, R229, c[0x0][0x220], PT ;  /* 0x00008800e5007a0c */ /* 0x000fe20003f26270 */
[----:B------:R-:W-:-:S02]  /*6020*/  IMAD R48, R23, c[0x0][0x3a0], RZ ;  /* 0x0000e80017307a24 */ /* 0x000fc400078e02ff */
[----:B------:R-:W-:-:S04]  /*6030*/  IMAD.WIDE.U32 R8, R241, c[0x0][0x3a0], R6 ;  /* 0x0000e800f1087a25 */ /* 0x000fc800078e0006 */
[----:B------:R-:W-:Y:S02]  /*6040*/  IMAD R6, R241, c[0x0][0x3a4], R48 ;  /* 0x0000e900f1067a24 */ /* 0x000fe400078e0230 */
[----:B------:R-:W4:Y:S02]  /*6050*/  @!P2 LDS.128 R12, [R208+0xc000] ;  /* 0x00c00000d00ca984 */ /* 0x000f240000000c00 */
[----:B------:R-:W-:Y:S01]  /*6060*/  IMAD.IADD R7, R9, 0x1, R6 ;  /* 0x0000000109077824 */ /* 0x000fe200078e0206 */
[----:B------:R-:W-:-:S04]  /*6070*/  LEA R6, P0, R8, c[0x0][0x340], 0x1 ;  /* 0x0000d00008067a11 */ /* 0x000fc800078008ff */
[----:B------:R-:W-:-:S05]  /*6080*/  LEA.HI.X R7, R8, c[0x0][0x344], R7, 0x1, P0 ;  /* 0x0000d10008077a11 */ /* 0x000fca00000f0c07 */
[----:B--2---:R2:W-:Y:S04]  /*6090*/  @!P1 STG.E.128 [R6.64+0x80], R16 ;  /* 0x0000801006009986 */ /* 0x0045e8000c101d06 */
[----:B----4-:R2:W-:Y:S02]  /*60a0*/  @!P2 STG.E.128 [R6.64], R12 ;  /* 0x0000000c0600a986 */ /* 0x0105e4000c101d06 */
.L_x_61:
[----:B------:R-:W-:Y:S05]  /*60b0*/  BSYNC B0 ;  /* 0x0000000000007941 */ /* 0x000fea0003800000 */
.L_x_60:
[----:B--2---:R-:W-:Y:S01]  /*60c0*/  IADD3 R6, R241, 0x20, RZ ;  /* 0x00000020f1067810 */ /* 0x004fe20007ffe0ff */
[----:B------:R-:W-:Y:S03]  /*60d0*/  BSSY B0, `(.L_x_62) ;  /* 0x0000011000007945 */ /* 0x000fe60003800000 */
[----:B------:R-:W-:-:S13]  /*60e0*/  ISETP.GE.AND P2, PT, R6, R11, PT ;  /* 0x0000000b0600720c */ /* 0x000fda0003f46270 */
[----:B------:R-:W-:Y:S05]  /*60f0*/  @P2 BRA `(.L_x_63) ;  /* 0x000000e000002947 */ /* 0x000fea0003800000 */
[----:B------:R-:W-:Y:S02]  /*6100*/  IADD3 R5, P0, R241, 0x20, RZ ;  /* 0x00000020f1057810 */ /* 0x000fe40007f1e0ff */
[----:B------:R-:W-:Y:S02]  /*6110*/  MOV R7, R10 ;  /* 0x0000000a00077202 */ /* 0x000fe40000000f00 */
[----:B------:R-:W-:Y:S01]  /*6120*/  ISETP.GE.AND P1, PT, R218, c[0x0][0x220], PT ;  /* 0x00008800da007a0c */ /* 0x000fe20003f26270 */
[----:B------:R-:W-:Y:S01]  /*6130*/  IMAD.X R6, RZ, RZ, R23, P0 ;  /* 0x000000ffff067224 */ /* 0x000fe200000e0617 */
[----:B------:R-:W-:-:S03]  /*6140*/  ISETP.GE.AND P0, PT, R229, c[0x0][0x220], PT ;  /* 0x00008800e5007a0c */ /* 0x000fc60003f06270 */
[----:B------:R-:W-:Y:S02]  /*6150*/  IMAD R8, R6, c[0x0][0x3a0], RZ ;  /* 0x0000e80006087a24 */ /* 0x000fe400078e02ff */
[----:B------:R-:W-:-:S04]  /*6160*/  IMAD.MOV.U32 R6, RZ, RZ, R4 ;  /* 0x000000ffff067224 */ /* 0x000fc800078e0004 */
[----:B------:R-:W-:-:S04]  /*6170*/  IMAD.WIDE.U32 R6, R5, c[0x0][0x3a0], R6 ;  /* 0x0000e80005067a25 */ /* 0x000fc800078e0006 */
[----:B------:R-:W-:Y:S01]  /*6180*/  IMAD R5, R5, c[0x0][0x3a4], R8 ;  /* 0x0000e90005057a24 */ /* 0x000fe200078e0208 */
[----:B------:R-:W-:-:S03]  /*6190*/  LEA R4, P4, R6, c[0x0][0x340], 0x1 ;  /* 0x0000d00006047a11 */ /* 0x000fc600078808ff */
[----:B------:R-:W-:-:S05]  /*61a0*/  IMAD.IADD R5, R7, 0x1, R5 ;  /* 0x0000000107057824 */ /* 0x000fca00078e0205 */
[----:B------:R-:W-:-:S05]  /*61b0*/  LEA.HI.X R5, R6, c[0x0][0x344], R5, 0x1, P4 ;  /* 0x0000d10006057a11 */ /* 0x000fca00020f0c05 */
[----:B---3--:R2:W-:Y:S04]  /*61c0*/  @!P1 STG.E.128 [R4.64], R28 ;  /* 0x0000001c04009986 */ /* 0x0085e8000c101d06 */
[----:B----4-:R2:W-:Y:S02]  /*61d0*/  @!P0 STG.E.128 [R4.64+0x80], R24 ;  /* 0x0000801804008986 */ /* 0x0105e4000c101d06 */
.L_x_63:
[----:B------:R-:W-:Y:S05]  /*61e0*/  BSYNC B0 ;  /* 0x0000000000007941 */ /* 0x000fea0003800000 */
.L_x_62:
[----:B------:R-:W-:Y:S01]  /*61f0*/  IMAD.WIDE.U32 R2, R0, c[0x0][0x3a8], R2 ;  /* 0x0000ea0000027a25 */ /* 0x000fe200078e0002 */
[----:B------:R-:W-:Y:S03]  /*6200*/  BSSY B0, `(.L_x_64) ;  /* 0x0000016000007945 */ /* 0x000fe60003800000 */
[----:B--2---:R-:W-:Y:S01]  /*6210*/  IMAD R4, R20, c[0x0][0x3a8], RZ ;  /* 0x0000ea0014047a24 */ /* 0x004fe200078e02ff */
        /* <DEDUP_REMOVED lines=10> */
[----:B------:R-:W-:Y:S01]  /*62c0*/  ISETP.GE.AND P1, PT, R218, c[0x0][0x220], PT ;  /* 0x00008800da007a0c */ /* 0x000fe20003f26270 */
[----:B------:R-:W-:Y:S01]  /*62d0*/  IMAD.MOV.U32 R4, RZ, RZ, R2 ;  /* 0x000000ffff047224 */ /* 0x000fe200078e0002 */
[----:B------:R-:W-:Y:S01]  /*62e0*/  ISETP.GE.AND P0, PT, R229, c[0x0][0x220], PT ;  /* 0x00008800e5007a0c */ /* 0x000fe20003f06270 */
[C---:B------:R-:W-:Y:S02]  /*62f0*/  IMAD R0, R241.reuse, c[0x0][0x3ac], R0 ;  /* 0x0000eb00f1007a24 */ /* 0x040fe400078e0200 */
[----:B------:R-:W-:-:S04]  /*6300*/  IMAD.WIDE.U32 R6, R241, c[0x0][0x3a8], R4 ;  /* 0x0000ea00f1067a25 */ /* 0x000fc800078e0004 */
[----:B------:R-:W-:Y:S01]  /*6310*/  IMAD.IADD R0, R7, 0x1, R0 ;  /* 0x0000000107007824 */ /* 0x000fe200078e0200 */
[----:B------:R-:W-:-:S04]  /*6320*/  LEA R4, P3, R6, c[0x0][0x348], 0x1 ;  /* 0x0000d20006047a11 */ /* 0x000fc800078608ff */
[----:B------:R-:W-:-:S05]  /*6330*/  LEA.HI.X R5, R6, c[0x0][0x34c], R0, 0x1, P3 ;  /* 0x0000d30006057a11 */ /* 0x000fca00018f0c00 */
[----:B-1----:R1:W-:Y:S04]  /*6340*/  @!P1 STG.E.128 [R4.64], R36 ;  /* 0x0000002404009986 */ /* 0x0023e8000c101d06 */
[----:B------:R1:W-:Y:S02]  /*6350*/  @!P0 STG.E.128 [R4.64+0x80], R32 ;  /* 0x0000802004008986 */ /* 0x0003e4000c101d06 */
.L_x_65:
[----:B------:R-:W-:Y:S05]  /*6360*/  BSYNC B0 ;  /* 0x0000000000007941 */ /* 0x000fea0003800000 */
.L_x_64:
[----:B------:R-:W-:Y:S05]  /*6370*/  @P2 BRA `(.L_x_66) ;  /* 0x0000089000002947 */ /* 0x000fea0003800000 */
[----:B------:R-:W-:-:S05]  /*6380*/  IADD3 R0, P0, R241, 0x20, RZ ;  /* 0x00000020f1007810 */ /* 0x000fca0007f1e0ff */
[----:B------:R-:W-:Y:S01]  /*6390*/  IMAD.X R3, RZ, RZ, R23, P0 ;  /* 0x000000ffff037224 */ /* 0x000fe200000e0617 */
[----:B------:R-:W-:-:S03]  /*63a0*/  ISETP.GE.AND P0, PT, R218, c[0x0][0x220], PT ;  /* 0x00008800da007a0c */ /* 0x000fc60003f06270 */
[----:B-1----:R-:W-:Y:S01]  /*63b0*/  IMAD R4, R3, c[0x0][0x3a8], RZ ;  /* 0x0000ea0003047a24 */ /* 0x002fe200078e02ff */
[----:B------:R-:W-:-:S05]  /*63c0*/  MOV R3, R8 ;  /* 0x0000000800037202 */ /* 0x000fca0000000f00 */
[----:B------:R-:W-:-:S04]  /*63d0*/  IMAD.WIDE.U32 R6, R0, c[0x0][0x3a8], R2 ;  /* 0x0000ea0000067a25 */ /* 0x000fc800078e0002 */
[----:B------:R-:W-:Y:S01]  /*63e0*/  IMAD R0, R0, c[0x0][0x3ac], R4 ;  /* 0x0000eb0000007a24 */ /* 0x000fe200078e0204 */
[----:B------:R-:W-:-:S03]  /*63f0*/  LEA R2, P1, R6, c[0x0][0x348], 0x1 ;  /* 0x0000d20006027a11 */ /* 0x000fc600078208ff */
[----:B------:R-:W-:-:S05]  /*6400*/  IMAD.IADD R0, R7, 0x1, R0 ;  /* 0x0000000107007824 */ /* 0x000fca00078e0200 */
[----:B------:R-:W-:-:S05]  /*6410*/  LEA.HI.X R3, R6, c[0x0][0x34c], R0, 0x1, P1 ;  /* 0x0000d30006037a11 */ /* 0x000fca00008f0c00 */
[----:B------:R1:W-:Y:S01]  /*6420*/  @!P0 STG.E.128 [R2.64], R44 ;  /* 0x0000002c02008986 */ /* 0x0003e2000c101d06 */
[----:B------:R-:W-:-:S13]  /*6430*/  ISETP.GE.AND P0, PT, R229, c[0x0][0x220], PT ;  /* 0x00008800e5007a0c */ /* 0x000fda0003f06270 */
[----:B------:R-:W-:Y:S05]  /*6440*/  @P0 BRA `(.L_x_66) ;  /* 0x000007c000000947 */ /* 0x000fea0003800000 */
[----:B------:R2:W-:Y:S01]  /*6450*/  STG.E.128 [R2.64+0x80], R40 ;  /* 0x0000802802007986 */ /* 0x0005e2000c101d06 */
[----:B------:R-:W-:Y:S05]  /*6460*/  BRA `(.L_x_66) ;  /* 0x000007a000007947 */ /* 0x000fea0003800000 */
.L_x_36:
[----:B------:R-:W2:Y:S04]  /*6470*/  LDL R9, [R1+0x4] ;  /* 0x0000040001097983 */ /* 0x000ea80000100800 */
[----:B------:R-:W1:Y:S02]  /*6480*/  S2R R8, SR_CTAID.Y ;  /* 0x0000000000087919 */ /* 0x000e640000002600 */
[----:B-1----:R-:W-:Y:S02]  /*6490*/  SHF.R.S32.HI R7, RZ, 0x1f, R8 ;  /* 0x0000001fff077819 */ /* 0x002fe40000011408 */
[----:B--2---:R-:W-:-:S13]  /*64a0*/  ISETP.NE.AND P0, PT, R9, -0x1, PT ;  /* 0xffffffff0900780c */ /* 0x004fda0003f05270 */
        /* <DEDUP_REMOVED lines=15> */
.L_x_67:
        /* <DEDUP_REMOVED lines=15> */
.L_x_68:
[----:B------:R-:W1:Y:S01]  /*6690*/  S2R R16, SR_CTAID.Z ;  /* 0x0000000000107919 */ /* 0x000e620000002700 */
[C---:B------:R-:W-:Y:S01]  /*66a0*/  SHF.L.U32 R0, R243.reuse, 0x6, RZ ;  /* 0x00000006f3007819 */ /* 0x040fe200000006ff */
[----:B------:R-:W-:Y:S01]  /*66b0*/  IMAD R9, R243, -0x40, R209 ;  /* 0xffffffc0f3097824 */ /* 0x000fe200078e02d1 */
[----:B------:R-:W-:Y:S01]  /*66c0*/  BSSY B0, `(.L_x_69) ;  /* 0x000001b000007945 */ /* 0x000fe20003800000 */
[----:B------:R-:W-:Y:S02]  /*66d0*/  SHF.R.S32.HI R14, RZ, 0x1f, R241 ;  /* 0x0000001fff0e7819 */ /* 0x000fe400000114f1 */
[----:B------:R-:W-:Y:S01]  /*66e0*/  SHF.R.S32.HI R10, RZ, 0x1f, R0 ;  /* 0x0000001fff0a7819 */ /* 0x000fe20000011400 */
[----:B------:R-:W-:Y:S01]  /*66f0*/  IMAD.WIDE.U32 R2, R0, c[0x0][0x3a0], R218 ;  /* 0x0000e80000027a25 */ /* 0x000fe200078e00da */
[----:B------:R-:W-:-:S03]  /*6700*/  ISETP.GE.AND P3, PT, R241, R9, PT ;  /* 0x00000009f100720c */ /* 0x000fc60003f66270 */
[----:B------:R-:W-:Y:S01]  /*6710*/  IMAD R4, R10, c[0x0][0x3a0], RZ ;  /* 0x0000e8000a047a24 */ /* 0x000fe200078e02ff */
[----:B------:R-:W-:-:S03]  /*6720*/  IADD3 R2, P0, R5, R2, RZ ;  /* 0x0000000205027210 */ /* 0x000fc60007f1e0ff */
[----:B------:R-:W-:-:S05]  /*6730*/  IMAD R4, R0, c[0x0][0x3a4], R4 ;  /* 0x0000e90000047a24 */ /* 0x000fca00078e0204 */
[----:B------:R-:W-:Y:S02]  /*6740*/  IADD3.X R3, R6, R3, R4, P0, !PT ;  /* 0x0000000306037210 */ /* 0x000fe400007fe404 */
[----:B-1----:R-:W-:-:S03]  /*6750*/  SHF.R.S32.HI R15, RZ, 0x1f, R16 ;  /* 0x0000001fff0f7819 */ /* 0x002fc60000011410 */
[----:B------:R-:W-:-:S04]  /*6760*/  IMAD.WIDE.U32 R2, R16, c[0x0][0x3b8], R2 ;  /* 0x0000ee0010027a25 */ /* 0x000fc800078e0002 */
[----:B------:R-:W-:-:S04]  /*6770*/  IMAD R8, R15, c[0x0][0x3b8], RZ ;  /* 0x0000ee000f087a24 */ /* 0x000fc800078e02ff */
[----:B------:R-:W-:-:S05]  /*6780*/  IMAD R8, R16, c[0x0][0x3bc], R8 ;  /* 0x0000ef0010087a24 */ /* 0x000fca00078e0208 */
[----:B------:R-:W-:Y:S01]  /*6790*/  IADD3 R8, R8, R3, RZ ;  /* 0x0000000308087210 */ /* 0x000fe20007ffe0ff */
[----:B------:R-:W-:Y:S05]  /*67a0*/  @P3 BRA `(.L_x_70) ;  /* 0x000000c000003947 */ /* 0x000fea0003800000 */
[----:B------:R-:W-:Y:S01]  /*67b0*/  MOV R5, R8 ;  /* 0x0000000800057202 */ /* 0x000fe20000000f00 */
[----:B------:R-:W-:Y:S01]  /*67c0*/  IMAD.MOV.U32 R4, RZ, RZ, R2 ;  /* 0x000000ffff047224 */ /* 0x000fe200078e0002 */
[----:B------:R-:W-:Y:S01]  /*67d0*/  ISETP.GE.AND P1, PT, R218, c[0x0][0x220], PT ;  /* 0x00008800da007a0c */ /* 0x000fe20003f26270 */
[----:B------:R-:W-:Y:S01]  /*67e0*/  IMAD R13, R14, c[0x0][0x3a0], RZ ;  /* 0x0000e8000e0d7a24 */ /* 0x000fe200078e02ff */
[----:B------:R-:W-:Y:S01]  /*67f0*/  ISETP.GE.AND P0, PT, R229, c[0x0][0x220], PT ;  /* 0x00008800e5007a0c */ /* 0x000fe20003f06270 */
[----:B------:R-:W-:-:S04]  /*6800*/  IMAD.WIDE.U32 R6, R241, c[0x0][0x3a0], R4 ;  /* 0x0000e800f1067a25 */ /* 0x000fc800078e0004 */
[----:B------:R-:W-:-:S04]  /*6810*/  IMAD R4, R241, c[0x0][0x3a4], R13 ;  /* 0x0000e900f1047a24 */ /* 0x000fc800078e020d */
[----:B------:R-:W-:Y:S01]  /*6820*/  IMAD.IADD R5, R4, 0x1, R7 ;  /* 0x0000000104057824 */ /* 0x000fe200078e0207 */
[----:B------:R-:W-:-:S04]  /*6830*/  LEA R4, P2, R6, c[0x0][0x340], 0x1 ;  /* 0x0000d00006047a11 */ /* 0x000fc800078408ff */
[----:B------:R-:W-:-:S05]  /*6840*/  LEA.HI.X R5, R6, c[0x0][0x344], R5, 0x1, P2 ;  /* 0x0000d10006057a11 */ /* 0x000fca00010f0c05 */
[----:B------:R1:W-:Y:S04]  /*6850*/  @!P1 STG.E.128 [R4.64], RZ ;  /* 0x000000ff04009986 */ /* 0x0003e8000c101d06 */
[----:B------:R1:W-:Y:S02]  /*6860*/  @!P0 STG.E.128 [R4.64+0x80], RZ ;  /* 0x000080ff04008986 */ /* 0x0003e4000c101d06 */
.L_x_70:
[----:B------:R-:W-:Y:S05]  /*6870*/  BSYNC B0 ;  /* 0x0000000000007941 */ /* 0x000fea0003800000 */
.L_x_69:
[----:B-1----:R-:W-:Y:S01]  /*6880*/  IADD3 R4, R241, 0x20, RZ ;  /* 0x00000020f1047810 */ /* 0x002fe20007ffe0ff */
[----:B------:R-:W-:Y:S03]  /*6890*/  BSSY B0, `(.L_x_71) ;  /* 0x0000011000007945 */ /* 0x000fe60003800000 */
[----:B------:R-:W-:-:S13]  /*68a0*/  ISETP.GE.AND P2, PT, R4, R9, PT ;  /* 0x000000090400720c */ /* 0x000fda0003f46270 */
[----:B------:R-:W-:Y:S05]  /*68b0*/  @P2 BRA `(.L_x_72) ;  /* 0x000000e000002947 */ /* 0x000fea0003800000 */
[----:B------:R-:W-:Y:S01]  /*68c0*/  IADD3 R3, P0, R241, 0x20, RZ ;  /* 0x00000020f1037810 */ /* 0x000fe20007f1e0ff */
[----:B------:R-:W-:Y:S01]  /*68d0*/  IMAD.MOV.U32 R9, RZ, RZ, R8 ;  /* 0x000000ffff097224 */ /* 0x000fe200078e0008 */
[----:B------:R-:W-:Y:S02]  /*68e0*/  MOV R8, R2 ;  /* 0x0000000200087202 */ /* 0x000fe40000000f00 */
[----:B------:R-:W-:Y:S01]  /*68f0*/  ISETP.GE.AND P1, PT, R218, c[0x0][0x220], PT ;  /* 0x00008800da007a0c */ /* 0x000fe20003f26270 */
[----:B------:R-:W-:Y:S01]  /*6900*/  IMAD.X R4, RZ, RZ, R14, P0 ;  /* 0x000000ffff047224 */ /* 0x000fe200000e060e */
[----:B------:R-:W-:Y:S01]  /*6910*/  ISETP.GE.AND P0, PT, R229, c[0x0][0x220], PT ;  /* 0x00008800e5007a0c */ /* 0x000fe20003f06270 */
[----:B------:R-:W-:-:S04]  /*6920*/  IMAD.WIDE.U32 R8, R3, c[0x0][0x3a0], R8 ;  /* 0x0000e80003087a25 */ /* 0x000fc800078e0008 */
[----:B------:R-:W-:Y:S01]  /*6930*/  IMAD R4, R4, c[0x0][0x3a0], RZ ;  /* 0x0000e80004047a24 */ /* 0x000fe200078e02ff */
[----:B------:R-:W-:-:S03]  /*6940*/  LEA R2, P4, R8, c[0x0][0x340], 0x1 ;  /* 0x0000d00008027a11 */ /* 0x000fc600078808ff */
[----:B------:R-:W-:-:S04]  /*6950*/  IMAD R3, R3, c[0x0][0x3a4], R4 ;  /* 0x0000e90003037a24 */ /* 0x000fc800078e0204 */
[----:B------:R-:W-:-:S05]  /*6960*/  IMAD.IADD R3, R3, 0x1, R9 ;  /* 0x0000000103037824 */ /* 0x000fca00078e0209 */
[----:B------:R-:W-:-:S05]  /*6970*/  LEA.HI.X R3, R8, c[0x0][0x344], R3, 0x1, P4 ;  /* 0x0000d10008037a11 */ /* 0x000fca00020f0c03 */
[----:B------:R1:W-:Y:S04]  /*6980*/  @!P1 STG.E.128 [R2.64], RZ ;  /* 0x000000ff02009986 */ /* 0x0003e8000c101d06 */
[----:B------:R1:W-:Y:S02]  /*6990*/  @!P0 STG.E.128 [R2.64+0x80], RZ ;  /* 0x000080ff02008986 */ /* 0x0003e4000c101d06 */
.L_x_72:
[----:B------:R-:W-:Y:S05]  /*69a0*/  BSYNC B0 ;  /* 0x0000000000007941 */ /* 0x000fea0003800000 */
.L_x_71:
[----:B-1----:R-:W-:Y:S01]  /*69b0*/  IMAD.WIDE.U32 R2, R0, c[0x0][0x3a8], R218 ;  /* 0x0000ea0000027a25 */ /* 0x002fe200078e00da */
        /* <DEDUP_REMOVED lines=20> */
[----:B------:R1:W-:Y:S04]  /*6b00*/  @!P1 STG.E.128 [R4.64], RZ ;  /* 0x000000ff04009986 */ /* 0x0003e8000c101d06 */
[----:B------:R1:W-:Y:S02]  /*6b10*/  @!P0 STG.E.128 [R4.64+0x80], RZ ;  /* 0x000080ff04008986 */ /* 0x0003e4000c101d06 */
.L_x_74:
[----:B------:R-:W-:Y:S05]  /*6b20*/  BSYNC B0 ;  /* 0x0000000000007941 */ /* 0x000fea0003800000 */
.L_x_73:
[----:B------:R-:W-:Y:S05]  /*6b30*/  @P2 BRA `(.L_x_66) ;  /* 0x000000d000002947 */ /* 0x000fea0003800000 */
[----:B------:R-:W-:Y:S02]  /*6b40*/  IADD3 R0, P0, R241, 0x20, RZ ;  /* 0x00000020f1007810 */ /* 0x000fe40007f1e0ff */
[----:B------:R-:W-:-:S03]  /*6b50*/  ISETP.GE.AND P1, PT, R218, c[0x0][0x220], PT ;  /* 0x00008800da007a0c */ /* 0x000fc60003f26270 */
        /* <DEDUP_REMOVED lines=9> */
[----:B------:R1:W-:Y:S04]  /*6bf0*/  @!P1 STG.E.128 [R2.64], RZ ;  /* 0x000000ff02009986 */ /* 0x0003e8000c101d06 */
[----:B------:R1:W-:Y:S02]  /*6c00*/  @!P0 STG.E.128 [R2.64+0x80], RZ ;  /* 0x000080ff02008986 */ /* 0x0003e4000c101d06 */
.L_x_66:
[----:B------:R-:W-:Y:S05]  /*6c10*/  BSYNC B1 ;  /* 0x0000000000017941 */ /* 0x000fea0003800000 */
.L_x_31:
[----:B------:R-:W-:Y:S01]  /*6c20*/  ULDC UR5, c[0x0][0x218] ;  /* 0x0000860000057ab9 */ /* 0x000fe20000000800 */
[----:B------:R-:W-:Y:S01]  /*6c30*/  IADD3 R243, R243, c[0x0][0xc], RZ ;  /* 0x00000300f3f37a10 */ /* 0x000fe20007ffe0ff */
[----:B------:R-:W-:-:S04]  /*6c40*/  UIADD3 UR5, UR5, 0x3f, URZ ;  /* 0x0000003f05057890 */ /* 0x000fc8000fffe03f */
[----:B------:R-:W-:-:S04]  /*6c50*/  USHF.R.S32.HI UR4, URZ, 0x1f, UR5 ;  /* 0x0000001f3f047899 */ /* 0x000fc80008011405 */
[----:B------:R-:W-:-:S04]  /*6c60*/  ULEA.HI UR4, UR4, UR5, URZ, 0x6 ;  /* 0x0000000504047291 */ /* 0x000fc8000f8f303f */
[----:B------:R-:W-:-:S06]  /*6c70*/  USHF.R.S32.HI UR4, URZ, 0x6, UR4 ;  /* 0x000000063f047899 */ /* 0x000fcc0008011404 */
[----:B------:R-:W-:-:S13]  /*6c80*/  ISETP.GE.AND P0, PT, R243, UR4, PT ;  /* 0x00000004f3007c0c */ /* 0x000fda000bf06270 */
[----:B------:R-:W-:Y:S01]  /*6c90*/  @P0 CALL.REL.NOINC `(.L_x_75) ;  /* 0x0000001000000944 */ /* 0x000fe20003c00000 */
[----:B------:R-:W-:Y:S05]  /*6ca0*/  BRA `(.L_x_76) ;  /* 0xffff9c1000007947 */ /* 0x000fea000383ffff */
.L_x_75:
[----:B------:R-:W-:Y:S05]  /*6cb0*/  EXIT ;  /* 0x000000000000794d */ /* 0x000fea0003800000 */
.L_x_77:
        /* <DEDUP_REMOVED lines=12> */
.L_x_2047:


//--------------------- .text._ZN5flash44flash_bwd_dq_dk_dv_loop_seqk_parallel_kernelI23Flash_bwd_kernel_traitsILi128ELi64ELi64ELi8ELi4ELi2ELi2ELb1ELb0EN7cutlass6half_tE19Flash_kernel_traitsILi128ELi64ELi64ELi8ES3_EELb0ELb0ELb1ELb0ELb0ELb0ELb0EEEvNS_16Flash_bwd_paramsE --------------------------
	.section	.text._ZN5flash44flash_bwd_dq_dk_dv_loop_seqk_parallel_kernelI23Flash_bwd_kernel_traitsILi128ELi64ELi64ELi8ELi4ELi2ELi2ELb1ELb0EN7cutlass6half_tE19Flash_kernel_traitsILi128ELi64ELi64ELi8ES3_EELb0ELb0ELb1ELb0ELb0ELb0ELb0EEEvNS_16Flash_bwd_paramsE,"ax",@progbits
	.sectioninfo	@"SHI_REGISTERS=255"
	.align	128
        .global         _ZN5flash44flash_bwd_dq_dk_dv_loop_seqk_parallel_kernelI23Flash_bwd_kernel_traitsILi128ELi64ELi64ELi8ELi4ELi2ELi2ELb1ELb0EN7cutlass6half_tE19Flash_kernel_traitsILi128ELi64ELi64ELi8ES3_EELb0ELb0ELb1ELb0ELb0ELb0ELb0EEEvNS_16Flash_bwd_paramsE
        .type           _ZN5flash44flash_bwd_dq_dk_dv_loop_seqk_parallel_kernelI23Flash_bwd_kernel_traitsILi128ELi64ELi64ELi8ELi4ELi2ELi2ELb1ELb0EN7cutlass6half_tE19Flash_kernel_traitsILi128ELi64ELi64ELi8ES3_EELb0ELb0ELb1ELb0ELb0ELb0ELb0EEEvNS_16Flash_bwd_paramsE,@function
        .size           _ZN5flash44flash_bwd_dq_dk_dv_loop_seqk_parallel_kernelI23Flash_bwd_kernel_traitsILi128ELi64ELi64ELi8ELi4ELi2ELi2ELb1ELb0EN7cutlass6half_tE19Flash_kernel_traitsILi128ELi64ELi64ELi8ES3_EELb0ELb0ELb1ELb0ELb0ELb0ELb0EEEvNS_16Flash_bwd_paramsE,(.L_x_2048 - _ZN5flash44flash_bwd_dq_dk_dv_loop_seqk_parallel_kernelI23Flash_bwd_kernel_traitsILi128ELi64ELi64ELi8ELi4ELi2ELi2ELb1ELb0EN7cutlass6half_tE19Flash_kernel_traitsILi128ELi64ELi64ELi8ES3_EELb0ELb0ELb1ELb0ELb0ELb0ELb0EEEvNS_16Flash_bwd_paramsE)
        .other          _ZN5flash44flash_bwd_dq_dk_dv_loop_seqk_parallel_kernelI23Flash_bwd_kernel_traitsILi128ELi64ELi64ELi8ELi4ELi2ELi2ELb1ELb0EN7cutlass6half_tE19Flash_kernel_traitsILi128ELi64ELi64ELi8ES3_EELb0ELb0ELb1ELb0ELb0ELb0ELb0EEEvNS_16Flash_bwd_paramsE,@"STO_CUDA_ENTRY STV_DEFAULT"
_ZN5flash44flash_bwd_dq_dk_dv_loop_seqk_parallel_kernelI23Flash_bwd_kernel_traitsILi128ELi64ELi64ELi8ELi4ELi2ELi2ELb1ELb0EN7cutlass6half_tE19Flash_kernel_traitsILi128ELi64ELi64ELi8ES3_EELb0ELb0ELb1ELb0ELb0ELb0ELb0EEEvNS_16Flash_bwd_paramsE:
.text._ZN5flash44flash_bwd_dq_dk_dv_loop_seqk_parallel_kernelI23Flash_bwd_kernel_traitsILi128ELi64ELi64ELi8ELi4ELi2ELi2ELb1ELb0EN7cutlass6half_tE19Flash_kernel_traitsILi128ELi64ELi64ELi8ES3_EELb0ELb0ELb1ELb0ELb0ELb0ELb0EEEvNS_16Flash_bwd_paramsE:
[----:B------:R-:W-:Y:S02]  /*0000*/  MOV R1, c[0x0][0x28] ;  /* 0x00000a0000017a02 */ /* 0x000fe40000000f00 */
[----:B------:R-:W1:Y:S01]  /*0010*/  S2R R217, SR_CTAID.X ;  /* 0x0000000000d97919 */ /* 0x000e620000002500 */
[----:B------:R-:W-:Y:S02]  /*0020*/  ULDC UR5, c[0x0][0x218] ;  /* 0x0000860000057ab9 */ /* 0x000fe40000000800 */
[----:B------:R-:W-:-:S04]  /*0030*/  UIADD3 UR5, UR5, 0x3f, URZ ;  /* 0x0000003f05057890 */ /* 0x000fc8000fffe03f */
[----:B------:R-:W-:-:S04]  /*0040*/  USHF.R.S32.HI UR4, URZ, 0x1f, UR5 ;  /* 0x0000001f3f047899 */ /* 0x000fc80008011405 */
[----:B------:R-:W-:-:S04]  /*0050*/  ULEA.HI UR4, UR4, UR5, URZ, 0x6 ;  /* 0x0000000504047291 */ /* 0x000fc8000f8f303f */
[----:B------:R-:W-:-:S06]  /*0060*/  USHF.R.S32.HI UR4, URZ, 0x6, UR4 ;  /* 0x000000063f047899 */ /* 0x000fcc0008011404 */
[----:B-1----:R-:W-:-:S13]  /*0070*/  ISETP.GE.AND P0, PT, R217, UR4, PT ;  /* 0x00000004d9007c0c */ /* 0x002fda000bf06270 */
[----:B------:R-:W-:Y:S05]  /*0080*/  @P0 EXIT ;  /* 0x000000000000094d */ /* 0x000fea0003800000 */
[----:B------:R-:W1:Y:S01]  /*0090*/  S2R R9, SR_TID.X ;  /* 0x0000000000097919 */ /* 0x000e620000002100 */
[----:B------:R-:W-:-:S03]  /*00a0*/  ULDC.64 UR6, c[0x0][0x118] ;  /* 0x0000460000067ab9 */ /* 0x000fc60000000a00 */
[----:B------:R-:W2:Y:S04]  /*00b0*/  S2R R216, SR_CTAID.Y ;  /* 0x0000000000d87919 */ /* 0x000ea80000002600 */
[----:B------:R-:W3:Y:S01]  /*00c0*/  S2R R235, SR_CTAID.Z ;  /* 0x0000000000eb7919 */ /* 0x000ee20000002700 */
[----:B-1----:R-:W-:Y:S01]  /*00d0*/  SHF.R.S32.HI R16, RZ, 0x1f, R9 ;  /* 0x0000001fff107819 */ /* 0x002fe20000011409 */
[----:B------:R-:W-:-:S03]  /*00e0*/  IMAD.SHL.U32 R210, R9, 0x2, RZ ;  /* 0x0000000209d27824 */ /* 0x000fc600078e00ff */
[CC--:B------:R-:W-:Y:S02]  /*00f0*/  LEA.HI R6, R16.reuse, R9.reuse, RZ, 0x5 ;  /* 0x0000000910067211 */ /* 0x0c0fe400078f28ff */
[CC--:B------:R-:W-:Y:S02]  /*0100*/  LEA.HI R2, R16.reuse, R9.reuse, RZ, 0x4 ;  /* 0x0000000910027211 */ /* 0x0c0fe400078f20ff */
[----:B------:R-:W-:Y:S02]  /*0110*/  SHF.R.S32.HI R8, RZ, 0x5, R6 ;  /* 0x00000005ff087819 */ /* 0x000fe40000011406 */
[----:B------:R-:W-:Y:S02]  /*0120*/  LEA.HI R10, R16, R9, RZ, 0x2 ;  /* 0x00000009100a7211 */ /* 0x000fe400078f10ff */
[----:B------:R-:W-:Y:S02]  /*0130*/  SHF.R.S32.HI R11, RZ, 0x4, R2 ;  /* 0x00000004ff0b7819 */ /* 0x000fe40000011402 */
[----:B------:R-:W-:-:S02]  /*0140*/  SHF.R.S32.HI R3, RZ, 0x1f, R6 ;  /* 0x0000001fff037819 */ /* 0x000fc40000011406 */
[C---:B------:R-:W-:Y:S02]  /*0150*/  LEA.HI R5, R6.reuse, R8, RZ, 0x1 ;  /* 0x0000000806057211 */ /* 0x040fe400078f08ff */
[----:B------:R-:W-:Y:S02]  /*0160*/  LOP3.LUT R6, R6, 0xffffffe0, RZ, 0xc0, !PT ;  /* 0xffffffe006067812 */ /* 0x000fe400078ec0ff */
[----:B------:R-:W-:Y:S02]  /*0170*/  SHF.R.S32.HI R0, RZ, 0x2, R10 ;  /* 0x00000002ff007819 */ /* 0x000fe4000001140a */
[----:B------:R-:W-:Y:S01]  /*0180*/  LEA.HI R4, R2, R11, RZ, 0x1 ;  /* 0x0000000b02047211 */ /* 0x000fe200078f08ff */
[----:B------:R-:W-:Y:S01]  /*0190*/  IMAD.IADD R13, R9, 0x1, -R6 ;  /* 0x00000001090d7824 */ /* 0x000fe200078e0a06 */
[----:B------:R-:W-:Y:S02]  /*01a0*/  SHF.R.S32.HI R7, RZ, 0x1f, R10 ;  /* 0x0000001fff077819 */ /* 0x000fe4000001140a */
[----:B------:R-:W-:-:S02]  /*01b0*/  LEA.HI R14, R16, R9, RZ, 0x3 ;  /* 0x00000009100e7211 */ /* 0x000fc400078f18ff */
[----:B------:R-:W-:Y:S02]  /*01c0*/  LOP3.LUT R4, R4, 0xfffffffe, RZ, 0xc0, !PT ;  /* 0xfffffffe04047812 */ /* 0x000fe400078ec0ff */
[----:B------:R-:W-:Y:S02]  /*01d0*/  LEA.HI R7, R7, R0, RZ, 0x3 ;  /* 0x0000000007077211 */ /* 0x000fe400078f18ff */
[----:B------:R-:W-:Y:S01]  /*01e0*/  SHF.R.S32.HI R213, RZ, 0x3, R14 ;  /* 0x00000003ffd57819 */ /* 0x000fe2000001140e */
[----:B------:R-:W-:Y:S01]  /*01f0*/  IMAD.IADD R4, R11, 0x1, -R4 ;  /* 0x000000010b047824 */ /* 0x000fe200078e0a04 */
[----:B------:R-:W-:Y:S02]  /*0200*/  LOP3.LUT R6, R14, 0xfffffff8, RZ, 0xc0, !PT ;  /* 0xfffffff80e067812 */ /* 0x000fe400078ec0ff */
[----:B------:R-:W-:Y:S01]  /*0210*/  LOP3.LUT R7, R7, 0xfffffff8, RZ, 0xc0, !PT ;  /* 0xfffffff807077812 */ /* 0x000fe200078ec0ff */
[----:B------:R-:W-:Y:S01]  /*0220*/  IMAD.SHL.U32 R15, R213, 0x40, RZ ;  /* 0x00000040d50f7824 */ /* 0x000fe200078e00ff */
[----:B------:R-:W-:Y:S01]  /*0230*/  LOP3.LUT R2, R2, 0xfffffff0, RZ, 0xc0, !PT ;  /* 0xfffffff002027812 */ /* 0x000fe200078ec0ff */
[----:B------:R-:W-:Y:S01]  /*0240*/  IMAD.IADD R11, R9, 0x1, -R6 ;  /* 0x00000001090b7824 */ /* 0x000fe200078e0a06 */
[----:B------:R-:W-:Y:S01]  /*0250*/  LOP3.LUT R5, R5, 0xfffffffe, RZ, 0xc0, !PT ;  /* 0xfffffffe05057812 */ /* 0x000fe200078ec0ff */
[----:B------:R-:W-:Y:S01]  /*0260*/  IMAD.IADD R7, R0, 0x1, -R7 ;  /* 0x0000000100077824 */ /* 0x000fe200078e0a07 */
[----:B------:R-:W-:Y:S01]  /*0270*/  SHF.R.S32.HI R0, RZ, 0x1f, R13 ;  /* 0x0000001fff007819 */ /* 0x000fe2000001140d */
[----:B------:R-:W-:Y:S01]  /*0280*/  IMAD.SHL.U32 R214, R11, 0x8, RZ ;  /* 0x000000080bd67824 */ /* 0x000fe200078e00ff */
[----:B------:R-:W-:Y:S01]  /*0290*/  LOP3.LUT R15, R15, 0x1c0, RZ, 0xc0, !PT ;  /* 0x000001c00f0f7812 */ /* 0x000fe200078ec0ff */
[----:B------:R-:W-:Y:S01]  /*02a0*/  IMAD.IADD R17, R9, 0x1, -R2 ;  /* 0x0000000109117824 */ /* 0x000fe200078e0a02 */
[----:B------:R-:W-:Y:S01]  /*02b0*/  LEA.HI R0, R0, R13, RZ, 0x2 ;  /* 0x0000000d00007211 */ /* 0x000fe200078f10ff */
[----:B------:R-:W-:Y:S01]  /*02c0*/  IMAD.IADD R5, R8, 0x1, -R5 ;  /* 0x0000000108057824 */ /* 0x000fe200078e0a05 */
[----:B------:R-:W-:-:S02]  /*02d0*/  LEA.HI R3, R3, R8, RZ, 0x2 ;  /* 0x0000000803037211 */ /* 0x000fc400078f10ff */
[----:B------:R-:W-:Y:S01]  /*02e0*/  LOP3.LUT R13, R15, 0x38, R214, 0xf8, !PT ;  /* 0x000000380f0d7812 */ /* 0x000fe200078ef8d6 */
[----:B------:R-:W-:Y:S01]  /*02f0*/  IMAD.SHL.U32 R12, R5, 0x10, RZ ;  /* 0x00000010050c7824 */ /* 0x000fe200078e00ff */
[----:B------:R-:W-:Y:S02]  /*0300*/  SHF.R.U32.HI R212, RZ, 0x3, R15 ;  /* 0x00000003ffd47819 */ /* 0x000fe4000001160f */
[C---:B------:R-:W-:Y:S02]  /*0310*/  LOP3.LUT P4, RZ, R11.reuse, 0x2, RZ, 0xc0, !PT ;  /* 0x000000020bff7812 */ /* 0x040fe4000788c0ff */
[C---:B------:R-:W-:Y:S01]  /*0320*/  LOP3.LUT P3, RZ, R11.reuse, 0x4, RZ, 0xc0, !PT ;  /* 0x000000040bff7812 */ /* 0x040fe2000786c0ff */
[----:B------:R-:W-:Y:S01]  /*0330*/  IMAD.SHL.U32 R11, R11, 0x40, RZ ;  /* 0x000000400b0b7824 */ /* 0x000fe200078e00ff */
[----:B------:R-:W-:Y:S02]  /*0340*/  LOP3.LUT R3, R3, 0xfffffffc, RZ, 0xc0, !PT ;  /* 0xfffffffc03037812 */ /* 0x000fe400078ec0ff */
[----:B------:R-:W-:-:S02]  /*0350*/  LOP3.LUT R212, R13, R212, RZ, 0x3c, !PT ;  /* 0x000000d40dd47212 */ /* 0x000fc400078e3cff */
[----:B------:R-:W-:Y:S01]  /*0360*/  LOP3.LUT R13, R7, 0x1, RZ, 0xc0, !PT ;  /* 0x00000001070d7812 */ /* 0x000fe200078ec0ff */
[----:B------:R-:W-:Y:S01]  /*0370*/  IMAD.IADD R3, R8, 0x1, -R3 ;  /* 0x0000000108037824 */ /* 0x000fe200078e0a03 */
[----:B------:R-:W-:Y:S02]  /*0380*/  SHF.R.S32.HI R2, RZ, 0x1f, R17 ;  /* 0x0000001fff027819 */ /* 0x000fe40000011411 */
[----:B------:R-:W-:Y:S02]  /*0390*/  LOP3.LUT R11, R11, 0x1c0, RZ, 0xc0, !PT ;  /* 0x000001c00b0b7812 */ /* 0x000fe400078ec0ff */
[----:B------:R-:W-:Y:S02]  /*03a0*/  ISETP.NE.U32.AND P0, PT, R13, 0x1, PT ;  /* 0x000000010d00780c */ /* 0x000fe40003f05070 */
[CC--:B------:R-:W-:Y:S02]  /*03b0*/  LEA.HI R8, R16.reuse, R9.reuse, RZ, 0x7 ;  /* 0x0000000910087211 */ /* 0x0c0fe400078f38ff */
[----:B------:R-:W-:-:S02]  /*03c0*/  LEA.HI R13, R16, R9, RZ, 0x6 ;  /* 0x00000009100d7211 */ /* 0x000fc400078f30ff */
[----:B------:R-:W-:Y:S02]  /*03d0*/  LOP3.LUT R10, R10, 0x7ffffffc, RZ, 0xc0, !PT ;  /* 0x7ffffffc0a0a7812 */ /* 0x000fe400078ec0ff */
[----:B------:R-:W-:Y:S02]  /*03e0*/  LEA.HI R2, R2, R17, RZ, 0x3 ;  /* 0x0000001102027211 */ /* 0x000fe400078f18ff */
[----:B------:R-:W-:Y:S01]  /*03f0*/  LOP3.LUT R205, R11, 0x10, R12, 0xf8, !PT ;  /* 0x000000100bcd7812 */ /* 0x000fe200078ef80c */
[----:B------:R-:W-:Y:S01]  /*0400*/  IMAD.IADD R10, R9, 0x1, -R10 ;  /* 0x00000001090a7824 */ /* 0x000fe200078e0a0a */
[----:B------:R-:W-:Y:S01]  /*0410*/  SHF.R.S32.HI R8, RZ, 0x7, R8 ;  /* 0x00000007ff087819 */ /* 0x000fe20000011408 */
[----:B------:R-:W-:Y:S01]  /*0420*/  IMAD.SHL.U32 R9, R7, 0x40, RZ ;  /* 0x0000004007097824 */ /* 0x000fe200078e00ff */
[----:B------:R-:W-:Y:S02]  /*0430*/  LOP3.LUT R15, R11, 0x8, R14, 0xf8, !PT ;  /* 0x000000080b0f7812 */ /* 0x000fe400078ef80e */
[----:B------:R-:W-:Y:S01]  /*0440*/  SHF.R.U32.HI R12, RZ, 0x3, R11 ;  /* 0x00000003ff0c7819 */ /* 0x000fe2000001160b */
[----:B------:R-:W-:Y:S01]  /*0450*/  IMAD.SHL.U32 R11, R4, 0x200, RZ ;  /* 0x00000200040b7824 */ /* 0x000fe200078e00ff */
[----:B------:R-:W-:-:S02]  /*0460*/  SHF.R.S32.HI R13, RZ, 0x6, R13 ;  /* 0x00000006ff0d7819 */ /* 0x000fc4000001140d */
[C---:B------:R-:W-:Y:S01]  /*0470*/  LOP3.LUT R6, R2.reuse, 0xfffffff8, RZ, 0xc0, !PT ;  /* 0xfffffff802067812 */ /* 0x040fe200078ec0ff */
[----:B------:R-:W-:Y:S01]  /*0480*/  IMAD.SHL.U32 R2, R2, 0x40, RZ ;  /* 0x0000004002027824 */ /* 0x000fe200078e00ff */
[----:B------:R-:W-:Y:S01]  /*0490*/  LOP3.LUT R206, R15, R12, RZ, 0x3c, !PT ;  /* 0x0000000c0fce7212 */ /* 0x000fe200078e3cff */
[C---:B------:R-:W-:Y:S01]  /*04a0*/  IMAD R15, R8.reuse, 0x800, R11 ;  /* 0x00000800080f7824 */ /* 0x040fe200078e020b */
[----:B------:R-:W-:Y:S01]  /*04b0*/  LOP3.LUT R205, R205, 0x8, R14, 0xf8, !PT ;  /* 0x00000008cdcd7812 */ /* 0x000fe200078ef80e */
[----:B------:R-:W-:Y:S01]  /*04c0*/  IMAD.SHL.U32 R221, R13, 0x8, RZ ;  /* 0x000000080ddd7824 */ /* 0x000fe200078e00ff */
[----:B------:R-:W-:Y:S01]  /*04d0*/  R2P PR, R7, 0x6 ;  /* 0x0000000607007804 */ /* 0x000fe20000000000 */
[----:B------:R-:W-:Y:S01]  /*04e0*/  IMAD.SHL.U32 R7, R8, 0x20, RZ ;  /* 0x0000002008077824 */ /* 0x000fe200078e00ff */
[----:B------:R-:W-:Y:S01]  /*04f0*/  LOP3.LUT R205, R11, R205, R12, 0xf6, !PT ;  /* 0x000000cd0bcd7212 */ /* 0x000fe200078ef60c */
[----:B------:R-:W-:Y:S01]  /*0500*/  IMAD.SHL.U32 R8, R10, 0x2, RZ ;  /* 0x000000020a087824 */ /* 0x000fe200078e00ff */
[----:B------:R-:W-:Y:S01]  /*0510*/  LOP3.LUT R10, R9, 0x1c0, RZ, 0xc0, !PT ;  /* 0x000001c0090a7812 */ /* 0x000fe200078ec0ff */
[----:B------:R-:W-:Y:S01]  /*0520*/  IMAD.IADD R6, R17, 0x1, -R6 ;  /* 0x0000000111067824 */ /* 0x000fe200078e0a06 */
[----:B------:R-:W-:Y:S01]  /*0530*/  LOP3.LUT R221, R221, 0x18, RZ, 0xc0, !PT ;  /* 0x00000018dddd7812 */ /* 0x000fe200078ec0ff */
[----:B------:R-:W-:Y:S01]  /*0540*/  IMAD.SHL.U32 R12, R4, 0x20, RZ ;  /* 0x00000020040c7824 */ /* 0x000fe200078e00ff */
[----:B------:R-:W-:Y:S01]  /*0550*/  LOP3.LUT R220, R10, 0x20, R7, 0xf8, !PT ;  /* 0x000000200adc7812 */ /* 0x000fe200078ef807 */
[----:B------:R-:W-:Y:S01]  /*0560*/  IMAD.SHL.U32 R6, R6, 0x40, RZ ;  /* 0x0000004006067824 */ /* 0x000fe200078e00ff */
[----:B------:R-:W-:Y:S01]  /*0570*/  SHF.R.U32.HI R9, RZ, 0x3, R10 ;  /* 0x00000003ff097819 */ /* 0x000fe2000001160a */
[----:B------:R-:W-:Y:S01]  /*0580*/  IMAD.IADD R206, R15, 0x1, R206 ;  /* 0x000000010fce7824 */ /* 0x000fe200078e02ce */
[----:B------:R-:W-:Y:S01]  /*0590*/  LOP3.LUT R207, R221, 0x20, R12, 0xf8, !PT ;  /* 0x00000020ddcf7812 */ /* 0x000fe200078ef80c */
[----:B------:R-:W-:Y:S01]  /*05a0*/  IMAD R212, R13, 0x200, R212 ;  /* 0x000002000dd47824 */ /* 0x000fe200078e02d4 */
[----:B------:R-:W-:Y:S01]  /*05b0*/  LOP3.LUT R220, R220, R9, RZ, 0x3c, !PT ;  /* 0x00000009dcdc7212 */ /* 0x000fe200078e3cff */
[----:B------:R-:W-:Y:S01]  /*05c0*/  IMAD.SHL.U32 R206, R206, 0x2, RZ ;  /* 0x00000002cece7824 */ /* 0x000fe200078e00ff */
[----:B------:R-:W-:Y:S01]  /*05d0*/  LOP3.LUT R221, R9, R10, R221, 0x1e, !PT ;  /* 0x0000000a09dd7212 */ /* 0x000fe200078e1edd */
[----:B------:R-:W-:Y:S01]  /*05e0*/  IMAD.SHL.U32 R9, R4, 0x8, RZ ;  /* 0x0000000804097824 */ /* 0x000fe200078e00ff */
[----:B------:R-:W-:Y:S01]  /*05f0*/  LOP3.LUT R6, R6, 0x1c0, RZ, 0xc0, !PT ;  /* 0x000001c006067812 */ /* 0x000fe200078ec0ff */
[----:B------:R-:W-:Y:S01]  /*0600*/  IMAD.SHL.U32 R218, R212, 0x2, RZ ;  /* 0x00000002d4da7824 */ /* 0x000fe200078e00ff */
[----:B------:R-:W-:-:S02]  /*0610*/  SHF.R.S32.HI R4, RZ, 0x2, R0 ;  /* 0x00000002ff047819 */ /* 0x000fc40000011400 */
[----:B------:R-:W-:Y:S02]  /*0620*/  SHF.R.U32.HI R204, RZ, 0x3, R6 ;  /* 0x00000003ffcc7819 */ /* 0x000fe40000011606 */
[----:B------:R-:W-:Y:S01]  /*0630*/  LOP3.LUT R9, R6, 0x8, R9, 0xf8, !PT ;  /* 0x0000000806097812 */ /* 0x000fe200078ef809 */
[----:B------:R-:W-:Y:S01]  /*0640*/  IMAD R211, R3, 0x10, R4 ;  /* 0x0000001003d37824 */ /* 0x000fe200078e0204 */
[----:B------:R-:W-:Y:S02]  /*0650*/  LOP3.LUT R0, R2, 0xfffffe00, RZ, 0xc0, !PT ;  /* 0xfffffe0002007812 */ /* 0x000fe400078ec0ff */
[----:B------:R-:W-:Y:S01]  /*0660*/  LOP3.LUT R210, R7, 0x6, R210, 0xf8, !PT ;  /* 0x0000000607d27812 */ /* 0x000fe200078ef8d2 */
[----:B------:R-:W-:Y:S01]  /*0670*/  IMAD R7, R3, 0x400, R8 ;  /* 0x0000040003077824 */ /* 0x000fe200078e0208 */
[----:B------:R-:W-:Y:S01]  /*0680*/  LOP3.LUT R207, R204, R207, R6, 0x1e, !PT ;  /* 0x000000cfcccf7212 */ /* 0x000fe200078e1e06 */
[----:B------:R-:W-:Y:S01]  /*0690*/  IMAD R8, R5, 0x400, R8 ;  /* 0x0000040005087824 */ /* 0x000fe200078e0208 */
[----:B------:R-:W-:Y:S01]  /*06a0*/  LOP3.LUT R204, R9, R204, RZ, 0x3c, !PT ;  /* 0x000000cc09cc7212 */ /* 0x000fe200078e3cff */
[--C-:B------:R-:W-:Y:S01]  /*06b0*/  IMAD R3, R3, 0x400, R0.reuse ;  /* 0x0000040003037824 */ /* 0x100fe200078e0200 */
[----:B------:R-:W-:Y:S01]  /*06c0*/  LOP3.LUT R207, R207, R0, RZ, 0xfc, !PT ;  /* 0x00000000cfcf7212 */ /* 0x000fe200078efcff */
[----:B------:R-:W-:Y:S01]  /*06d0*/  IMAD R5, R5, 0x400, R0 ;  /* 0x0000040005057824 */ /* 0x000fe200078e0200 */
[----:B------:R-:W-:Y:S01]  /*06e0*/  IADD3 R219, R214, 0x40, RZ ;  /* 0x00000040d6db7810 */ /* 0x000fe20007ffe0ff */
[----:B------:R-:W-:-:S02]  /*06f0*/  IMAD.IADD R220, R7, 0x1, R220 ;  /* 0x0000000107dc7824 */ /* 0x000fc400078e02dc */
[----:B------:R-:W-:Y:S02]  /*0700*/  IMAD.IADD R208, R3, 0x1, R204 ;  /* 0x0000000103d07824 */ /* 0x000fe400078e02cc */
[----:B------:R-:W-:Y:S02]  /*0710*/  IMAD.IADD R204, R204, 0x1, R5 ;  /* 0x00000001cccc7824 */ /* 0x000fe400078e0205 */
[----:B------:R-:W-:Y:S02]  /*0720*/  IMAD.MOV.U32 R3, RZ, RZ, 0x20 ;  /* 0x00000020ff037424 */ /* 0x000fe400078e00ff */
[----:B------:R-:W-:Y:S01]  /*0730*/  IMAD.MOV.U32 R5, RZ, RZ, 0x40 ;  /* 0x00000040ff057424 */ /* 0x000fe200078e00ff */
[----:B------:R-:W-:Y:S01]  /*0740*/  LEA R204, R204, 0x10000, 0x1 ;  /* 0x00010000cccc7811 */ /* 0x000fe200078e08ff */
[----:B------:R-:W-:Y:S01]  /*0750*/  IMAD.SHL.U32 R220, R220, 0x2, RZ ;  /* 0x00000002dcdc7824 */ /* 0x000fe200078e00ff */
[----:B------:R-:W-:Y:S01]  /*0760*/  SEL R3, R3, 0xffffffe0, !P4 ;  /* 0xffffffe003037807 */ /* 0x000fe20006000000 */
[----:B------:R-:W-:Y:S01]  /*0770*/  IMAD.IADD R221, R8, 0x1, R221 ;  /* 0x0000000108dd7824 */ /* 0x000fe200078e02dd */
[----:B------:R-:W-:Y:S01]  /*0780*/  SEL R5, R5, 0xffffffc0, !P3 ;  /* 0xffffffc005057807 */ /* 0x000fe20005800000 */
[----:B------:R-:W-:Y:S01]  /*0790*/  IMAD.MOV.U32 R7, RZ, RZ, -0x10 ;  /* 0xfffffff0ff077424 */ /* 0x000fe200078e00ff */
[----:B------:R-:W-:Y:S01]  /*07a0*/  IADD3 R222, R220, 0x20, RZ ;  /* 0x00000020dcde7810 */ /* 0x000fe20007ffe0ff */
[----:B------:R-:W-:Y:S01]  /*07b0*/  IMAD.IADD R196, R206, 0x1, R3 ;  /* 0x00000001cec47824 */ /* 0x000fe200078e0203 */
[----:B------:R-:W-:Y:S01]  /*07c0*/  LEA R221, R221, 0xc000, 0x1 ;  /* 0x0000c000dddd7811 */ /* 0x000fe200078e08ff */
[----:B------:R-:W-:Y:S01]  /*07d0*/  IMAD R0, R205, 0x2, R5 ;  /* 0x00000002cd007824 */ /* 0x000fe200078e0205 */
[----:B------:R-:W-:Y:S01]  /*07e0*/  SEL R7, R7, 0x10, !P0 ;  /* 0x0000001007077807 */ /* 0x000fe20004000000 */
[----:B------:R-:W-:Y:S01]  /*07f0*/  IMAD.SHL.U32 R205, R205, 0x2, RZ ;  /* 0x00000002cdcd7824 */ /* 0x000fe200078e00ff */
[----:B------:R-:W-:-:S02]  /*0800*/  @P1 IADD3 R222, R220, -0x20, RZ ;  /* 0xffffffe0dcde1810 */ /* 0x000fc40007ffe0ff */
[----:B------:R-:W-:Y:S01]  /*0810*/  IADD3 R2, R5, R206, R3 ;  /* 0x000000ce05027210 */ /* 0x000fe20007ffe003 */
[----:B------:R-:W-:Y:S01]  /*0820*/  IMAD.IADD R3, R206, 0x1, R5 ;  /* 0x00000001ce037824 */ /* 0x000fe200078e0205 */
[C---:B------:R-:W-:Y:S01]  /*0830*/  IADD3 R223, R221.reuse, 0x40, RZ ;  /* 0x00000040dddf7810 */ /* 0x040fe20007ffe0ff */
[----:B------:R-:W-:Y:S01]  /*0840*/  IMAD.IADD R224, R220, 0x1, R7 ;  /* 0x00000001dce07824 */ /* 0x000fe200078e0207 */
[----:B------:R-:W-:Y:S01]  /*0850*/  @P2 IADD3 R223, R221, -0x40, RZ ;  /* 0xffffffc0dddf2810 */ /* 0x000fe20007ffe0ff */
[----:B--23--:R-:W-:Y:S02]  /*0860*/  IMAD.IADD R226, R7, 0x1, R222 ;  /* 0x0000000107e27824 */ /* 0x00cfe400078e02de */
.L_x_126:
[----:B-123--:R-:W1:Y:S01]  /*0870*/  LDC.U8 R5, c[0x0][0x312] ;  /* 0x0000c480ff057b82 */ /* 0x00ee620000000000 */
[----:B------:R-:W-:Y:S01]  /*0880*/  ISETP.NE.U32.AND P3, PT, RZ, c[0x0][0x250], PT ;  /* 0x00009400ff007a0c */ /* 0x000fe20003f65070 */
[----:B------:R-:W-:Y:S01]  /*0890*/  IMAD.SHL.U32 R6, R216, 0x4, RZ ;  /* 0x00000004d8067824 */ /* 0x000fe200078e00ff */
[----:B------:R-:W-:Y:S01]  /*08a0*/  ISETP.NE.U32.AND P2, PT, RZ, c[0x0][0x240], PT ;  /* 0x00009000ff007a0c */ /* 0x000fe20003f45070 */
[----:B------:R-:W-:Y:S01]  /*08b0*/  IMAD.MOV.U32 R19, RZ, RZ, -0x1 ;  /* 0xffffffffff137424 */ /* 0x000fe200078e00ff */
[----:B------:R-:W-:-:S02]  /*08c0*/  ISETP.NE.AND.EX P3, PT, RZ, c[0x0][0x254], PT, P3 ;  /* 0x00009500ff007a0c */ /* 0x000fc40003f65330 */
[----:B------:R-:W-:Y:S02]  /*08d0*/  SHF.R.S32.HI R17, RZ, 0x1f, R216 ;  /* 0x0000001fff117819 */ /* 0x000fe400000114d8 */
[----:B------:R-:W-:Y:S02]  /*08e0*/  ISETP.NE.AND.EX P2, PT, RZ, c[0x0][0x244], PT, P2 ;  /* 0x00009100ff007a0c */ /* 0x000fe40003f45320 */
[----:B------:R-:W-:Y:S02]  /*08f0*/  ISETP.EQ.U32.AND P5, PT, RZ, c[0x0][0x248], PT ;  /* 0x00009200ff007a0c */ /* 0x000fe40003fa2070 */
[----:B------:R-:W-:Y:S02]  /*0900*/  SHF.L.U64.HI R4, R216, 0x2, R17 ;  /* 0x00000002d8047819 */ /* 0x000fe40000010211 */
[----:B------:R-:W-:Y:S02]  /*0910*/  IADD3 R14, P0, R6, c[0x0][0x240], RZ ;  /* 0x00009000060e7a10 */ /* 0x000fe40007f1e0ff */
[----:B-1----:R-:W-:-:S02]  /*0920*/  ISETP.NE.AND P4, PT, R5, RZ, PT ;  /* 0x000000ff0500720c */ /* 0x002fc40003f85270 */
[----:B------:R-:W-:Y:S02]  /*0930*/  IADD3.X R15, R4, c[0x0][0x244], RZ, P0, !PT ;  /* 0x00009100040f7a10 */ /* 0x000fe400007fe4ff */
[----:B------:R-:W-:Y:S02]  /*0940*/  ISETP.EQ.OR.EX P5, PT, RZ, c[0x0][0x24c], !P4, P5 ;  /* 0x00009300ff007a0c */ /* 0x000fe400067a2750 */
[C---:B------:R-:W-:Y:S01]  /*0950*/  @P3 IADD3 R12, P0, R6.reuse, c[0x0][0x250], RZ ;  /* 0x00009400060c3a10 */ /* 0x040fe20007f1e0ff */
[----:B------:R-:W-:Y:S01]  /*0960*/  IMAD.MOV.U32 R241, RZ, RZ, RZ ;  /* 0x000000fffff17224 */ /* 0x000fe200078e00ff */
[----:B------:R-:W-:Y:S01]  /*0970*/  IADD3 R8, P1, R6, c[0x0][0x248], RZ ;  /* 0x0000920006087a10 */ /* 0x000fe20007f3e0ff */
[----:B------:R-:W-:Y:S01]  /*0980*/  IMAD.MOV.U32 R244, RZ, RZ, -0x1 ;  /* 0xfffffffffff47424 */ /* 0x000fe200078e00ff */
[----:B------:R-:W2:Y:S01]  /*0990*/  @P2 LDG.E R19, [R14.64] ;  /* 0x000000060e132981 */ /* 0x000ea2000c1e1900 */
[C---:B------:R-:W-:Y:S02]  /*09a0*/  @P3 IADD3.X R13, R4.reuse, c[0x0][0x254], RZ, P0, !PT ;  /* 0x00009500040d3a10 */ /* 0x040fe400007fe4ff */
[----:B------:R-:W-:Y:S01]  /*09b0*/  IADD3.X R9, R4, c[0x0][0x24c], RZ, P1, !PT ;  /* 0x0000930004097a10 */ /* 0x000fe20000ffe4ff */
[----:B------:R-:W2:Y:S04]  /*09c0*/  @P2 LDG.E R10, [R14.64+0x4] ;  /* 0x000004060e0a2981 */ /* 0x000ea8000c1e1900 */
[----:B-----5:R1:W5:Y:S04]  /*09d0*/  @P3 LDG.E R241, [R12.64] ;  /* 0x000000060cf13981 */ /* 0x020368000c1e1900 */
[----:B------:R1:W5:Y:S01]  /*09e0*/  @!P5 LDG.E R244, [R8.64] ;  /* 0x0000000608f4d981 */ /* 0x000362000c1e1900 */
[----:B------:R-:W-:Y:S01]  /*09f0*/  ISETP.NE.U32.AND P0, PT, RZ, c[0x0][0x248], PT ;  /* 0x00009200ff007a0c */ /* 0x000fe20003f05070 */
[----:B------:R-:W-:-:S03]  /*0a00*/  IMAD.MOV.U32 R5, RZ, RZ, c[0x0][0x218] ;  /* 0x00008600ff057624 */ /* 0x000fc600078e00ff */
[----:B------:R-:W-:Y:S01]  /*0a10*/  ISETP.NE.AND.EX P0, PT, RZ, c[0x0][0x24c], PT, P0 ;  /* 0x00009300ff007a0c */ /* 0x000fe20003f05300 */
[----:B--2---:R-:W-:Y:S02]  /*0a20*/  @P2 IMAD.IADD R243, R10, 0x1, -R19 ;  /* 0x000000010af32824 */ /* 0x004fe400078e0a13 */
[----:B------:R-:W-:-:S10]  /*0a30*/  @!P2 IMAD.MOV.U32 R243, RZ, RZ, c[0x0][0x214] ;  /* 0x00008500fff3a624 */ /* 0x000fd400078e00ff */
[----:B------:R-:W-:Y:S05]  /*0a40*/  @!P0 BRA `(.L_x_78) ;  /* 0x0000003000008947 */ /* 0x000fea0003800000 */
[----:B-1----:R-:W2:Y:S02]  /*0a50*/  @P4 LDG.E R5, [R8.64+0x4] ;  /* 0x0000040608054981 */ /* 0x002ea4000c1e1900 */
[----:B--2--5:R-:W-:-:S06]  /*0a60*/  @P4 IADD3 R5, R5, -R244, RZ ;  /* 0x800000f405054210 */ /* 0x024fcc0007ffe0ff */
[----:B------:R1:W5:Y:S02]  /*0a70*/  @!P4 LDG.E R5, [R8.64] ;  /* 0x000000060805c981 */ /* 0x000364000c1e1900 */
.L_x_78:
[----:B-1----:R-:W-:-:S04]  /*0a80*/  ISETP.NE.U32.AND P1, PT, RZ, c[0x0][0x258], PT ;  /* 0x00009600ff007a0c */ /* 0x002fc80003f25070 */
[----:B------:R-:W-:-:S13]  /*0a90*/  ISETP.NE.AND.EX P1, PT, RZ, c[0x0][0x25c], PT, P1 ;  /* 0x00009700ff007a0c */ /* 0x000fda0003f25310 */
[----:B------:R-:W-:-:S04]  /*0aa0*/  @P1 IADD3 R6, P0, R6, c[0x0][0x258], RZ ;  /* 0x0000960006061a10 */ /* 0x000fc80007f1e0ff */
[----:B------:R-:W-:-:S05]  /*0ab0*/  @P1 IADD3.X R7, R4, c[0x0][0x25c], RZ, P0, !PT ;  /* 0x0000970004071a10 */ /* 0x000fca00007fe4ff */
        /* <DEDUP_REMOVED lines=9> */
[C---:B------:R-:W-:Y:S01]  /*0b50*/  IADD3 R7, R243.reuse, 0x40, R227 ;  /* 0x00000040f3077810 */ /* 0x040fe20007ffe0e3 */
[----:B------:R-:W-:Y:S01]  /*0b60*/  IMAD.WIDE.U32 R26, R216, c[0x0][0x178], RZ ;  /* 0x00005e00d81a7a25 */ /* 0x000fe200078e00ff */
[----:B------:R-:W-:Y:S02]  /*0b70*/  IADD3 R4, R243, 0x3f, RZ ;  /* 0x0000003ff3047810 */ /* 0x000fe40007ffe0ff */
[----:B------:R-:W-:Y:S01]  /*0b80*/  IADD3 R7, R7, c[0x0][0x2e4], -R242 ;  /* 0x0000b90007077a10 */ /* 0x000fe20007ffe8f2 */
[----:B------:R-:W-:Y:S01]  /*0b90*/  IMAD R11, R17, c[0x0][0x178], RZ ;  /* 0x00005e00110b7a24 */ /* 0x000fe200078e02ff */
[----:B------:R-:W-:Y:S02]  /*0ba0*/  ISETP.NE.AND P0, PT, R244, -0x1, PT ;  /* 0xfffffffff400780c */ /* 0x000fe40003f05270 */
[----:B------:R-:W-:Y:S01]  /*0bb0*/  IADD3 R7, R7, 0x3f, RZ ;  /* 0x0000003f07077810 */ /* 0x000fe20007ffe0ff */
[----:B------:R-:W-:Y:S01]  /*0bc0*/  IMAD R11, R216, c[0x0][0x17c], R11 ;  /* 0x00005f00d80b7a24 */ /* 0x000fe200078e020b */
[----:B------:R-:W-:-:S02]  /*0bd0*/  SHF.R.S32.HI R5, RZ, 0x1f, R4 ;  /* 0x0000001fff057819 */ /* 0x000fc40000011404 */
[----:B------:R-:W-:Y:S01]  /*0be0*/  SHF.R.S32.HI R240, RZ, 0x1f, R7 ;  /* 0x0000001ffff07819 */ /* 0x000fe20000011407 */
[----:B------:R-:W-:Y:S01]  /*0bf0*/  IMAD.IADD R11, R27, 0x1, R11 ;  /* 0x000000011b0b7824 */ /* 0x000fe200078e020b */
[----:B------:R-:W-:Y:S01]  /*0c00*/  LEA.HI R5, R5, R4, RZ, 0x6 ;  /* 0x0000000405057211 */ /* 0x000fe200078f30ff */
[C---:B------:R-:W-:Y:S01]  /*0c10*/  IMAD R4, R19.reuse, c[0x0][0x194], RZ ;  /* 0x0000650013047a24 */ /* 0x040fe200078e02ff */
[----:B------:R-:W-:Y:S01]  /*0c20*/  LEA.HI R240, R240, R7, RZ, 0x6 ;  /* 0x00000007f0f07211 */ /* 0x000fe200078f30ff */
[C---:B------:R-:W-:Y:S01]  /*0c30*/  IMAD.WIDE.U32 R6, R19.reuse, c[0x0][0x190], RZ ;  /* 0x0000640013067a25 */ /* 0x040fe200078e00ff */
[----:B------:R-:W-:Y:S02]  /*0c40*/  ISETP.NE.AND P1, PT, R19, -0x1, PT ;  /* 0xffffffff1300780c */ /* 0x000fe40003f25270 */
[----:B------:R-:W-:Y:S01]  /*0c50*/  SHF.R.S32.HI R5, RZ, 0x6, R5 ;  /* 0x00000006ff057819 */ /* 0x000fe20000011405 */
[----:B------:R-:W-:Y:S01]  /*0c60*/  @P0 IMAD.IADD R10, R241, 0x1, R244 ;  /* 0x00000001f10a0824 */ /* 0x000fe200078e02f4 */
[----:B------:R-:W-:-:S02]  /*0c70*/  SHF.R.S32.HI R240, RZ, 0x6, R240 ;  /* 0x00000006fff07819 */ /* 0x000fc400000114f0 */
[----:B------:R-:W-:Y:S01]  /*0c80*/  SEL R26, R26, R6, !P1 ;  /* 0x000000061a1a7207 */ /* 0x000fe20004800000 */
[----:B------:R-:W-:Y:S01]  /*0c90*/  @P0 IMAD.WIDE.U32 R12, R10, c[0x0][0x198], RZ ;  /* 0x000066000a0c0a25 */ /* 0x000fe200078e00ff */
[----:B------:R-:W-:-:S03]  /*0ca0*/  IMNMX R240, R5, R240, PT ;  /* 0x000000f005f07217 */ /* 0x000fc60003800200 */
[----:B------:R-:W-:Y:S01]  /*0cb0*/  @P0 IMAD R10, R10, c[0x0][0x19c], R13 ;  /* 0x000067000a0a0a24 */ /* 0x000fe200078e020d */
[----:B------:R-:W-:Y:S01]  /*0cc0*/  LEA R6, R240, 0xffffffc0, 0x6 ;  /* 0xffffffc0f0067811 */ /* 0x000fe200078e30ff */
[----:B------:R-:W-:-:S03]  /*0cd0*/  @P1 IMAD.IADD R11, R7, 0x1, R4 ;  /* 0x00000001070b1824 */ /* 0x000fc600078e0204 */
[----:B------:R-:W-:Y:S01]  /*0ce0*/  SHF.R.S32.HI R23, RZ, 0x1f, R6 ;  /* 0x0000001fff177819 */ /* 0x000fe20000011406 */
[----:B------:R-:W-:Y:S05]  /*0cf0*/  @P0 BRA `(.L_x_80) ;  /* 0x0000009000000947 */ /* 0x000fea0003800000 */
[----:B------:R-:W-:Y:S01]  /*0d00*/  SHF.R.S32.HI R4, RZ, 0x1f, R241 ;  /* 0x0000001fff047819 */ /* 0x000fe200000114f1 */
[----:B------:R-:W-:-:S04]  /*0d10*/  IMAD.WIDE.U32 R8, R241, c[0x0][0x198], RZ ;  /* 0x00006600f1087a25 */ /* 0x000fc800078e00ff */
[----:B------:R-:W-:Y:S02]  /*0d20*/  IMAD R4, R4, c[0x0][0x198], RZ ;  /* 0x0000660004047a24 */ /* 0x000fe400078e02ff */
[----:B------:R-:W-:Y:S02]  /*0d30*/  IMAD R5, R17, c[0x0][0x180], RZ ;  /* 0x0000600011057a24 */ /* 0x000fe400078e02ff */
[----:B------:R-:W-:Y:S02]  /*0d40*/  IMAD R4, R241, c[0x0][0x19c], R4 ;  /* 0x00006700f1047a24 */ /* 0x000fe400078e0204 */
[----:B------:R-:W-:-:S03]  /*0d50*/  IMAD R5, R216, c[0x0][0x184], R5 ;  /* 0x00006100d8057a24 */ /* 0x000fc600078e0205 */
[----:B------:R-:W-:-:S05]  /*0d60*/  IADD3 R9, R9, R4, RZ ;  /* 0x0000000409097210 */ /* 0x000fca0007ffe0ff */
[----:B------:R-:W-:-:S05]  /*0d70*/  IMAD.WIDE.U32 R12, R216, c[0x0][0x180], R8 ;  /* 0x00006000d80c7a25 */ /* 0x000fca00078e0008 */
[----:B------:R-:W-:Y:S02]  /*0d80*/  IADD3 R10, R13, R5, RZ ;  /* 0x000000050d0a7210 */ /* 0x000fe40007ffe0ff */
.L_x_80:
        /* <DEDUP_REMOVED lines=14> */
[----:B------:R-:W-:Y:S02]  /*0e70*/  MOV R18, R8 ;  /* 0x0000000800127202 */ /* 0x000fe40000000f00 */
.L_x_81:
[----:B------:R-:W-:Y:S01]  /*0e80*/  IABS R7, c[0x0][0x1c8] ;  /* 0x0000720000077a13 */ /* 0x000fe20000000000 */
[----:B------:R-:W1:Y:S01]  /*0e90*/  LDC.U8 R13, c[0x0][0x328] ;  /* 0x0000ca00ff0d7b82 */ /* 0x000e620000000000 */
[----:B------:R-:W-:Y:S01]  /*0ea0*/  @P1 IMAD.WIDE.U32 R28, R19, c[0x0][0x370], RZ ;  /* 0x0000dc00131c1a25 */ /* 0x000fe200078e00ff */
[----:B------:R-:W-:Y:S01]  /*0eb0*/  LOP3.LUT R8, R235, c[0x0][0x1c8], RZ, 0x3c, !PT ;  /* 0x00007200eb087a12 */ /* 0x000fe200078e3cff */
[----:B------:R-:W2:Y:S01]  /*0ec0*/  I2F.RP R5, R7 ;  /* 0x0000000700057306 */ /* 0x000ea20000209400 */
[C---:B------:R-:W-:Y:S01]  /*0ed0*/  SHF.L.U32 R16, R216.reuse, 0x7, RZ ;  /* 0x00000007d8107819 */ /* 0x040fe200000006ff */
[----:B------:R-:W-:Y:S01]  /*0ee0*/  @!P1 IMAD.WIDE.U32 R30, R216, c[0x0][0x368], RZ ;  /* 0x0000da00d81e9a25 */ /* 0x000fe200078e00ff */
[----:B------:R-:W-:Y:S02]  /*0ef0*/  ISETP.GE.AND P4, PT, R8, RZ, PT ;  /* 0x000000ff0800720c */ /* 0x000fe40003f86270 */
[C---:B------:R-:W-:Y:S01]  /*0f00*/  SHF.L.U64.HI R8, R216.reuse, 0x7, R17 ;  /* 0x00000007d8087819 */ /* 0x040fe20000010211 */
[----:B------:R-:W-:Y:S01]  /*0f10*/  @P1 IMAD R27, R19, c[0x0][0x374], R29 ;  /* 0x0000dd00131b1a24 */ /* 0x000fe200078e021d */
[----:B------:R-:W-:Y:S01]  /*0f20*/  @!P1 MOV R28, R30 ;  /* 0x0000001e001c9202 */ /* 0x000fe20000000f00 */
[----:B------:R-:W-:Y:S01]  /*0f30*/  IMAD.WIDE.U32 R34, R216, c[0x0][0x224], RZ ;  /* 0x00008900d8227a25 */ /* 0x000fe200078e00ff */
[----:B------:R-:W-:-:S03]  /*0f40*/  SEL R8, R8, RZ, P2 ;  /* 0x000000ff08087207 */ /* 0x000fc60001000000 */
[----:B------:R-:W-:Y:S01]  /*0f50*/  IMAD R29, R235, c[0x0][0x22c], RZ ;  /* 0x00008b00eb1d7a24 */ /* 0x000fe200078e02ff */
[----:B--2---:R2:W3:Y:S01]  /*0f60*/  MUFU.RCP R20, R5 ;  /* 0x0000000500147308 */ /* 0x0044e20000001000 */
[----:B-1----:R-:W-:Y:S02]  /*0f70*/  ISETP.NE.AND P3, PT, R13, RZ, PT ;  /* 0x000000ff0d00720c */ /* 0x002fe40003f65270 */
[----:B------:R-:W-:-:S04]  /*0f80*/  SEL R13, R16, RZ, P2 ;  /* 0x000000ff100d7207 */ /* 0x000fc80001000000 */
[----:B------:R-:W-:-:S04]  /*0f90*/  IADD3 R32, P2, R6, R13, RZ ;  /* 0x0000000d06207210 */ /* 0x000fc80007f5e0ff */
[----:B------:R-:W-:Y:S01]  /*0fa0*/  IADD3.X R8, R23, R8, RZ, P2, !PT ;  /* 0x0000000817087210 */ /* 0x000fe200017fe4ff */
[----:B--2---:R-:W-:Y:S01]  /*0fb0*/  @!P1 IMAD R5, R17, c[0x0][0x368], RZ ;  /* 0x0000da0011059a24 */ /* 0x004fe200078e02ff */
[----:B---3--:R-:W-:-:S03]  /*0fc0*/  IADD3 R20, R20, 0xffffffe, RZ ;  /* 0x0ffffffe14147810 */ /* 0x008fc60007ffe0ff */
[----:B------:R-:W-:Y:S01]  /*0fd0*/  @!P1 IMAD R5, R216, c[0x0][0x36c], R5 ;  /* 0x0000db00d8059a24 */ /* 0x000fe200078e0205 */
[----:B------:R-:W1:Y:S03]  /*0fe0*/  F2I.FTZ.U32.TRUNC.NTZ R21, R20 ;  /* 0x0000001400157305 */ /* 0x000e66000021f000 */
[----:B------:R-:W-:Y:S01]  /*0ff0*/  @!P1 IMAD.IADD R27, R31, 0x1, R5 ;  /* 0x000000011f1b9824 */ /* 0x000fe200078e0205 */
[----:B-1----:R-:W-:Y:S01]  /*1000*/  IADD3 R4, RZ, -R21, RZ ;  /* 0x80000015ff047210 */ /* 0x002fe20007ffe0ff */
[----:B------:R-:W-:-:S04]  /*1010*/  IMAD.MOV.U32 R20, RZ, RZ, RZ ;  /* 0x000000ffff147224 */ /* 0x000fc800078e00ff */
[----:B------:R-:W-:Y:S01]  /*1020*/  IMAD R9, R4, R7, RZ ;  /* 0x0000000704097224 */ /* 0x000fe200078e02ff */
[----:B------:R-:W-:-:S03]  /*1030*/  IABS R4, R235 ;  /* 0x000000eb00047213 */ /* 0x000fc60000000000 */
[----:B------:R-:W-:Y:S01]  /*1040*/  IMAD.HI.U32 R9, R21, R9, R20 ;  /* 0x0000000915097227 */ /* 0x000fe200078e0014 */
[----:B------:R-:W-:Y:S02]  /*1050*/  MOV R21, c[0x0][0x224] ;  /* 0x0000890000157a02 */ /* 0x000fe40000000f00 */
[----:B------:R-:W-:Y:S02]  /*1060*/  MOV R20, c[0x0][0x22c] ;  /* 0x00008b0000147a02 */ /* 0x000fe40000000f00 */
[----:B------:R-:W-:Y:S01]  /*1070*/  SHF.R.S32.HI R21, RZ, 0x1f, R21 ;  /* 0x0000001fff157819 */ /* 0x000fe20000011415 */
[----:B------:R-:W-:-:S04]  /*1080*/  IMAD.HI.U32 R9, R9, R4, RZ ;  /* 0x0000000409097227 */ /* 0x000fc800078e00ff */
[----:B------:R-:W-:Y:S02]  /*1090*/  IMAD.MOV R14, RZ, RZ, -R9 ;  /* 0x000000ffff0e7224 */ /* 0x000fe400078e0a09 */
[----:B------:R-:W-:-:S04]  /*10a0*/  IMAD.WIDE R24, R20, c[0x0][0x1c0], RZ ;  /* 0x0000700014187a25 */ /* 0x000fc800078e02ff */
[----:B------:R-:W-:Y:S02]  /*10b0*/  IMAD R14, R7, R14, R4 ;  /* 0x0000000e070e7224 */ /* 0x000fe400078e0204 */
[----:B------:R-:W-:Y:S02]  /*10c0*/  IMAD R4, R21, R216, RZ ;  /* 0x000000d815047224 */ /* 0x000fe400078e02ff */
[----:B------:R-:W-:Y:S01]  /*10d0*/  IMAD R21, R25, R34, RZ ;  /* 0x0000002219157224 */ /* 0x000fe200078e02ff */
[----:B------:R-:W-:Y:S01]  /*10e0*/  ISETP.GT.U32.AND P5, PT, R7, R14, PT ;  /* 0x0000000e0700720c */ /* 0x000fe20003fa4070 */
[----:B------:R-:W-:Y:S02]  /*10f0*/  IMAD R5, R17, c[0x0][0x224], R4 ;  /* 0x0000890011057a24 */ /* 0x000fe400078e0204 */
[----:B------:R-:W1:Y:S01]  /*1100*/  S2R R4, SR_CTAID.X ;  /* 0x0000000000047919 */ /* 0x000e620000002500 */
[----:B------:R-:W-:Y:S02]  /*1110*/  IMAD R13, R25, R32, RZ ;  /* 0x00000020190d7224 */ /* 0x000fe400078e02ff */
[----:B------:R-:W-:-:S02]  /*1120*/  IMAD.IADD R22, R35, 0x1, R5 ;  /* 0x0000000123167824 */ /* 0x000fc400078e0205 */
[----:B------:R-:W2:Y:S01]  /*1130*/  LDC.U8 R5, c[0x0][0x3d0] ;  /* 0x0000f400ff057b82 */ /* 0x000ea20000000000 */
[----:B------:R-:W-:-:S04]  /*1140*/  IMAD.WIDE.U32 R34, R24, R34, RZ ;  /* 0x0000002218227225 */ /* 0x000fc800078e00ff */
[----:B------:R-:W-:Y:S01]  /*1150*/  @!P5 IMAD.IADD R14, R14, 0x1, -R7 ;  /* 0x000000010e0ed824 */ /* 0x000fe200078e0a07 */
[----:B------:R-:W-:Y:S01]  /*1160*/  @!P5 IADD3 R9, R9, 0x1, RZ ;  /* 0x000000010909d810 */ /* 0x000fe20007ffe0ff */
[C---:B------:R-:W-:Y:S01]  /*1170*/  IMAD R21, R24.reuse, R22, R21 ;  /* 0x0000001618157224 */ /* 0x040fe200078e0215 */
[----:B------:R-:W-:Y:S01]  /*1180*/  ISETP.NE.AND P5, PT, RZ, c[0x0][0x1c8], PT ;  /* 0x00007200ff007a0c */ /* 0x000fe20003fa5270 */
[----:B------:R-:W-:Y:S01]  /*1190*/  IMAD.WIDE.U32 R30, R24, R19, RZ ;  /* 0x00000013181e7225 */ /* 0x000fe200078e00ff */
[----:B------:R-:W-:Y:S02]  /*11a0*/  ISETP.GE.U32.AND P6, PT, R14, R7, PT ;  /* 0x000000070e00720c */ /* 0x000fe40003fc6070 */
[----:B------:R-:W-:Y:S01]  /*11b0*/  IADD3 R21, R35, R21, RZ ;  /* 0x0000001523157210 */ /* 0x000fe20007ffe0ff */
[----:B------:R-:W-:Y:S01]  /*11c0*/  IMAD R7, R25, R19, RZ ;  /* 0x0000001319077224 */ /* 0x000fe200078e02ff */
[----:B------:R-:W-:Y:S01]  /*11d0*/  SEL R25, R34, R30, !P1 ;  /* 0x0000001e22197207 */ /* 0x000fe20004800000 */
[----:B------:R-:W-:Y:S01]  /*11e0*/  IMAD R13, R24, R8, R13 ;  /* 0x00000008180d7224 */ /* 0x000fe200078e020d */
[----:B------:R-:W-:Y:S01]  /*11f0*/  SHF.R.S32.HI R14, RZ, 0x1f, R235 ;  /* 0x0000001fff0e7819 */ /* 0x000fe200000114eb */
[----:B------:R-:W-:-:S02]  /*1200*/  @P3 IMAD R8, R216, c[0x0][0x214], RZ ;  /* 0x00008500d8083a24 */ /* 0x000fc400078e02ff */
[----:B------:R-:W-:Y:S01]  /*1210*/  @P1 IMAD.IADD R21, R31, 0x1, R7 ;  /* 0x000000011f151824 */ /* 0x000fe200078e0207 */
[----:B------:R-:W-:Y:S01]  /*1220*/  SHF.R.S32.HI R7, RZ, 0x1f, R227 ;  /* 0x0000001fff077819 */ /* 0x000fe200000114e3 */
[----:B-1----:R-:W-:Y:S01]  /*1230*/  IMAD.WIDE.U32 R30, R4, c[0x0][0x3d8], RZ ;  /* 0x0000f600041e7a25 */ /* 0x002fe200078e00ff */
[----:B------:R-:W-:Y:S02]  /*1240*/  @P3 SEL R8, R8, R19, !P1 ;  /* 0x0000001308083207 */ /* 0x000fe40004800000 */
[----:B------:R-:W-:Y:S01]  /*1250*/  @P6 IADD3 R9, R9, 0x1, RZ ;  /* 0x0000000109096810 */ /* 0x000fe20007ffe0ff */
[----:B------:R-:W-:Y:S01]  /*1260*/  IMAD.WIDE.U32 R32, R24, R32, RZ ;  /* 0x0000002018207225 */ /* 0x000fe200078e00ff */
[----:B--2---:R-:W-:Y:S02]  /*1270*/  ISETP.NE.AND P2, PT, R5, RZ, PT ;  /* 0x000000ff0500720c */ /* 0x004fe40003f45270 */
[----:B------:R-:W-:Y:S01]  /*1280*/  @!P4 IADD3 R9, -R9, RZ, RZ ;  /* 0x000000ff0909c210 */ /* 0x000fe20007ffe1ff */
[----:B------:R-:W-:Y:S01]  /*1290*/  IMAD R22, R4, c[0x0][0x3dc], R31 ;  /* 0x0000f70004167a24 */ /* 0x000fe200078e021f */
[----:B------:R-:W-:Y:S01]  /*12a0*/  @!P5 LOP3.LUT R9, RZ, c[0x0][0x1c8], RZ, 0x33, !PT ;  /* 0x00007200ff09da12 */ /* 0x000fe200078e33ff */
[----:B------:R-:W-:Y:S01]  /*12b0*/  @!P3 IMAD R4, R216, c[0x0][0x1c0], R235 ;  /* 0x00007000d804ba24 */ /* 0x000fe200078e02eb */
[----:B------:R-:W-:Y:S01]  /*12c0*/  SEL R24, R30, RZ, P2 ;  /* 0x000000ff1e187207 */ /* 0x000fe20001000000 */
        /* <DEDUP_REMOVED lines=14> */
.L_x_82:
[----:B------:R-:W-:-:S04]  /*13b0*/  IMAD R19, R216, c[0x0][0x1c0], R235 ;  /* 0x00007000d8137a24 */ /* 0x000fc800078e02eb */
[----:B------:R-:W-:Y:S02]  /*13c0*/  IMAD R19, R19, c[0x0][0x224], RZ ;  /* 0x0000890013137a24 */ /* 0x000fe400078e02ff */
.L_x_83:
[----:B------:R-:W1:Y:S01]  /*13d0*/  S2R R5, SR_TID.X ;  /* 0x0000000000057919 */ /* 0x000e620000002100 */
[----:B------:R-:W-:Y:S01]  /*13e0*/  IMAD R20, R20, c[0x0][0x1c0], RZ ;  /* 0x0000700014147a24 */ /* 0x000fe200078e02ff */
[----:B------:R-:W-:Y:S01]  /*13f0*/  IADD3 R28, P4, R214, R28, RZ ;  /* 0x0000001cd61c7210 */ /* 0x000fe20007f9e0ff */
[----:B------:R-:W-:Y:S01]  /*1400*/  IMAD R31, R23, c[0x0][0x370], RZ ;  /* 0x0000dc00171f7a24 */ /* 0x000fe200078e02ff */
[----:B------:R-:W-:Y:S01]  /*1410*/  SHF.R.S32.HI R215, RZ, 0x1f, R214 ;  /* 0x0000001fffd77819 */ /* 0x000fe200000114d6 */
[----:B------:R-:W-:Y:S01]  /*1420*/  IMAD.SHL.U32 R4, R20, 0x40, RZ ;  /* 0x0000004014047824 */ /* 0x000fe200078e00ff */
[----:B------:R-:W-:Y:S01]  /*1430*/  BSSY B1, `(.L_x_79) ;  /* 0x000058d000017945 */ /* 0x000fe20003800000 */
[C---:B------:R-:W-:Y:S02]  /*1440*/  IMAD.IADD R229, R6.reuse, 0x1, R229 ;  /* 0x0000000106e57824 */ /* 0x040fe400078e02e5 */
[----:B------:R-:W-:Y:S01]  /*1450*/  IMAD R31, R6, c[0x0][0x374], R31 ;  /* 0x0000dd00061f7a24 */ /* 0x000fe200078e021f */
[----:B------:R-:W-:Y:S01]  /*1460*/  IADD3 R29, P3, P1, R32, R4, R29 ;  /* 0x00000004201d7210 */ /* 0x000fe2000797e01d */
[----:B------:R-:W-:Y:S01]  /*1470*/  IMAD.IADD R19, R6, 0x1, R19 ;  /* 0x0000000106137824 */ /* 0x000fe200078e0213 */
[----:B------:R-:W-:Y:S01]  /*1480*/  SHF.R.S32.HI R4, RZ, 0x1f, R4 ;  /* 0x0000001fff047819 */ /* 0x000fe20000011404 */
[----:B------:R-:W-:-:S02]  /*1490*/  IMAD.IADD R245, R227, 0x1, R243 ;  /* 0x00000001e3f57824 */ /* 0x000fc400078e02f3 */
[----:B------:R-:W-:Y:S01]  /*14a0*/  IMAD.MOV.U32 R16, RZ, RZ, 0x4 ;  /* 0x00000004ff107424 */ /* 0x000fe200078e00ff */
[----:B------:R-:W-:Y:S02]  /*14b0*/  IADD3.X R13, R13, R4, R30, P3, P1 ;  /* 0x000000040d0d7210 */ /* 0x000fe40001fe241e */
[----:B------:R-:W-:Y:S01]  /*14c0*/  IADD3 R25, P3, P1, R24, R29, R25 ;  /* 0x0000001d18197210 */ /* 0x000fe2000797e019 */
[----:B------:R-:W-:Y:S02]  /*14d0*/  IMAD.X R29, R215, 0x1, R27, P4 ;  /* 0x00000001d71d7824 */ /* 0x000fe400020e061b */
[----:B------:R-:W-:Y:S01]  /*14e0*/  IMAD.WIDE R228, R229, R16, c[0x0][0x200] ;  /* 0x00008000e5e47625 */ /* 0x000fe200078e0210 */
[----:B------:R-:W-:Y:S02]  /*14f0*/  IADD3.X R21, R22, R13, R21, P3, P1 ;  /* 0x0000000d16157210 */ /* 0x000fe40001fe2415 */
[----:B-1----:R-:W-:Y:S01]  /*1500*/  SHF.R.S32.HI R4, RZ, 0x1f, R5 ;  /* 0x0000001fff047819 */ /* 0x002fe20000011405 */
[----:B------:R-:W-:Y:S01]  /*1510*/  IMAD.WIDE.U32 R28, R6, c[0x0][0x370], R28 ;  /* 0x0000dc00061c7a25 */ /* 0x000fe200078e001c */
[----:B------:R-:W-:-:S02]  /*1520*/  IADD3 R13, P1, R213, R6, RZ ;  /* 0x00000006d50d7210 */ /* 0x000fc40007f3e0ff */
[----:B------:R-:W-:Y:S01]  /*1530*/  LEA.HI R27, R4, R5, RZ, 0x5 ;  /* 0x00000005041b7211 */ /* 0x000fe200078f28ff */
[----:B------:R-:W-:Y:S01]  /*1540*/  IMAD.WIDE R230, R19, R16, c[0x0][0x3c8] ;  /* 0x0000f20013e67625 */ /* 0x000fe200078e0210 */
[----:B------:R-:W-:Y:S02]  /*1550*/  SHF.R.S32.HI R6, RZ, 0x1f, R213 ;  /* 0x0000001fff067819 */ /* 0x000fe400000114d5 */
[----:B------:R-:W-:Y:S02]  /*1560*/  LOP3.LUT R32, R27, 0xffffffe0, RZ, 0xc0, !PT ;  /* 0xffffffe01b207812 */ /* 0x000fe400078ec0ff */
[----:B------:R-:W-:Y:S01]  /*1570*/  SHF.R.S32.HI R27, RZ, 0x5, R27 ;  /* 0x00000005ff1b7819 */ /* 0x000fe2000001141b */
[----:B------:R-:W-:Y:S01]  /*1580*/  IMAD.X R22, R6, 0x1, R23, P1 ;  /* 0x0000000106167824 */ /* 0x000fe200008e0617 */
[----:B------:R-:W-:Y:S01]  /*1590*/  IADD3 R29, R29, R31, RZ ;  /* 0x0000001f1d1d7210 */ /* 0x000fe20007ffe0ff */
[----:B------:R-:W-:Y:S02]  /*15a0*/  IMAD.IADD R32, R5, 0x1, -R32 ;  /* 0x0000000105207824 */ /* 0x000fe400078e0a20 */
[----:B------:R-:W-:-:S02]  /*15b0*/  IMAD R22, R22, c[0x0][0x190], RZ ;  /* 0x0000640016167a24 */ /* 0x000fc400078e02ff */
[----:B------:R-:W-:Y:S02]  /*15c0*/  IMAD R32, R27, R20, R32 ;  /* 0x000000141b207224 */ /* 0x000fe400078e0220 */
[----:B------:R-:W-:Y:S02]  /*15d0*/  IMAD R20, R14, c[0x0][0x378], RZ ;  /* 0x0000de000e147a24 */ /* 0x000fe400078e02ff */
[----:B------:R-:W-:Y:S01]  /*15e0*/  IMAD.WIDE.U32 R30, R13, c[0x0][0x190], R214 ;  /* 0x000064000d1e7a25 */ /* 0x000fe200078e00d6 */
[----:B------:R-:W-:-:S03]  /*15f0*/  IADD3 R24, P1, R32, R25, RZ ;  /* 0x0000001920187210 */ /* 0x000fc60007f3e0ff */
[----:B------:R-:W-:Y:S01]  /*1600*/  IMAD R23, R235, c[0x0][0x37c], R20 ;  /* 0x0000df00eb177a24 */ /* 0x000fe200078e0214 */
[----:B------:R-:W-:Y:S01]  /*1610*/  IADD3 R20, R245, -c[0x0][0x2e8], -R242 ;  /* 0x8000ba00f5147a10 */ /* 0x000fe20007ffe8f2 */
[----:B------:R-:W-:Y:S01]  /*1620*/  IMAD R22, R13, c[0x0][0x194], R22 ;  /* 0x000065000d167a24 */ /* 0x000fe200078e0216 */
[----:B------:R-:W-:Y:S01]  /*1630*/  LEA.HI.X.SX32 R21, R32, R21, 0x1, P1 ;  /* 0x0000001520157211 */ /* 0x000fe200008f0eff */
[----:B------:R-:W-:Y:S01]  /*1640*/  IMAD.WIDE.U32 R28, R235, c[0x0][0x378], R28 ;  /* 0x0000de00eb1c7a25 */ /* 0x000fe200078e001c */
[----:B------:R-:W-:Y:S02]  /*1650*/  SHF.R.S32.HI R13, RZ, 0x1f, R20 ;  /* 0x0000001fff0d7819 */ /* 0x000fe40000011414 */
[----:B------:R-:W-:Y:S01]  /*1660*/  IADD3 R26, P3, R26, R30, RZ ;  /* 0x0000001e1a1a7210 */ /* 0x000fe20007f7e0ff */
[----:B------:R-:W-:Y:S01]  /*1670*/  IMAD.IADD R23, R29, 0x1, R23 ;  /* 0x000000011d177824 */ /* 0x000fe200078e0217 */
[----:B------:R-:W-:Y:S01]  /*1680*/  LEA.HI R13, R13, R20, RZ, 0x6 ;  /* 0x000000140d0d7211 */ /* 0x000fe200078f30ff */
[----:B------:R-:W-:Y:S01]  /*1690*/  IMAD R20, R14, c[0x0][0x1a8], RZ ;  /* 0x00006a000e147a24 */ /* 0x000fe200078e02ff */
[----:B------:R-:W-:-:S02]  /*16a0*/  LEA R246, P1, R24, c[0x0][0x350], 0x2 ;  /* 0x0000d40018f67a11 */ /* 0x000fc400078210ff */
[----:B------:R-:W-:Y:S02]  /*16b0*/  SHF.R.S32.HI R225, RZ, 0x6, R13 ;  /* 0x00000006ffe17819 */ /* 0x000fe4000001140d */
[----:B------:R-:W-:Y:S01]  /*16c0*/  IADD3.X R27, R11, R31, R22, P3, !PT ;  /* 0x0000001f0b1b7210 */ /* 0x000fe20001ffe416 */
[C---:B------:R-:W-:Y:S01]  /*16d0*/  IMAD R11, R235.reuse, c[0x0][0x1ac], R20 ;  /* 0x00006b00eb0b7a24 */ /* 0x040fe200078e0214 */
[----:B------:R-:W-:Y:S02]  /*16e0*/  IMNMX R225, RZ, R225, !PT ;  /* 0x000000e1ffe17217 */ /* 0x000fe40007800200 */
[----:B------:R-:W-:Y:S01]  /*16f0*/  LEA.HI.X R247, R24, c[0x0][0x354], R21, 0x2, P1 ;  /* 0x0000d50018f77a11 */ /* 0x000fe200008f1415 */
[----:B------:R-:W-:Y:S01]  /*1700*/  IMAD R24, R6, c[0x0][0x370], RZ ;  /* 0x0000dc0006187a24 */ /* 0x000fe200078e02ff */
[----:B------:R-:W-:Y:S01]  /*1710*/  ISETP.GT.AND P4, PT, R240, R225, PT ;  /* 0x000000e1f000720c */ /* 0x000fe20003f84270 */
[----:B------:R-:W-:Y:S01]  /*1720*/  IMAD.WIDE.U32 R20, R235, c[0x0][0x1a8], R26 ;  /* 0x00006a00eb147a25 */ /* 0x000fe200078e001a */
[----:B------:R-:W-:-:S02]  /*1730*/  MOV R22, R28 ;  /* 0x0000001c00167202 */ /* 0x000fc40000000f00 */
[----:B------:R-:W-:Y:S01]  /*1740*/  IADD3 R240, R240, -0x1, RZ ;  /* 0xfffffffff0f07810 */ /* 0x000fe20007ffe0ff */
[C---:B------:R-:W-:Y:S01]  /*1750*/  IMAD R13, R213.reuse, c[0x0][0x374], R24 ;  /* 0x0000dd00d50d7a24 */ /* 0x040fe200078e0218 */
[----:B------:R-:W-:Y:S01]  /*1760*/  LEA R250, P3, R20, c[0x0][0x160], 0x1 ;  /* 0x0000580014fa7a11 */ /* 0x000fe200078608ff */
[----:B------:R-:W-:-:S04]  /*1770*/  IMAD.WIDE.U32 R22, R213, c[0x0][0x370], R22 ;  /* 0x0000dc00d5167a25 */ /* 0x000fc800078e0016 */
[----:B------:R-:W-:Y:S01]  /*1780*/  IMAD.IADD R11, R21, 0x1, R11 ;  /* 0x00000001150b7824 */ /* 0x000fe200078e020b */
[----:B------:R-:W-:Y:S01]  /*1790*/  LEA R248, P1, R22, c[0x0][0x330], 0x1 ;  /* 0x0000cc0016f87a11 */ /* 0x000fe200078208ff */
[----:B------:R-:W-:-:S03]  /*17a0*/  IMAD.IADD R13, R23, 0x1, R13 ;  /* 0x00000001170d7824 */ /* 0x000fc600078e020d */
[----:B------:R-:W-:Y:S02]  /*17b0*/  LEA.HI.X R251, R20, c[0x0][0x164], R11, 0x1, P3 ;  /* 0x0000590014fb7a11 */ /* 0x000fe400018f0c0b */
[----:B------:R-:W-:Y:S01]  /*17c0*/  LEA.HI.X R249, R22, c[0x0][0x334], R13, 0x1, P1 ;  /* 0x0000cd0016f97a11 */ /* 0x000fe200008f0c0d */
[----:B------:R-:W-:Y:S05]  /*17d0*/  @P4 BRA `(.L_x_84) ;  /* 0x000006e000004947 */ /* 0x000fea0003800000 */
[----:B------:R-:W-:-:S05]  /*17e0*/  @P0 IADD3 R5, R241, R244, RZ ;  /* 0x000000f4f1050210 */ /* 0x000fca0007ffe0ff */
[----:B------:R-:W-:-:S04]  /*17f0*/  @P0 IMAD.WIDE.U32 R10, R5, c[0x0][0x3a0], RZ ;  /* 0x0000e800050a0a25 */ /* 0x000fc800078e00ff */
[----:B------:R-:W-:Y:S01]  /*1800*/  @P0 IMAD R5, R5, c[0x0][0x3a4], R11 ;  /* 0x0000e90005050a24 */ /* 0x000fe200078e020b */
        /* <DEDUP_REMOVED lines=10> */
.L_x_85:
        /* <DEDUP_REMOVED lines=13> */
.L_x_86:
[----:B------:R-:W-:Y:S01]  /*1980*/  IMAD R242, R217, -0x40, R242 ;  /* 0xffffffc0d9f27824 */ /* 0x000fe200078e02f2 */
[----:B------:R-:W-:Y:S01]  /*1990*/  BSSY B0, `(.L_x_87) ;  /* 0x0000018000007945 */ /* 0x000fe20003800000 */
[----:B------:R-:W-:Y:S02]  /*19a0*/  IMAD R12, R7, c[0x0][0x3a0], RZ ;  /* 0x0000e800070c7a24 */ /* 0x000fe400078e02ff */
[----:B------:R-:W-:Y:S01]  /*19b0*/  IMAD.WIDE.U32 R16, R227, c[0x0][0x3a0], R214 ;  /* 0x0000e800e3107a25 */ /* 0x000fe200078e00d6 */
[----:B------:R-:W-:-:S03]  /*19c0*/  ISETP.GE.AND P3, PT, R213, R242, PT ;  /* 0x000000f2d500720c */ /* 0x000fc60003f66270 */
[----:B------:R-:W-:Y:S01]  /*19d0*/  IMAD R12, R227, c[0x0][0x3a4], R12 ;  /* 0x0000e900e30c7a24 */ /* 0x000fe200078e020c */
[----:B------:R-:W-:Y:S01]  /*19e0*/  IADD3 R10, P0, R10, R16, RZ ;  /* 0x000000100a0a7210 */ /* 0x000fe20007f1e0ff */
        /* <DEDUP_REMOVED lines=18> */
.L_x_88:
[----:B------:R-:W-:Y:S05]  /*1b10*/  BSYNC B0 ;  /* 0x0000000000007941 */ /* 0x000fea0003800000 */
.L_x_87:
[----:B------:R-:W-:Y:S01]  /*1b20*/  IADD3 R9, R213, 0x20, RZ ;  /* 0x00000020d5097810 */ /* 0x000fe20007ffe0ff */
[----:B------:R-:W-:Y:S03]  /*1b30*/  BSSY B0, `(.L_x_89) ;  /* 0x0000010000007945 */ /* 0x000fe60003800000 */
[----:B------:R-:W-:-:S13]  /*1b40*/  ISETP.GE.AND P2, PT, R9, R242, PT ;  /* 0x000000f20900720c */ /* 0x000fda0003f46270 */
[----:B------:R-:W-:Y:S05]  /*1b50*/  @P2 BRA `(.L_x_90) ;  /* 0x000000d000002947 */ /* 0x000fea0003800000 */
[----:B-1----:R-:W-:Y:S02]  /*1b60*/  IADD3 R10, P0, R213, 0x20, RZ ;  /* 0x00000020d50a7810 */ /* 0x002fe40007f1e0ff */
[----:B------:R-:W-:Y:S02]  /*1b70*/  MOV R13, R5 ;  /* 0x00000005000d7202 */ /* 0x000fe40000000f00 */
[----:B------:R-:W-:Y:S01]  /*1b80*/  ISETP.GE.AND P1, PT, R214, c[0x0][0x220], PT ;  /* 0x00008800d6007a0c */ /* 0x000fe20003f26270 */
[----:B------:R-:W-:Y:S01]  /*1b90*/  IMAD.X R9, RZ, RZ, R6, P0 ;  /* 0x000000ffff097224 */ /* 0x000fe200000e0606 */
[----:B------:R-:W-:Y:S01]  /*1ba0*/  ISETP.GE.AND P0, PT, R219, c[0x0][0x220], PT ;  /* 0x00008800db007a0c */ /* 0x000fe20003f06270 */
[----:B------:R-:W-:-:S04]  /*1bb0*/  IMAD.WIDE.U32 R12, R10, c[0x0][0x3a0], R12 ;  /* 0x0000e8000a0c7a25 */ /* 0x000fc800078e000c */
[----:B------:R-:W-:-:S04]  /*1bc0*/  IMAD R9, R9, c[0x0][0x3a0], RZ ;  /* 0x0000e80009097a24 */ /* 0x000fc800078e02ff */
[----:B------:R-:W-:Y:S01]  /*1bd0*/  IMAD R9, R10, c[0x0][0x3a4], R9 ;  /* 0x0000e9000a097a24 */ /* 0x000fe200078e0209 */
[----:B------:R-:W-:-:S03]  /*1be0*/  LEA R10, P4, R12, c[0x0][0x340], 0x1 ;  /* 0x0000d0000c0a7a11 */ /* 0x000fc600078808ff */
[----:B------:R-:W-:-:S05]  /*1bf0*/  IMAD.IADD R9, R13, 0x1, R9 ;  /* 0x000000010d097824 */ /* 0x000fca00078e0209 */
[----:B------:R-:W-:-:S05]  /*1c00*/  LEA.HI.X R11, R12, c[0x0][0x344], R9, 0x1, P4 ;  /* 0x0000d1000c0b7a11 */ /* 0x000fca00020f0c09 */
[----:B------:R1:W-:Y:S04]  /*1c10*/  @!P1 STG.E.128 [R10.64], RZ ;  /* 0x000000ff0a009986 */ /* 0x0003e8000c101d06 */
[----:B------:R1:W-:Y:S02]  /*1c20*/  @!P0 STG.E.128 [R10.64+0x80], RZ ;  /* 0x000080ff0a008986 */ /* 0x0003e4000c101d06 */
.L_x_90:
[----:B------:R-:W-:Y:S05]  /*1c30*/  BSYNC B0 ;  /* 0x0000000000007941 */ /* 0x000fea0003800000 */
.L_x_89:
[----:B------:R-:W-:Y:S01]  /*1c40*/  IMAD.WIDE.U32 R12, R227, c[0x0][0x3a8], R214 ;  /* 0x0000ea00e30c7a25 */ /* 0x000fe200078e00d6 */
[----:B------:R-:W-:Y:S03]  /*1c50*/  BSSY B0, `(.L_x_91) ;  /* 0x0000016000007945 */ /* 0x000fe60003800000 */
[----:B-1----:R-:W-:Y:S01]  /*1c60*/  IMAD R10, R7, c[0x0][0x3a8], RZ ;  /* 0x0000ea00070a7a24 */ /* 0x002fe200078e02ff */
        /* <DEDUP_REMOVED lines=20> */
.L_x_92:
[----:B------:R-:W-:Y:S05]  /*1db0*/  BSYNC B0 ;  /* 0x0000000000007941 */ /* 0x000fea0003800000 */
.L_x_91:
[----:B------:R-:W-:Y:S05]  /*1dc0*/  @P2 BRA `(.L_x_93) ;  /* 0x00004f3000002947 */ /* 0x000fea0003800000 */
[----:B------:R-:W-:Y:S02]  /*1dd0*/  IADD3 R4, P0, R213, 0x20, RZ ;  /* 0x00000020d5047810 */ /* 0x000fe40007f1e0ff */
[----:B------:R-:W-:-:S03]  /*1de0*/  MOV R9, R5 ;  /* 0x0000000500097202 */ /* 0x000fc60000000f00 */
        /* <DEDUP_REMOVED lines=8> */
[----:B------:R2:W-:Y:S01]  /*1e70*/  @!P0 STG.E.128 [R4.64], RZ ;  /* 0x000000ff04008986 */ /* 0x0005e2000c101d06 */
[----:B------:R-:W-:-:S13]  /*1e80*/  ISETP.GE.AND P0, PT, R219, c[0x0][0x220], PT ;  /* 0x00008800db007a0c */ /* 0x000fda0003f06270 */
[----:B------:R-:W-:Y:S05]  /*1e90*/  @P0 BRA `(.L_x_93) ;  /* 0x00004e6000000947 */ /* 0x000fea0003800000 */
[----:B------:R3:W-:Y:S01]  /*1ea0*/  STG.E.128 [R4.64+0x80], RZ ;  /* 0x000080ff04007986 */ /* 0x0007e2000c101d06 */
[----:B------:R-:W-:Y:S05]  /*1eb0*/  BRA `(.L_x_93) ;  /* 0x00004e4000007947 */ /* 0x000fea0003800000 */
.L_x_84:
[----:B------:R-:W-:Y:S01]  /*1ec0*/  @P2 BAR.SYNC.DEFER_BLOCKING 0x0 ;  /* 0x0000000000002b1d */ /* 0x000fe20000010000 */
[----:B------:R-:W-:Y:S01]  /*1ed0*/  IMAD R14, R217, -0x40, R242 ;  /* 0xffffffc0d90e7824 */ /* 0x000fe200078e02f2 */
[----:B------:R-:W-:Y:S01]  /*1ee0*/  LEA.HI R17, R240, R240, RZ, 0x1 ;  /* 0x000000f0f0117211 */ /* 0x000fe200078f08ff */
[----:B------:R-:W-:-:S03]  /*1ef0*/  IMAD.WIDE.U32 R24, R227, c[0x0][0x1a0], R214 ;  /* 0x00006800e3187a25 */ /* 0x000fc600078e00d6 */
[----:B------:R-:W-:Y:S01]  /*1f00*/  ISETP.GE.AND P6, PT, R213, R14, PT ;  /* 0x0000000ed500720c */ /* 0x000fe20003fc6270 */
[----:B------:R-:W-:Y:S01]  /*1f10*/  IMAD R16, R7, c[0x0][0x1a0], RZ ;  /* 0x0000680007107a24 */ /* 0x000fe200078e02ff */
[----:B------:R-:W-:Y:S01]  /*1f20*/  IADD3 R18, P0, R18, R24, RZ ;  /* 0x0000001812127210 */ /* 0x000fe20007f1e0ff */
[----:B------:R-:W-:Y:S01]  /*1f30*/  BSSY B0, `(.L_x_94) ;  /* 0x0000024000007945 */ /* 0x000fe20003800000 */
[----:B------:R-:W-:Y:S01]  /*1f40*/  LOP3.LUT R17, R17, 0xfffffffe, RZ, 0xc0, !PT ;  /* 0xfffffffe11117812 */ /* 0x000fe200078ec0ff */
[----:B------:R-:W-:-:S03]  /*1f50*/  IMAD R16, R227, c[0x0][0x1a4], R16 ;  /* 0x00006900e3107a24 */ /* 0x000fc600078e0210 */
[----:B------:R-:W-:Y:S02]  /*1f60*/  IADD3 R17, R240, -R17, RZ ;  /* 0x80000011f0117210 */ /* 0x000fe40007ffe0ff */
[----:B------:R-:W-:Y:S01]  /*1f70*/  IADD3.X R19, R15, R25, R16, P0, !PT ;  /* 0x000000190f137210 */ /* 0x000fe200007fe410 */
[----:B------:R-:W-:Y:S01]  /*1f80*/  IMAD R16, R8, c[0x0][0x1b8], RZ ;  /* 0x00006e0008107a24 */ /* 0x000fe200078e02ff */
[----:B------:R-:W-:-:S03]  /*1f90*/  ISETP.NE.AND P0, PT, R17, 0x1, PT ;  /* 0x000000011100780c */ /* 0x000fc60003f05270 */
[C---:B------:R-:W-:Y:S02]  /*1fa0*/  IMAD R17, R9.reuse, c[0x0][0x1bc], R16 ;  /* 0x00006f0009117a24 */ /* 0x040fe400078e0210 */
[----:B------:R-:W-:Y:S01]  /*1fb0*/  IMAD.WIDE.U32 R18, R9, c[0x0][0x1b8], R18 ;  /* 0x00006e0009127a25 */ /* 0x000fe200078e0012 */
[----:B------:R1:W-:Y:S04]  /*1fc0*/  @P6 STS.128 [R218+0x10000], RZ ;  /* 0x010000ffda006388 */ /* 0x0003e80000000c00 */
[----:B------:R1:W-:Y:S01]  /*1fd0*/  @P6 STS.128 [R218+0x12000], RZ ;  /* 0x012000ffda006388 */ /* 0x0003e20000000c00 */
[----:B------:R-:W-:Y:S01]  /*1fe0*/  IADD3 R17, R19, R17, RZ ;  /* 0x0000001113117210 */ /* 0x000fe20007ffe0ff */
[----:B------:R-:W-:Y:S05]  /*1ff0*/  @P6 BRA `(.L_x_95) ;  /* 0x0000017000006947 */ /* 0x000fea0003800000 */
[----:B------:R-:W-:Y:S01]  /*2000*/  ISETP.GE.AND P3, PT, R214, c[0x0][0x220], PT ;  /* 0x00008800d6007a0c */ /* 0x000fe20003f66270 */
[----:B------:R-:W-:Y:S01]  /*2010*/  IMAD R16, R6, c[0x0][0x1a0], RZ ;  /* 0x0000680006107a24 */ /* 0x000fe200078e02ff */
[----:B------:R-:W-:Y:S01]  /*2020*/  MOV R25, R17 ;  /* 0x0000001100197202 */ /* 0x000fe20000000f00 */
[----:B------:R-:W-:Y:S01]  /*2030*/  IMAD.MOV.U32 R24, RZ, RZ, R18 ;  /* 0x000000ffff187224 */ /* 0x000fe200078e0012 */
[----:B------:R-:W-:Y:S01]  /*2040*/  ISETP.GE.AND P2, PT, R219, c[0x0][0x220], PT ;  /* 0x00008800db007a0c */ /* 0x000fe20003f46270 */
[----:B------:R-:W-:-:S02]  /*2050*/  IMAD R15, R213, c[0x0][0x1a4], R16 ;  /* 0x00006900d50f7a24 */ /* 0x000fc400078e0210 */
        /* <DEDUP_REMOVED lines=17> */
.L_x_95:
[----:B------:R-:W-:Y:S05]  /*2170*/  BSYNC B0 ;  /* 0x0000000000007941 */ /* 0x000fea0003800000 */
.L_x_94:
[----:B------:R-:W-:Y:S01]  /*2180*/  IADD3 R15, R213, 0x20, RZ ;  /* 0x00000020d50f7810 */ /* 0x000fe20007ffe0ff */
[----:B------:R-:W-:Y:S03]  /*2190*/  BSSY B0, `(.L_x_96) ;  /* 0x000001e000007945 */ /* 0x000fe60003800000 */
[----:B------:R-:W-:-:S13]  /*21a0*/  ISETP.GE.AND P5, PT, R15, R14, PT ;  /* 0x0000000e0f00720c */ /* 0x000fda0003fa6270 */
[----:B------:R3:W-:Y:S04]  /*21b0*/  @P5 STS.128 [R218+0x11000], RZ ;  /* 0x011000ffda005388 */ /* 0x0007e80000000c00 */
[----:B------:R3:W-:Y:S01]  /*21c0*/  @P5 STS.128 [R218+0x13000], RZ ;  /* 0x013000ffda005388 */ /* 0x0007e20000000c00 */
[----:B------:R-:W-:Y:S05]  /*21d0*/  @P5 BRA `(.L_x_97) ;  /* 0x0000019000005947 */ /* 0x000fea0003800000 */
[----:B------:R-:W-:Y:S01]  /*21e0*/  IADD3 R16, P1, R213, 0x20, RZ ;  /* 0x00000020d5107810 */ /* 0x000fe20007f3e0ff */
[----:B------:R-:W-:Y:S01]  /*21f0*/  IMAD.MOV.U32 R24, RZ, RZ, R18 ;  /* 0x000000ffff187224 */ /* 0x000fe200078e0012 */
        /* <DEDUP_REMOVED lines=17> */
[----:B----4-:R-:W-:-:S04]  /*2310*/  LEA R16, P1, R24, c[0x0][0x170], 0x1 ;  /* 0x00005c0018107a11 */ /* 0x010fc800078208ff */
[----:B------:R-:W-:-:S05]  /*2320*/  LEA.HI.X R17, R24, c[0x0][0x174], R14, 0x1, P1 ;  /* 0x00005d0018117a11 */ /* 0x000fca00008f0c0e */
[----:B------:R-:W-:Y:S01]  /*2330*/  @!PT LDS RZ, [RZ] ;  /* 0x00000000fffff984 */ /* 0x000fe20000000800 */
[----:B------:R-:W-:Y:S01]  /*2340*/  @!PT LDS RZ, [RZ] ;  /* 0x00000000fffff984 */ /* 0x000fe20000000800 */
[----:B------:R-:W-:Y:S01]  /*2350*/  @!PT LDS RZ, [RZ] ;  /* 0x00000000fffff984 */ /* 0x000fe20000000800 */
[----:B------:R4:W-:Y:S04]  /*2360*/  LDGSTS.E.BYPASS.LTC128B.128 [R218+0x13000], [R16.64+0x80] ;  /* 0x1300008010da7fae */ /* 0x0009e8000b901d46 */
.L_x_97:
[----:B------:R-:W-:Y:S05]  /*2370*/  BSYNC B0 ;  /* 0x0000000000007941 */ /* 0x000fea0003800000 */
.L_x_96:
        /* <DEDUP_REMOVED lines=20> */
.L_x_99:
[----:B------:R-:W-:Y:S05]  /*24c0*/  BSYNC B0 ;  /* 0x0000000000007941 */ /* 0x000fea0003800000 */
.L_x_98:
[----:B------:R-:W-:Y:S01]  /*24d0*/  ISETP.GE.AND P3, PT, R15, R14, PT ;  /* 0x0000000e0f00720c */ /* 0x000fe20003f66270 */
[----:B------:R-:W-:-:S12]  /*24e0*/  BSSY B0, `(.L_x_100) ;  /* 0x000001b000007945 */ /* 0x000fd80003800000 */
[----:B------:R1:W-:Y:S04]  /*24f0*/  @P3 STS.128 [R218+0x9000], RZ ;  /* 0x009000ffda003388 */ /* 0x0003e80000000c00 */
[----:B------:R1:W-:Y:S01]  /*2500*/  @P3 STS.128 [R218+0xb000], RZ ;  /* 0x00b000ffda003388 */ /* 0x0003e20000000c00 */
[----:B------:R-:W-:Y:S05]  /*2510*/  @P3 BRA `(.L_x_101) ;  /* 0x0000017000003947 */ /* 0x000fea0003800000 */
[----:B------:R-:W-:-:S13]  /*2520*/  ISETP.GE.AND P2, PT, R214, c[0x0][0x220], PT ;  /* 0x00008800d6007a0c */ /* 0x000fda0003f46270 */
[----:B----4-:R-:W-:Y:S01]  /*2530*/  @!P2 IMAD.MOV.U32 R17, RZ, RZ, c[0x0][0x370] ;  /* 0x0000dc00ff11a624 */ /* 0x010fe200078e00ff */
        /* <DEDUP_REMOVED lines=11> */
[----:B------:R-:W-:Y:S02]  /*25f0*/  IMAD.MOV.U32 R15, RZ, RZ, c[0x0][0x370] ;  /* 0x0000dc00ff0f7624 */ /* 0x000fe400078e00ff */
[----:B----4-:R-:W-:-:S03]  /*2600*/  IMAD.MOV.U32 R16, RZ, RZ, c[0x0][0x374] ;  /* 0x0000dd00ff107624 */ /* 0x010fc600078e00ff */
        /* <DEDUP_REMOVED lines=8> */
.L_x_101:
[----:B------:R-:W-:Y:S05]  /*2690*/  BSYNC B0 ;  /* 0x0000000000007941 */ /* 0x000fea0003800000 */
.L_x_100:
[----:B------:R-:W-:Y:S01]  /*26a0*/  IADD3 R13, R212, 0x2000, RZ ;  /* 0x00002000d40d7810 */ /* 0x000fe20007ffe0ff */
[----:B------:R-:W-:Y:S03]  /*26b0*/  BSSY B0, `(.L_x_102) ;  /* 0x0000020000007945 */ /* 0x000fe60003800000 */
        /* <DEDUP_REMOVED lines=12> */
.L_x_103:
        /* <DEDUP_REMOVED lines=19> */
.L_x_104:
[----:B------:R-:W-:Y:S05]  /*28b0*/  BSYNC B0 ;  /* 0x0000000000007941 */ /* 0x000fea0003800000 */
.L_x_102:
[----:B------:R-:W-:Y:S01]  /*28c0*/  MOV R201, 0x20 ;  /* 0x0000002000c97802 */ /* 0x000fe20000000f00 */
[----:B------:R-:W-:Y:S04]  /*28d0*/  BSSY B0, `(.L_x_105) ;  /* 0x0000028000007945 */ /* 0x000fe80003800000 */
[----:B----4-:R-:W-:-:S02]  /*28e0*/  IMAD R16, R201, c[0x0][0x194], RZ ;  /* 0x00006500c9107a24 */ /* 0x010fc400078e02ff */
        /* <DEDUP_REMOVED lines=11> */
.L_x_106:
        /* <DEDUP_REMOVED lines=13> */
[----:B------:R4:W-:Y:S01]  /*2a70*/  @!P2 LDGSTS.E.BYPASS.LTC128B.128 [R239+0x1000], [R22.64] ;  /* 0x0100000016efafae */ /* 0x0009e2000b901d46 */
[----:B------:R-:W-:-:S03]  /*2a80*/  IADD3 R20, P2, R20, R18, RZ ;  /* 0x0000001214147210 */ /* 0x000fc60007f5e0ff */
[----:B------:R4:W-:Y:S01]  /*2a90*/  @P1 STS [R239+0x3000], RZ ;  /* 0x003000ffef001388 */ /* 0x0009e20000000800 */
[----:B------:R-:W-:-:S03]  /*2aa0*/  IADD3.X R11, R11, R19, R16, P2, !PT ;  /* 0x000000130b0b7210 */ /* 0x000fc600017fe410 */
[----:B------:R4:W-:Y:S04]  /*2ab0*/  @P1 STS [R239+0x3004], RZ ;  /* 0x003004ffef001388 */ /* 0x0009e80000000800 */
[----:B------:R4:W-:Y:S04]  /*2ac0*/  @P1 STS [R239+0x3008], RZ ;  /* 0x003008ffef001388 */ /* 0x0009e80000000800 */
[----:B------:R4:W-:Y:S01]  /*2ad0*/  @P1 STS [R239+0x300c], RZ ;  /* 0x00300cffef001388 */ /* 0x0009e20000000800 */
[----:B------:R-:W-:Y:S05]  /*2ae0*/  @P1 BRA `(.L_x_107) ;  /* 0x0000006000001947 */ /* 0x000fea0003800000 */
[----:B------:R-:W-:-:S04]  /*2af0*/  LEA R16, P1, R20, c[0x0][0x160], 0x1 ;  /* 0x0000580014107a11 */ /* 0x000fc800078208ff */
[----:B------:R-:W-:-:S05]  /*2b00*/  LEA.HI.X R17, R20, c[0x0][0x164], R11, 0x1, P1 ;  /* 0x0000590014117a11 */ /* 0x000fca00008f0c0b */
[----:B------:R-:W-:Y:S01]  /*2b10*/  @!PT LDS RZ, [RZ] ;  /* 0x00000000fffff984 */ /* 0x000fe20000000800 */
[----:B------:R-:W-:Y:S01]  /*2b20*/  @!PT LDS RZ, [RZ] ;  /* 0x00000000fffff984 */ /* 0x000fe20000000800 */
[----:B------:R-:W-:Y:S01]  /*2b30*/  @!PT LDS RZ, [RZ] ;  /* 0x00000000fffff984 */ /* 0x000fe20000000800 */
[----:B------:R1:W-:Y:S04]  /*2b40*/  LDGSTS.E.BYPASS.LTC128B.128 [R239+0x3000], [R16.64+0x80] ;  /* 0x0300008010ef7fae */ /* 0x0003e8000b901d46 */
.L_x_107:
[----:B------:R-:W-:Y:S05]  /*2b50*/  BSYNC B0 ;  /* 0x0000000000007941 */ /* 0x000fea0003800000 */
.L_x_105:
[C---:B------:R-:W-:Y:S01]  /*2b60*/  IADD3 R11, R211.reuse, 0x8, RZ ;  /* 0x00000008d30b7810 */ /* 0x040fe20007ffe0ff */
[C---:B------:R-:W-:Y:S01]  /*2b70*/  IMAD.SHL.U32 R233, R211.reuse, 0x4, RZ ;  /* 0x00000004d3e97824 */ /* 0x040fe200078e00ff */
[----:B------:R-:W-:Y:S01]  /*2b80*/  SHF.R.S32.HI R232, RZ, 0x1f, R211 ;  /* 0x0000001fffe87819 */ /* 0x000fe200000114d3 */
[----:B------:R-:W-:Y:S01]  /*2b90*/  IMAD.MOV.U32 R237, RZ, RZ, 0x7f800000 ;  /* 0x7f800000ffed7424 */ /* 0x000fe200078e00ff */
[-C--:B------:R-:W-:Y:S02]  /*2ba0*/  ISETP.GE.AND P3, PT, R211, R14.reuse, PT ;  /* 0x0000000ed300720c */ /* 0x080fe40003f66270 */
[----:B------:R-:W-:Y:S02]  /*2bb0*/  ISETP.GE.AND P2, PT, R11, R14, PT ;  /* 0x0000000e0b00720c */ /* 0x000fe40003f46270 */
[----:B------:R-:W-:Y:S02]  /*2bc0*/  SHF.L.U64.HI R232, R211, 0x2, R232 ;  /* 0x00000002d3e87819 */ /* 0x000fe400000102e8 */
[----:B------:R-:W-:-:S02]  /*2bd0*/  IADD3 R18, P1, R233, R228, RZ ;  /* 0x000000e4e9127210 */ /* 0x000fc40007f3e0ff */
[----:B------:R-:W-:Y:S02]  /*2be0*/  MOV R238, 0x7f800000 ;  /* 0x7f80000000ee7802 */ /* 0x000fe40000000f00 */
[----:B------:R-:W-:-:S05]  /*2bf0*/  IADD3.X R19, R232, R229, RZ, P1, !PT ;  /* 0x000000e5e8137210 */ /* 0x000fca0000ffe4ff */
[----:B------:R1:W5:Y:S04]  /*2c00*/  @!P3 LDG.E R237, [R18.64] ;  /* 0x0000000612edb981 */ /* 0x000368000c1e1900 */
[----:B------:R1:W5:Y:S02]  /*2c10*/  @!P2 LDG.E R238, [R18.64+0x20] ;  /* 0x0000200612eea981 */ /* 0x000364000c1e1900 */
[----:B-1----:R-:W-:Y:S01]  /*2c20*/  IMAD.WIDE.U32 R16, R227, c[0x0][0x198], R214 ;  /* 0x00006600e3107a25 */ /* 0x002fe200078e00d6 */
[----:B------:R-:W-:Y:S01]  /*2c30*/  BSSY B0, `(.L_x_108) ;  /* 0x0000023000007945 */ /* 0x000fe20003800000 */
[----:B------:R1:W-:Y:S02]  /*2c40*/  @P6 STS.128 [R218+0xc000], RZ ;  /* 0x00c000ffda006388 */ /* 0x0003e40000000c00 */
[----:B------:R-:W-:Y:S01]  /*2c50*/  IMAD R14, R7, c[0x0][0x198], RZ ;  /* 0x00006600070e7a24 */ /* 0x000fe200078e02ff */
[----:B------:R-:W-:Y:S01]  /*2c60*/  IADD3 R12, P1, R12, R16, RZ ;  /* 0x000000100c0c7210 */ /* 0x000fe20007f3e0ff */
[----:B------:R-:W-:Y:S01]  /*2c70*/  IMAD R8, R8, c[0x0][0x1b0], RZ ;  /* 0x00006c0008087a24 */ /* 0x000fe200078e02ff */
[----:B------:R1:W-:Y:S01]  /*2c80*/  @P6 STS.128 [R218+0xe000], RZ ;  /* 0x00e000ffda006388 */ /* 0x0003e20000000c00 */
[----:B------:R-:W-:-:S05]  /*2c90*/  IMAD R7, R227, c[0x0][0x19c], R14 ;  /* 0x00006700e3077a24 */ /* 0x000fca00078e020e */
[----:B------:R-:W-:Y:S01]  /*2ca0*/  IADD3.X R13, R10, R17, R7, P1, !PT ;  /* 0x000000110a0d7210 */ /* 0x000fe20000ffe407 */
[----:B------:R-:W-:-:S04]  /*2cb0*/  IMAD R7, R9, c[0x0][0x1b4], R8 ;  /* 0x00006d0009077a24 */ /* 0x000fc800078e0208 */
        /* <DEDUP_REMOVED lines=26> */
.L_x_109:
[----:B------:R-:W-:Y:S05]  /*2e60*/  BSYNC B0 ;  /* 0x0000000000007941 */ /* 0x000fea0003800000 */
.L_x_108:
        /* <DEDUP_REMOVED lines=28> */
.L_x_111:
[----:B------:R-:W-:Y:S05]  /*3030*/  BSYNC B0 ;  /* 0x0000000000007941 */ /* 0x000fea0003800000 */
.L_x_110:
[----:B------:R-:W0:Y:S01]  /*3040*/  LDGDEPBAR ;  /* 0x00000000000079af */ /* 0x000e220000000000 */
[CC--:B------:R-:W-:Y:S01]  /*3050*/  LEA.HI R6, R4.reuse, R5.reuse, RZ, 0x4 ;  /* 0x0000000504067211 */ /* 0x0c0fe200078f20ff */
[----:B------:R-:W-:Y:S01]  /*3060*/  IMAD.MOV.U32 R200, RZ, RZ, 0x40 ;  /* 0x00000040ffc87424 */ /* 0x000fe200078e00ff */
[----:B------:R-:W-:Y:S01]  /*3070*/  LEA.HI R4, R4, R5, RZ, 0x3 ;  /* 0x0000000504047211 */ /* 0x000fe200078f18ff */
[----:B------:R-:W-:Y:S01]  /*3080*/  IMAD.MOV.U32 R236, RZ, RZ, c[0x0][0x2e4] ;  /* 0x0000b900ffec7624 */ /* 0x000fe200078e00ff */
[----:B------:R-:W-:Y:S01]  /*3090*/  LOP3.LUT R6, R6, 0xfffffff0, RZ, 0xc0, !PT ;  /* 0xfffffff006067812 */ /* 0x000fe200078ec0ff */
[----:B------:R-:W-:Y:S01]  /*30a0*/  IMAD.MOV.U32 R234, RZ, RZ, R239 ;  /* 0x000000ffffea7224 */ /* 0x000fe200078e00ef */
[----:B------:R-:W-:Y:S01]  /*30b0*/  LOP3.LUT R4, R4, 0xfffffff8, RZ, 0xc0, !PT ;  /* 0xfffffff804047812 */ /* 0x000fe200078ec0ff */
[----:B------:R-:W-:Y:S01]  /*30c0*/  CS2R R94, SRZ ;  /* 0x00000000005e7805 */ /* 0x000fe2000001ff00 */
[----:B------:R-:W-:Y:S01]  /*30d0*/  IADD3 R203, R208, 0x2000, RZ ;  /* 0x00002000d0cb7810 */ /* 0x000fe20007ffe0ff */
[----:B------:R-:W-:Y:S01]  /*30e0*/  IMAD.IADD R7, R5, 0x1, -R6 ;  /* 0x0000000105077824 */ /* 0x000fe200078e0a06 */
[----:B------:R-:W-:Y:S01]  /*30f0*/  IADD3 R202, R207, 0x2000, RZ ;  /* 0x00002000cfca7810 */ /* 0x000fe20007ffe0ff */
[----:B------:R-:W-:Y:S01]  /*3100*/  IMAD.IADD R4, R5, 0x1, -R4 ;  /* 0x0000000105047824 */ /* 0x000fe200078e0a04 */
[----:B------:R-:W-:Y:S01]  /*3110*/  SEL R203, R203, R208, !P0 ;  /* 0x000000d0cbcb7207 */ /* 0x000fe20004000000 */
[----:B------:R-:W-:Y:S01]  /*3120*/  CS2R R92, SRZ ;  /* 0x00000000005c7805 */ /* 0x000fe2000001ff00 */
[----:B------:R-:W-:Y:S01]  /*3130*/  SHF.R.S32.HI R6, RZ, 0x1f, R7 ;  /* 0x0000001fff067819 */ /* 0x000fe20000011407 */
[----:B------:R-:W-:Y:S01]  /*3140*/  CS2R R98, SRZ ;  /* 0x0000000000627805 */ /* 0x000fe2000001ff00 */
[----:B------:R-:W-:Y:S01]  /*3150*/  LOP3.LUT P3, RZ, R4, 0x2, RZ, 0xc0, !PT ;  /* 0x0000000204ff7812 */ /* 0x000fe2000786c0ff */
[----:B------:R-:W-:Y:S01]  /*3160*/  IMAD.MOV.U32 R4, RZ, RZ, 0x20 ;  /* 0x00000020ff047424 */ /* 0x000fe200078e00ff */
[----:B------:R-:W-:Y:S01]  /*3170*/  LEA.HI R6, R6, R7, RZ, 0x3 ;  /* 0x0000000706067211 */ /* 0x000fe200078f18ff */
[----:B------:R-:W-:Y:S01]  /*3180*/  CS2R R96, SRZ ;  /* 0x0000000000607805 */ /* 0x000fe2000001ff00 */
[----:B------:R-:W-:Y:S01]  /*3190*/  SEL R202, R202, R207, !P0 ;  /* 0x000000cfcaca7207 */ /* 0x000fe20004000000 */
[----:B------:R-:W-:Y:S01]  /*31a0*/  CS2R R90, SRZ ;  /* 0x00000000005a7805 */ /* 0x000fe2000001ff00 */
[----:B------:R-:W-:Y:S01]  /*31b0*/  SEL R4, R4, 0xffffffe0, !P3 ;  /* 0xffffffe004047807 */ /* 0x000fe20005800000 */
[----:B------:R-:W-:-:S04]  /*31c0*/  DEPBAR.LE SB0, 0x1 ;  /* 0x000080400000791a */ /* 0x000fc80000000000 */
[----:B------:R-:W-:Y:S01]  /*31d0*/  BAR.SYNC.DEFER_BLOCKING 0x0 ;  /* 0x0000000000007b1d */ /* 0x000fe20000010000 */
[----:B------:R-:W-:Y:S01]  /*31e0*/  IMAD.IADD R4, R4, 0x1, R3 ;  /* 0x0000000104047824 */ /* 0x000fe200078e0203 */
[----:B------:R-:W-:Y:S01]  /*31f0*/  LOP3.LUT R6, R6, 0xfffffff8, RZ, 0xc0, !PT ;  /* 0xfffffff806067812 */ /* 0x000fe200078ec0ff */
[----:B------:R-:W-:Y:S01]  /*3200*/  CS2R R88, SRZ ;  /* 0x0000000000587805 */ /* 0x000fe2000001ff00 */
[----:B------:R-:W-:Y:S01]  /*3210*/  IADD3 R245, -R242, 0x40, R245 ;  /* 0x00000040f2f57810 */ /* 0x000fe20007ffe1f5 */
[----:B------:R-:W-:Y:S01]  /*3220*/  CS2R R86, SRZ ;  /* 0x0000000000567805 */ /* 0x000fe2000001ff00 */
[----:B------:R-:W-:Y:S01]  /*3230*/  CS2R R84, SRZ ;  /* 0x0000000000547805 */ /* 0x000fe2000001ff00 */
[----:B------:R-:W-:Y:S01]  /*3240*/  IMAD.IADD R6, R7, 0x1, -R6 ;  /* 0x0000000107067824 */ /* 0x000fe200078e0a06 */
[----:B------:R-:W-:Y:S01]  /*3250*/  CS2R R78, SRZ ;  /* 0x00000000004e7805 */ /* 0x000fe2000001ff00 */
[----:B------:R-:W-:Y:S01]  /*3260*/  CS2R R76, SRZ ;  /* 0x00000000004c7805 */ /* 0x000fe2000001ff00 */
[----:B------:R-:W-:Y:S01]  /*3270*/  CS2R R82, SRZ ;  /* 0x0000000000527805 */ /* 0x000fe2000001ff00 */
[----:B------:R-:W-:Y:S01]  /*3280*/  CS2R R80, SRZ ;  /* 0x0000000000507805 */ /* 0x000fe2000001ff00 */
[----:B------:R-:W-:Y:S01]  /*3290*/  R2P PR, R6, 0x6 ;  /* 0x0000000606007804 */ /* 0x000fe20000000000 */
[----:B------:R-:W-:Y:S01]  /*32a0*/  CS2R R74, SRZ ;  /* 0x00000000004a7805 */ /* 0x000fe2000001ff00 */
[----:B------:R-:W-:Y:S01]  /*32b0*/  CS2R R72, SRZ ;  /* 0x0000000000487805 */ /* 0x000fe2000001ff00 */
[----:B------:R-:W-:Y:S01]  /*32c0*/  CS2R R70, SRZ ;  /* 0x0000000000467805 */ /* 0x000fe2000001ff00 */
[----:B------:R-:W-:Y:S01]  /*32d0*/  CS2R R68, SRZ ;  /* 0x0000000000447805 */ /* 0x000fe2000001ff00 */
[----:B------:R-:W-:Y:S01]  /*32e0*/  SEL R201, R201, 0xffffffe0, !P1 ;  /* 0xffffffe0c9c97807 */ /* 0x000fe20004800000 */
[----:B------:R-:W-:Y:S01]  /*32f0*/  CS2R R62, SRZ ;  /* 0x00000000003e7805 */ /* 0x000fe2000001ff00 */
[----:B------:R-:W-:Y:S01]  /*3300*/  SEL R200, R200, 0xffffffc0, !P2 ;  /* 0xffffffc0c8c87807 */ /* 0x000fe20005000000 */
[----:B------:R-:W-:Y:S01]  /*3310*/  CS2R R60, SRZ ;  /* 0x00000000003c7805 */ /* 0x000fe2000001ff00 */
[----:B------:R-:W-:Y:S01]  /*3320*/  CS2R R66, SRZ ;  /* 0x0000000000427805 */ /* 0x000fe2000001ff00 */
[----:B------:R-:W-:Y:S01]  /*3330*/  IMAD.IADD R199, R204, 0x1, R201 ;  /* 0x00000001ccc77824 */ /* 0x000fe200078e02c9 */
[----:B------:R-:W-:Y:S01]  /*3340*/  CS2R R64, SRZ ;  /* 0x0000000000407805 */ /* 0x000fe2000001ff00 */
[----:B------:R1:W2:Y:S01]  /*3350*/  LDSM.16.M88.4 R108, [R206+0x10000] ;  /* 0x01000000ce6c783b */ /* 0x0002a20000000200 */
[----:B------:R-:W-:Y:S01]  /*3360*/  CS2R R58, SRZ ;  /* 0x00000000003a7805 */ /* 0x000fe2000001ff00 */
[----:B------:R-:W-:Y:S01]  /*3370*/  CS2R R56, SRZ ;  /* 0x0000000000387805 */ /* 0x000fe2000001ff00 */
[----:B------:R-:W-:Y:S01]  /*3380*/  CS2R R54, SRZ ;  /* 0x0000000000367805 */ /* 0x000fe2000001ff00 */
[----:B------:R1:W3:Y:S01]  /*3390*/  LDSM.16.M88.4 R112, [R206+0x10800] ;  /* 0x01080000ce70783b */ /* 0x0002e20000000200 */
[----:B------:R-:W-:Y:S01]  /*33a0*/  CS2R R52, SRZ ;  /* 0x0000000000347805 */ /* 0x000fe2000001ff00 */
[----:B------:R-:W-:Y:S01]  /*33b0*/  CS2R R46, SRZ ;  /* 0x00000000002e7805 */ /* 0x000fe2000001ff00 */
[----:B------:R-:W-:Y:S01]  /*33c0*/  CS2R R44, SRZ ;  /* 0x00000000002c7805 */ /* 0x000fe2000001ff00 */
[----:B------:R1:W4:Y:S01]  /*33d0*/  LDSM.16.M88.4 R116, [R196+0x10000] ;  /* 0x01000000c474783b */ /* 0x0003220000000200 */
[----:B------:R-:W-:Y:S01]  /*33e0*/  CS2R R50, SRZ ;  /* 0x0000000000327805 */ /* 0x000fe2000001ff00 */
[----:B------:R-:W-:Y:S01]  /*33f0*/  CS2R R48, SRZ ;  /* 0x0000000000307805 */ /* 0x000fe2000001ff00 */
[----:B------:R-:W-:Y:S01]  /*3400*/  CS2R R42, SRZ ;  /* 0x00000000002a7805 */ /* 0x000fe2000001ff00 */
[----:B------:R1:W1:Y:S01]  /*3410*/  LDSM.16.M88.4 R120, [R196+0x10800] ;  /* 0x01080000c478783b */ /* 0x0002620000000200 */
[----:B------:R-:W-:Y:S01]  /*3420*/  CS2R R40, SRZ ;  /* 0x0000000000287805 */ /* 0x000fe2000001ff00 */
[----:B------:R-:W-:Y:S01]  /*3430*/  CS2R R38, SRZ ;  /* 0x0000000000267805 */ /* 0x000fe2000001ff00 */
[----:B------:R-:W-:Y:S01]  /*3440*/  CS2R R36, SRZ ;  /* 0x0000000000247805 */ /* 0x000fe2000001ff00 */
[----:B------:R1:W1:Y:S01]  /*3450*/  LDSM.16.M88.4 R128, [R3+0x10000] ;  /* 0x010000000380783b */ /* 0x0002620000000200 */
[----:B------:R-:W-:Y:S01]  /*3460*/  IADD3 R245, R245, -c[0x0][0x2e8], RZ ;  /* 0x8000ba00f5f57a10 */ /* 0x000fe20007ffe0ff */
[----:B------:R-:W-:-:S02]  /*3470*/  IMAD.SHL.U32 R203, R203, 0x2, RZ ;  /* 0x00000002cbcb7824 */ /* 0x000fc400078e00ff */
[----:B------:R1:W1:Y:S01]  /*3480*/  LDSM.16.M88.4 R132, [R3+0x10800] ;  /* 0x010800000384783b */ /* 0x0002620000000200 */
[----:B------:R-:W-:Y:S02]  /*3490*/  IMAD.SHL.U32 R202, R202, 0x2, RZ ;  /* 0x00000002caca7824 */ /* 0x000fe400078e00ff */
[----:B------:R-:W-:Y:S01]  /*34a0*/  IMAD.IADD R197, R204, 0x1, R200 ;  /* 0x00000001ccc57824 */ /* 0x000fe200078e02c8 */
[----:B------:R1:W1:Y:S01]  /*34b0*/  LDSM.16.M88.4 R144, [R206+0x12000] ;  /* 0x01200000ce90783b */ /* 0x0002620000000200 */
[----:B------:R-:W-:-:S03]  /*34c0*/  IMAD.IADD R198, R200, 0x1, R199 ;  /* 0x00000001c8c67824 */ /* 0x000fc600078e02c7 */
        /* <DEDUP_REMOVED lines=8> */
[----:B--234-:R1:W1:Y:S02]  /*3550*/  LDSM.16.M88.4 R172, [R4+0x12800] ;  /* 0x0128000004ac783b */ /* 0x01c2640000000200 */
.L_x_116:
[----:B------:R-:W0:Y:S01]  /*3560*/  LDGDEPBAR ;  /* 0x00000000000079af */ /* 0x000e220000000000 */
[----:B------:R-:W-:Y:S01]  /*3570*/  IADD3 R176, P0, R233, R230, RZ ;  /* 0x000000e6e9b07210 */ /* 0x000fe20007f1e0ff */
[C---:B------:R-:W-:Y:S01]  /*3580*/  IMAD.IADD R127, R203.reuse, 0x1, R201 ;  /* 0x00000001cb7f7824 */ /* 0x040fe200078e02c9 */
[----:B------:R-:W-:Y:S01]  /*3590*/  IADD3 R125, R203, R200, RZ ;  /* 0x000000c8cb7d7210 */ /* 0x000fe20007ffe0ff */
[----:B------:R-:W-:Y:S02]  /*35a0*/  IMAD.MOV.U32 R126, RZ, RZ, c[0x0][0x2e4] ;  /* 0x0000b900ff7e7624 */ /* 0x000fe400078e00ff */
[----:B------:R-:W-:Y:S02]  /*35b0*/  IMAD.X R177, R232, 0x1, R231, P0 ;  /* 0x00000001e8b17824 */ /* 0x000fe400000e06e7 */
[----:B------:R-:W-:Y:S01]  /*35c0*/  IMAD.IADD R124, R127, 0x1, R200 ;  /* 0x000000017f7c7824 */ /* 0x000fe200078e02c8 */
[----:B------:R-:W-:Y:S04]  /*35d0*/  DEPBAR.LE SB0, 0x0 ;  /* 0x000080000000791a */ /* 0x000fe80000000000 */
[----:B------:R-:W-:Y:S06]  /*35e0*/  BAR.SYNC.DEFER_BLOCKING 0x0 ;  /* 0x0000000000007b1d */ /* 0x000fec0000010000 */
[----:B------:R-:W-:Y:S04]  /*35f0*/  LDSM.16.M88.4 R20, [R203] ;  /* 0x00000000cb14783b */ /* 0x000fe80000000200 */
[----:B------:R-:W2:Y:S04]  /*3600*/  LDSM.16.M88.4 R24, [R206+0xc000] ;  /* 0x00c00000ce18783b */ /* 0x000ea80000000200 */
[----:B-----5:R3:W5:Y:S04]  /*3610*/  LDG.E R181, [R176.64] ;  /* 0x00000006b0b57981 */ /* 0x020768000c1e1900 */
[----:B------:R3:W5:Y:S04]  /*3620*/  LDG.E R180, [R176.64+0x20] ;  /* 0x00002006b0b47981 */ /* 0x000768000c1e1900 */
[----:B------:R-:W4:Y:S04]  /*3630*/  LDSM.16.M88.4 R28, [R206+0xc800] ;  /* 0x00c80000ce1c783b */ /* 0x000f280000000200 */
[----:B------:R-:W-:Y:S04]  /*3640*/  LDSM.16.M88.4 R32, [R127] ;  /* 0x000000007f20783b */ /* 0x000fe80000000200 */
[----:B------:R-:W1:Y:S04]  /*3650*/  LDSM.16.M88.4 R100, [R196+0xc000] ;  /* 0x00c00000c464783b */ /* 0x000e680000000200 */
[----:B------:R-:W1:Y:S01]  /*3660*/  LDSM.16.M88.4 R104, [R196+0xc800] ;  /* 0x00c80000c468783b */ /* 0x000e620000000200 */
[----:B---3--:R-:W-:Y:S04]  /*3670*/  SHF.L.U32 R176, R240, 0x6, RZ ;  /* 0x00000006f0b07819 */ /* 0x008fe800000006ff */
[----:B------:R-:W-:Y:S01]  /*3680*/  ISETP.GE.AND P0, PT, R176, R245, PT ;  /* 0x000000f5b000720c */ /* 0x000fe20003f06270 */
[C---:B-12---:R-:W-:Y:S08]  /*3690*/  HMMA.16816.F32 R4, R20.reuse, R24, RZ ;  /* 0x000000181404723c */ /* 0x046ff000000018ff */
[C---:B------:R-:W-:Y:S01]  /*36a0*/  HMMA.16816.F32 R8, R20.reuse, R26, RZ ;  /* 0x0000001a1408723c */ /* 0x040fe200000018ff */
[----:B------:R-:W-:Y:S07]  /*36b0*/  LDSM.16.M88.4 R24, [R3+0xc000] ;  /* 0x00c000000318783b */ /* 0x000fee0000000200 */
[C---:B----4-:R-:W-:Y:S08]  /*36c0*/  HMMA.16816.F32 R12, R20.reuse, R28, RZ ;  /* 0x0000001c140c723c */ /* 0x050ff000000018ff */
[----:B------:R-:W-:Y:S01]  /*36d0*/  HMMA.16816.F32 R16, R20, R30, RZ ;  /* 0x0000001e1410723c */ /* 0x000fe200000018ff */
[----:B------:R-:W1:Y:S04]  /*36e0*/  LDSM.16.M88.4 R20, [R125] ;  /* 0x000000007d14783b */ /* 0x000e680000000200 */
[----:B------:R-:W2:Y:S03]  /*36f0*/  LDSM.16.M88.4 R28, [R3+0xc800] ;  /* 0x00c80000031c783b */ /* 0x000ea60000000200 */
[C---:B------:R-:W-:Y:S08]  /*3700*/  HMMA.16816.F32 R4, R32.reuse, R100, R4 ;  /* 0x000000642004723c */ /* 0x040ff00000001804 */
[C---:B------:R-:W-:Y:S01]  /*3710*/  HMMA.16816.F32 R8, R32.reuse, R102, R8 ;  /* 0x000000662008723c */ /* 0x040fe20000001808 */
[----:B------:R-:W-:Y:S07]  /*3720*/  LDSM.16.M88.4 R100, [R2+0xc000] ;  /* 0x00c000000264783b */ /* 0x000fee0000000200 */
[C---:B------:R-:W-:Y:S08]  /*3730*/  HMMA.16816.F32 R12, R32.reuse, R104, R12 ;  /* 0x00000068200c723c */ /* 0x040ff0000000180c */
[----:B------:R-:W-:Y:S01]  /*3740*/  HMMA.16816.F32 R16, R32, R106, R16 ;  /* 0x0000006a2010723c */ /* 0x000fe20000001810 */
[----:B------:R-:W3:Y:S04]  /*3750*/  LDSM.16.M88.4 R32, [R124] ;  /* 0x000000007c20783b */ /* 0x000ee80000000200 */
[----:B------:R-:W4:Y:S03]  /*3760*/  LDSM.16.M88.4 R104, [R2+0xc800] ;  /* 0x00c800000268783b */ /* 0x000f260000000200 */
[C---:B-1----:R-:W-:Y:S08]  /*3770*/  HMMA.16816.F32 R4, R20.reuse, R24, R4 ;  /* 0x000000181404723c */ /* 0x042ff00000001804 */
[C---:B------:R-:W-:Y:S01]  /*3780*/  HMMA.16816.F32 R8, R20.reuse, R26, R8 ;  /* 0x0000001a1408723c */ /* 0x040fe20000001808 */
[----:B------:R-:W-:Y:S07]  /*3790*/  LDSM.16.M88.4 R24, [R206+0xe000] ;  /* 0x00e00000ce18783b */ /* 0x000fee0000000200 */
[C---:B--2---:R-:W-:Y:S08]  /*37a0*/  HMMA.16816.F32 R12, R20.reuse, R28, R12 ;  /* 0x0000001c140c723c */ /* 0x044ff0000000180c */
[----:B------:R-:W-:Y:S01]  /*37b0*/  HMMA.16816.F32 R16, R20, R30, R16 ;  /* 0x0000001e1410723c */ /* 0x000fe20000001810 */
[----:B------:R-:W1:Y:S04]  /*37c0*/  LDSM.16.M88.4 R20, [R203+0x2000] ;  /* 0x00200000cb14783b */ /* 0x000e680000000200 */
[----:B------:R-:W2:Y:S03]  /*37d0*/  LDSM.16.M88.4 R28, [R206+0xe800] ;  /* 0x00e80000ce1c783b */ /* 0x000ea60000000200 */
[C---:B---3--:R-:W-:Y:S08]  /*37e0*/  HMMA.16816.F32 R4, R32.reuse, R100, R4 ;  /* 0x000000642004723c */ /* 0x048ff00000001804 */
[C---:B------:R-:W-:Y:S01]  /*37f0*/  HMMA.16816.F32 R8, R32.reuse, R102, R8 ;  /* 0x000000662008723c */ /* 0x040fe20000001808 */
[----:B------:R-:W-:Y:S07]  /*3800*/  LDSM.16.M88.4 R100, [R196+0xe000] ;  /* 0x00e00000c464783b */ /* 0x000fee0000000200 */
[C---:B----4-:R-:W-:Y:S08]  /*3810*/  HMMA.16816.F32 R12, R32.reuse, R104, R12 ;  /* 0x00000068200c723c */ /* 0x050ff0000000180c */
[----:B------:R-:W-:Y:S01]  /*3820*/  HMMA.16816.F32 R16, R32, R106, R16 ;  /* 0x0000006a2010723c */ /* 0x000fe20000001810 */
[----:B------:R-:W3:Y:S04]  /*3830*/  LDSM.16.M88.4 R32, [R127+0x2000] ;  /* 0x002000007f20783b */ /* 0x000ee80000000200 */
        /* <DEDUP_REMOVED lines=16> */
[C---:B------:R-:W-:Y:S08]  /*3940*/  HMMA.16816.F32 R8, R20.reuse, R26, R8 ;  /* 0x0000001a1408723c */ /* 0x040ff00000001808 */
[C---:B--2---:R-:W-:Y:S08]  /*3950*/  HMMA.16816.F32 R12, R20.reuse, R28, R12 ;  /* 0x0000001c140c723c */ /* 0x044ff0000000180c */
[----:B------:R-:W-:Y:S08]  /*3960*/  HMMA.16816.F32 R16, R20, R30, R16 ;  /* 0x0000001e1410723c */ /* 0x000ff00000001810 */
[C---:B---3--:R-:W-:Y:S08]  /*3970*/  HMMA.16816.F32 R4, R32.reuse, R100, R4 ;  /* 0x000000642004723c */ /* 0x048ff00000001804 */
[C---:B------:R-:W-:Y:S08]  /*3980*/  HMMA.16816.F32 R8, R32.reuse, R102, R8 ;  /* 0x000000662008723c */ /* 0x040ff00000001808 */
[C---:B----4-:R-:W-:Y:S08]  /*3990*/  HMMA.16816.F32 R12, R32.reuse, R104, R12 ;  /* 0x00000068200c723c */ /* 0x050ff0000000180c */
[----:B------:R-:W-:Y:S01]  /*39a0*/  HMMA.16816.F32 R16, R32, R106, R16 ;  /* 0x0000006a2010723c */ /* 0x000fe20000001810 */
[----:B------:R-:W-:-:S07]  /*39b0*/  @!P0 BRA `(.L_x_112) ;  /* 0x0000009000008947 */ /* 0x000fce0003800000 */
[C---:B------:R-:W-:Y:S01]  /*39c0*/  IADD3 R23, R227.reuse, 0x40, RZ ;  /* 0x00000040e3177810 */ /* 0x040fe20007ffe0ff */
[----:B------:R-:W-:Y:S01]  /*39d0*/  IMAD.IADD R21, R227, 0x1, R243 ;  /* 0x00000001e3157824 */ /* 0x000fe200078e02f3 */
[----:B------:R-:W-:Y:S01]  /*39e0*/  IADD3 R20, R176, 0x40, RZ ;  /* 0x00000040b0147810 */ /* 0x000fe20007ffe0ff */
[----:B------:R-:W-:Y:S01]  /*39f0*/  IMAD.MOV.U32 R126, RZ, RZ, R236 ;  /* 0x000000ffff7e7224 */ /* 0x000fe200078e00ec */
[----:B------:R-:W-:Y:S02]  /*3a00*/  ISETP.LT.AND P0, PT, R23, R242, PT ;  /* 0x000000f21700720c */ /* 0x000fe40003f01270 */
[----:B------:R-:W-:Y:S04]  /*3a10*/  IADD3 R21, R236, R21, -R242 ;  /* 0x00000015ec157210 */ /* 0x000fe80007ffe8f2 */
[----:B------:R-:W-:Y:S11]  /*3a20*/  ISETP.GE.AND P1, PT, R20, R21, PT ;  /* 0x000000151400720c */ /* 0x000ff60003f26270 */
[----:B------:R-:W-:Y:S02]  /*3a30*/  @!UPT UIADD3 URZ, URZ, URZ, URZ ;  /* 0x0000003f3f3ff290 */ /* 0x000fe4000fffe03f */
[----:B------:R-:W-:-:S05]  /*3a40*/  @!P1 BRA P0, `(.L_x_113) ;  /* 0x0000046000009947 */ /* 0x000fca0000000000 */
.L_x_112:
[--C-:B------:R-:W-:Y:S01]  /*3a50*/  IADD3 R22, R242, 0x1, -R243.reuse ;  /* 0x00000001f2167810 */ /* 0x100fe20007ffe8f3 */
[----:B------:R-:W-:Y:S01]  /*3a60*/  IMAD.IADD R103, R211, 0x1, R176 ;  /* 0x00000001d3677824 */ /* 0x000fe200078e02b0 */
[----:B------:R-:W-:Y:S01]  /*3a70*/  IADD3 R20, -R126, R242, -R243 ;  /* 0x000000f27e147210 */ /* 0x000fe20007ffe9f3 */
[----:B------:R-:W-:Y:S01]  /*3a80*/  IMAD R101, R217, 0x40, R210 ;  /* 0x00000040d9657824 */ /* 0x000fe200078e02d2 */
[----:B------:R-:W-:Y:S01]  /*3a90*/  IADD3 R22, R22, c[0x0][0x2e8], RZ ;  /* 0x0000ba0016167a10 */ /* 0x000fe20007ffe0ff */
[----:B------:R-:W-:Y:S01]  /*3aa0*/  IMAD.MOV.U32 R236, RZ, RZ, R126 ;  /* 0x000000ffffec7224 */ /* 0x000fe200078e007e */
[C---:B------:R-:W-:Y:S01]  /*3ab0*/  IADD3 R21, R103.reuse, 0x8, RZ ;  /* 0x0000000867157810 */ /* 0x040fe20007ffe0ff */
[----:B------:R-:W-:Y:S01]  /*3ac0*/  IMAD.IADD R24, R103, 0x1, R20 ;  /* 0x0000000167187824 */ /* 0x000fe200078e0214 */
[----:B------:R-:W-:Y:S01]  /*3ad0*/  IADD3 R35, R101, 0x1, RZ ;  /* 0x0000000165237810 */ /* 0x000fe20007ffe0ff */
[----:B------:R-:W-:Y:S01]  /*3ae0*/  IMAD.IADD R103, R103, 0x1, R22 ;  /* 0x0000000167677824 */ /* 0x000fe200078e0216 */
[----:B------:R-:W-:Y:S01]  /*3af0*/  IADD3 R33, R101, 0x8, RZ ;  /* 0x0000000865217810 */ /* 0x000fe20007ffe0ff */
[--C-:B------:R-:W-:Y:S01]  /*3b00*/  IMAD.IADD R20, R20, 0x1, R21.reuse ;  /* 0x0000000114147824 */ /* 0x100fe200078e0215 */
[----:B------:R-:W-:Y:S01]  /*3b10*/  IMNMX R24, RZ, R24, !PT ;  /* 0x00000018ff187217 */ /* 0x000fe20007800200 */
[----:B------:R-:W-:Y:S01]  /*3b20*/  IMAD.IADD R21, R22, 0x1, R21 ;  /* 0x0000000116157824 */ /* 0x000fe200078e0215 */
[----:B------:R-:W-:Y:S02]  /*3b30*/  IMNMX R22, R103, R242, PT ;  /* 0x000000f267167217 */ /* 0x000fe40003800200 */
[-C--:B------:R-:W-:Y:S02]  /*3b40*/  ISETP.GE.AND P1, PT, R101, R24.reuse, PT ;  /* 0x000000186500720c */ /* 0x080fe40003f26270 */
[----:B------:R-:W-:Y:S02]  /*3b50*/  ISETP.GE.AND P0, PT, R35, R24, PT ;  /* 0x000000182300720c */ /* 0x000fe40003f06270 */
[C---:B------:R-:W-:Y:S02]  /*3b60*/  IADD3 R31, R101.reuse, 0x9, RZ ;  /* 0x00000009651f7810 */ /* 0x040fe40007ffe0ff */
[C---:B------:R-:W-:Y:S02]  /*3b70*/  IADD3 R29, R101.reuse, 0x10, RZ ;  /* 0x00000010651d7810 */ /* 0x040fe40007ffe0ff */
[C---:B------:R-:W-:Y:S02]  /*3b80*/  IADD3 R27, R101.reuse, 0x11, RZ ;  /* 0x00000011651b7810 */ /* 0x040fe40007ffe0ff */
[C---:B------:R-:W-:Y:S02]  /*3b90*/  IADD3 R25, R101.reuse, 0x18, RZ ;  /* 0x0000001865197810 */ /* 0x040fe40007ffe0ff */
[C---:B------:R-:W-:Y:S02]  /*3ba0*/  IADD3 R23, R101.reuse, 0x19, RZ ;  /* 0x0000001965177810 */ /* 0x040fe40007ffe0ff */
[----:B------:R-:W-:Y:S02]  /*3bb0*/  IMNMX R20, RZ, R20, !PT ;  /* 0x00000014ff147217 */ /* 0x000fe40007800200 */
[-C--:B------:R-:W-:Y:S02]  /*3bc0*/  ISETP.GE.OR P1, PT, R101, R22.reuse, !P1 ;  /* 0x000000166500720c */ /* 0x080fe40004f26670 */
[----:B------:R-:W-:Y:S02]  /*3bd0*/  ISETP.GE.OR P0, PT, R35, R22, !P0 ;  /* 0x000000162300720c */ /* 0x000fe40004706670 */
[-C--:B------:R-:W-:Y:S02]  /*3be0*/  ISETP.GE.AND P6, PT, R33, R24.reuse, PT ;  /* 0x000000182100720c */ /* 0x080fe40003fc6270 */
[-C--:B------:R-:W-:Y:S02]  /*3bf0*/  ISETP.GE.AND P5, PT, R31, R24.reuse, PT ;  /* 0x000000181f00720c */ /* 0x080fe40003fa6270 */
[-C--:B------:R-:W-:Y:S02]  /*3c00*/  ISETP.GE.AND P4, PT, R29, R24.reuse, PT ;  /* 0x000000181d00720c */ /* 0x080fe40003f86270 */
[-C--:B------:R-:W-:Y:S02]  /*3c10*/  ISETP.GE.AND P3, PT, R27, R24.reuse, PT ;  /* 0x000000181b00720c */ /* 0x080fe40003f66270 */
[-C--:B------:R-:W-:Y:S02]  /*3c20*/  ISETP.GE.AND P2, PT, R25, R24.reuse, PT ;  /* 0x000000181900720c */ /* 0x080fe40003f46270 */
[----:B------:R-:W-:Y:S02]  /*3c30*/  FSEL R4, R4, -INF , !P1 ;  /* 0xff80000004047808 */ /* 0x000fe40004800000 */
[----:B------:R-:W-:Y:S02]  /*3c40*/  ISETP.GE.AND P1, PT, R23, R24, PT ;  /* 0x000000181700720c */ /* 0x000fe40003f26270 */
[----:B------:R-:W-:Y:S02]  /*3c50*/  IMNMX R24, R21, R242, PT ;  /* 0x000000f215187217 */ /* 0x000fe40003800200 */
[----:B------:R-:W-:Y:S02]  /*3c60*/  FSEL R5, R5, -INF , !P0 ;  /* 0xff80000005057808 */ /* 0x000fe40004000000 */
[----:B------:R-:W-:Y:S02]  /*3c70*/  ISETP.GE.AND P0, PT, R101, R20, PT ;  /* 0x000000146500720c */ /* 0x000fe40003f06270 */
[-C--:B------:R-:W-:Y:S02]  /*3c80*/  ISETP.GE.OR P6, PT, R33, R22.reuse, !P6 ;  /* 0x000000162100720c */ /* 0x080fe400077c6670 */
[-C--:B------:R-:W-:Y:S02]  /*3c90*/  ISETP.GE.OR P5, PT, R31, R22.reuse, !P5 ;  /* 0x000000161f00720c */ /* 0x080fe40006fa6670 */
[-C--:B------:R-:W-:Y:S02]  /*3ca0*/  ISETP.GE.OR P4, PT, R29, R22.reuse, !P4 ;  /* 0x000000161d00720c */ /* 0x080fe40006786670 */
[-C--:B------:R-:W-:Y:S02]  /*3cb0*/  ISETP.GE.OR P3, PT, R27, R22.reuse, !P3 ;  /* 0x000000161b00720c */ /* 0x080fe40005f66670 */
[-C--:B------:R-:W-:Y:S02]  /*3cc0*/  ISETP.GE.OR P2, PT, R25, R22.reuse, !P2 ;  /* 0x000000161900720c */ /* 0x080fe40005746670 */
[----:B------:R-:W-:Y:S02]  /*3cd0*/  ISETP.GE.OR P1, PT, R23, R22, !P1 ;  /* 0x000000161700720c */ /* 0x000fe40004f26670 */
[----:B------:R-:W-:Y:S02]  /*3ce0*/  ISETP.GE.OR P0, PT, R101, R24, !P0 ;  /* 0x000000186500720c */ /* 0x000fe40004706670 */
[----:B------:R-:W-:Y:S02]  /*3cf0*/  FSEL R8, R8, -INF , !P6 ;  /* 0xff80000008087808 */ /* 0x000fe40007000000 */
[-C--:B------:R-:W-:Y:S02]  /*3d00*/  ISETP.GE.AND P6, PT, R35, R20.reuse, PT ;  /* 0x000000142300720c */ /* 0x080fe40003fc6270 */
        /* <DEDUP_REMOVED lines=11> */
[----:B------:R-:W-:Y:S02]  /*3dc0*/  ISETP.GE.AND P0, PT, R23, R20, PT ;  /* 0x000000141700720c */ /* 0x000fe40003f06270 */
[-C--:B------:R-:W-:Y:S02]  /*3dd0*/  ISETP.GE.OR P6, PT, R35, R24.reuse, !P6 ;  /* 0x000000182300720c */ /* 0x080fe400077c6670 */
[-C--:B------:R-:W-:Y:S02]  /*3de0*/  ISETP.GE.OR P5, PT, R33, R24.reuse, !P5 ;  /* 0x000000182100720c */ /* 0x080fe40006fa6670 */
[-C--:B------:R-:W-:Y:S02]  /*3df0*/  ISETP.GE.OR P4, PT, R31, R24.reuse, !P4 ;  /* 0x000000181f00720c */ /* 0x080fe40006786670 */
[-C--:B------:R-:W-:Y:S02]  /*3e00*/  ISETP.GE.OR P3, PT, R29, R24.reuse, !P3 ;  /* 0x000000181d00720c */ /* 0x080fe40005f66670 */
[-C--:B------:R-:W-:Y:S02]  /*3e10*/  ISETP.GE.OR P2, PT, R27, R24.reuse, !P2 ;  /* 0x000000181b00720c */ /* 0x080fe40005746670 */
[-C--:B------:R-:W-:Y:S02]  /*3e20*/  ISETP.GE.OR P1, PT, R25, R24.reuse, !P1 ;  /* 0x000000181900720c */ /* 0x080fe40004f26670 */
[----:B------:R-:W-:Y:S02]  /*3e30*/  ISETP.GE.OR P0, PT, R23, R24, !P0 ;  /* 0x000000181700720c */ /* 0x000fe40004706670 */
[----:B------:R-:W-:Y:S02]  /*3e40*/  FSEL R7, R7, -INF , !P6 ;  /* 0xff80000007077808 */ /* 0x000fe40007000000 */
[----:B------:R-:W-:Y:S02]  /*3e50*/  FSEL R10, R10, -INF , !P5 ;  /* 0xff8000000a0a7808 */ /* 0x000fe40006800000 */
[----:B------:R-:W-:Y:S02]  /*3e60*/  FSEL R11, R11, -INF , !P4 ;  /* 0xff8000000b0b7808 */ /* 0x000fe40006000000 */
[----:B------:R-:W-:Y:S02]  /*3e70*/  FSEL R14, R14, -INF , !P3 ;  /* 0xff8000000e0e7808 */ /* 0x000fe40005800000 */
[----:B------:R-:W-:Y:S02]  /*3e80*/  FSEL R15, R15, -INF , !P2 ;  /* 0xff8000000f0f7808 */ /* 0x000fe40005000000 */
[----:B------:R-:W-:Y:S02]  /*3e90*/  FSEL R18, R18, -INF , !P1 ;  /* 0xff80000012127808 */ /* 0x000fe40004800000 */
[----:B------:R-:W-:Y:S02]  /*3ea0*/  FSEL R19, R19, -INF , !P0 ;  /* 0xff80000013137808 */ /* 0x000fe40004000000 */
.L_x_113:
[C---:B------:R-:W-:Y:S01]  /*3eb0*/  FMUL.FTZ R195, R237.reuse, 1.4426950216293334961 ;  /* 0x3fb8aa3bedc37820 */ /* 0x040fe20000410000 */
[----:B------:R-:W-:Y:S01]  /*3ec0*/  FSETP.NEU.FTZ.AND P0, PT, R237, -INF , PT ;  /* 0xff800000ed00780b */ /* 0x000fe20003f1d000 */
[----:B------:R-:W-:Y:S01]  /*3ed0*/  FMUL.FTZ R252, R238, 1.4426950216293334961 ;  /* 0x3fb8aa3beefc7820 */ /* 0x000fe20000410000 */
[----:B------:R-:W-:Y:S02]  /*3ee0*/  SHF.L.U32 R178, R208, 0x1, RZ ;  /* 0x00000001d0b27819 */ /* 0x000fe400000006ff */
[----:B------:R-:W-:Y:S02]  /*3ef0*/  FSEL R195, R195, RZ, P0 ;  /* 0x000000ffc3c37208 */ /* 0x000fe40000000000 */
[----:B------:R-:W-:Y:S02]  /*3f00*/  FSETP.NEU.FTZ.AND P0, PT, R238, -INF , PT ;  /* 0xff800000ee00780b */ /* 0x000fe40003f1d000 */
[-C--:B------:R-:W-:Y:S01]  /*3f10*/  IADD3 R179, R201, R178.reuse, RZ ;  /* 0x000000b2c9b37210 */ /* 0x080fe20007ffe0ff */
[--C-:B------:R-:W-:Y:S01]  /*3f20*/  FFMA.FTZ R183, R5, c[0x0][0x23c], -R195.reuse ;  /* 0x00008f0005b77a23 */ /* 0x100fe200000108c3 */
[----:B------:R-:W-:Y:S01]  /*3f30*/  FSEL R252, R252, RZ, P0 ;  /* 0x000000fffcfc7208 */ /* 0x000fe20000000000 */
[--C-:B------:R-:W-:Y:S01]  /*3f40*/  FFMA.FTZ R182, R4, c[0x0][0x23c], -R195.reuse ;  /* 0x00008f0004b67a23 */ /* 0x100fe200000108c3 */
[C---:B------:R-:W-:Y:S01]  /*3f50*/  IADD3 R177, R200.reuse, R178, RZ ;  /* 0x000000b2c8b17210 */ /* 0x040fe20007ffe0ff */
[--C-:B------:R-:W-:Y:S01]  /*3f60*/  FFMA.FTZ R187, R9, c[0x0][0x23c], -R195.reuse ;  /* 0x00008f0009bb7a23 */ /* 0x100fe200000108c3 */
[----:B------:R-:W-:Y:S01]  /*3f70*/  IADD3 R176, R200, R179, RZ ;  /* 0x000000b3c8b07210 */ /* 0x000fe20007ffe0ff */
[--C-:B------:R-:W-:Y:S01]  /*3f80*/  FFMA.FTZ R185, R7, c[0x0][0x23c], -R252.reuse ;  /* 0x00008f0007b97a23 */ /* 0x100fe200000108fc */
[----:B------:R-:W-:Y:S01]  /*3f90*/  MUFU.EX2 R183, R183 ;  /* 0x000000b700b77308 */ /* 0x000fe20000000800 */
[--C-:B------:R-:W-:Y:S01]  /*3fa0*/  FFMA.FTZ R184, R6, c[0x0][0x23c], -R252.reuse ;  /* 0x00008f0006b87a23 */ /* 0x100fe200000108fc */
[----:B------:R-:W-:Y:S01]  /*3fb0*/  ISETP.GT.AND P5, PT, R240, R225, PT ;  /* 0x000000e1f000720c */ /* 0x000fe20003fa4270 */
[--C-:B------:R-:W-:Y:S02]  /*3fc0*/  FFMA.FTZ R189, R11, c[0x0][0x23c], -R252.reuse ;  /* 0x00008f000bbd7a23 */ /* 0x100fe400000108fc */
[--C-:B------:R-:W-:Y:S02]  /*3fd0*/  FFMA.FTZ R186, R8, c[0x0][0x23c], -R195.reuse ;  /* 0x00008f0008ba7a23 */ /* 0x100fe400000108c3 */
[--C-:B------:R-:W-:Y:S02]  /*3fe0*/  FFMA.FTZ R188, R10, c[0x0][0x23c], -R252.reuse ;  /* 0x00008f000abc7a23 */ /* 0x100fe400000108fc */
[--C-:B------:R-:W-:Y:S01]  /*3ff0*/  FFMA.FTZ R191, R13, c[0x0][0x23c], -R195.reuse ;  /* 0x00008f000dbf7a23 */ /* 0x100fe200000108c3 */
[----:B------:R-:W-:Y:S01]  /*4000*/  MUFU.EX2 R182, R182 ;  /* 0x000000b600b67308 */ /* 0x000fe20000000800 */
[--C-:B------:R-:W-:Y:S02]  /*4010*/  FFMA.FTZ R193, R15, c[0x0][0x23c], -R252.reuse ;  /* 0x00008f000fc17a23 */ /* 0x100fe400000108fc */
[--C-:B------:R-:W-:Y:S02]  /*4020*/  FFMA.FTZ R190, R12, c[0x0][0x23c], -R195.reuse ;  /* 0x00008f000cbe7a23 */ /* 0x100fe400000108c3 */
[--C-:B------:R-:W-:Y:S02]  /*4030*/  FFMA.FTZ R192, R14, c[0x0][0x23c], -R252.reuse ;  /* 0x00008f000ec07a23 */ /* 0x100fe400000108fc */
[--C-:B------:R-:W-:Y:S02]  /*4040*/  FFMA.FTZ R194, R16, c[0x0][0x23c], -R195.reuse ;  /* 0x00008f0010c27a23 */ /* 0x100fe400000108c3 */
[----:B------:R-:W-:Y:S01]  /*4050*/  FFMA.FTZ R195, R17, c[0x0][0x23c], -R195 ;  /* 0x00008f0011c37a23 */ /* 0x000fe200000108c3 */
[----:B------:R-:W-:Y:S01]  /*4060*/  MUFU.EX2 R184, R184 ;  /* 0x000000b800b87308 */ /* 0x000fe20000000800 */
[--C-:B------:R-:W-:Y:S02]  /*4070*/  FFMA.FTZ R209, R18, c[0x0][0x23c], -R252.reuse ;  /* 0x00008f0012d17a23 */ /* 0x100fe400000108fc */
[----:B------:R-:W-:Y:S07]  /*4080*/  FFMA.FTZ R252, R19, c[0x0][0x23c], -R252 ;  /* 0x00008f0013fc7a23 */ /* 0x000fee00000108fc */
[----:B------:R-:W-:Y:S10]  /*4090*/  MUFU.EX2 R185, R185 ;  /* 0x000000b900b97308 */ /* 0x000ff40000000800 */
        /* <DEDUP_REMOVED lines=11> */
[----:B------:R-:W1:Y:S02]  /*4150*/  MUFU.EX2 R6, R252 ;  /* 0x000000fc00067308 */ /* 0x000e640000000800 */
[----:B-1----:R-:W-:Y:S02]  /*4160*/  F2FP.PACK_AB R252, R6, R209 ;  /* 0x000000d106fc723e */ /* 0x002fe400000000ff */
[----:B------:R-:W-:Y:S02]  /*4170*/  F2FP.PACK_AB R17, R183, R182 ;  /* 0x000000b6b711723e */ /* 0x000fe400000000ff */
        /* <DEDUP_REMOVED lines=8> */
[----:B------:R-:W-:Y:S04]  /*4200*/  STS [R224+0x12000], R13 ;  /* 0x0120000de0007388 */ /* 0x000fe80000000800 */
[----:B------:R-:W-:Y:S04]  /*4210*/  STS [R224+0x12400], R11 ;  /* 0x0124000be0007388 */ /* 0x000fe80000000800 */
[----:B------:R-:W-:Y:S04]  /*4220*/  STS [R222+0x12000], R9 ;  /* 0x01200009de007388 */ /* 0x000fe80000000800 */
[----:B------:R-:W-:Y:S04]  /*4230*/  STS [R222+0x12400], R7 ;  /* 0x01240007de007388 */ /* 0x000fe80000000800 */
[----:B------:R-:W-:Y:S04]  /*4240*/  STS [R226+0x12000], R5 ;  /* 0x01200005e2007388 */ /* 0x000fe80000000800 */
[----:B------:R1:W-:Y:S04]  /*4250*/  STS [R226+0x12400], R252 ;  /* 0x012400fce2007388 */ /* 0x0003e80000000800 */
[----:B------:R-:W2:Y:S08]  /*4260*/  LDSM.16.M88.4 R100, [R178+0x8000] ;  /* 0x00800000b264783b */ /* 0x000eb00000000200 */
[----:B------:R-:W3:Y:S08]  /*4270*/  LDSM.16.M88.4 R104, [R179+0x8000] ;  /* 0x00800000b368783b */ /* 0x000ef00000000200 */
[----:B------:R-:W4:Y:S01]  /*4280*/  LDSM.16.M88.4 R124, [R177+0x8000] ;  /* 0x00800000b17c783b */ /* 0x000f220000000200 */
[----:B-1----:R-:W-:Y:S05]  /*4290*/  MOV R252, c[0x0][0x22c] ;  /* 0x00008b0000fc7a02 */ /* 0x002fea0000000f00 */
[----:B------:R-:W-:Y:S05]  /*42a0*/  IMAD R252, R252, c[0x0][0x1c0], RZ ;  /* 0x00007000fcfc7a24 */ /* 0x000fea00078e02ff */
[----:B------:R-:W-:Y:S04]  /*42b0*/  LEA R5, -R252, RZ, 0x6 ;  /* 0x000000fffc057211 */ /* 0x000fe800078e31ff */
[C---:B------:R-:W-:Y:S04]  /*42c0*/  LEA R246, P0, R5.reuse, R246, 0x2 ;  /* 0x000000f605f67211 */ /* 0x040fe800078010ff */
[----:B------:R-:W-:Y:S01]  /*42d0*/  LEA.HI.X.SX32 R247, R5, R247, 0x2, P0 ;  /* 0x000000f705f77211 */ /* 0x000fe200000f16ff */
[C---:B--2---:R-:W-:Y:S08]  /*42e0*/  HMMA.16816.F32 R20, R100.reuse, R108, RZ ;  /* 0x0000006c6414723c */ /* 0x044ff000000018ff */
[C---:B------:R-:W-:Y:S08]  /*42f0*/  HMMA.16816.F32 R24, R100.reuse, R110, RZ ;  /* 0x0000006e6418723c */ /* 0x040ff000000018ff */
[C---:B------:R-:W-:Y:S08]  /*4300*/  HMMA.16816.F32 R28, R100.reuse, R112, RZ ;  /* 0x00000070641c723c */ /* 0x040ff000000018ff */
[----:B------:R-:W-:Y:S01]  /*4310*/  HMMA.16816.F32 R32, R100, R114, RZ ;  /* 0x000000726420723c */ /* 0x000fe200000018ff */
[----:B------:R-:W1:Y:S07]  /*4320*/  LDSM.16.M88.4 R100, [R176+0x8000] ;  /* 0x00800000b064783b */ /* 0x000e6e0000000200 */
[C---:B---3--:R-:W-:Y:S08]  /*4330*/  HMMA.16816.F32 R20, R104.reuse, R116, R20 ;  /* 0x000000746814723c */ /* 0x048ff00000001814 */
[C---:B------:R-:W-:Y:S08]  /*4340*/  HMMA.16816.F32 R24, R104.reuse, R118, R24 ;  /* 0x000000766818723c */ /* 0x040ff00000001818 */
[C---:B------:R-:W-:Y:S08]  /*4350*/  HMMA.16816.F32 R28, R104.reuse, R120, R28 ;  /* 0x00000078681c723c */ /* 0x040ff0000000181c */
[----:B------:R-:W-:Y:S01]  /*4360*/  HMMA.16816.F32 R32, R104, R122, R32 ;  /* 0x0000007a6820723c */ /* 0x000fe20000001820 */
[----:B------:R-:W2:Y:S07]  /*4370*/  LDSM.16.M88.4 R104, [R178+0xa000] ;  /* 0x00a00000b268783b */ /* 0x000eae0000000200 */
[C---:B----4-:R-:W-:Y:S08]  /*4380*/  HMMA.16816.F32 R20, R124.reuse, R128, R20 ;  /* 0x000000807c14723c */ /* 0x050ff00000001814 */
[C---:B------:R-:W-:Y:S08]  /*4390*/  HMMA.16816.F32 R24, R124.reuse, R130, R24 ;  /* 0x000000827c18723c */ /* 0x040ff00000001818 */
[C---:B------:R-:W-:Y:S08]  /*43a0*/  HMMA.16816.F32 R28, R124.reuse, R132, R28 ;  /* 0x000000847c1c723c */ /* 0x040ff0000000181c */
[----:B------:R-:W-:Y:S01]  /*43b0*/  HMMA.16816.F32 R32, R124, R134, R32 ;  /* 0x000000867c20723c */ /* 0x000fe20000001820 */
[----:B------:R-:W3:Y:S07]  /*43c0*/  LDSM.16.M88.4 R124, [R179+0xa000] ;  /* 0x00a00000b37c783b */ /* 0x000eee0000000200 */
[C---:B-1----:R-:W-:Y:S08]  /*43d0*/  HMMA.16816.F32 R20, R100.reuse, R136, R20 ;  /* 0x000000886414723c */ /* 0x042ff00000001814 */
[C---:B------:R-:W-:Y:S08]  /*43e0*/  HMMA.16816.F32 R24, R100.reuse, R138, R24 ;  /* 0x0000008a6418723c */ /* 0x040ff00000001818 */
[C---:B------:R-:W-:Y:S08]  /*43f0*/  HMMA.16816.F32 R28, R100.reuse, R140, R28 ;  /* 0x0000008c641c723c */ /* 0x040ff0000000181c */
[----:B------:R-:W-:Y:S01]  /*4400*/  HMMA.16816.F32 R32, R100, R142, R32 ;  /* 0x0000008e6420723c */ /* 0x000fe20000001820 */
[----:B------:R-:W1:Y:S07]  /*4410*/  LDSM.16.M88.4 R100, [R177+0xa000] ;  /* 0x00a00000b164783b */ /* 0x000e6e0000000200 */
[C---:B--2---:R-:W-:Y:S08]  /*4420*/  HMMA.16816.F32 R20, R104.reuse, R144, R20 ;  /* 0x000000906814723c */ /* 0x044ff00000001814 */
[C---:B------:R-:W-:Y:S08]  /*4430*/  HMMA.16816.F32 R24, R104.reuse, R146, R24 ;  /* 0x000000926818723c */ /* 0x040ff00000001818 */
[C---:B------:R-:W-:Y:S08]  /*4440*/  HMMA.16816.F32 R28, R104.reuse, R148, R28 ;  /* 0x00000094681c723c */ /* 0x040ff0000000181c */
[----:B------:R-:W-:Y:S01]  /*4450*/  HMMA.16816.F32 R32, R104, R150, R32 ;  /* 0x000000966820723c */ /* 0x000fe20000001820 */
[----:B------:R-:W2:Y:S07]  /*4460*/  LDSM.16.M88.4 R104, [R176+0xa000] ;  /* 0x00a00000b068783b */ /* 0x000eae0000000200 */
[C---:B---3--:R-:W-:Y:S08]  /*4470*/  HMMA.16816.F32 R20, R124.reuse, R152, R20 ;  /* 0x000000987c14723c */ /* 0x048ff00000001814 */
[C---:B------:R-:W-:Y:S08]  /*4480*/  HMMA.16816.F32 R24, R124.reuse, R154, R24 ;  /* 0x0000009a7c18723c */ /* 0x040ff00000001818 */
[C---:B------:R-:W-:Y:S08]  /*4490*/  HMMA.16816.F32 R28, R124.reuse, R156, R28 ;  /* 0x0000009c7c1c723c */ /* 0x040ff0000000181c */
[----:B------:R-:W-:Y:S08]  /*44a0*/  HMMA.16816.F32 R32, R124, R158, R32 ;  /* 0x0000009e7c20723c */ /* 0x000ff00000001820 */
[C---:B-1----:R-:W-:Y:S08]  /*44b0*/  HMMA.16816.F32 R20, R100.reuse, R160, R20 ;  /* 0x000000a06414723c */ /* 0x042ff00000001814 */
[C---:B------:R-:W-:Y:S08]  /*44c0*/  HMMA.16816.F32 R24, R100.reuse, R162, R24 ;  /* 0x000000a26418723c */ /* 0x040ff00000001818 */
[C---:B------:R-:W-:Y:S08]  /*44d0*/  HMMA.16816.F32 R28, R100.reuse, R164, R28 ;  /* 0x000000a4641c723c */ /* 0x040ff0000000181c */
[----:B------:R-:W-:Y:S08]  /*44e0*/  HMMA.16816.F32 R32, R100, R166, R32 ;  /* 0x000000a66420723c */ /* 0x000ff00000001820 */
[C---:B--2---:R-:W-:Y:S08]  /*44f0*/  HMMA.16816.F32 R20, R104.reuse, R168, R20 ;  /* 0x000000a86814723c */ /* 0x044ff00000001814 */
[C---:B------:R-:W-:Y:S08]  /*4500*/  HMMA.16816.F32 R24, R104.reuse, R170, R24 ;  /* 0x000000aa6818723c */ /* 0x040ff00000001818 */
[C---:B------:R-:W-:Y:S08]  /*4510*/  HMMA.16816.F32 R28, R104.reuse, R172, R28 ;  /* 0x000000ac681c723c */ /* 0x040ff0000000181c */
[C---:B-----5:R-:W-:Y:S01]  /*4520*/  FADD.FTZ R5, -R181.reuse, R20 ;  /* 0x00000014b5057221 */ /* 0x060fe20000010100 */
[----:B------:R-:W-:Y:S03]  /*4530*/  HMMA.16816.F32 R32, R104, R174, R32 ;  /* 0x000000ae6820723c */ /* 0x000fe60000001820 */
[----:B------:R-:W-:Y:S02]  /*4540*/  FADD.FTZ R10, -R181, R21 ;  /* 0x00000015b50a7221 */ /* 0x000fe40000010100 */
[C---:B------:R-:W-:Y:S02]  /*4550*/  FADD.FTZ R7, -R180.reuse, R22 ;  /* 0x00000016b4077221 */ /* 0x040fe40000010100 */
[----:B------:R-:W-:Y:S02]  /*4560*/  FADD.FTZ R14, -R180, R23 ;  /* 0x00000017b40e7221 */ /* 0x000fe40000010100 */
[----:B------:R-:W-:Y:S03]  /*4570*/  FMUL.FTZ R182, R182, R5 ;  /* 0x00000005b6b67220 */ /* 0x000fe60000410000 */
[----:B------:R-:W-:Y:S02]  /*4580*/  FMUL.FTZ R183, R183, R10 ;  /* 0x0000000ab7b77220 */ /* 0x000fe40000410000 */
[----:B------:R-:W-:Y:S02]  /*4590*/  FMUL.FTZ R184, R184, R7 ;  /* 0x00000007b8b87220 */ /* 0x000fe40000410000 */
[----:B------:R-:W-:Y:S02]  /*45a0*/  FMUL.FTZ R185, R185, R14 ;  /* 0x0000000eb9b97220 */ /* 0x000fe40000410000 */
[C---:B------:R-:W-:Y:S02]  /*45b0*/  FADD.FTZ R5, -R181.reuse, R24 ;  /* 0x00000018b5057221 */ /* 0x040fe40000010100 */
[----:B------:R-:W-:Y:S02]  /*45c0*/  FADD.FTZ R10, -R181, R25 ;  /* 0x00000019b50a7221 */ /* 0x000fe40000010100 */
[C---:B------:R-:W-:Y:S02]  /*45d0*/  FADD.FTZ R7, -R180.reuse, R26 ;  /* 0x0000001ab4077221 */ /* 0x040fe40000010100 */
[----:B------:R-:W-:Y:S02]  /*45e0*/  FADD.FTZ R14, -R180, R27 ;  /* 0x0000001bb40e7221 */ /* 0x000fe40000010100 */
[----:B------:R-:W-:Y:S02]  /*45f0*/  FMUL.FTZ R186, R186, R5 ;  /* 0x00000005baba7220 */ /* 0x000fe40000410000 */
[----:B------:R-:W-:Y:S02]  /*4600*/  FMUL.FTZ R187, R187, R10 ;  /* 0x0000000abbbb7220 */ /* 0x000fe40000410000 */
[----:B------:R-:W-:Y:S02]  /*4610*/  FMUL.FTZ R188, R188, R7 ;  /* 0x00000007bcbc7220 */ /* 0x000fe40000410000 */
[----:B------:R-:W-:Y:S02]  /*4620*/  FMUL.FTZ R189, R189, R14 ;  /* 0x0000000ebdbd7220 */ /* 0x000fe40000410000 */
[C---:B------:R-:W-:Y:S02]  /*4630*/  FADD.FTZ R5, -R181.reuse, R28 ;  /* 0x0000001cb5057221 */ /* 0x040fe40000010100 */
[C---:B------:R-:W-:Y:S02]  /*4640*/  FADD.FTZ R10, -R181.reuse, R29 ;  /* 0x0000001db50a7221 */ /* 0x040fe40000010100 */
[C---:B------:R-:W-:Y:S02]  /*4650*/  FADD.FTZ R7, -R180.reuse, R30 ;  /* 0x0000001eb4077221 */ /* 0x040fe40000010100 */
[C---:B------:R-:W-:Y:S02]  /*4660*/  FADD.FTZ R14, -R180.reuse, R31 ;  /* 0x0000001fb40e7221 */ /* 0x040fe40000010100 */
        /* <DEDUP_REMOVED lines=16> */
[----:B------:R-:W-:Y:S01]  /*4770*/  IMAD.MOV.U32 R6, RZ, RZ, -0x4000 ;  /* 0xffffc000ff067424 */ /* 0x000fe200078e00ff */
[----:B------:R-:W-:Y:S01]  /*4780*/  LOP3.LUT R4, R240, 0x1, RZ, 0xc0, !PT ;  /* 0x00000001f0047812 */ /* 0x000fe200078ec0ff */
[----:B------:R-:W-:Y:S03]  /*4790*/  IMAD.U32 R7, R5, -0x40, RZ ;  /* 0xffffffc005077824 */ /* 0x000fe600078e00ff */
[----:B------:R-:W-:Y:S01]  /*47a0*/  ISETP.NE.U32.AND P4, PT, R4, 0x1, PT ;  /* 0x000000010400780c */ /* 0x000fe20003f85070 */
[----:B------:R-:W-:Y:S01]  /*47b0*/  IMAD.MOV.U32 R4, RZ, RZ, c[0x0][0x194] ;  /* 0x00006500ff047624 */ /* 0x000fe200078e00ff */
[C---:B------:R-:W-:Y:S02]  /*47c0*/  LEA R10, P0, R7.reuse, R250, 0x1 ;  /* 0x000000fa070a7211 */ /* 0x040fe400078008ff */
[----:B------:R-:W-:Y:S02]  /*47d0*/  SEL R6, R6, 0x4000, !P4 ;  /* 0x0000400006067807 */ /* 0x000fe40006000000 */
[----:B------:R-:W-:Y:S02]  /*47e0*/  LEA.HI.X.SX32 R11, R7, R251, 0x1, P0 ;  /* 0x000000fb070b7211 */ /* 0x000fe400000f0eff */
[----:B------:R-:W-:Y:S01]  /*47f0*/  LEA R9, P3, R5, R7, 0x5 ;  /* 0x0000000705097211 */ /* 0x000fe200078628ff */
[--C-:B------:R-:W-:Y:S01]  /*4800*/  IMAD.IADD R239, R239, 0x1, R6.reuse ;  /* 0x00000001efef7824 */ /* 0x100fe200078e0206 */
[----:B------:R-:W-:Y:S01]  /*4810*/  SHF.R.S32.HI R8, RZ, 0x1f, R7 ;  /* 0x0000001fff087819 */ /* 0x000fe20000011407 */
[--C-:B------:R-:W-:Y:S02]  /*4820*/  IMAD.IADD R234, R234, 0x1, R6.reuse ;  /* 0x00000001eaea7824 */ /* 0x100fe400078e0206 */
[----:B------:R-:W-:Y:S01]  /*4830*/  IMAD.IADD R203, R203, 0x1, R6 ;  /* 0x00000001cbcb7824 */ /* 0x000fe200078e0206 */
[----:B------:R1:W-:Y:S01]  /*4840*/  @P2 STS [R239], RZ ;  /* 0x000000ffef002388 */ /* 0x0003e20000000800 */
[----:B------:R-:W-:Y:S02]  /*4850*/  LEA.HI.X R8, R5, R8, R4, 0x5, P3 ;  /* 0x0000000805087211 */ /* 0x000fe400018f2c04 */
[C---:B------:R-:W-:Y:S01]  /*4860*/  @!P1 LEA R12, P3, R9.reuse, R250, 0x1 ;  /* 0x000000fa090c9211 */ /* 0x040fe200078608ff */
[----:B------:R1:W-:Y:S01]  /*4870*/  @P2 STS [R239+0x4], RZ ;  /* 0x000004ffef002388 */ /* 0x0003e20000000800 */
[----:B------:R-:W-:Y:S02]  /*4880*/  IMAD.MOV.U32 R250, RZ, RZ, R10 ;  /* 0x000000fffffa7224 */ /* 0x000fe400078e000a */
[----:B------:R-:W-:Y:S01]  /*4890*/  @!P1 LEA.HI.X R13, R9, R251, R8, 0x1, P3 ;  /* 0x000000fb090d9211 */ /* 0x000fe200018f0c08 */
[----:B------:R1:W-:Y:S01]  /*48a0*/  @P2 STS [R239+0x8], RZ ;  /* 0x000008ffef002388 */ /* 0x0003e20000000800 */
[C---:B------:R-:W-:Y:S01]  /*48b0*/  @!P2 LEA R8, P0, R5.reuse, R10, 0x6 ;  /* 0x0000000a0508a211 */ /* 0x040fe200078030ff */
[----:B------:R-:W-:Y:S02]  /*48c0*/  IMAD.MOV.U32 R251, RZ, RZ, R11 ;  /* 0x000000fffffb7224 */ /* 0x000fe400078e000b */
[----:B------:R1:W-:Y:S01]  /*48d0*/  @P2 STS [R239+0xc], RZ ;  /* 0x00000cffef002388 */ /* 0x0003e20000000800 */
[----:B------:R-:W-:Y:S03]  /*48e0*/  @!P2 LEA.HI.X R9, R5, R11, R4, 0x6, P0 ;  /* 0x0000000b0509a211 */ /* 0x000fe600000f3404 */
        /* <DEDUP_REMOVED lines=29> */
.L_x_114:
        /* <DEDUP_REMOVED lines=10> */
[----:B------:R-:W-:Y:S01]  /*4b60*/  F2FP.PACK_AB R181, R181, R194 ;  /* 0x000000c2b5b5723e */ /* 0x000fe200000000ff */
[----:B------:R-:W-:Y:S02]  /*4b70*/  IMAD.SHL.U32 R209, R207, 0x2, RZ ;  /* 0x00000002cfd17824 */ /* 0x000fe400078e00ff */
[----:B------:R-:W-:Y:S04]  /*4b80*/  STS [R224+0x10400], R189 ;  /* 0x010400bde0007388 */ /* 0x000fe80000000800 */
[----:B------:R-:W-:Y:S04]  /*4b90*/  STS [R222+0x10000], R191 ;  /* 0x010000bfde007388 */ /* 0x000fe80000000800 */
[----:B------:R-:W-:Y:S04]  /*4ba0*/  STS [R222+0x10400], R193 ;  /* 0x010400c1de007388 */ /* 0x000fe80000000800 */
[----:B------:R-:W-:Y:S04]  /*4bb0*/  STS [R226+0x10000], R181 ;  /* 0x010000b5e2007388 */ /* 0x000fe80000000800 */
[----:B------:R-:W-:Y:S04]  /*4bc0*/  STS [R226+0x10400], R101 ;  /* 0x01040065e2007388 */ /* 0x000fe80000000800 */
[----:B------:R-:W-:Y:S06]  /*4bd0*/  BAR.SYNC.DEFER_BLOCKING 0x0 ;  /* 0x0000000000007b1d */ /* 0x000fec0000010000 */
[----:B------:R-:W-:Y:S04]  /*4be0*/  LDSM.16.MT88.4 R4, [R205+0x12000] ;  /* 0x01200000cd04783b */ /* 0x000fe80000004200 */
[----:B-1----:R-:W1:Y:S04]  /*4bf0*/  LDSM.16.MT88.4 R8, [R209+0x8000] ;  /* 0x00800000d108783b */ /* 0x002e680000004200 */
        /* <DEDUP_REMOVED lines=49> */
[----:B------:R-:W-:Y:S02]  /*4f10*/  ISETP.GE.AND P2, PT, R214, c[0x0][0x220], PT ;  /* 0x00008800d6007a0c */ /* 0x000fe40003f46270 */
[----:B------:R-:W-:Y:S01]  /*4f20*/  ISETP.GE.AND P1, PT, R219, c[0x0][0x220], PT ;  /* 0x00008800db007a0c */ /* 0x000fe20003f26270 */
[----:B------:R-:W-:Y:S05]  /*4f30*/  IMAD.U32 R7, R5, -0x40, RZ ;  /* 0xffffffc005077824 */ /* 0x000fea00078e00ff */
[CC--:B------:R-:W-:Y:S02]  /*4f40*/  LEA R10, P0, R7.reuse, R248.reuse, 0x1 ;  /* 0x000000f8070a7211 */ /* 0x0c0fe400078008ff */
[----:B------:R-:W-:Y:S02]  /*4f50*/  SHF.R.S32.HI R6, RZ, 0x1f, R7 ;  /* 0x0000001fff067819 */ /* 0x000fe40000011407 */
[----:B------:R-:W-:Y:S01]  /*4f60*/  LEA.HI.X.SX32 R11, R7, R249, 0x1, P0 ;  /* 0x000000f9070b7211 */ /* 0x000fe200000f0eff */
[----:B------:R1:W-:Y:S02]  /*4f70*/  @P2 STS.128 [R218+0x8000], RZ ;  /* 0x008000ffda002388 */ /* 0x0003e40000000c00 */
[----:B------:R-:W-:Y:S01]  /*4f80*/  @!P1 LEA R9, P3, R5, R7, 0x5 ;  /* 0x0000000705099211 */ /* 0x000fe200078628ff */
[----:B------:R-:W-:Y:S01]  /*4f90*/  @!P1 IMAD.MOV.U32 R4, RZ, RZ, c[0x0][0x374] ;  /* 0x0000dd00ff049624 */ /* 0x000fe200078e00ff */
[----:B------:R-:W-:Y:S01]  /*4fa0*/  @!PT LDS RZ, [RZ] ;  /* 0x00000000fffff984 */ /* 0x000fe20000000800 */
[----:B------:R-:W-:Y:S01]  /*4fb0*/  @!PT LDS RZ, [RZ] ;  /* 0x00000000fffff984 */ /* 0x000fe20000000800 */
[----:B------:R-:W-:Y:S01]  /*4fc0*/  @!PT LDS RZ, [RZ] ;  /* 0x00000000fffff984 */ /* 0x000fe20000000800 */
[----:B------:R1:W-:Y:S02]  /*4fd0*/  @!P2 LDGSTS.E.BYPASS.LTC128B.128 [R218+0x8000], [R10.64] ;  /* 0x080000000adaafae */ /* 0x0003e4000b901d46 */
[----:B------:R-:W-:Y:S01]  /*4fe0*/  @!P1 LEA R8, P0, R9, R248, 0x1 ;  /* 0x000000f809089211 */ /* 0x000fe200078008ff */
[----:B------:R-:W-:Y:S01]  /*4ff0*/  IMAD.MOV.U32 R248, RZ, RZ, R10 ;  /* 0x000000fffff87224 */ /* 0x000fe200078e000a */
[----:B------:R1:W-:Y:S01]  /*5000*/  @P1 STS.128 [R218+0xa000], RZ ;  /* 0x00a000ffda001388 */ /* 0x0003e20000000c00 */
[C---:B------:R-:W-:Y:S01]  /*5010*/  @!P1 LEA.HI.X R6, R5.reuse, R6, R4, 0x5, P3 ;  /* 0x0000000605069211 */ /* 0x040fe200018f2c04 */
[----:B------:R-:W-:Y:S01]  /*5020*/  @!P2 IMAD.MOV.U32 R4, RZ, RZ, c[0x0][0x374] ;  /* 0x0000dd00ff04a624 */ /* 0x000fe200078e00ff */
[----:B------:R-:W-:Y:S01]  /*5030*/  @!P2 LEA R12, P3, R5, R10, 0x6 ;  /* 0x0000000a050ca211 */ /* 0x000fe200078630ff */
[----:B------:R-:W-:Y:S01]  /*5040*/  @!PT LDS RZ, [RZ] ;  /* 0x00000000fffff984 */ /* 0x000fe20000000800 */
[----:B------:R-:W-:Y:S01]  /*5050*/  @!PT LDS RZ, [RZ] ;  /* 0x00000000fffff984 */ /* 0x000fe20000000800 */
[----:B------:R-:W-:Y:S01]  /*5060*/  @!PT LDS RZ, [RZ] ;  /* 0x00000000fffff984 */ /* 0x000fe20000000800 */
[----:B------:R1:W-:Y:S01]  /*5070*/  @!P1 LDGSTS.E.BYPASS.LTC128B.128 [R218+0xa000], [R10.64+0x80] ;  /* 0x0a0000800ada9fae */ /* 0x0003e2000b901d46 */
[----:B------:R-:W-:Y:S01]  /*5080*/  @!P1 LEA.HI.X R9, R9, R249, R6, 0x1, P0 ;  /* 0x000000f909099211 */ /* 0x000fe200000f0c06 */
[----:B------:R-:W-:Y:S01]  /*5090*/  IMAD.MOV.U32 R249, RZ, RZ, R11 ;  /* 0x000000fffff97224 */ /* 0x000fe200078e000b */
[----:B------:R-:W-:Y:S01]  /*50a0*/  @!P2 LEA.HI.X R13, R5, R11, R4, 0x6, P3 ;  /* 0x0000000b050da211 */ /* 0x000fe200018f3404 */
        /* <DEDUP_REMOVED lines=11> */
.L_x_115:
[----:B------:R-:W-:Y:S04]  /*5160*/  LDSM.16.M88.4 R100, [R204] ;  /* 0x00000000cc64783b */ /* 0x000fe80000000200 */
[----:B------:R-:W2:Y:S04]  /*5170*/  LDSM.16.MT88.4 R16, [R209+0xc000] ;  /* 0x00c00000d110783b */ /* 0x000ea80000004200 */
[----:B------:R-:W3:Y:S04]  /*5180*/  LDSM.16.M88.4 R28, [R204+0x1000] ;  /* 0x00100000cc1c783b */ /* 0x000ee80000000200 */
[----:B------:R-:W4:Y:S04]  /*5190*/  LDSM.16.MT88.4 R32, [R209+0xe000] ;  /* 0x00e00000d120783b */ /* 0x000f280000004200 */
[----:B------:R-:W-:Y:S04]  /*51a0*/  LDSM.16.M88.4 R104, [R199] ;  /* 0x00000000c768783b */ /* 0x000fe80000000200 */
[----:B------:R-:W1:Y:S04]  /*51b0*/  LDSM.16.MT88.4 R124, [R209+0xc800] ;  /* 0x00c80000d17c783b */ /* 0x000e680000004200 */
[----:B------:R-:W1:Y:S04]  /*51c0*/  LDSM.16.M88.4 R176, [R199+0x1000] ;  /* 0x00100000c7b0783b */ /* 0x000e680000000200 */
[----:B------:R-:W1:Y:S04]  /*51d0*/  LDSM.16.MT88.4 R180, [R209+0xe800] ;  /* 0x00e80000d1b4783b */ /* 0x000e680000004200 */
[----:B------:R-:W-:Y:S04]  /*51e0*/  LDSM.16.M88.4 R184, [R197] ;  /* 0x00000000c5b8783b */ /* 0x000fe80000000200 */
[----:B------:R-:W1:Y:S04]  /*51f0*/  LDSM.16.MT88.4 R188, [R209+0xd000] ;  /* 0x00d00000d1bc783b */ /* 0x000e680000004200 */
[----:B------:R-:W1:Y:S01]  /*5200*/  LDSM.16.M88.4 R192, [R197+0x1000] ;  /* 0x00100000c5c0783b */ /* 0x000e620000000200 */
[-C--:B--2---:R-:W-:Y:S08]  /*5210*/  HMMA.16816.F32 R4, R100, R16.reuse, RZ ;  /* 0x000000106404723c */ /* 0x084ff000000018ff */
[C---:B-1-3--:R-:W-:Y:S08]  /*5220*/  HMMA.16816.F32 R8, R28.reuse, R16, RZ ;  /* 0x000000101c08723c */ /* 0x04aff000000018ff */
[-C--:B------:R-:W-:Y:S08]  /*5230*/  HMMA.16816.F32 R12, R28, R18.reuse, RZ ;  /* 0x000000121c0c723c */ /* 0x080ff000000018ff */
[C---:B------:R-:W-:Y:S08]  /*5240*/  HMMA.16816.F32 R16, R100.reuse, R18, RZ ;  /* 0x000000126410723c */ /* 0x040ff000000018ff */
[-C--:B----4-:R-:W-:Y:S08]  /*5250*/  HMMA.16816.F32 R20, R100, R32.reuse, RZ ;  /* 0x000000206414723c */ /* 0x090ff000000018ff */
[C---:B------:R-:W-:Y:S08]  /*5260*/  HMMA.16816.F32 R24, R28.reuse, R32, RZ ;  /* 0x000000201c18723c */ /* 0x040ff000000018ff */
[-C--:B------:R-:W-:Y:S08]  /*5270*/  HMMA.16816.F32 R28, R28, R34.reuse, RZ ;  /* 0x000000221c1c723c */ /* 0x080ff000000018ff */
[----:B------:R-:W-:Y:S01]  /*5280*/  HMMA.16816.F32 R32, R100, R34, RZ ;  /* 0x000000226420723c */ /* 0x000fe200000018ff */
[----:B------:R-:W1:Y:S07]  /*5290*/  LDSM.16.MT88.4 R100, [R209+0xf000] ;  /* 0x00f00000d164783b */ /* 0x000e6e0000004200 */
[-C--:B------:R-:W-:Y:S08]  /*52a0*/  HMMA.16816.F32 R4, R104, R124.reuse, R4 ;  /* 0x0000007c6804723c */ /* 0x080ff00000001804 */
[C---:B------:R-:W-:Y:S08]  /*52b0*/  HMMA.16816.F32 R8, R176.reuse, R124, R8 ;  /* 0x0000007cb008723c */ /* 0x040ff00000001808 */
[-C--:B------:R-:W-:Y:S08]  /*52c0*/  HMMA.16816.F32 R12, R176, R126.reuse, R12 ;  /* 0x0000007eb00c723c */ /* 0x080ff0000000180c */
[C---:B------:R-:W-:Y:S01]  /*52d0*/  HMMA.16816.F32 R16, R104.reuse, R126, R16 ;  /* 0x0000007e6810723c */ /* 0x040fe20000001810 */
[----:B------:R-:W-:Y:S07]  /*52e0*/  LDSM.16.MT88.4 R124, [R209+0xd800] ;  /* 0x00d80000d17c783b */ /* 0x000fee0000004200 */
[-C--:B------:R-:W-:Y:S08]  /*52f0*/  HMMA.16816.F32 R20, R104, R180.reuse, R20 ;  /* 0x000000b46814723c */ /* 0x080ff00000001814 */
[C---:B------:R-:W-:Y:S08]  /*5300*/  HMMA.16816.F32 R24, R176.reuse, R180, R24 ;  /* 0x000000b4b018723c */ /* 0x040ff00000001818 */
[-C--:B------:R-:W-:Y:S01]  /*5310*/  HMMA.16816.F32 R28, R176, R182.reuse, R28 ;  /* 0x000000b6b01c723c */ /* 0x080fe2000000181c */
[----:B------:R-:W-:Y:S07]  /*5320*/  LDSM.16.M88.4 R176, [R198+0x1000] ;  /* 0x00100000c6b0783b */ /* 0x000fee0000000200 */
[----:B------:R-:W-:Y:S01]  /*5330*/  HMMA.16816.F32 R32, R104, R182, R32 ;  /* 0x000000b66820723c */ /* 0x000fe20000001820 */
[----:B------:R-:W2:Y:S04]  /*5340*/  LDSM.16.M88.4 R104, [R198] ;  /* 0x00000000c668783b */ /* 0x000ea80000000200 */
[----:B------:R-:W3:Y:S03]  /*5350*/  LDSM.16.MT88.4 R180, [R209+0xf800] ;  /* 0x00f80000d1b4783b */ /* 0x000ee60000004200 */
[-C--:B------:R-:W-:Y:S08]  /*5360*/  HMMA.16816.F32 R4, R184, R188.reuse, R4 ;  /* 0x000000bcb804723c */ /* 0x080ff00000001804 */
[C---:B------:R-:W-:Y:S08]  /*5370*/  HMMA.16816.F32 R8, R192.reuse, R188, R8 ;  /* 0x000000bcc008723c */ /* 0x040ff00000001808 */
[-C--:B------:R-:W-:Y:S08]  /*5380*/  HMMA.16816.F32 R12, R192, R190.reuse, R12 ;  /* 0x000000bec00c723c */ /* 0x080ff0000000180c */
[C---:B------:R-:W-:Y:S08]  /*5390*/  HMMA.16816.F32 R16, R184.reuse, R190, R16 ;  /* 0x000000beb810723c */ /* 0x040ff00000001810 */
[-C--:B-1----:R-:W-:Y:S08]  /*53a0*/  HMMA.16816.F32 R20, R184, R100.reuse, R20 ;  /* 0x00000064b814723c */ /* 0x082ff00000001814 */
[C---:B------:R-:W-:Y:S08]  /*53b0*/  HMMA.16816.F32 R24, R192.reuse, R100, R24 ;  /* 0x00000064c018723c */ /* 0x040ff00000001818 */
[-C--:B------:R-:W-:Y:S08]  /*53c0*/  HMMA.16816.F32 R28, R192, R102.reuse, R28 ;  /* 0x00000066c01c723c */ /* 0x080ff0000000181c */
[----:B------:R-:W-:Y:S01]  /*53d0*/  HMMA.16816.F32 R32, R184, R102, R32 ;  /* 0x00000066b820723c */ /* 0x000fe20000001820 */
[----:B------:R-:W-:Y:S06]  /*53e0*/  LDSM.16.MT88.4 R100, [R202+0x2800] ;  /* 0x00280000ca64783b */ /* 0x000fec0000004200 */
[C---:B------:R-:W-:Y:S01]  /*53f0*/  IMAD R185, R252.reuse, 0x38, RZ ;  /* 0x00000038fcb97824 */ /* 0x040fe200078e02ff */
[-C--:B--2---:R-:W-:Y:S08]  /*5400*/  HMMA.16816.F32 R4, R104, R124.reuse, R4 ;  /* 0x0000007c6804723c */ /* 0x084ff00000001804 */
[C---:B------:R-:W-:Y:S07]  /*5410*/  HMMA.16816.F32 R8, R176.reuse, R124, R8 ;  /* 0x0000007cb008723c */ /* 0x040fee0000001808 */
[----:B------:R-:W-:Y:S01]  /*5420*/  IMAD.SHL.U32 R125, R252, 0x8, RZ ;  /* 0x00000008fc7d7824 */ /* 0x000fe200078e00ff */
[-C--:B------:R-:W-:Y:S08]  /*5430*/  HMMA.16816.F32 R12, R176, R126.reuse, R12 ;  /* 0x0000007eb00c723c */ /* 0x080ff0000000180c */
[C---:B------:R-:W-:Y:S07]  /*5440*/  HMMA.16816.F32 R16, R104.reuse, R126, R16 ;  /* 0x0000007e6810723c */ /* 0x040fee0000001810 */
[----:B------:R-:W-:Y:S01]  /*5450*/  @P5 IADD3 R126, P0, R233, R228, RZ ;  /* 0x000000e4e97e5210 */ /* 0x000fe20007f1e0ff */
[-C--:B---3--:R-:W-:Y:S04]  /*5460*/  HMMA.16816.F32 R20, R104, R180.reuse, R20 ;  /* 0x000000b46814723c */ /* 0x088fe80000001814 */
[----:B------:R-:W-:Y:S04]  /*5470*/  @P5 IMAD.X R127, R232, 0x1, R229, P0 ;  /* 0x00000001e87f5824 */ /* 0x000fe800000e06e5 */
[C---:B------:R-:W-:Y:S01]  /*5480*/  HMMA.16816.F32 R24, R176.reuse, R180, R24 ;  /* 0x000000b4b018723c */ /* 0x040fe20000001818 */
[----:B------:R1:W5:Y:S04]  /*5490*/  @P5 LDG.E R237, [R126.64+-0x100] ;  /* 0xffff00067eed5981 */ /* 0x000368000c1e1900 */
[----:B------:R1:W5:Y:S03]  /*54a0*/  @P5 LDG.E R238, [R126.64+-0xe0] ;  /* 0xffff20067eee5981 */ /* 0x000366000c1e1900 */
[-C--:B------:R-:W-:Y:S01]  /*54b0*/  HMMA.16816.F32 R28, R176, R182.reuse, R28 ;  /* 0x000000b6b01c723c */ /* 0x080fe2000000181c */
[----:B------:R-:W-:Y:S06]  /*54c0*/  RED.E.ADD.F32.FTZ.RN.STRONG.GPU [R246.64], R4 ;  /* 0x00000004f600798e */ /* 0x000fec000c10e786 */
[CC--:B------:R-:W-:Y:S01]  /*54d0*/  LEA R178, P0, R125.reuse, R246.reuse, 0x2 ;  /* 0x000000f67db27211 */ /* 0x0c0fe200078010ff */
[----:B------:R-:W-:Y:S04]  /*54e0*/  HMMA.16816.F32 R32, R104, R182, R32 ;  /* 0x000000b66820723c */ /* 0x000fe80000001820 */
[C---:B------:R-:W-:Y:S01]  /*54f0*/  IMAD.SHL.U32 R177, R252.reuse, 0x10, RZ ;  /* 0x00000010fcb17824 */ /* 0x040fe200078e00ff */
[-C--:B------:R-:W-:Y:S02]  /*5500*/  LEA.HI.X.SX32 R179, R125, R247.reuse, 0x2, P0 ;  /* 0x000000f77db37211 */ /* 0x080fe400000f16ff */
[C---:B------:R-:W-:Y:S02]  /*5510*/  IMAD R105, R252.reuse, 0x18, RZ ;  /* 0x00000018fc697824 */ /* 0x040fe400078e02ff */
[-C--:B------:R-:W-:Y:S01]  /*5520*/  LEA R182, P1, R177, R246.reuse, 0x2 ;  /* 0x000000f6b1b67211 */ /* 0x080fe200078210ff */
[----:B------:R2:W-:Y:S02]  /*5530*/  RED.E.ADD.F32.FTZ.RN.STRONG.GPU [R178.64], R5 ;  /* 0x00000005b200798e */ /* 0x0005e4000c10e786 */
[C---:B------:R-:W-:Y:S01]  /*5540*/  IMAD.SHL.U32 R107, R252.reuse, 0x20, RZ ;  /* 0x00000020fc6b7824 */ /* 0x040fe200078e00ff */
[-C--:B------:R-:W-:Y:S01]  /*5550*/  LEA R180, P0, R105, R246.reuse, 0x2 ;  /* 0x000000f669b47211 */ /* 0x080fe200078010ff */
[C---:B-1----:R-:W-:Y:S01]  /*5560*/  IMAD R127, R252.reuse, 0x28, RZ ;  /* 0x00000028fc7f7824 */ /* 0x042fe200078e02ff */
[-C--:B------:R-:W-:Y:S02]  /*5570*/  LEA.HI.X.SX32 R183, R177, R247.reuse, 0x2, P1 ;  /* 0x000000f7b1b77211 */ /* 0x080fe400008f16ff */
[-C--:B------:R-:W-:Y:S02]  /*5580*/  LEA R106, P1, R107, R246.reuse, 0x2 ;  /* 0x000000f66b6a7211 */ /* 0x080fe400078210ff */
[-C--:B------:R-:W-:Y:S01]  /*5590*/  LEA.HI.X.SX32 R181, R105, R247.reuse, 0x2, P0 ;  /* 0x000000f769b57211 */ /* 0x080fe200000f16ff */
[----:B------:R-:W-:Y:S01]  /*55a0*/  RED.E.ADD.F32.FTZ.RN.STRONG.GPU [R182.64], R6 ;  /* 0x00000006b600798e */ /* 0x000fe2000c10e786 */
[----:B------:R-:W-:Y:S01]  /*55b0*/  IMAD R105, R252, 0x30, RZ ;  /* 0x00000030fc697824 */ /* 0x000fe200078e02ff */
[-C--:B------:R-:W-:Y:S02]  /*55c0*/  LEA R126, P0, R127, R246.reuse, 0x2 ;  /* 0x000000f67f7e7211 */ /* 0x080fe400078010ff */
[-C--:B------:R-:W-:Y:S01]  /*55d0*/  LEA.HI.X.SX32 R107, R107, R247.reuse, 0x2, P1 ;  /* 0x000000f76b6b7211 */ /* 0x080fe200008f16ff */
[----:B------:R1:W-:Y:S01]  /*55e0*/  RED.E.ADD.F32.FTZ.RN.STRONG.GPU [R180.64], R7 ;  /* 0x00000007b400798e */ /* 0x0003e2000c10e786 */
[-C--:B------:R-:W-:Y:S02]  /*55f0*/  LEA R104, P1, R105, R246.reuse, 0x2 ;  /* 0x000000f669687211 */ /* 0x080fe400078210ff */
[-C--:B------:R-:W-:Y:S01]  /*5600*/  LEA.HI.X.SX32 R127, R127, R247.reuse, 0x2, P0 ;  /* 0x000000f77f7f7211 */ /* 0x080fe200000f16ff */
[----:B------:R3:W-:Y:S01]  /*5610*/  RED.E.ADD.F32.FTZ.RN.STRONG.GPU [R106.64], R8 ;  /* 0x000000086a00798e */ /* 0x0007e2000c10e786 */
[-C--:B------:R-:W-:Y:S02]  /*5620*/  LEA.HI.X.SX32 R105, R105, R247.reuse, 0x2, P1 ;  /* 0x000000f769697211 */ /* 0x080fe400008f16ff */
[CC--:B------:R-:W-:Y:S01]  /*5630*/  LEA R184, P0, R185.reuse, R246.reuse, 0x2 ;  /* 0x000000f6b9b87211 */ /* 0x0c0fe200078010ff */
[----:B------:R-:W-:Y:S03]  /*5640*/  RED.E.ADD.F32.FTZ.RN.STRONG.GPU [R126.64], R9 ;  /* 0x000000097e00798e */ /* 0x000fe6000c10e786 */
[-C--:B------:R-:W-:Y:S01]  /*5650*/  LEA.HI.X.SX32 R185, R185, R247.reuse, 0x2, P0 ;  /* 0x000000f7b9b97211 */ /* 0x080fe200000f16ff */
[----:B------:R4:W-:Y:S01]  /*5660*/  RED.E.ADD.F32.FTZ.RN.STRONG.GPU [R104.64], R10 ;  /* 0x0000000a6800798e */ /* 0x0009e2000c10e786 */
[----:B--2---:R-:W-:Y:S03]  /*5670*/  IADD3 R5, R177, 0x20, RZ ;  /* 0x00000020b1057810 */ /* 0x004fe60007ffe0ff */
[----:B------:R2:W-:Y:S04]  /*5680*/  RED.E.ADD.F32.FTZ.RN.STRONG.GPU [R184.64], R11 ;  /* 0x0000000bb800798e */ /* 0x0005e8000c10e786 */
[----:B------:R2:W-:Y:S04]  /*5690*/  RED.E.ADD.F32.FTZ.RN.STRONG.GPU [R246.64+0x80], R16 ;  /* 0x00008010f600798e */ /* 0x0005e8000c10e786 */
[----:B------:R2:W-:Y:S01]  /*56a0*/  RED.E.ADD.F32.FTZ.RN.STRONG.GPU [R178.64+0x80], R17 ;  /* 0x00008011b200798e */ /* 0x0005e2000c10e786 */
[----:B-1----:R-:W-:Y:S01]  /*56b0*/  IMAD.IADD R7, R125, 0x1, R5 ;  /* 0x000000017d077824 */ /* 0x002fe200078e0205 */
[CC--:B------:R-:W-:Y:S04]  /*56c0*/  LEA R180, P0, R5.reuse, R246.reuse, 0x2 ;  /* 0x000000f605b47211 */ /* 0x0c0fe800078010ff */
[-C--:B------:R-:W-:Y:S01]  /*56d0*/  LEA.HI.X.SX32 R181, R5, R247.reuse, 0x2, P0 ;  /* 0x000000f705b57211 */ /* 0x080fe200000f16ff */
[----:B------:R-:W-:Y:S01]  /*56e0*/  IMAD.IADD R5, R125, 0x1, R7 ;  /* 0x000000017d057824 */ /* 0x000fe200078e0207 */
[CC--:B---3--:R-:W-:Y:S03]  /*56f0*/  LEA R106, P0, R7.reuse, R246.reuse, 0x2 ;  /* 0x000000f6076a7211 */ /* 0x0c8fe600078010ff */
[----:B------:R1:W-:Y:S01]  /*5700*/  RED.E.ADD.F32.FTZ.RN.STRONG.GPU [R180.64], R18 ;  /* 0x00000012b400798e */ /* 0x0003e2000c10e786 */
[-C--:B------:R-:W-:Y:S01]  /*5710*/  LEA.HI.X.SX32 R107, R7, R247.reuse, 0x2, P0 ;  /* 0x000000f7076b7211 */ /* 0x080fe200000f16ff */
[----:B------:R-:W-:Y:S01]  /*5720*/  IMAD.IADD R7, R125, 0x1, R5 ;  /* 0x000000017d077824 */ /* 0x000fe200078e0205 */
[-C--:B----4-:R-:W-:Y:S03]  /*5730*/  LEA R104, P1, R5, R246.reuse, 0x2 ;  /* 0x000000f605687211 */ /* 0x090fe600078210ff */
[----:B------:R-:W-:Y:S01]  /*5740*/  IMAD.IADD R9, R125, 0x1, R7 ;  /* 0x000000017d097824 */ /* 0x000fe200078e0207 */
[-C--:B------:R-:W-:Y:S01]  /*5750*/  LEA R6, P0, R7, R246.reuse, 0x2 ;  /* 0x000000f607067211 */ /* 0x080fe200078010ff */
[----:B------:R3:W-:Y:S01]  /*5760*/  RED.E.ADD.F32.FTZ.RN.STRONG.GPU [R106.64], R19 ;  /* 0x000000136a00798e */ /* 0x0007e2000c10e786 */
[-C--:B------:R-:W-:Y:S01]  /*5770*/  LEA.HI.X.SX32 R105, R5, R247.reuse, 0x2, P1 ;  /* 0x000000f705697211 */ /* 0x080fe200008f16ff */
[----:B------:R-:W-:Y:S01]  /*5780*/  IMAD.IADD R5, R125, 0x1, R9 ;  /* 0x000000017d057824 */ /* 0x000fe200078e0209 */
[-C--:B------:R-:W-:Y:S02]  /*5790*/  LEA.HI.X.SX32 R7, R7, R247.reuse, 0x2, P0 ;  /* 0x000000f707077211 */ /* 0x080fe400000f16ff */
[CC--:B------:R-:W-:Y:S01]  /*57a0*/  LEA R10, P0, R9.reuse, R246.reuse, 0x2 ;  /* 0x000000f6090a7211 */ /* 0x0c0fe200078010ff */
[----:B------:R4:W-:Y:S03]  /*57b0*/  RED.E.ADD.F32.FTZ.RN.STRONG.GPU [R104.64], R12 ;  /* 0x0000000c6800798e */ /* 0x0009e6000c10e786 */
[-C--:B--2---:R-:W-:Y:S01]  /*57c0*/  LEA.HI.X.SX32 R11, R9, R247.reuse, 0x2, P0 ;  /* 0x000000f7090b7211 */ /* 0x084fe200000f16ff */
[----:B------:R-:W-:Y:S01]  /*57d0*/  RED.E.ADD.F32.FTZ.RN.STRONG.GPU [R6.64], R13 ;  /* 0x0000000d0600798e */ /* 0x000fe2000c10e786 */
[-C--:B------:R-:W-:Y:S02]  /*57e0*/  LEA R16, P0, R5, R246.reuse, 0x2 ;  /* 0x000000f605107211 */ /* 0x080fe400078010ff */
[----:B------:R-:W-:Y:S01]  /*57f0*/  IADD3 R9, R177, 0x40, RZ ;  /* 0x00000040b1097810 */ /* 0x000fe20007ffe0ff */
[----:B------:R2:W-:Y:S01]  /*5800*/  RED.E.ADD.F32.FTZ.RN.STRONG.GPU [R10.64], R14 ;  /* 0x0000000e0a00798e */ /* 0x0005e2000c10e786 */
[-C--:B------:R-:W-:Y:S02]  /*5810*/  LEA.HI.X.SX32 R17, R5, R247.reuse, 0x2, P0 ;  /* 0x000000f705117211 */ /* 0x080fe400000f16ff */
[----:B------:R-:W-:Y:S01]  /*5820*/  IADD3 R177, R177, 0x60, RZ ;  /* 0x00000060b1b17810 */ /* 0x000fe20007ffe0ff */
[----:B------:R-:W-:Y:S01]  /*5830*/  IMAD.IADD R5, R125, 0x1, R9 ;  /* 0x000000017d057824 */ /* 0x000fe200078e0209 */
[CC--:B-1----:R-:W-:Y:S01]  /*5840*/  LEA R18, P0, R9.reuse, R246.reuse, 0x2 ;  /* 0x000000f609127211 */ /* 0x0c2fe200078010ff */
[----:B------:R1:W-:Y:S04]  /*5850*/  RED.E.ADD.F32.FTZ.RN.STRONG.GPU [R16.64], R15 ;  /* 0x0000000f1000798e */ /* 0x0003e8000c10e786 */
[----:B------:R-:W-:Y:S01]  /*5860*/  RED.E.ADD.F32.FTZ.RN.STRONG.GPU [R246.64+0x100], R20 ;  /* 0x00010014f600798e */ /* 0x000fe2000c10e786 */
[-C--:B---3--:R-:W-:Y:S01]  /*5870*/  LEA.HI.X.SX32 R19, R9, R247.reuse, 0x2, P0 ;  /* 0x000000f709137211 */ /* 0x088fe200000f16ff */
[----:B------:R-:W-:Y:S02]  /*5880*/  IMAD.IADD R9, R125, 0x1, R5 ;  /* 0x000000017d097824 */ /* 0x000fe400078e0205 */
[----:B------:R-:W-:Y:S01]  /*5890*/  RED.E.ADD.F32.FTZ.RN.STRONG.GPU [R178.64+0x100], R21 ;  /* 0x00010015b200798e */ /* 0x000fe2000c10e786 */
[CC--:B----4-:R-:W-:Y:S03]  /*58a0*/  LEA R104, P0, R5.reuse, R246.reuse, 0x2 ;  /* 0x000000f605687211 */ /* 0x0d0fe600078010ff */
[----:B------:R3:W-:Y:S01]  /*58b0*/  RED.E.ADD.F32.FTZ.RN.STRONG.GPU [R18.64], R22 ;  /* 0x000000161200798e */ /* 0x0007e2000c10e786 */
[-C--:B------:R-:W-:Y:S01]  /*58c0*/  LEA.HI.X.SX32 R105, R5, R247.reuse, 0x2, P0 ;  /* 0x000000f705697211 */ /* 0x080fe200000f16ff */
[----:B------:R-:W-:Y:S01]  /*58d0*/  IMAD.IADD R5, R125, 0x1, R9 ;  /* 0x000000017d057824 */ /* 0x000fe200078e0209 */
[-C--:B--2---:R-:W-:Y:S03]  /*58e0*/  LEA R10, P1, R9, R246.reuse, 0x2 ;  /* 0x000000f6090a7211 */ /* 0x084fe600078210ff */
[----:B------:R2:W-:Y:S01]  /*58f0*/  RED.E.ADD.F32.FTZ.RN.STRONG.GPU [R104.64], R23 ;  /* 0x000000176800798e */ /* 0x0005e2000c10e786 */
[-C--:B------:R-:W-:Y:S01]  /*5900*/  LEA R8, P0, R5, R246.reuse, 0x2 ;  /* 0x000000f605087211 */ /* 0x080fe200078010ff */
[----:B------:R-:W-:Y:S01]  /*5910*/  IMAD.IADD R7, R125, 0x1, R5 ;  /* 0x000000017d077824 */ /* 0x000fe200078e0205 */
[-C--:B------:R-:W-:Y:S01]  /*5920*/  LEA.HI.X.SX32 R11, R9, R247.reuse, 0x2, P1 ;  /* 0x000000f7090b7211 */ /* 0x080fe200008f16ff */
[----:B------:R-:W-:Y:S01]  /*5930*/  LDSM.16.MT88.4 R20, [R205+0x10800] ;  /* 0x01080000cd14783b */ /* 0x000fe20000004200 */
[-C--:B------:R-:W-:Y:S01]  /*5940*/  LEA.HI.X.SX32 R9, R5, R247.reuse, 0x2, P0 ;  /* 0x000000f705097211 */ /* 0x080fe200000f16ff */
[----:B------:R-:W-:Y:S01]  /*5950*/  IMAD.IADD R5, R125, 0x1, R7 ;  /* 0x000000017d057824 */ /* 0x000fe200078e0207 */
[CC--:B------:R-:W-:Y:S01]  /*5960*/  LEA R6, P0, R7.reuse, R246.reuse, 0x2 ;  /* 0x000000f607067211 */ /* 0x0c0fe200078010ff */
[----:B------:R-:W-:Y:S03]  /*5970*/  RED.E.ADD.F32.FTZ.RN.STRONG.GPU [R10.64], R24 ;  /* 0x000000180a00798e */ /* 0x000fe6000c10e786 */
[-C--:B------:R-:W-:Y:S01]  /*5980*/  LEA.HI.X.SX32 R7, R7, R247.reuse, 0x2, P0 ;  /* 0x000000f707077211 */ /* 0x080fe200000f16ff */
[----:B------:R4:W-:Y:S01]  /*5990*/  RED.E.ADD.F32.FTZ.RN.STRONG.GPU [R8.64], R25 ;  /* 0x000000190800798e */ /* 0x0009e2000c10e786 */
[CC--:B------:R-:W-:Y:S03]  /*59a0*/  LEA R12, P0, R5.reuse, R246.reuse, 0x2 ;  /* 0x000000f6050c7211 */ /* 0x0c0fe600078010ff */
[----:B------:R-:W-:Y:S01]  /*59b0*/  RED.E.ADD.F32.FTZ.RN.STRONG.GPU [R6.64], R26 ;  /* 0x0000001a0600798e */ /* 0x000fe2000c10e786 */
[-C--:B------:R-:W-:Y:S01]  /*59c0*/  LEA.HI.X.SX32 R13, R5, R247.reuse, 0x2, P0 ;  /* 0x000000f7050d7211 */ /* 0x080fe200000f16ff */
[----:B------:R-:W-:Y:S01]  /*59d0*/  IMAD.IADD R5, R125, 0x1, R177 ;  /* 0x000000017d057824 */ /* 0x000fe200078e02b1 */
[-C--:B-1----:R-:W-:Y:S03]  /*59e0*/  LEA R16, P0, R177, R246.reuse, 0x2 ;  /* 0x000000f6b1107211 */ /* 0x082fe600078010ff */
[----:B------:R-:W-:Y:S01]  /*59f0*/  RED.E.ADD.F32.FTZ.RN.STRONG.GPU [R12.64], R27 ;  /* 0x0000001b0c00798e */ /* 0x000fe2000c10e786 */
[----:B------:R-:W-:Y:S01]  /*5a00*/  IMAD.IADD R15, R125, 0x1, R5 ;  /* 0x000000017d0f7824 */ /* 0x000fe200078e0205 */
[-C--:B------:R-:W-:Y:S02]  /*5a10*/  LEA.HI.X.SX32 R17, R177, R247.reuse, 0x2, P0 ;  /* 0x000000f7b1117211 */ /* 0x080fe400000f16ff */
[----:B------:R-:W-:Y:S01]  /*5a20*/  RED.E.ADD.F32.FTZ.RN.STRONG.GPU [R246.64+0x180], R32 ;  /* 0x00018020f600798e */ /* 0x000fe2000c10e786 */
[CC--:B---3--:R-:W-:Y:S03]  /*5a30*/  LEA R18, P0, R5.reuse, R246.reuse, 0x2 ;  /* 0x000000f605127211 */ /* 0x0c8fe600078010ff */
[----:B------:R-:W-:Y:S01]  /*5a40*/  RED.E.ADD.F32.FTZ.RN.STRONG.GPU [R178.64+0x180], R33 ;  /* 0x00018021b200798e */ /* 0x000fe2000c10e786 */
[-C--:B------:R-:W-:Y:S02]  /*5a50*/  LEA.HI.X.SX32 R19, R5, R247.reuse, 0x2, P0 ;  /* 0x000000f705137211 */ /* 0x080fe400000f16ff */
[CC--:B--2---:R-:W-:Y:S01]  /*5a60*/  LEA R104, P0, R15.reuse, R246.reuse, 0x2 ;  /* 0x000000f60f687211 */ /* 0x0c4fe200078010ff */
[----:B------:R-:W-:Y:S03]  /*5a70*/  RED.E.ADD.F32.FTZ.RN.STRONG.GPU [R16.64], R34 ;  /* 0x000000221000798e */ /* 0x000fe6000c10e786 */
[-C--:B------:R-:W-:Y:S01]  /*5a80*/  LEA.HI.X.SX32 R105, R15, R247.reuse, 0x2, P0 ;  /* 0x000000f70f697211 */ /* 0x080fe200000f16ff */
[----:B------:R-:W-:Y:S01]  /*5a90*/  RED.E.ADD.F32.FTZ.RN.STRONG.GPU [R18.64], R35 ;  /* 0x000000231200798e */ /* 0x000fe2000c10e786 */
[C---:B----4-:R-:W-:Y:S03]  /*5aa0*/  IMAD.IADD R9, R125.reuse, 0x1, R15 ;  /* 0x000000017d097824 */ /* 0x050fe600078e020f */
[----:B------:R-:W-:Y:S01]  /*5ab0*/  RED.E.ADD.F32.FTZ.RN.STRONG.GPU [R104.64], R28 ;  /* 0x0000001c6800798e */ /* 0x000fe2000c10e786 */
[----:B------:R-:W-:Y:S01]  /*5ac0*/  IMAD.IADD R5, R125, 0x1, R9 ;  /* 0x000000017d057824 */ /* 0x000fe200078e0209 */
[-C--:B------:R-:W-:Y:S02]  /*5ad0*/  LEA R176, P2, R9, R246.reuse, 0x2 ;  /* 0x000000f609b07211 */ /* 0x080fe400078410ff */
[----:B------:R-:W-:Y:S01]  /*5ae0*/  LDSM.16.MT88.4 R12, [R0+0x10000] ;  /* 0x01000000000c783b */ /* 0x000fe20000004200 */
[----:B------:R-:W-:Y:S01]  /*5af0*/  IMAD.IADD R125, R125, 0x1, R5 ;  /* 0x000000017d7d7824 */ /* 0x000fe200078e0205 */
[-C--:B------:R-:W-:Y:S02]  /*5b00*/  LEA R126, P1, R5, R246.reuse, 0x2 ;  /* 0x000000f6057e7211 */ /* 0x080fe400078210ff */
[-C--:B------:R-:W-:Y:S01]  /*5b10*/  LEA.HI.X.SX32 R177, R9, R247.reuse, 0x2, P2 ;  /* 0x000000f709b17211 */ /* 0x080fe200010f16ff */
[----:B------:R-:W-:Y:S01]  /*5b20*/  LDSM.16.MT88.4 R16, [R202+0x2000] ;  /* 0x00200000ca10783b */ /* 0x000fe20000004200 */
[-C--:B------:R-:W-:Y:S02]  /*5b30*/  LEA.HI.X.SX32 R127, R5, R247.reuse, 0x2, P1 ;  /* 0x000000f7057f7211 */ /* 0x080fe400008f16ff */
[C---:B------:R-:W-:Y:S01]  /*5b40*/  LEA R106, P0, R125.reuse, R246, 0x2 ;  /* 0x000000f67d6a7211 */ /* 0x040fe200078010ff */
[----:B------:R-:W-:Y:S01]  /*5b50*/  LDSM.16.MT88.4 R4, [R205+0x10000] ;  /* 0x01000000cd04783b */ /* 0x000fe20000004200 */
[----:B------:R-:W-:Y:S02]  /*5b60*/  @P5 IADD3 R230, P1, R230, -0x100, RZ ;  /* 0xffffff00e6e65810 */ /* 0x000fe40007f3e0ff */
[----:B------:R-:W-:Y:S01]  /*5b70*/  LEA.HI.X.SX32 R107, R125, R247, 0x2, P0 ;  /* 0x000000f77d6b7211 */ /* 0x000fe200000f16ff */
[----:B------:R-:W1:Y:S01]  /*5b80*/  LDSM.16.MT88.4 R8, [R202] ;  /* 0x00000000ca08783b */ /* 0x000e620000004200 */
[----:B------:R-:W-:Y:S03]  /*5b90*/  @P5 IADD3.X R231, R231, -0x1, RZ, P1, !PT ;  /* 0xffffffffe7e75810 */ /* 0x000fe60000ffe4ff */
[----:B------:R-:W-:Y:S04]  /*5ba0*/  RED.E.ADD.F32.FTZ.RN.STRONG.GPU [R176.64], R29 ;  /* 0x0000001db000798e */ /* 0x000fe8000c10e786 */
[----:B------:R-:W-:Y:S04]  /*5bb0*/  RED.E.ADD.F32.FTZ.RN.STRONG.GPU [R126.64], R30 ;  /* 0x0000001e7e00798e */ /* 0x000fe8000c10e786 */
[----:B------:R-:W-:Y:S04]  /*5bc0*/  RED.E.ADD.F32.FTZ.RN.STRONG.GPU [R106.64], R31 ;  /* 0x0000001f6a00798e */ /* 0x000fe8000c10e786 */
[----:B------:R-:W2:Y:S04]  /*5bd0*/  LDSM.16.MT88.4 R24, [R202+0x800] ;  /* 0x00080000ca18783b */ /* 0x000ea80000004200 */
[----:B------:R-:W3:Y:S04]  /*5be0*/  LDSM.16.MT88.4 R32, [R0+0x10800] ;  /* 0x010800000020783b */ /* 0x000ee80000004200 */
[----:B------:R-:W-:Y:S01]  /*5bf0*/  LDSM.16.MT88.4 R28, [R0+0x11000] ;  /* 0x01100000001c783b */ /* 0x000fe20000004200 */
[-C--:B-1----:R-:W-:Y:S08]  /*5c00*/  HMMA.16816.F32 R68, R4, R8.reuse, R68 ;  /* 0x000000080444723c */ /* 0x082ff00000001844 */
        /* <DEDUP_REMOVED lines=9> */
[----:B------:R-:W4:Y:S04]  /*5ca0*/  LDSM.16.MT88.4 R4, [R202+0x3000] ;  /* 0x00300000ca04783b */ /* 0x000f280000004200 */
[----:B------:R-:W-:Y:S03]  /*5cb0*/  LDSM.16.MT88.4 R16, [R205+0x11800] ;  /* 0x01180000cd10783b */ /* 0x000fe60000004200 */
[-C--:B--2---:R-:W-:Y:S08]  /*5cc0*/  HMMA.16816.F32 R68, R20, R24.reuse, R68 ;  /* 0x000000181444723c */ /* 0x084ff00000001844 */
[C---:B---3--:R-:W-:Y:S08]  /*5cd0*/  HMMA.16816.F32 R72, R32.reuse, R24, R72 ;  /* 0x000000182048723c */ /* 0x048ff00000001848 */
[-C--:B------:R-:W-:Y:S08]  /*5ce0*/  HMMA.16816.F32 R76, R32, R26.reuse, R76 ;  /* 0x0000001a204c723c */ /* 0x080ff0000000184c */
[C---:B------:R-:W-:Y:S01]  /*5cf0*/  HMMA.16816.F32 R80, R20.reuse, R26, R80 ;  /* 0x0000001a1450723c */ /* 0x040fe20000001850 */
[----:B------:R-:W2:Y:S07]  /*5d00*/  LDSM.16.MT88.4 R24, [R202+0x1800] ;  /* 0x00180000ca18783b */ /* 0x000eae0000004200 */
[-C--:B------:R-:W-:Y:S08]  /*5d10*/  HMMA.16816.F32 R84, R20, R100.reuse, R84 ;  /* 0x000000641454723c */ /* 0x080ff00000001854 */
[C---:B------:R-:W-:Y:S08]  /*5d20*/  HMMA.16816.F32 R88, R32.reuse, R100, R88 ;  /* 0x000000642058723c */ /* 0x040ff00000001858 */
[-C--:B------:R-:W-:Y:S01]  /*5d30*/  HMMA.16816.F32 R92, R32, R102.reuse, R92 ;  /* 0x00000066205c723c */ /* 0x080fe2000000185c */
[----:B------:R-:W3:Y:S07]  /*5d40*/  LDSM.16.MT88.4 R32, [R0+0x11800] ;  /* 0x011800000020783b */ /* 0x000eee0000004200 */
[----:B------:R-:W-:Y:S01]  /*5d50*/  HMMA.16816.F32 R96, R20, R102, R96 ;  /* 0x000000661460723c */ /* 0x000fe20000001860 */
[----:B------:R2:W2:Y:S07]  /*5d60*/  LDSM.16.MT88.4 R20, [R202+0x3800] ;  /* 0x00380000ca14783b */ /* 0x0004ae0000004200 */
[-C--:B-1----:R-:W-:Y:S08]  /*5d70*/  HMMA.16816.F32 R68, R8, R12.reuse, R68 ;  /* 0x0000000c0844723c */ /* 0x082ff00000001844 */
[C---:B------:R-:W-:Y:S08]  /*5d80*/  HMMA.16816.F32 R72, R28.reuse, R12, R72 ;  /* 0x0000000c1c48723c */ /* 0x040ff00000001848 */
[-C--:B------:R-:W-:Y:S08]  /*5d90*/  HMMA.16816.F32 R76, R28, R14.reuse, R76 ;  /* 0x0000000e1c4c723c */ /* 0x080ff0000000184c */
[C---:B------:R-:W-:Y:S08]  /*5da0*/  HMMA.16816.F32 R80, R8.reuse, R14, R80 ;  /* 0x0000000e0850723c */ /* 0x040ff00000001850 */
[-C--:B----4-:R-:W-:Y:S08]  /*5db0*/  HMMA.16816.F32 R84, R8, R4.reuse, R84 ;  /* 0x000000040854723c */ /* 0x090ff00000001854 */
[C---:B------:R-:W-:Y:S07]  /*5dc0*/  HMMA.16816.F32 R88, R28.reuse, R4, R88 ;  /* 0x000000041c58723c */ /* 0x040fee0000001858 */
[----:B------:R-:W-:Y:S01]  /*5dd0*/  LOP3.LUT R4, R240, 0x1, RZ, 0xc0, !PT ;  /* 0x00000001f0047812 */ /* 0x000fe200078ec0ff */
[-C--:B------:R-:W-:Y:S03]  /*5de0*/  HMMA.16816.F32 R92, R28, R6.reuse, R92 ;  /* 0x000000061c5c723c */ /* 0x080fe6000000185c */
[----:B------:R-:W-:Y:S02]  /*5df0*/  ISETP.NE.U32.AND P0, PT, R4, 0x1, PT ;  /* 0x000000010400780c */ /* 0x000fe40003f05070 */
[----:B------:R-:W-:Y:S02]  /*5e00*/  @P5 IADD3 R4, P2, R228, -0x100, RZ ;  /* 0xffffff00e4045810 */ /* 0x000fe40007f5e0ff */
[----:B------:R-:W-:Y:S01]  /*5e10*/  IADD3 R5, R202, -0x4000, RZ ;  /* 0xffffc000ca057810 */ /* 0x000fe20007ffe0ff */
[----:B------:R-:W-:Y:S04]  /*5e20*/  HMMA.16816.F32 R96, R8, R6, R96 ;  /* 0x000000060860723c */ /* 0x000fe80000001860 */
[----:B------:R-:W-:Y:S01]  /*5e30*/  @P5 IMAD.MOV.U32 R228, RZ, RZ, R4 ;  /* 0x000000ffffe45224 */ /* 0x000fe200078e0004 */
[----:B------:R-:W-:Y:S02]  /*5e40*/  @P5 IADD3.X R4, R229, -0x1, RZ, P2, !PT ;  /* 0xffffffffe5045810 */ /* 0x000fe400017fe4ff */
[----:B------:R-:W-:Y:S01]  /*5e50*/  ISETP.GT.AND P2, PT, R240, R225, PT ;  /* 0x000000e1f000720c */ /* 0x000fe20003f44270 */
[-C--:B--2---:R-:W-:Y:S05]  /*5e60*/  HMMA.16816.F32 R68, R16, R24.reuse, R68 ;  /* 0x000000181044723c */ /* 0x084fea0000001844 */
[----:B------:R-:W-:Y:S01]  /*5e70*/  @P0 IADD3 R5, R202, 0x4000, RZ ;  /* 0x00004000ca050810 */ /* 0x000fe20007ffe0ff */
[----:B------:R-:W-:Y:S01]  /*5e80*/  @P5 IMAD.MOV.U32 R229, RZ, RZ, R4 ;  /* 0x000000ffffe55224 */ /* 0x000fe200078e0004 */
[----:B------:R-:W-:Y:S01]  /*5e90*/  IADD3 R240, R240, -0x1, RZ ;  /* 0xfffffffff0f07810 */ /* 0x000fe20007ffe0ff */
[C---:B---3--:R-:W-:Y:S04]  /*5ea0*/  HMMA.16816.F32 R72, R32.reuse, R24, R72 ;  /* 0x000000182048723c */ /* 0x048fe80000001848 */
[----:B------:R-:W-:Y:S04]  /*5eb0*/  IMAD.MOV.U32 R202, RZ, RZ, R5 ;  /* 0x000000ffffca7224 */ /* 0x000fe800078e0005 */
        /* <DEDUP_REMOVED lines=33> */
[----:B------:R1:W-:Y:S01]  /*60d0*/  STS [R221], R68 ;  /* 0x00000044dd007388 */ /* 0x0003e20000000800 */
[----:B------:R-:W-:Y:S01]  /*60e0*/  FMUL.FTZ R77, R77, c[0x0][0x2e0] ;  /* 0x0000b8004d4d7a20 */ /* 0x000fe20000410000 */
[----:B------:R-:W-:Y:S01]  /*60f0*/  F2FP.PACK_AB R74, R75, R74 ;  /* 0x0000004a4b4a723e */ /* 0x000fe200000000ff */
[----:B------:R-:W-:Y:S01]  /*6100*/  FMUL.FTZ R78, R78, c[0x0][0x2e0] ;  /* 0x0000b8004e4e7a20 */ /* 0x000fe20000410000 */
[----:B------:R1:W-:Y:S01]  /*6110*/  STS [R221+0x400], R70 ;  /* 0x00040046dd007388 */ /* 0x0003e20000000800 */
        /* <DEDUP_REMOVED lines=33> */
[----:B------:R-:W-:-:S02]  /*6330*/  F2FP.PACK_AB R92, R93, R92 ;  /* 0x0000005c5d5c723e */ /* 0x000fc400000000ff */
[----:B------:R1:W-:Y:S01]  /*6340*/  STS [R223+0x2000], R96 ;  /* 0x00200060df007388 */ /* 0x0003e20000000800 */
[----:B------:R-:W-:Y:S02]  /*6350*/  F2FP.PACK_AB R46, R47, R46 ;  /* 0x0000002e2f2e723e */ /* 0x000fe400000000ff */
[----:B------:R-:W-:Y:S01]  /*6360*/  F2FP.PACK_AB R94, R95, R94 ;  /* 0x0000005e5f5e723e */ /* 0x000fe200000000ff */
[----:B------:R1:W-:Y:S01]  /*6370*/  STS [R223+0x2400], R98 ;  /* 0x00240062df007388 */ /* 0x0003e20000000800 */
[----:B------:R-:W-:Y:S02]  /*6380*/  F2FP.PACK_AB R52, R53, R52 ;  /* 0x000000343534723e */ /* 0x000fe400000000ff */
[----:B------:R-:W-:Y:S01]  /*6390*/  F2FP.PACK_AB R54, R55, R54 ;  /* 0x000000363736723e */ /* 0x000fe200000000ff */
[----:B------:R1:W-:Y:S01]  /*63a0*/  STS [R221+0x3000], R88 ;  /* 0x00300058dd007388 */ /* 0x0003e20000000800 */
[----:B------:R-:W-:Y:S02]  /*63b0*/  F2FP.PACK_AB R64, R65, R64 ;  /* 0x000000404140723e */ /* 0x000fe400000000ff */
[----:B------:R-:W-:Y:S01]  /*63c0*/  F2FP.PACK_AB R66, R67, R66 ;  /* 0x000000424342723e */ /* 0x000fe200000000ff */
[----:B------:R1:W-:Y:S01]  /*63d0*/  STS [R221+0x3400], R90 ;  /* 0x0034005add007388 */ /* 0x0003e20000000800 */
[----:B------:R-:W-:-:S02]  /*63e0*/  F2FP.PACK_AB R56, R57, R56 ;  /* 0x000000383938723e */ /* 0x000fc400000000ff */
[----:B------:R-:W-:Y:S01]  /*63f0*/  F2FP.PACK_AB R58, R59, R58 ;  /* 0x0000003a3b3a723e */ /* 0x000fe200000000ff */
[----:B------:R1:W-:Y:S01]  /*6400*/  STS [R223+0x3000], R92 ;  /* 0x0030005cdf007388 */ /* 0x0003e20000000800 */
[----:B------:R-:W-:Y:S02]  /*6410*/  F2FP.PACK_AB R60, R61, R60 ;  /* 0x0000003c3d3c723e */ /* 0x000fe400000000ff */
[----:B------:R-:W-:Y:S01]  /*6420*/  F2FP.PACK_AB R62, R63, R62 ;  /* 0x0000003e3f3e723e */ /* 0x000fe200000000ff */
[----:B------:R1:W-:Y:S01]  /*6430*/  STS [R223+0x3400], R94 ;  /* 0x0034005edf007388 */ /* 0x0003e20000000800 */
[----:B------:R-:W-:Y:S02]  /*6440*/  ISETP.NE.AND P0, PT, R244, -0x1, PT ;  /* 0xfffffffff400780c */ /* 0x000fe40003f05270 */
[----:B------:R-:W-:Y:S01]  /*6450*/  SHF.R.S32.HI R4, RZ, 0x1f, R216 ;  /* 0x0000001fff047819 */ /* 0x000fe200000114d8 */
[----:B------:R1:W-:Y:S04]  /*6460*/  STS [R221+0x4000], R36 ;  /* 0x00400024dd007388 */ /* 0x0003e80000000800 */
[----:B------:R1:W-:Y:S04]  /*6470*/  STS [R221+0x4400], R38 ;  /* 0x00440026dd007388 */ /* 0x0003e80000000800 */
[----:B------:R1:W-:Y:S02]  /*6480*/  STS [R223+0x4000], R48 ;  /* 0x00400030df007388 */ /* 0x0003e40000000800 */
[----:B------:R-:W-:-:S02]  /*6490*/  @P0 IADD3 R28, R241, R244, RZ ;  /* 0x000000f4f11c0210 */ /* 0x000fc40007ffe0ff */
[----:B------:R1:W-:Y:S03]  /*64a0*/  STS [R223+0x4400], R50 ;  /* 0x00440032df007388 */ /* 0x0003e60000000800 */
[C---:B------:R-:W-:Y:S01]  /*64b0*/  @P0 IMAD.WIDE.U32 R30, R28.reuse, c[0x0][0x3a0], RZ ;  /* 0x0000e8001c1e0a25 */ /* 0x040fe200078e00ff */
[----:B------:R1:W-:Y:S03]  /*64c0*/  STS [R221+0x5000], R40 ;  /* 0x00500028dd007388 */ /* 0x0003e60000000800 */
[----:B------:R-:W-:Y:S01]  /*64d0*/  @P0 IMAD R28, R28, c[0x0][0x3a4], R31 ;  /* 0x0000e9001c1c0a24 */ /* 0x000fe200078e021f */
        /* <DEDUP_REMOVED lines=10> */
[----:B------:R1:W-:Y:S01]  /*6580*/  STS [R223+0x7400], R62 ;  /* 0x0074003edf007388 */ /* 0x0003e20000000800 */
        /* <DEDUP_REMOVED lines=10> */
.L_x_117:
[----:B-1----:R-:W-:-:S05]  /*6630*/  @P0 IADD3 R36, R241, R244, RZ ;  /* 0x000000f4f1240210 */ /* 0x002fca0007ffe0ff */
        /* <DEDUP_REMOVED lines=12> */
.L_x_118:
[----:B------:R-:W-:Y:S01]  /*6700*/  BAR.SYNC.DEFER_BLOCKING 0x0 ;  /* 0x0000000000007b1d */ /* 0x000fe20000010000 */
[----:B------:R-:W-:Y:S01]  /*6710*/  SHF.R.S32.HI R39, RZ, 0x1f, R227 ;  /* 0x0000001fff277819 */ /* 0x000fe200000114e3 */
[----:B------:R-:W-:Y:S01]  /*6720*/  IMAD R242, R217, -0x40, R242 ;  /* 0xffffffc0d9f27824 */ /* 0x000fe200078e02f2 */
[----:B------:R-:W-:Y:S02]  /*6730*/  SHF.R.S32.HI R45, RZ, 0x1f, R214 ;  /* 0x0000001fff2d7819 */ /* 0x000fe400000114d6 */
[----:B------:R-:W-:Y:S01]  /*6740*/  MOV R44, R214 ;  /* 0x000000d6002c7202 */ /* 0x000fe20000000f00 */
[----:B------:R-:W-:Y:S01]  /*6750*/  IMAD R32, R39, c[0x0][0x3a0], RZ ;  /* 0x0000e80027207a24 */ /* 0x000fe200078e02ff */
[----:B------:R-:W-:Y:S01]  /*6760*/  ISETP.GE.AND P3, PT, R213, R242, PT ;  /* 0x000000f2d500720c */ /* 0x000fe20003f66270 */
[----:B------:R-:W-:Y:S01]  /*6770*/  BSSY B0, `(.L_x_119) ;  /* 0x0000020000007945 */ /* 0x000fe20003800000 */
[----:B------:R-:W-:Y:S01]  /*6780*/  SHF.R.S32.HI R37, RZ, 0x1f, R235 ;  /* 0x0000001fff257819 */ /* 0x000fe200000114eb */
[----:B------:R-:W-:Y:S01]  /*6790*/  IMAD.WIDE.U32 R34, R227, c[0x0][0x3a0], R44 ;  /* 0x0000e800e3227a25 */ /* 0x000fe200078e002c */
[----:B------:R-:W-:-:S03]  /*67a0*/  SHF.R.S32.HI R40, RZ, 0x1f, R213 ;  /* 0x0000001fff287819 */ /* 0x000fc600000114d5 */
[----:B------:R-:W-:Y:S01]  /*67b0*/  IMAD R29, R227, c[0x0][0x3a4], R32 ;  /* 0x0000e900e31d7a24 */ /* 0x000fe200078e0220 */
[----:B------:R-:W-:-:S04]  /*67c0*/  IADD3 R46, P0, R30, R34, RZ ;  /* 0x000000221e2e7210 */ /* 0x000fc80007f1e0ff */
[----:B------:R-:W-:Y:S01]  /*67d0*/  IADD3.X R47, R28, R35, R29, P0, !PT ;  /* 0x000000231c2f7210 */ /* 0x000fe200007fe41d */
[----:B------:R-:W-:Y:S01]  /*67e0*/  IMAD R28, R37, c[0x0][0x3b8], RZ ;  /* 0x0000ee00251c7a24 */ /* 0x000fe200078e02ff */
[----:B------:R1:W2:Y:S03]  /*67f0*/  LDS.128 R24, [R218+0xd000] ;  /* 0x00d00000da187984 */ /* 0x0002a60000000c00 */
[C---:B------:R-:W-:Y:S02]  /*6800*/  IMAD R43, R235.reuse, c[0x0][0x3bc], R28 ;  /* 0x0000ef00eb2b7a24 */ /* 0x040fe400078e021c */
[----:B------:R-:W-:Y:S01]  /*6810*/  IMAD.WIDE.U32 R46, R235, c[0x0][0x3b8], R46 ;  /* 0x0000ee00eb2e7a25 */ /* 0x000fe200078e002e */
[----:B------:R1:W3:Y:S04]  /*6820*/  LDS.128 R20, [R218+0xf000] ;  /* 0x00f00000da147984 */ /* 0x0002e80000000c00 */
[----:B------:R1:W4:Y:S01]  /*6830*/  LDS.128 R16, [R218+0x10000] ;  /* 0x01000000da107984 */ /* 0x0003220000000c00 */
[----:B------:R-:W-:-:S03]  /*6840*/  IADD3 R43, R43, R47, RZ ;  /* 0x0000002f2b2b7210 */ /* 0x000fc60007ffe0ff */
[----:B------:R1:W1:Y:S04]  /*6850*/  LDS.128 R12, [R218+0x11000] ;  /* 0x01100000da0c7984 */ /* 0x0002680000000c00 */
[----:B------:R1:W1:Y:S04]  /*6860*/  LDS.128 R8, [R218+0x12000] ;  /* 0x01200000da087984 */ /* 0x0002680000000c00 */
[----:B------:R1:W1:Y:S01]  /*6870*/  LDS.128 R4, [R218+0x13000] ;  /* 0x01300000da047984 */ /* 0x0002620000000c00 */
[----:B------:R-:W-:Y:S05]  /*6880*/  @P3 BRA `(.L_x_120) ;  /* 0x000000e000003947 */ /* 0x000fea0003800000 */
[----:B------:R-:W-:Y:S01]  /*6890*/  ISETP.GE.AND P1, PT, R214, c[0x0][0x220], PT ;  /* 0x00008800d6007a0c */ /* 0x000fe20003f26270 */
[----:B------:R-:W4:Y:S01]  /*68a0*/  LDS.128 R32, [R218+0xe000] ;  /* 0x00e00000da207984 */ /* 0x000f220000000c00 */
[----:B------:R-:W-:Y:S01]  /*68b0*/  MOV R49, R43 ;  /* 0x0000002b00317202 */ /* 0x000fe20000000f00 */
[----:B------:R-:W-:Y:S01]  /*68c0*/  IMAD R42, R40, c[0x0][0x3a0], RZ ;  /* 0x0000e800282a7a24 */ /* 0x000fe200078e02ff */
[----:B------:R-:W-:Y:S01]  /*68d0*/  ISETP.GE.AND P0, PT, R219, c[0x0][0x220], PT ;  /* 0x00008800db007a0c */ /* 0x000fe20003f06270 */
[----:B------:R-:W-:-:S02]  /*68e0*/  IMAD.MOV.U32 R48, RZ, RZ, R46 ;  /* 0x000000ffff307224 */ /* 0x000fc400078e002e */
[C---:B------:R-:W-:Y:S02]  /*68f0*/  IMAD R41, R213.reuse, c[0x0][0x3a4], R42 ;  /* 0x0000e900d5297a24 */ /* 0x040fe400078e022a */
[----:B------:R-:W-:-:S04]  /*6900*/  IMAD.WIDE.U32 R48, R213, c[0x0][0x3a0], R48 ;  /* 0x0000e800d5307a25 */ /* 0x000fc800078e0030 */
[----:B------:R-:W3:Y:S01]  /*6910*/  @!P1 LDS.128 R28, [R218+0xc000] ;  /* 0x00c00000da1c9984 */ /* 0x000ee20000000c00 */
[----:B------:R-:W-:Y:S01]  /*6920*/  IMAD.IADD R41, R41, 0x1, R49 ;  /* 0x0000000129297824 */ /* 0x000fe200078e0231 */
[----:B------:R-:W-:-:S04]  /*6930*/  LEA R50, P2, R48, c[0x0][0x340], 0x1 ;  /* 0x0000d00030327a11 */ /* 0x000fc800078408ff */
[----:B------:R-:W-:-:S05]  /*6940*/  LEA.HI.X R51, R48, c[0x0][0x344], R41, 0x1, P2 ;  /* 0x0000d10030337a11 */ /* 0x000fca00010f0c29 */
[----:B----4-:R4:W-:Y:S04]  /*6950*/  @!P0 STG.E.128 [R50.64+0x80], R32 ;  /* 0x0000802032008986 */ /* 0x0109e8000c101d06 */
[----:B---3--:R4:W-:Y:S02]  /*6960*/  @!P1 STG.E.128 [R50.64], R28 ;  /* 0x0000001c32009986 */ /* 0x0089e4000c101d06 */
.L_x_120:
[----:B------:R-:W-:Y:S05]  /*6970*/  BSYNC B0 ;  /* 0x0000000000007941 */ /* 0x000fea0003800000 */
.L_x_119:
[----:B----4-:R-:W-:Y:S01]  /*6980*/  IADD3 R29, R213, 0x20, RZ ;  /* 0x00000020d51d7810 */ /* 0x010fe20007ffe0ff */
[----:B------:R-:W-:Y:S03]  /*6990*/  BSSY B0, `(.L_x_121) ;  /* 0x0000010000007945 */ /* 0x000fe60003800000 */
[----:B------:R-:W-:-:S13]  /*69a0*/  ISETP.GE.AND P2, PT, R29, R242, PT ;  /* 0x000000f21d00720c */ /* 0x000fda0003f46270 */
[----:B------:R-:W-:Y:S05]  /*69b0*/  @P2 BRA `(.L_x_122) ;  /* 0x000000d000002947 */ /* 0x000fea0003800000 */
[----:B------:R-:W-:Y:S02]  /*69c0*/  IADD3 R29, P0, R213, 0x20, RZ ;  /* 0x00000020d51d7810 */ /* 0x000fe40007f1e0ff */
        /* <DEDUP_REMOVED lines=10> */
[----:B--2---:R2:W-:Y:S04]  /*6a70*/  @!P1 STG.E.128 [R32.64], R24 ;  /* 0x0000001820009986 */ /* 0x0045e8000c101d06 */
[----:B---3--:R2:W-:Y:S02]  /*6a80*/  @!P0 STG.E.128 [R32.64+0x80], R20 ;  /* 0x0000801420008986 */ /* 0x0085e4000c101d06 */
.L_x_122:
[----:B------:R-:W-:Y:S05]  /*6a90*/  BSYNC B0 ;  /* 0x0000000000007941 */ /* 0x000fea0003800000 */
.L_x_121:
[----:B------:R-:W-:Y:S01]  /*6aa0*/  IMAD.WIDE.U32 R44, R227, c[0x0][0x3a8], R44 ;  /* 0x0000ea00e32c7a25 */ /* 0x000fe200078e002c */
[----:B------:R-:W-:Y:S03]  /*6ab0*/  BSSY B0, `(.L_x_123) ;  /* 0x0000016000007945 */ /* 0x000fe60003800000 */
[----:B--23--:R-:W-:Y:S01]  /*6ac0*/  IMAD R20, R39, c[0x0][0x3a8], RZ ;  /* 0x0000ea0027147a24 */ /* 0x00cfe200078e02ff */
        /* <DEDUP_REMOVED lines=18> */
[----:B------:R2:W-:Y:S04]  /*6bf0*/  @!P1 STG.E.128 [R26.64], R16 ;  /* 0x000000101a009986 */ /* 0x0005e8000c101d06 */
[----:B-1----:R2:W-:Y:S02]  /*6c00*/  @!P0 STG.E.128 [R26.64+0x80], R8 ;  /* 0x000080081a008986 */ /* 0x0025e4000c101d06 */
.L_x_124:
[----:B------:R-:W-:Y:S05]  /*6c10*/  BSYNC B0 ;  /* 0x0000000000007941 */ /* 0x000fea0003800000 */
.L_x_123:
[----:B------:R-:W-:Y:S05]  /*6c20*/  @P2 BRA `(.L_x_93) ;  /* 0x000000d000002947 */ /* 0x000fea0003800000 */
[----:B-12---:R-:W-:Y:S02]  /*6c30*/  IADD3 R8, P0, R213, 0x20, RZ ;  /* 0x00000020d5087810 */ /* 0x006fe40007f1e0ff */
        /* <DEDUP_REMOVED lines=10> */
[----:B------:R1:W-:Y:S04]  /*6ce0*/  @!P1 STG.E.128 [R8.64], R12 ;  /* 0x0000000c08009986 */ /* 0x0003e8000c101d06 */
[----:B------:R1:W-:Y:S02]  /*6cf0*/  @!P0 STG.E.128 [R8.64+0x80], R4 ;  /* 0x0000800408008986 */ /* 0x0003e4000c101d06 */
.L_x_93:
[----:B------:R-:W-:Y:S05]  /*6d00*/  BSYNC B1 ;  /* 0x0000000000017941 */ /* 0x000fea0003800000 */
.L_x_79:
        /* <DEDUP_REMOVED lines=9> */
.L_x_125:
[----:B------:R-:W-:Y:S05]  /*6da0*/  EXIT ;  /* 0x000000000000794d */ /* 0x000fea0003800000 */
.L_x_127:
        /* <DEDUP_REMOVED lines=13> */
.L_x_2048:


//--------------------- .text._ZN5flash44flash_bwd_dq_dk_dv_loop_seqk_parallel_kernelI23Flash_bwd_kernel_traitsILi128ELi64ELi64ELi8ELi4ELi2ELi2ELb1ELb0EN7cutlass6half_tE19Flash_kernel_traitsILi128ELi64ELi64ELi8ES3_EELb0ELb0ELb0ELb0ELb1ELb1ELb0EEEvNS_16Flash_bwd_paramsE --------------------------
	.section	.text._ZN5flash44flash_bwd_dq_dk_dv_loop_seqk_parallel_kernelI23Flash_bwd_kernel_traitsILi128ELi64ELi64ELi8ELi4ELi2ELi2ELb1ELb0EN7cutlass6half_tE19Flash_kernel_traitsILi128ELi64ELi64ELi8ES3_EELb0ELb0ELb0ELb0ELb1ELb1ELb0EEEvNS_16Flash_bwd_paramsE,"ax",@progbits
	.sectioninfo	@"SHI_REGISTERS=255"
	.align	128
        .global         _ZN5flash44flash_bwd_dq_dk_dv_loop_seqk_parallel_kernelI23Flash_bwd_kernel_traitsILi128ELi64ELi64ELi8ELi4ELi2ELi2ELb1ELb0EN7cutlass6half_tE19Flash_kernel_traitsILi128ELi64ELi64ELi8ES3_EELb0ELb0ELb0ELb0ELb1ELb1ELb0EEEvNS_16Flash_bwd_paramsE
        .type           _ZN5flash44flash_bwd_dq_dk_dv_loop_seqk_parallel_kernelI23Flash_bwd_kernel_traitsILi128ELi64ELi64ELi8ELi4ELi2ELi2ELb1ELb0EN7cutlass6half_tE19Flash_kernel_traitsILi128ELi64ELi64ELi8ES3_EELb0ELb0ELb0ELb0ELb1ELb1ELb0EEEvNS_16Flash_bwd_paramsE,@function
        .size           _ZN5flash44flash_bwd_dq_dk_dv_loop_seqk_parallel_kernelI23Flash_bwd_kernel_traitsILi128ELi64ELi64ELi8ELi4ELi2ELi2ELb1ELb0EN7cutlass6half_tE19Flash_kernel_traitsILi128ELi64ELi64ELi8ES3_EELb0ELb0ELb0ELb0ELb1ELb1ELb0EEEvNS_16Flash_bwd_paramsE,(.L_x_2049 - _ZN5flash44flash_bwd_dq_dk_dv_loop_seqk_parallel_kernelI23Flash_bwd_kernel_traitsILi128ELi64ELi64ELi8ELi4ELi2ELi2ELb1ELb0EN7cutlass6half_tE19Flash_kernel_traitsILi128ELi64ELi64ELi8ES3_EELb0ELb0ELb0ELb0ELb1ELb1ELb0EEEvNS_16Flash_bwd_paramsE)
        .other          _ZN5flash44flash_bwd_dq_dk_dv_loop_seqk_parallel_kernelI23Flash_bwd_kernel_traitsILi128ELi64ELi64ELi8ELi4ELi2ELi2ELb1ELb0EN7cutlass6half_tE19Flash_kernel_traitsILi128ELi64ELi64ELi8ES3_EELb0ELb0ELb0ELb0ELb1ELb1ELb0EEEvNS_16Flash_bwd_paramsE,@"STO_CUDA_ENTRY STV_DEFAULT"
_ZN5flash44flash_bwd_dq_dk_dv_loop_seqk_parallel_kernelI23Flash_bwd_kernel_traitsILi128ELi64ELi64ELi8ELi4ELi2ELi2ELb1ELb0EN7cutlass6half_tE19Flash_kernel_traitsILi128ELi64ELi64ELi8ES3_EELb0ELb0ELb0ELb0ELb1ELb1ELb0EEEvNS_16Flash_bwd_paramsE:
.text._ZN5flash44flash_bwd_dq_dk_dv_loop_seqk_parallel_kernelI23Flash_bwd_kernel_traitsILi128ELi64ELi64ELi8ELi4ELi2ELi2ELb1ELb0EN7cutlass6half_tE19Flash_kernel_traitsILi128ELi64ELi64ELi8ES3_EELb0ELb0ELb0ELb0ELb1ELb1ELb0EEEvNS_16Flash_bwd_paramsE:
        /* <DEDUP_REMOVED lines=12> */
[----:B------:R-:W-:Y:S02]  /*00c0*/  ULDC UR8, c[0x0][0x1c0] ;  /* 0x0000700000087ab9 */ /* 0x000fe40000000800 */
[----:B------:R-:W-:Y:S02]  /*00d0*/  UMOV UR4, 0x80 ;  /* 0x0000008000047882 */ /* 0x000fe40000000000 */
[----:B------:R-:W-:Y:S02]  /*00e0*/  ULDC UR5, c[0x0][0x210] ;  /* 0x0000840000057ab9 */ /* 0x000fe40000000800 */
[----:B------:R-:W-:Y:S02]  /*00f0*/  ULDC UR12, c[0x0][0x234] ;  /* 0x00008d00000c7ab9 */ /* 0x000fe40000000800 */
[----:B------:R-:W-:-:S02]  /*0100*/  ULDC UR11, c[0x0][0x224] ;  /* 0x00008900000b7ab9 */ /* 0x000fc40000000800 */
[----:B------:R-:W-:Y:S02]  /*0110*/  ULDC.64 UR16, c[0x0][0x118] ;  /* 0x0000460000107ab9 */ /* 0x000fe40000000a00 */
[----:B------:R-:W-:Y:S02]  /*0120*/  USHF.R.S32.HI UR8, URZ, 0x1f, UR8 ;  /* 0x0000001f3f087899 */ /* 0x000fe40008011408 */
[----:B------:R-:W-:Y:S02]  /*0130*/  UIMAD UR12, UR4, UR5, UR12 ;  /* 0x00000005040c72a4 */ /* 0x000fe4000f8e020c */
[----:B------:R-:W-:Y:S02]  /*0140*/  UIADD3 UR11, UR4, UR11, URZ ;  /* 0x0000000b040b7290 */ /* 0x000fe4000fffe03f */
[----:B------:R-:W-:Y:S01]  /*0150*/  ULDC.U8 UR6, c[0x0][0x3d0] ;  /* 0x0000f40000067ab9 */ /* 0x000fe20000000000 */
[----:B-1----:R-:W-:-:S04]  /*0160*/  SHF.R.S32.HI R2, RZ, 0x1f, R10 ;  /* 0x0000001fff027819 */ /* 0x002fc8000001140a */
[CC--:B------:R-:W-:Y:S02]  /*0170*/  LEA.HI R0, R2.reuse, R10.reuse, RZ, 0x2 ;  /* 0x0000000a02007211 */ /* 0x0c0fe400078f10ff */
[CC--:B------:R-:W-:Y:S02]  /*0180*/  LEA.HI R6, R2.reuse, R10.reuse, RZ, 0x4 ;  /* 0x0000000a02067211 */ /* 0x0c0fe400078f20ff */
[--C-:B------:R-:W-:Y:S02]  /*0190*/  SHF.R.S32.HI R4, RZ, 0x2, R0.reuse ;  /* 0x00000002ff047819 */ /* 0x100fe40000011400 */
[----:B------:R-:W-:Y:S02]  /*01a0*/  SHF.R.S32.HI R5, RZ, 0x1f, R0 ;  /* 0x0000001fff057819 */ /* 0x000fe40000011400 */
[CC--:B------:R-:W-:Y:S02]  /*01b0*/  LEA.HI R9, R2.reuse, R10.reuse, RZ, 0x3 ;  /* 0x0000000a02097211 */ /* 0x0c0fe400078f18ff */
[----:B------:R-:W-:-:S02]  /*01c0*/  LEA.HI R7, R2, R10, RZ, 0x5 ;  /* 0x0000000a02077211 */ /* 0x000fc400078f28ff */
[CC--:B------:R-:W-:Y:S02]  /*01d0*/  LEA.HI R14, R2.reuse, R10.reuse, RZ, 0x7 ;  /* 0x0000000a020e7211 */ /* 0x0c0fe400078f38ff */
[----:B------:R-:W-:Y:S02]  /*01e0*/  LEA.HI R16, R2, R10, RZ, 0x6 ;  /* 0x0000000a02107211 */ /* 0x000fe400078f30ff */
[----:B------:R-:W-:Y:S02]  /*01f0*/  LOP3.LUT R3, R0, 0x7ffffffc, RZ, 0xc0, !PT ;  /* 0x7ffffffc00037812 */ /* 0x000fe400078ec0ff */
[----:B------:R-:W-:Y:S02]  /*0200*/  SHF.R.S32.HI R2, RZ, 0x4, R6 ;  /* 0x00000004ff027819 */ /* 0x000fe40000011406 */
[----:B------:R-:W-:Y:S01]  /*0210*/  LEA.HI R5, R5, R4, RZ, 0x3 ;  /* 0x0000000405057211 */ /* 0x000fe200078f18ff */
[----:B------:R-:W-:Y:S01]  /*0220*/  IMAD.IADD R15, R10, 0x1, -R3 ;  /* 0x000000010a0f7824 */ /* 0x000fe200078e0a03 */
[----:B------:R-:W-:-:S02]  /*0230*/  LOP3.LUT R0, R9, 0xfffffff8, RZ, 0xc0, !PT ;  /* 0xfffffff809007812 */ /* 0x000fc400078ec0ff */
[----:B------:R-:W-:Y:S02]  /*0240*/  LOP3.LUT R11, R7, 0xffffffe0, RZ, 0xc0, !PT ;  /* 0xffffffe0070b7812 */ /* 0x000fe400078ec0ff */
[----:B------:R-:W-:Y:S01]  /*0250*/  LOP3.LUT R8, R6, 0xfffffff0, RZ, 0xc0, !PT ;  /* 0xfffffff006087812 */ /* 0x000fe200078ec0ff */
[----:B------:R-:W-:Y:S01]  /*0260*/  IMAD.IADD R0, R10, 0x1, -R0 ;  /* 0x000000010a007824 */ /* 0x000fe200078e0a00 */
[----:B------:R-:W-:Y:S01]  /*0270*/  LEA.HI R6, R6, R2, RZ, 0x1 ;  /* 0x0000000206067211 */ /* 0x000fe200078f08ff */
[C---:B------:R-:W-:Y:S01]  /*0280*/  IMAD.IADD R18, R10.reuse, 0x1, -R11 ;  /* 0x000000010a127824 */ /* 0x040fe200078e0a0b */
[----:B------:R-:W-:Y:S01]  /*0290*/  SHF.R.S32.HI R245, RZ, 0x3, R9 ;  /* 0x00000003fff57819 */ /* 0x000fe20000011409 */
[----:B------:R-:W-:Y:S01]  /*02a0*/  IMAD.IADD R8, R10, 0x1, -R8 ;  /* 0x000000010a087824 */ /* 0x000fe200078e0a08 */
[----:B------:R-:W-:Y:S01]  /*02b0*/  LOP3.LUT R3, R5, 0xfffffff8, RZ, 0xc0, !PT ;  /* 0xfffffff805037812 */ /* 0x000fe200078ec0ff */
[----:B------:R-:W-:Y:S01]  /*02c0*/  IMAD.SHL.U32 R246, R0, 0x8, RZ ;  /* 0x0000000800f67824 */ /* 0x000fe200078e00ff */
[----:B------:R-:W-:Y:S01]  /*02d0*/  SHF.R.S32.HI R19, RZ, 0x5, R7 ;  /* 0x00000005ff137819 */ /* 0x000fe20000011407 */
[----:B------:R-:W-:Y:S01]  /*02e0*/  IMAD.SHL.U32 R10, R245, 0x40, RZ ;  /* 0x00000040f50a7824 */ /* 0x000fe200078e00ff */
[----:B------:R-:W-:Y:S01]  /*02f0*/  LOP3.LUT R6, R6, 0xfffffffe, RZ, 0xc0, !PT ;  /* 0xfffffffe06067812 */ /* 0x000fe200078ec0ff */
[----:B------:R-:W-:Y:S01]  /*0300*/  IMAD.IADD R5, R4, 0x1, -R3 ;  /* 0x0000000104057824 */ /* 0x000fe200078e0a03 */
[----:B------:R-:W-:Y:S01]  /*0310*/  LEA.HI R3, R7, R19, RZ, 0x1 ;  /* 0x0000001307037211 */ /* 0x000fe200078f08ff */
[----:B------:R1:W-:Y:S01]  /*0320*/  STL [R1+0x8], R18 ;  /* 0x0000081201007387 */ /* 0x0003e20000100800 */
[----:B------:R-:W-:Y:S01]  /*0330*/  LOP3.LUT P4, RZ, R0, 0x2, RZ, 0xc0, !PT ;  /* 0x0000000200ff7812 */ /* 0x000fe2000788c0ff */
[----:B------:R-:W-:Y:S01]  /*0340*/  IMAD.IADD R11, R2, 0x1, -R6 ;  /* 0x00000001020b7824 */ /* 0x000fe200078e0a06 */
[----:B------:R-:W-:-:S02]  /*0350*/  LOP3.LUT R2, R10, 0x1c0, RZ, 0xc0, !PT ;  /* 0x000001c00a027812 */ /* 0x000fc400078ec0ff */
[----:B------:R-:W-:Y:S01]  /*0360*/  LOP3.LUT R3, R3, 0xfffffffe, RZ, 0xc0, !PT ;  /* 0xfffffffe03037812 */ /* 0x000fe200078ec0ff */
[----:B------:R-:W-:Y:S01]  /*0370*/  IMAD.SHL.U32 R10, R11, 0x200, RZ ;  /* 0x000002000b0a7824 */ /* 0x000fe200078e00ff */
[C---:B------:R-:W-:Y:S01]  /*0380*/  LOP3.LUT P3, RZ, R0.reuse, 0x4, RZ, 0xc0, !PT ;  /* 0x0000000400ff7812 */ /* 0x040fe2000786c0ff */
[----:B------:R-:W-:Y:S01]  /*0390*/  IMAD.SHL.U32 R0, R0, 0x40, RZ ;  /* 0x0000004000007824 */ /* 0x000fe200078e00ff */
[----:B------:R-:W-:Y:S01]  /*03a0*/  LOP3.LUT R4, R2, 0x38, R246, 0xf8, !PT ;  /* 0x0000003802047812 */ /* 0x000fe200078ef8f6 */
[----:B------:R-:W-:Y:S01]  /*03b0*/  IMAD.IADD R196, R19, 0x1, -R3 ;  /* 0x0000000113c47824 */ /* 0x000fe200078e0a03 */
[----:B------:R-:W-:Y:S02]  /*03c0*/  SHF.R.U32.HI R2, RZ, 0x3, R2 ;  /* 0x00000003ff027819 */ /* 0x000fe40000011602 */
[----:B------:R-:W-:Y:S02]  /*03d0*/  SHF.R.S32.HI R6, RZ, 0x1f, R8 ;  /* 0x0000001fff067819 */ /* 0x000fe40000011408 */
[----:B------:R-:W-:Y:S01]  /*03e0*/  LOP3.LUT R12, R4, R2, RZ, 0x3c, !PT ;  /* 0x00000002040c7212 */ /* 0x000fe200078e3cff */
[----:B------:R-:W-:Y:S01]  /*03f0*/  IMAD.SHL.U32 R2, R196, 0x10, RZ ;  /* 0x00000010c4027824 */ /* 0x000fe200078e00ff */
[----:B------:R-:W-:-:S02]  /*0400*/  LOP3.LUT R0, R0, 0x1c0, RZ, 0xc0, !PT ;  /* 0x000001c000007812 */ /* 0x000fc400078ec0ff */
[----:B------:R-:W-:Y:S02]  /*0410*/  LEA.HI R13, R6, R8, RZ, 0x3 ;  /* 0x00000008060d7211 */ /* 0x000fe400078f18ff */
[----:B------:R-:W-:Y:S02]  /*0420*/  SHF.R.S32.HI R4, RZ, 0x7, R14 ;  /* 0x00000007ff047819 */ /* 0x000fe4000001140e */
[C---:B------:R-:W-:Y:S02]  /*0430*/  LOP3.LUT R192, R0.reuse, 0x8, R9, 0xf8, !PT ;  /* 0x0000000800c07812 */ /* 0x040fe400078ef809 */
[----:B------:R-:W-:Y:S02]  /*0440*/  SHF.R.U32.HI R190, RZ, 0x3, R0 ;  /* 0x00000003ffbe7819 */ /* 0x000fe40000011600 */
[----:B------:R-:W-:Y:S02]  /*0450*/  LOP3.LUT R3, R13, 0xfffffff8, RZ, 0xc0, !PT ;  /* 0xfffffff80d037812 */ /* 0x000fe400078ec0ff */
[----:B------:R-:W-:Y:S01]  /*0460*/  LOP3.LUT R6, R0, 0x10, R2, 0xf8, !PT ;  /* 0x0000001000067812 */ /* 0x000fe200078ef802 */
[----:B------:R-:W-:Y:S01]  /*0470*/  IMAD R2, R4, 0x800, R10 ;  /* 0x0000080004027824 */ /* 0x000fe200078e020a */
[----:B------:R-:W-:Y:S01]  /*0480*/  LOP3.LUT R0, R5, 0x1, RZ, 0xc0, !PT ;  /* 0x0000000105007812 */ /* 0x000fe200078ec0ff */
[----:B------:R-:W-:Y:S01]  /*0490*/  IMAD.IADD R240, R8, 0x1, -R3 ;  /* 0x0000000108f07824 */ /* 0x000fe200078e0a03 */
[----:B------:R-:W-:-:S02]  /*04a0*/  LOP3.LUT R192, R192, R190, RZ, 0x3c, !PT ;  /* 0x000000bec0c07212 */ /* 0x000fc400078e3cff */
[----:B------:R-:W-:Y:S02]  /*04b0*/  ISETP.NE.U32.AND P0, PT, R0, 0x1, PT ;  /* 0x000000010000780c */ /* 0x000fe40003f05070 */
[----:B------:R-:W-:Y:S01]  /*04c0*/  SHF.R.S32.HI R3, RZ, 0x1f, R7 ;  /* 0x0000001fff037819 */ /* 0x000fe20000011407 */
[----:B------:R-:W-:Y:S01]  /*04d0*/  IMAD.IADD R192, R2, 0x1, R192 ;  /* 0x0000000102c07824 */ /* 0x000fe200078e02c0 */
[----:B------:R-:W-:Y:S01]  /*04e0*/  SHF.R.S32.HI R0, RZ, 0x6, R16 ;  /* 0x00000006ff007819 */ /* 0x000fe20000011410 */
[----:B------:R-:W-:Y:S01]  /*04f0*/  IMAD.SHL.U32 R2, R5, 0x40, RZ ;  /* 0x0000004005027824 */ /* 0x000fe200078e00ff */
[----:B------:R-:W-:Y:S01]  /*0500*/  LEA.HI R3, R3, R19, RZ, 0x2 ;  /* 0x0000001303037211 */ /* 0x000fe200078f10ff */
[----:B------:R-:W-:Y:S01]  /*0510*/  IMAD.SHL.U32 R192, R192, 0x2, RZ ;  /* 0x00000002c0c07824 */ /* 0x000fe200078e00ff */
[----:B------:R-:W-:Y:S01]  /*0520*/  R2P PR, R5, 0x6 ;  /* 0x0000000605007804 */ /* 0x000fe20000000000 */
[----:B------:R-:W-:Y:S01]  /*0530*/  IMAD.SHL.U32 R5, R0, 0x8, RZ ;  /* 0x0000000800057824 */ /* 0x000fe200078e00ff */
[----:B------:R-:W-:Y:S01]  /*0540*/  LOP3.LUT R9, R6, 0x8, R9, 0xf8, !PT ;  /* 0x0000000806097812 */ /* 0x000fe200078ef809 */
[----:B------:R-:W-:Y:S01]  /*0550*/  IMAD R17, R0, 0x200, R12 ;  /* 0x0000020000117824 */ /* 0x000fe200078e020c */
[----:B------:R-:W-:Y:S01]  /*0560*/  LOP3.LUT R0, R2, 0x1c0, RZ, 0xc0, !PT ;  /* 0x000001c002007812 */ /* 0x000fe200078ec0ff */
[----:B------:R-:W-:Y:S01]  /*0570*/  IMAD.SHL.U32 R6, R4, 0x20, RZ ;  /* 0x0000002004067824 */ /* 0x000fe200078e00ff */
[----:B------:R-:W-:Y:S01]  /*0580*/  LOP3.LUT R7, R3, 0xfffffffc, RZ, 0xc0, !PT ;  /* 0xfffffffc03077812 */ /* 0x000fe200078ec0ff */
[----:B------:R-:W-:Y:S01]  /*0590*/  IMAD.SHL.U32 R4, R15, 0x2, RZ ;  /* 0x000000020f047824 */ /* 0x000fe200078e00ff */
[----:B------:R-:W-:Y:S01]  /*05a0*/  LOP3.LUT R2, R5, 0x18, RZ, 0xc0, !PT ;  /* 0x0000001805027812 */ /* 0x000fe200078ec0ff */
[----:B------:R-:W-:Y:S01]  /*05b0*/  IMAD.SHL.U32 R5, R11, 0x20, RZ ;  /* 0x000000200b057824 */ /* 0x000fe200078e00ff */
[----:B------:R-:W-:Y:S01]  /*05c0*/  SHF.R.U32.HI R3, RZ, 0x3, R0 ;  /* 0x00000003ff037819 */ /* 0x000fe20000011600 */
[----:B------:R-:W-:Y:S01]  /*05d0*/  IMAD.IADD R200, R19, 0x1, -R7 ;  /* 0x0000000113c87824 */ /* 0x000fe200078e0a07 */
[----:B------:R-:W-:Y:S01]  /*05e0*/  LOP3.LUT R6, R0, 0x20, R6, 0xf8, !PT ;  /* 0x0000002000067812 */ /* 0x000fe200078ef806 */
[----:B------:R1:W-:Y:S01]  /*05f0*/  STL [R1], R17 ;  /* 0x0000001101007387 */ /* 0x0003e20000100800 */
[----:B------:R-:W-:Y:S01]  /*0600*/  LOP3.LUT R7, R3, R0, R2, 0x1e, !PT ;  /* 0x0000000003077212 */ /* 0x000fe200078e1e02 */
[--C-:B------:R-:W-:Y:S01]  /*0610*/  IMAD R0, R196, 0x400, R4.reuse ;  /* 0x00000400c4007824 */ /* 0x100fe200078e0204 */
[----:B------:R-:W-:Y:S01]  /*0620*/  LOP3.LUT R8, R2, 0x20, R5, 0xf8, !PT ;  /* 0x0000002002087812 */ /* 0x000fe200078ef805 */
[----:B------:R-:W-:Y:S01]  /*0630*/  IMAD R5, R200, 0x400, R4 ;  /* 0x00000400c8057824 */ /* 0x000fe200078e0204 */
[----:B------:R-:W-:Y:S01]  /*0640*/  LOP3.LUT R3, R6, R3, RZ, 0x3c, !PT ;  /* 0x0000000306037212 */ /* 0x000fe200078e3cff */
[----:B------:R-:W-:Y:S01]  /*0650*/  IMAD.SHL.U32 R2, R240, 0x40, RZ ;  /* 0x00000040f0027824 */ /* 0x000fe200078e00ff */
[----:B------:R-:W-:Y:S01]  /*0660*/  SHF.R.S32.HI R4, RZ, 0x1f, R18 ;  /* 0x0000001fff047819 */ /* 0x000fe20000011412 */
[----:B------:R-:W-:Y:S01]  /*0670*/  IMAD.IADD R7, R0, 0x1, R7 ;  /* 0x0000000100077824 */ /* 0x000fe200078e0207 */
[----:B------:R-:W-:Y:S01]  /*0680*/  LOP3.LUT R190, R10, R9, R190, 0xf6, !PT ;  /* 0x000000090abe7212 */ /* 0x000fe200078ef6be */
[----:B------:R-:W-:Y:S01]  /*0690*/  IMAD.IADD R213, R5, 0x1, R3 ;  /* 0x0000000105d57824 */ /* 0x000fe200078e0203 */
[----:B------:R-:W-:Y:S01]  /*06a0*/  LOP3.LUT R2, R2, 0x1c0, RZ, 0xc0, !PT ;  /* 0x000001c002027812 */ /* 0x000fe200078ec0ff */
[----:B------:R-:W-:Y:S01]  /*06b0*/  IMAD.SHL.U32 R0, R11, 0x8, RZ ;  /* 0x000000080b007824 */ /* 0x000fe200078e00ff */
[----:B------:R-:W-:Y:S01]  /*06c0*/  LEA.HI R4, R4, R18, RZ, 0x2 ;  /* 0x0000001204047211 */ /* 0x000fe200078f10ff */
[----:B------:R-:W-:Y:S01]  /*06d0*/  IMAD.SHL.U32 R5, R13, 0x40, RZ ;  /* 0x000000400d057824 */ /* 0x000fe200078e00ff */
[----:B------:R-:W-:Y:S01]  /*06e0*/  SHF.R.U32.HI R3, RZ, 0x3, R2 ;  /* 0x00000003ff037819 */ /* 0x000fe20000011602 */
[----:B------:R-:W-:Y:S01]  /*06f0*/  IMAD.SHL.U32 R213, R213, 0x2, RZ ;  /* 0x00000002d5d57824 */ /* 0x000fe200078e00ff */
[----:B------:R-:W-:-:S02]  /*0700*/  LOP3.LUT R6, R2, 0x8, R0, 0xf8, !PT ;  /* 0x0000000802067812 */ /* 0x000fc400078ef800 */
[----:B------:R-:W-:Y:S02]  /*0710*/  SHF.R.S32.HI R4, RZ, 0x2, R4 ;  /* 0x00000002ff047819 */ /* 0x000fe40000011404 */
[----:B------:R-:W-:Y:S02]  /*0720*/  LOP3.LUT R0, R5, 0xfffffe00, RZ, 0xc0, !PT ;  /* 0xfffffe0005007812 */ /* 0x000fe400078ec0ff */
[----:B------:R-:W-:Y:S01]  /*0730*/  LOP3.LUT R2, R3, R8, R2, 0x1e, !PT ;  /* 0x0000000803027212 */ /* 0x000fe200078e1e02 */
[----:B------:R-:W-:Y:S01]  /*0740*/  IMAD R9, R200, 0x10, R4 ;  /* 0x00000010c8097824 */ /* 0x000fe200078e0204 */
[----:B------:R-:W-:Y:S01]  /*0750*/  LOP3.LUT R3, R6, R3, RZ, 0x3c, !PT ;  /* 0x0000000306037212 */ /* 0x000fe200078e3cff */
[--C-:B------:R-:W-:Y:S01]  /*0760*/  IMAD R200, R200, 0x400, R0.reuse ;  /* 0x00000400c8c87824 */ /* 0x100fe200078e0200 */
[----:B------:R-:W-:Y:S01]  /*0770*/  LOP3.LUT R198, R2, R0, RZ, 0xfc, !PT ;  /* 0x0000000002c67212 */ /* 0x000fe200078efcff */
[----:B------:R-:W-:Y:S01]  /*0780*/  IMAD R196, R196, 0x400, R0 ;  /* 0x00000400c4c47824 */ /* 0x000fe200078e0200 */
[----:B------:R1:W-:Y:S01]  /*0790*/  STL [R1+0x4], R9 ;  /* 0x0000040901007387 */ /* 0x0003e20000100800 */
[----:B------:R-:W-:Y:S01]  /*07a0*/  IMAD.IADD R200, R200, 0x1, R3 ;  /* 0x00000001c8c87824 */ /* 0x000fe200078e0203 */
[----:B------:R-:W-:Y:S01]  /*07b0*/  SEL R215, R215, 0x10, !P0 ;  /* 0x00000010d7d77807 */ /* 0x000fe20004000000 */
[----:B------:R-:W-:Y:S01]  /*07c0*/  IMAD.IADD R196, R3, 0x1, R196 ;  /* 0x0000000103c47824 */ /* 0x000fe200078e02c4 */
[----:B------:R-:W-:Y:S01]  /*07d0*/  SHF.R.S32.HI R3, RZ, 0x1f, R245 ;  /* 0x0000001fff037819 */ /* 0x000fe200000114f5 */
[----:B------:R-:W-:Y:S01]  /*07e0*/  IMAD.MOV.U32 R0, RZ, RZ, 0x40 ;  /* 0x00000040ff007424 */ /* 0x000fe200078e00ff */
[----:B------:R-:W-:Y:S01]  /*07f0*/  IADD3 R3, R17, 0x2000, RZ ;  /* 0x0000200011037810 */ /* 0x000fe20007ffe0ff */
[----:B------:R-:W-:Y:S01]  /*0800*/  IMAD.MOV.U32 R2, RZ, RZ, 0x20 ;  /* 0x00000020ff027424 */ /* 0x000fe200078e00ff */
[C---:B------:R-:W-:Y:S01]  /*0810*/  IADD3 R214, R213.reuse, 0x20, RZ ;  /* 0x00000020d5d67810 */ /* 0x040fe20007ffe0ff */
[----:B------:R-:W-:Y:S01]  /*0820*/  IMAD.IADD R216, R213, 0x1, R215 ;  /* 0x00000001d5d87824 */ /* 0x000fe200078e02d7 */
[----:B------:R-:W-:Y:S01]  /*0830*/  SEL R0, R0, 0xffffffc0, !P3 ;  /* 0xffffffc000007807 */ /* 0x000fe20005800000 */
[----:B------:R1:W-:Y:S01]  /*0840*/  STL [R1+0xc], R3 ;  /* 0x00000c0301007387 */ /* 0x0003e20000100800 */
[----:B------:R-:W-:-:S02]  /*0850*/  SEL R2, R2, 0xffffffe0, !P4 ;  /* 0xffffffe002027807 */ /* 0x000fc40006000000 */
[----:B------:R-:W-:Y:S01]  /*0860*/  LEA R238, R7, 0xc000, 0x1 ;  /* 0x0000c00007ee7811 */ /* 0x000fe200078e08ff */
[--C-:B------:R-:W-:Y:S01]  /*0870*/  IMAD.IADD R194, R192, 0x1, R0.reuse ;  /* 0x00000001c0c27824 */ /* 0x100fe200078e0200 */
[----:B------:R-:W-:Y:S01]  /*0880*/  @P1 IADD3 R214, R213, -0x20, RZ ;  /* 0xffffffe0d5d61810 */ /* 0x000fe20007ffe0ff */
[----:B------:R-:W-:Y:S01]  /*0890*/  IMAD R189, R190, 0x2, R0 ;  /* 0x00000002bebd7824 */ /* 0x000fe200078e0200 */
[--C-:B------:R-:W-:Y:S01]  /*08a0*/  IADD3 R197, R0, R192, R2.reuse ;  /* 0x000000c000c57210 */ /* 0x100fe20007ffe002 */
[----:B------:R-:W-:Y:S01]  /*08b0*/  IMAD.SHL.U32 R190, R190, 0x2, RZ ;  /* 0x00000002bebe7824 */ /* 0x000fe200078e00ff */
[----:B------:R-:W-:Y:S01]  /*08c0*/  IADD3 R239, R238, 0x40, RZ ;  /* 0x00000040eeef7810 */ /* 0x000fe20007ffe0ff */
[----:B------:R-:W-:Y:S01]  /*08d0*/  IMAD.IADD R193, R192, 0x1, R2 ;  /* 0x00000001c0c17824 */ /* 0x000fe200078e0202 */
[----:B------:R-:W-:Y:S01]  /*08e0*/  SHF.R.S32.HI R247, RZ, 0x1f, R246 ;  /* 0x0000001ffff77819 */ /* 0x000fe200000114f6 */
[----:B------:R-:W-:Y:S01]  /*08f0*/  IMAD.IADD R199, R2, 0x1, R194 ;  /* 0x0000000102c77824 */ /* 0x000fe200078e02c2 */
[----:B------:R-:W-:Y:S01]  /*0900*/  SHF.R.S32.HI R233, RZ, 0x1f, R9 ;  /* 0x0000001fffe97819 */ /* 0x000fe20000011409 */
[----:B------:R-:W-:Y:S01]  /*0910*/  IMAD.IADD R215, R215, 0x1, R214 ;  /* 0x00000001d7d77824 */ /* 0x000fe200078e02d6 */
[----:B------:R-:W-:-:S02]  /*0920*/  LEA R196, R196, 0x10000, 0x1 ;  /* 0x00010000c4c47811 */ /* 0x000fc400078e08ff */
[----:B------:R-:W-:Y:S02]  /*0930*/  @P2 IADD3 R239, R238, -0x40, RZ ;  /* 0xffffffc0eeef2810 */ /* 0x000fe40007ffe0ff */
[----:B------:R-:W-:Y:S02]  /*0940*/  IADD3 R0, R198, 0x2000, RZ ;  /* 0x00002000c6007810 */ /* 0x000fe40007ffe0ff */
[----:B------:R-:W-:-:S05]  /*0950*/  SHF.L.U64.HI R233, R9, 0x2, R233 ;  /* 0x0000000209e97819 */ /* 0x000fca00000102e9 */
.L_x_136:
[----:B------:R-:W-:Y:S01]  /*0960*/  ISETP.NE.U32.AND P0, PT, RZ, c[0x0][0x250], PT ;  /* 0x00009400ff007a0c */ /* 0x000fe20003f05070 */
[----:B-1----:R-:W-:Y:S01]  /*0970*/  IMAD.MOV.U32 R4, RZ, RZ, RZ ;  /* 0x000000ffff047224 */ /* 0x002fe200078e00ff */
[----:B------:R-:W-:Y:S02]  /*0980*/  ISETP.NE.U32.AND P1, PT, RZ, c[0x0][0x258], PT ;  /* 0x00009600ff007a0c */ /* 0x000fe40003f25070 */
[----:B------:R-:W-:Y:S02]  /*0990*/  ISETP.NE.AND.EX P0, PT, RZ, c[0x0][0x254], PT, P0 ;  /* 0x00009500ff007a0c */ /* 0x000fe40003f05300 */
[----:B------:R-:W-:-:S11]  /*09a0*/  ISETP.NE.AND.EX P1, PT, RZ, c[0x0][0x25c], PT, P1 ;  /* 0x00009700ff007a0c */ /* 0x000fd60003f25310 */
[----:B------:R-:W2:Y:S01]  /*09b0*/  @P0 S2R R7, SR_CTAID.Y ;  /* 0x0000000000070919 */ /* 0x000ea20000002600 */
[----:B------:R-:W-:Y:S02]  /*09c0*/  @P0 IMAD.MOV.U32 R6, RZ, RZ, 0x4 ;  /* 0x00000004ff060424 */ /* 0x000fe400078e00ff */
[----:B------:R-:W-:Y:S01]  /*09d0*/  @P1 IMAD.MOV.U32 R2, RZ, RZ, 0x4 ;  /* 0x00000004ff021424 */ /* 0x000fe200078e00ff */
[----:B-1----:R-:W1:Y:S01]  /*09e0*/  @P1 S2R R3, SR_CTAID.Y ;  /* 0x0000000000031919 */ /* 0x002e620000002600 */
[----:B--2---:R-:W-:-:S04]  /*09f0*/  @P0 IMAD.WIDE R6, R7, R6, c[0x0][0x250] ;  /* 0x0000940007060625 */ /* 0x004fc800078e0206 */
[----:B-1----:R-:W-:Y:S01]  /*0a00*/  @P1 IMAD.WIDE R2, R3, R2, c[0x0][0x258] ;  /* 0x0000960003021625 */ /* 0x002fe200078e0202 */
[----:B------:R-:W2:Y:S04]  /*0a10*/  @P0 LDG.E R4, [R6.64] ;  /* 0x0000001006040981 */ /* 0x000ea8000c1e1900 */
[----:B------:R-:W2:Y:S01]  /*0a20*/  @P1 LDG.E R0, [R2.64] ;  /* 0x0000001002001981 */ /* 0x000ea2000c1e1900 */
[----:B------:R-:W-:Y:S01]  /*0a30*/  @!P1 ISETP.NE.U32.AND P0, PT, RZ, c[0x0][0x268], PT ;  /* 0x00009a00ff009a0c */ /* 0x000fe20003f05070 */
[----:B------:R-:W-:-:S03]  /*0a40*/  IMAD.SHL.U32 R5, R249, 0x40, RZ ;  /* 0x00000040f9057824 */ /* 0x000fc600078e00ff */
[----:B------:R-:W-:-:S04]  /*0a50*/  @!P1 ISETP.NE.AND.EX P0, PT, RZ, c[0x0][0x26c], PT, P0 ;  /* 0x00009b00ff009a0c */ /* 0x000fc80003f05300 */
[----:B------:R-:W-:Y:S01]  /*0a60*/  @!P1 SEL R2, RZ, c[0x0][0x21c], !P0 ;  /* 0x00008700ff029a07 */ /* 0x000fe20004000000 */
[----:B--2---:R-:W-:-:S03]  /*0a70*/  @P1 IMAD.IADD R0, R0, 0x1, -R4 ;  /* 0x0000000100001824 */ /* 0x004fc600078e0a04 */
[----:B------:R-:W-:-:S04]  /*0a80*/  @!P1 IADD3 R0, R2, c[0x0][0x218], -R4 ;  /* 0x0000860002009a10 */ /* 0x000fc80007ffe804 */
[----:B------:R-:W-:-:S13]  /*0a90*/  ISETP.GE.AND P0, PT, R5, R0, PT ;  /* 0x000000000500720c */ /* 0x000fda0003f06270 */
[----:B-----5:R-:W-:Y:S05]  /*0aa0*/  @P0 BRA `(.L_x_128) ;  /* 0x00003eb000000947 */ /* 0x020fea0003800000 */
[----:B------:R-:W-:Y:S01]  /*0ab0*/  IABS R6, c[0x0][0x1c8] ;  /* 0x0000720000067a13 */ /* 0x000fe20000000000 */
[----:B------:R-:W1:Y:S01]  /*0ac0*/  S2R R24, SR_CTAID.Z ;  /* 0x0000000000187919 */ /* 0x000e620000002700 */
[----:B------:R-:W2:Y:S01]  /*0ad0*/  LDC.U8 R10, c[0x0][0x328] ;  /* 0x0000ca00ff0a7b82 */ /* 0x000ea20000000000 */
[----:B------:R-:W-:Y:S01]  /*0ae0*/  ISETP.NE.U32.AND P1, PT, RZ, c[0x0][0x240], PT ;  /* 0x00009000ff007a0c */ /* 0x000fe20003f25070 */
[----:B------:R-:W3:Y:S01]  /*0af0*/  I2F.RP R2, R6 ;  /* 0x0000000600027306 */ /* 0x000ee20000209400 */
[----:B------:R-:W4:Y:S01]  /*0b00*/  S2R R23, SR_CTAID.Y ;  /* 0x0000000000177919 */ /* 0x000f220000002600 */
[----:B------:R-:W-:Y:S01]  /*0b10*/  IMAD.MOV.U32 R29, RZ, RZ, c[0x0][0x214] ;  /* 0x00008500ff1d7624 */ /* 0x000fe200078e00ff */
[----:B------:R-:W-:Y:S02]  /*0b20*/  ISETP.NE.AND.EX P1, PT, RZ, c[0x0][0x244], PT, P1 ;  /* 0x00009100ff007a0c */ /* 0x000fe40003f25310 */
[----:B------:R-:W-:Y:S02]  /*0b30*/  ISETP.NE.AND P5, PT, RZ, UR6, PT ;  /* 0x00000006ff007c0c */ /* 0x000fe4000bfa5270 */
[----:B------:R-:W-:Y:S01]  /*0b40*/  IADD3 R210, R29, 0x3f, RZ ;  /* 0x0000003f1dd27810 */ /* 0x000fe20007ffe0ff */
[----:B---3--:R-:W3:Y:S01]  /*0b50*/  MUFU.RCP R2, R2 ;  /* 0x0000000200027308 */ /* 0x008ee20000001000 */
[----:B-1----:R-:W-:Y:S01]  /*0b60*/  IABS R7, R24 ;  /* 0x0000001800077213 */ /* 0x002fe20000000000 */
[----:B------:R-:W-:Y:S01]  /*0b70*/  IMAD R27, R24, c[0x0][0x22c], RZ ;  /* 0x00008b00181b7a24 */ /* 0x000fe200078e02ff */
[----:B--2---:R-:W-:Y:S01]  /*0b80*/  ISETP.NE.AND P0, PT, R10, RZ, PT ;  /* 0x000000ff0a00720c */ /* 0x004fe20003f05270 */
[----:B----4-:R-:W-:Y:S01]  /*0b90*/  IMAD.WIDE R8, R23, 0x80, RZ ;  /* 0x0000008017087825 */ /* 0x010fe200078e02ff */
[----:B------:R-:W-:-:S02]  /*0ba0*/  SHF.R.S32.HI R25, RZ, 0x1f, R23 ;  /* 0x0000001fff197819 */ /* 0x000fc40000011417 */
[----:B------:R-:W-:Y:S02]  /*0bb0*/  SHF.R.S32.HI R26, RZ, 0x1f, R24 ;  /* 0x0000001fff1a7819 */ /* 0x000fe40000011418 */
[----:B------:R-:W-:Y:S02]  /*0bc0*/  SEL R20, R8, RZ, P1 ;  /* 0x000000ff08147207 */ /* 0x000fe40000800000 */
[----:B---3--:R-:W-:Y:S02]  /*0bd0*/  IADD3 R2, R2, 0xffffffe, RZ ;  /* 0x0ffffffe02027810 */ /* 0x008fe40007ffe0ff */
[----:B------:R-:W-:Y:S02]  /*0be0*/  SEL R21, R9, RZ, P1 ;  /* 0x000000ff09157207 */ /* 0x000fe40000800000 */
[----:B------:R-:W1:Y:S01]  /*0bf0*/  F2I.FTZ.U32.TRUNC.NTZ R3, R2 ;  /* 0x0000000200037305 */ /* 0x000e62000021f000 */
[----:B------:R-:W-:Y:S01]  /*0c00*/  SHF.R.S32.HI R28, RZ, 0x1f, R27 ;  /* 0x0000001fff1c7819 */ /* 0x000fe2000001141b */
[----:B-1----:R-:W-:-:S02]  /*0c10*/  IMAD.MOV R0, RZ, RZ, -R3 ;  /* 0x000000ffff007224 */ /* 0x002fc400078e0a03 */
[----:B------:R-:W-:Y:S02]  /*0c20*/  IMAD.MOV.U32 R2, RZ, RZ, RZ ;  /* 0x000000ffff027224 */ /* 0x000fe400078e00ff */
[----:B------:R-:W-:-:S04]  /*0c30*/  IMAD R0, R0, R6, RZ ;  /* 0x0000000600007224 */ /* 0x000fc800078e02ff */
[----:B------:R-:W-:-:S04]  /*0c40*/  IMAD.HI.U32 R0, R3, R0, R2 ;  /* 0x0000000003007227 */ /* 0x000fc800078e0002 */
[----:B------:R-:W-:Y:S02]  /*0c50*/  IMAD.MOV.U32 R3, RZ, RZ, R7 ;  /* 0x000000ffff037224 */ /* 0x000fe400078e0007 */
[----:B------:R-:W1:Y:S02]  /*0c60*/  S2R R7, SR_CTAID.X ;  /* 0x0000000000077919 */ /* 0x000e640000002500 */
[----:B------:R-:W-:-:S04]  /*0c70*/  IMAD.HI.U32 R0, R0, R3, RZ ;  /* 0x0000000300007227 */ /* 0x000fc800078e00ff */
[----:B------:R-:W-:-:S04]  /*0c80*/  IMAD.MOV R2, RZ, RZ, -R0 ;  /* 0x000000ffff027224 */ /* 0x000fc800078e0a00 */
[----:B------:R-:W-:-:S05]  /*0c90*/  IMAD R2, R6, R2, R3 ;  /* 0x0000000206027224 */ /* 0x000fca00078e0203 */
[----:B------:R-:W-:-:S13]  /*0ca0*/  ISETP.GT.U32.AND P2, PT, R6, R2, PT ;  /* 0x000000020600720c */ /* 0x000fda0003f44070 */
[----:B------:R-:W-:Y:S01]  /*0cb0*/  @!P2 IMAD.IADD R2, R2, 0x1, -R6 ;  /* 0x000000010202a824 */ /* 0x000fe200078e0a06 */
[----:B------:R-:W-:Y:S02]  /*0cc0*/  @!P2 IADD3 R0, R0, 0x1, RZ ;  /* 0x000000010000a810 */ /* 0x000fe40007ffe0ff */
[----:B------:R-:W-:Y:S02]  /*0cd0*/  ISETP.NE.AND P2, PT, RZ, c[0x0][0x1c8], PT ;  /* 0x00007200ff007a0c */ /* 0x000fe40003f45270 */
[----:B------:R-:W-:Y:S01]  /*0ce0*/  ISETP.GE.U32.AND P3, PT, R2, R6, PT ;  /* 0x000000060200720c */ /* 0x000fe20003f66070 */
[----:B-1----:R-:W-:Y:S01]  /*0cf0*/  IMAD.WIDE.U32 R2, R7, c[0x0][0x3d8], RZ ;  /* 0x0000f60007027a25 */ /* 0x002fe200078e00ff */
[----:B------:R-:W-:-:S03]  /*0d00*/  LOP3.LUT R6, R24, c[0x0][0x1c8], RZ, 0x3c, !PT ;  /* 0x0000720018067a12 */ /* 0x000fc600078e3cff */
[----:B------:R-:W-:Y:S01]  /*0d10*/  IMAD R3, R7, c[0x0][0x3dc], R3 ;  /* 0x0000f70007037a24 */ /* 0x000fe200078e0203 */
[----:B------:R-:W-:Y:S01]  /*0d20*/  ISETP.GE.AND P1, PT, R6, RZ, PT ;  /* 0x000000ff0600720c */ /* 0x000fe20003f26270 */
[C---:B------:R-:W-:Y:S01]  /*0d30*/  @!P0 IMAD R6, R23.reuse, c[0x0][0x1c0], R24 ;  /* 0x0000700017068a24 */ /* 0x040fe200078e0218 */
[----:B------:R-:W-:Y:S02]  /*0d40*/  SHF.R.S32.HI R7, RZ, 0x1f, R210 ;  /* 0x0000001fff077819 */ /* 0x000fe400000114d2 */
[----:B------:R-:W-:Y:S01]  /*0d50*/  SEL R22, R2, RZ, P5 ;  /* 0x000000ff02167207 */ /* 0x000fe20002800000 */
[----:B------:R-:W-:Y:S01]  /*0d60*/  @P0 IMAD R2, R23, c[0x0][0x214], RZ ;  /* 0x0000850017020a24 */ /* 0x000fe200078e02ff */
[----:B------:R-:W-:Y:S02]  /*0d70*/  LEA.HI R210, R7, R210, RZ, 0x6 ;  /* 0x000000d207d27211 */ /* 0x000fe400078f30ff */
[----:B------:R-:W-:Y:S01]  /*0d80*/  @P3 IADD3 R0, R0, 0x1, RZ ;  /* 0x0000000100003810 */ /* 0x000fe20007ffe0ff */
[----:B------:R-:W-:Y:S01]  /*0d90*/  @P0 IMAD R2, R24, c[0x0][0x234], R2 ;  /* 0x00008d0018020a24 */ /* 0x000fe200078e0202 */
[----:B------:R-:W-:Y:S01]  /*0da0*/  LOP3.LUT R14, R210, 0xffffffc0, RZ, 0xc0, !PT ;  /* 0xffffffc0d20e7812 */ /* 0x000fe200078ec0ff */
[----:B------:R-:W-:Y:S01]  /*0db0*/  @!P0 IMAD R2, R6, c[0x0][0x214], RZ ;  /* 0x0000850006028a24 */ /* 0x000fe200078e02ff */
[----:B------:R-:W-:Y:S01]  /*0dc0*/  SHF.R.S32.HI R7, RZ, 0x1f, R4 ;  /* 0x0000001fff077819 */ /* 0x000fe20000011404 */
[----:B------:R-:W-:Y:S01]  /*0dd0*/  @!P1 IMAD.MOV R0, RZ, RZ, -R0 ;  /* 0x000000ffff009224 */ /* 0x000fe200078e0a00 */
[----:B------:R-:W-:-:S02]  /*0de0*/  IADD3 R14, R14, -0x40, RZ ;  /* 0xffffffc00e0e7810 */ /* 0x000fc40007ffe0ff */
[----:B------:R-:W-:Y:S02]  /*0df0*/  @!P2 LOP3.LUT R0, RZ, c[0x0][0x1c8], RZ, 0x33, !PT ;  /* 0x00007200ff00aa12 */ /* 0x000fe400078e33ff */
[----:B------:R-:W-:Y:S02]  /*0e00*/  SHF.R.S32.HI R6, RZ, 0x1f, R5 ;  /* 0x0000001fff067819 */ /* 0x000fe40000011405 */
[----:B------:R-:W-:Y:S02]  /*0e10*/  SHF.R.S32.HI R15, RZ, 0x1f, R14 ;  /* 0x0000001fff0f7819 */ /* 0x000fe4000001140e */
[----:B------:R-:W-:Y:S02]  /*0e20*/  SEL R19, R3, RZ, P5 ;  /* 0x000000ff03137207 */ /* 0x000fe40002800000 */
[----:B------:R-:W-:Y:S01]  /*0e30*/  SHF.R.S32.HI R17, RZ, 0x1f, R0 ;  /* 0x0000001fff117819 */ /* 0x000fe20000011400 */
[----:B------:R-:W-:Y:S05]  /*0e40*/  @!P0 BRA `(.L_x_129) ;  /* 0x0000003000008947 */ /* 0x000fea0003800000 */
[----:B------:R-:W-:-:S04]  /*0e50*/  IMAD R3, R23, UR11, RZ ;  /* 0x0000000b17037c24 */ /* 0x000fc8000f8e02ff */
[----:B------:R-:W-:Y:S01]  /*0e60*/  IMAD R18, R24, UR12, R3 ;  /* 0x0000000c18127c24 */ /* 0x000fe2000f8e0203 */
[----:B------:R-:W-:Y:S05]  /*0e70*/  BRA `(.L_x_130) ;  /* 0x0000002000007947 */ /* 0x000fea0003800000 */
.L_x_129:
[----:B------:R-:W-:-:S04]  /*0e80*/  IMAD R3, R23, c[0x0][0x1c0], R24 ;  /* 0x0000700017037a24 */ /* 0x000fc800078e0218 */
[----:B------:R-:W-:Y:S02]  /*0e90*/  IMAD R18, R3, c[0x0][0x224], RZ ;  /* 0x0000890003127a24 */ /* 0x000fe400078e02ff */
.L_x_130:
[----:B------:R-:W-:Y:S01]  /*0ea0*/  IADD3 R2, R14, R2, RZ ;  /* 0x000000020e027210 */ /* 0x000fe20007ffe0ff */
[----:B------:R-:W-:Y:S01]  /*0eb0*/  IMAD R12, R25, c[0x0][0x368], RZ ;  /* 0x0000da00190c7a24 */ /* 0x000fe200078e02ff */
[----:B------:R-:W-:Y:S01]  /*0ec0*/  MOV R52, 0x4 ;  /* 0x0000000400347802 */ /* 0x000fe20000000f00 */
[----:B------:R-:W-:Y:S01]  /*0ed0*/  @P5 BAR.SYNC.DEFER_BLOCKING 0x0 ;  /* 0x0000000000005b1d */ /* 0x000fe20000010000 */
[----:B------:R-:W-:Y:S01]  /*0ee0*/  IADD3 R244, P0, R5, R4, RZ ;  /* 0x0000000405f47210 */ /* 0x000fe20007f1e0ff */
[----:B------:R-:W-:Y:S01]  /*0ef0*/  IMAD R12, R23, c[0x0][0x36c], R12 ;  /* 0x0000db00170c7a24 */ /* 0x000fe200078e020c */
[----:B------:R-:W-:Y:S01]  /*0f00*/  SHF.R.S32.HI R30, RZ, 0x1f, R245 ;  /* 0x0000001fff1e7819 */ /* 0x000fe200000114f5 */
[----:B------:R-:W-:Y:S01]  /*0f10*/  IMAD.WIDE R4, R2, R52, c[0x0][0x200] ;  /* 0x0000800002047625 */ /* 0x000fe200078e0234 */
[----:B------:R-:W-:Y:S02]  /*0f20*/  IADD3 R2, P1, R245, R14, RZ ;  /* 0x0000000ef5027210 */ /* 0x000fe40007f3e0ff */
[----:B------:R-:W-:Y:S01]  /*0f30*/  LEA.HI.SX32 R210, R210, 0xffffffff, 0x1a ;  /* 0xffffffffd2d27811 */ /* 0x000fe200078fd2ff */
[----:B------:R-:W-:Y:S01]  /*0f40*/  IMAD.X R248, R7, 0x1, R6, P0 ;  /* 0x0000000107f87824 */ /* 0x000fe200000e0606 */
[----:B------:R-:W-:Y:S01]  /*0f50*/  MOV R222, R4 ;  /* 0x0000000400de7202 */ /* 0x000fe20000000f00 */
[----:B------:R-:W-:Y:S01]  /*0f60*/  IMAD.WIDE.U32 R6, R23, c[0x0][0x368], R246 ;  /* 0x0000da0017067a25 */ /* 0x000fe200078e00f6 */
[----:B------:R-:W-:-:S03]  /*0f70*/  MOV R221, R5 ;  /* 0x0000000500dd7202 */ /* 0x000fc60000000f00 */
[----:B------:R-:W-:Y:S01]  /*0f80*/  IMAD.X R3, R30, 0x1, R15, P1 ;  /* 0x000000011e037824 */ /* 0x000fe200008e060f */
[----:B------:R-:W-:Y:S01]  /*0f90*/  IADD3 R7, R7, R12, RZ ;  /* 0x0000000c07077210 */ /* 0x000fe20007ffe0ff */
[C---:B------:R-:W-:Y:S02]  /*0fa0*/  IMAD R16, R248.reuse, c[0x0][0x1a0], RZ ;  /* 0x00006800f8107a24 */ /* 0x040fe400078e02ff */
[----:B------:R-:W-:Y:S02]  /*0fb0*/  IMAD R12, R248, c[0x0][0x198], RZ ;  /* 0x00006600f80c7a24 */ /* 0x000fe400078e02ff */
[----:B------:R-:W-:-:S04]  /*0fc0*/  IMAD.WIDE.U32 R4, R244, c[0x0][0x1a0], R246 ;  /* 0x00006800f4047a25 */ /* 0x000fc800078e00f6 */
[----:B------:R-:W-:Y:S02]  /*0fd0*/  IMAD R13, R3, c[0x0][0x190], RZ ;  /* 0x00006400030d7a24 */ /* 0x000fe400078e02ff */
[C---:B------:R-:W-:Y:S02]  /*0fe0*/  IMAD R16, R244.reuse, c[0x0][0x1a4], R16 ;  /* 0x00006900f4107a24 */ /* 0x040fe400078e0210 */
[----:B------:R-:W-:-:S04]  /*0ff0*/  IMAD.WIDE.U32 R10, R244, c[0x0][0x198], R246 ;  /* 0x00006600f40a7a25 */ /* 0x000fc800078e00f6 */
[----:B------:R-:W-:Y:S02]  /*1000*/  IMAD R3, R3, c[0x0][0x370], RZ ;  /* 0x0000dc0003037a24 */ /* 0x000fe400078e02ff */
[----:B------:R-:W-:Y:S02]  /*1010*/  IMAD R12, R244, c[0x0][0x19c], R12 ;  /* 0x00006700f40c7a24 */ /* 0x000fe400078e020c */
[----:B------:R-:W-:Y:S02]  /*1020*/  IMAD.IADD R5, R5, 0x1, R16 ;  /* 0x0000000105057824 */ /* 0x000fe400078e0210 */
[----:B------:R-:W-:-:S04]  /*1030*/  IMAD.WIDE.U32 R8, R2, c[0x0][0x190], R246 ;  /* 0x0000640002087a25 */ /* 0x000fc800078e00f6 */
[C---:B------:R-:W-:Y:S02]  /*1040*/  IMAD R13, R2.reuse, c[0x0][0x194], R13 ;  /* 0x00006500020d7a24 */ /* 0x040fe400078e020d */
[C---:B------:R-:W-:Y:S01]  /*1050*/  IMAD R16, R2.reuse, c[0x0][0x374], R3 ;  /* 0x0000dd0002107a24 */ /* 0x040fe200078e0203 */
[----:B------:R-:W-:Y:S01]  /*1060*/  IADD3 R3, R11, R12, RZ ;  /* 0x0000000c0b037210 */ /* 0x000fe20007ffe0ff */
[----:B------:R-:W-:Y:S01]  /*1070*/  IMAD.WIDE.U32 R6, R2, c[0x0][0x370], R6 ;  /* 0x0000dc0002067a25 */ /* 0x000fe200078e0006 */
[----:B------:R-:W-:Y:S02]  /*1080*/  MOV R2, R10 ;  /* 0x0000000a00027202 */ /* 0x000fe40000000f00 */
[----:B------:R-:W-:Y:S01]  /*1090*/  LEA.HI R10, R210, R210, RZ, 0x1 ;  /* 0x000000d2d20a7211 */ /* 0x000fe200078f08ff */
[----:B------:R-:W-:Y:S01]  /*10a0*/  IMAD R12, R25, c[0x0][0x188], RZ ;  /* 0x00006200190c7a24 */ /* 0x000fe200078e02ff */
[----:B------:R-:W-:Y:S01]  /*10b0*/  IADD3 R9, R9, R13, RZ ;  /* 0x0000000d09097210 */ /* 0x000fe20007ffe0ff */
[C---:B------:R-:W-:Y:S01]  /*10c0*/  IMAD R11, R25.reuse, c[0x0][0x178], RZ ;  /* 0x00005e00190b7a24 */ /* 0x040fe200078e02ff */
[----:B------:R-:W-:Y:S01]  /*10d0*/  LOP3.LUT R10, R10, 0xfffffffe, RZ, 0xc0, !PT ;  /* 0xfffffffe0a0a7812 */ /* 0x000fe200078ec0ff */
[----:B------:R-:W-:Y:S01]  /*10e0*/  IMAD R13, R25, c[0x0][0x180], RZ ;  /* 0x00006000190d7a24 */ /* 0x000fe200078e02ff */
[----:B------:R-:W-:Y:S01]  /*10f0*/  IADD3 R7, R7, R16, RZ ;  /* 0x0000001007077210 */ /* 0x000fe20007ffe0ff */
[C---:B------:R-:W-:Y:S01]  /*1100*/  IMAD R12, R23.reuse, c[0x0][0x18c], R12 ;  /* 0x00006300170c7a24 */ /* 0x040fe200078e020c */
[----:B------:R-:W2:Y:S01]  /*1110*/  LDL R25, [R1+0xc] ;  /* 0x00000c0001197983 */ /* 0x000ea20000100800 */
[----:B------:R-:W-:-:S04]  /*1120*/  IMAD.WIDE.U32 R4, R23, c[0x0][0x188], R4 ;  /* 0x0000620017047a25 */ /* 0x000fc800078e0004 */
[C---:B------:R-:W-:Y:S02]  /*1130*/  IMAD R11, R23.reuse, c[0x0][0x17c], R11 ;  /* 0x00005f00170b7a24 */ /* 0x040fe400078e020b */
[C---:B------:R-:W-:Y:S02]  /*1140*/  IMAD R13, R23.reuse, c[0x0][0x184], R13 ;  /* 0x00006100170d7a24 */ /* 0x040fe400078e020d */
[----:B------:R-:W-:-:S04]  /*1150*/  IMAD.WIDE.U32 R8, R23, c[0x0][0x178], R8 ;  /* 0x00005e0017087a25 */ /* 0x000fc800078e0008 */
[----:B------:R-:W-:Y:S01]  /*1160*/  IMAD.IADD R10, R210, 0x1, -R10 ;  /* 0x00000001d20a7824 */ /* 0x000fe200078e0a0a */
[----:B------:R-:W-:Y:S01]  /*1170*/  IADD3 R9, R9, R11, RZ ;  /* 0x0000000b09097210 */ /* 0x000fe20007ffe0ff */
[----:B------:R-:W-:-:S03]  /*1180*/  IMAD.WIDE.U32 R2, R23, c[0x0][0x180], R2 ;  /* 0x0000600017027a25 */ /* 0x000fc600078e0002 */
[----:B------:R-:W-:Y:S01]  /*1190*/  ISETP.NE.AND P0, PT, R10, 0x1, PT ;  /* 0x000000010a00780c */ /* 0x000fe20003f05270 */
[----:B------:R-:W-:Y:S01]  /*11a0*/  IMAD.IADD R5, R5, 0x1, R12 ;  /* 0x0000000105057824 */ /* 0x000fe200078e020c */
[----:B------:R-:W-:Y:S01]  /*11b0*/  IADD3 R3, R3, R13, RZ ;  /* 0x0000000d03037210 */ /* 0x000fe20007ffe0ff */
[----:B------:R-:W-:Y:S02]  /*11c0*/  IMAD R12, R26, c[0x0][0x378], RZ ;  /* 0x0000de001a0c7a24 */ /* 0x000fe400078e02ff */
[C---:B------:R-:W-:Y:S02]  /*11d0*/  IMAD R11, R17.reuse, c[0x0][0x1b8], RZ ;  /* 0x00006e00110b7a24 */ /* 0x040fe400078e02ff */
[----:B------:R-:W-:Y:S02]  /*11e0*/  IMAD R10, R17, c[0x0][0x1b0], RZ ;  /* 0x00006c00110a7a24 */ /* 0x000fe400078e02ff */
[C---:B------:R-:W-:Y:S02]  /*11f0*/  IMAD R12, R24.reuse, c[0x0][0x37c], R12 ;  /* 0x0000df00180c7a24 */ /* 0x040fe400078e020c */
[----:B------:R-:W-:-:S04]  /*1200*/  IMAD.WIDE.U32 R6, R24, c[0x0][0x378], R6 ;  /* 0x0000de0018067a25 */ /* 0x000fc800078e0006 */
[----:B------:R-:W-:Y:S01]  /*1210*/  IMAD R11, R0, c[0x0][0x1bc], R11 ;  /* 0x00006f00000b7a24 */ /* 0x000fe200078e020b */
[----:B------:R-:W-:Y:S01]  /*1220*/  LEA R208, P1, R6, c[0x0][0x330], 0x1 ;  /* 0x0000cc0006d07a11 */ /* 0x000fe200078208ff */
[C---:B------:R-:W-:Y:S02]  /*1230*/  IMAD R10, R0.reuse, c[0x0][0x1b4], R10 ;  /* 0x00006d00000a7a24 */ /* 0x040fe400078e020a */
[----:B------:R-:W-:-:S04]  /*1240*/  IMAD.WIDE.U32 R4, R0, c[0x0][0x1b8], R4 ;  /* 0x00006e0000047a25 */ /* 0x000fc800078e0004 */
[----:B------:R-:W-:Y:S01]  /*1250*/  IMAD.WIDE.U32 R2, R0, c[0x0][0x1b0], R2 ;  /* 0x00006c0000027a25 */ /* 0x000fe200078e0002 */
[----:B------:R-:W-:-:S03]  /*1260*/  IADD3 R0, R7, R12, RZ ;  /* 0x0000000c07007210 */ /* 0x000fc60007ffe0ff */
[----:B------:R-:W-:Y:S01]  /*1270*/  IMAD R7, R26, c[0x0][0x1a8], RZ ;  /* 0x00006a001a077a24 */ /* 0x000fe200078e02ff */
[----:B------:R-:W-:Y:S01]  /*1280*/  IADD3 R3, R3, R10, RZ ;  /* 0x0000000a03037210 */ /* 0x000fe20007ffe0ff */
[----:B------:R-:W3:Y:S01]  /*1290*/  LDL R26, [R1] ;  /* 0x00000000011a7983 */ /* 0x000ee20000100800 */
[----:B------:R-:W-:Y:S01]  /*12a0*/  IMAD R13, R30, c[0x0][0x1a0], RZ ;  /* 0x000068001e0d7a24 */ /* 0x000fe200078e02ff */
[----:B------:R-:W-:Y:S01]  /*12b0*/  LEA.HI.X R209, R6, c[0x0][0x334], R0, 0x1, P1 ;  /* 0x0000cd0006d17a11 */ /* 0x000fe200008f0c00 */
[----:B------:R-:W-:Y:S02]  /*12c0*/  IMAD R16, R30, c[0x0][0x198], RZ ;  /* 0x000066001e107a24 */ /* 0x000fe400078e02ff */
[----:B------:R-:W-:Y:S01]  /*12d0*/  IMAD.IADD R5, R5, 0x1, R11 ;  /* 0x0000000105057824 */ /* 0x000fe200078e020b */
[----:B------:R-:W4:Y:S01]  /*12e0*/  LDL R30, [R1+0x4] ;  /* 0x00000400011e7983 */ /* 0x000f220000100800 */
[----:B------:R-:W-:Y:S01]  /*12f0*/  MOV R17, c[0x0][0x370] ;  /* 0x0000dc0000117a02 */ /* 0x000fe20000000f00 */
[----:B------:R-:W-:-:S02]  /*1300*/  IMAD R0, R24, c[0x0][0x1ac], R7 ;  /* 0x00006b0018007a24 */ /* 0x000fc400078e0207 */
[----:B------:R-:W-:Y:S01]  /*1310*/  IMAD.WIDE.U32 R10, R24, c[0x0][0x1a8], R8 ;  /* 0x00006a00180a7a25 */ /* 0x000fe200078e0008 */
[----:B------:R-:W-:-:S03]  /*1320*/  LEA R12, P2, R17, R208, 0x6 ;  /* 0x000000d0110c7211 */ /* 0x000fc600078430ff */
[C---:B------:R-:W-:Y:S02]  /*1330*/  IMAD R13, R245.reuse, c[0x0][0x1a4], R13 ;  /* 0x00006900f50d7a24 */ /* 0x040fe400078e020d */
[----:B------:R-:W-:Y:S01]  /*1340*/  IMAD.WIDE.U32 R8, R245, c[0x0][0x1a0], R4 ;  /* 0x00006800f5087a25 */ /* 0x000fe200078e0004 */
[----:B------:R-:W-:-:S03]  /*1350*/  IADD3 R11, R11, R0, RZ ;  /* 0x000000000b0b7210 */ /* 0x000fc60007ffe0ff */
[----:B------:R-:W-:Y:S01]  /*1360*/  IMAD.MOV.U32 R24, RZ, RZ, c[0x0][0x374] ;  /* 0x0000dd00ff187624 */ /* 0x000fe200078e00ff */
[----:B------:R-:W-:-:S04]  /*1370*/  IADD3 R0, R9, R13, RZ ;  /* 0x0000000d09007210 */ /* 0x000fc80007ffe0ff */
[----:B------:R-:W-:Y:S02]  /*1380*/  LEA.HI.X R13, R17, R209, R24, 0x6, P2 ;  /* 0x000000d1110d7211 */ /* 0x000fe400010f3418 */
[----:B------:R-:W4:Y:S01]  /*1390*/  LDL R24, [R1+0x8] ;  /* 0x0000080001187983 */ /* 0x000f220000100800 */
[C---:B------:R-:W-:Y:S01]  /*13a0*/  IMAD R16, R245.reuse, c[0x0][0x19c], R16 ;  /* 0x00006700f5107a24 */ /* 0x040fe200078e0210 */
[----:B------:R-:W-:Y:S01]  /*13b0*/  LEA R4, P3, R8, c[0x0][0x170], 0x1 ;  /* 0x00005c0008047a11 */ /* 0x000fe200078608ff */
[----:B------:R-:W-:Y:S01]  /*13c0*/  IMAD.WIDE.U32 R6, R245, c[0x0][0x198], R2 ;  /* 0x00006600f5067a25 */ /* 0x000fe200078e0002 */
[----:B------:R-:W-:Y:S02]  /*13d0*/  LEA R206, P4, R10, c[0x0][0x160], 0x1 ;  /* 0x000058000ace7a11 */ /* 0x000fe400078808ff */
[----:B------:R-:W-:Y:S01]  /*13e0*/  LEA.HI.X R5, R8, c[0x0][0x174], R0, 0x1, P3 ;  /* 0x00005d0008057a11 */ /* 0x000fe200018f0c00 */
[----:B------:R-:W-:Y:S01]  /*13f0*/  IMAD.IADD R3, R7, 0x1, R16 ;  /* 0x0000000107037824 */ /* 0x000fe200078e0210 */
[----:B------:R-:W-:Y:S01]  /*1400*/  MOV R7, c[0x0][0x1a0] ;  /* 0x0000680000077a02 */ /* 0x000fe20000000f00 */
[----:B------:R-:W-:Y:S01]  /*1410*/  IMAD.MOV.U32 R0, RZ, RZ, c[0x0][0x190] ;  /* 0x00006400ff007624 */ /* 0x000fe200078e00ff */
[----:B------:R-:W-:-:S02]  /*1420*/  LEA R2, P1, R6, c[0x0][0x168], 0x1 ;  /* 0x00005a0006027a11 */ /* 0x000fc400078208ff */
[----:B------:R-:W-:Y:S02]  /*1430*/  LEA.HI.X R207, R10, c[0x0][0x164], R11, 0x1, P4 ;  /* 0x000059000acf7a11 */ /* 0x000fe400020f0c0b */
[----:B------:R-:W-:Y:S02]  /*1440*/  MOV R16, c[0x0][0x198] ;  /* 0x0000660000107a02 */ /* 0x000fe40000000f00 */
[----:B------:R-:W-:Y:S02]  /*1450*/  MOV R11, c[0x0][0x1a4] ;  /* 0x00006900000b7a02 */ /* 0x000fe40000000f00 */
[----:B------:R-:W-:Y:S01]  /*1460*/  LEA R10, P3, R7, R4, 0x6 ;  /* 0x00000004070a7211 */ /* 0x000fe200078630ff */
[----:B------:R-:W-:Y:S01]  /*1470*/  IMAD.MOV.U32 R17, RZ, RZ, c[0x0][0x19c] ;  /* 0x00006700ff117624 */ /* 0x000fe200078e00ff */
[----:B------:R-:W-:Y:S02]  /*1480*/  LEA.HI.X R3, R6, c[0x0][0x16c], R3, 0x1, P1 ;  /* 0x00005b0006037a11 */ /* 0x000fe400008f0c03 */
[----:B------:R-:W-:-:S02]  /*1490*/  MOV R9, c[0x0][0x194] ;  /* 0x0000650000097a02 */ /* 0x000fc40000000f00 */
[----:B------:R-:W-:Y:S02]  /*14a0*/  LEA R8, P2, R0, R206, 0x6 ;  /* 0x000000ce00087211 */ /* 0x000fe400078430ff */
[----:B------:R-:W-:Y:S02]  /*14b0*/  LEA R6, P1, R16, R2, 0x6 ;  /* 0x0000000210067211 */ /* 0x000fe400078230ff */
[----:B------:R-:W-:Y:S02]  /*14c0*/  LEA.HI.X R11, R7, R5, R11, 0x6, P3 ;  /* 0x00000005070b7211 */ /* 0x000fe400018f340b */
[----:B------:R-:W-:Y:S02]  /*14d0*/  LEA.HI.X R9, R0, R207, R9, 0x6, P2 ;  /* 0x000000cf00097211 */ /* 0x000fe400010f3409 */
[----:B------:R-:W-:Y:S02]  /*14e0*/  LEA.HI.X R7, R16, R3, R17, 0x6, P1 ;  /* 0x0000000310077211 */ /* 0x000fe400008f3411 */
[----:B------:R-:W1:Y:S04]  /*14f0*/  S2R R16, SR_TID.X ;  /* 0x0000000000107919 */ /* 0x000e680000002100 */
[----:B------:R-:W1:Y:S01]  /*1500*/  S2R R17, SR_TID.X ;  /* 0x0000000000117919 */ /* 0x000e620000002100 */
[----:B------:R-:W-:-:S02]  /*1510*/  ULDC UR4, c[0x0][0x1c0] ;  /* 0x0000700000047ab9 */ /* 0x000fc40000000800 */
[----:B------:R-:W-:Y:S02]  /*1520*/  ULDC UR5, c[0x0][0x22c] ;  /* 0x00008b0000057ab9 */ /* 0x000fe40000000800 */
[----:B------:R-:W-:Y:S02]  /*1530*/  UIMAD UR10, UR5, UR4, URZ ;  /* 0x00000004050a72a4 */ /* 0x000fe4000f8e023f */
[----:B------:R-:W-:Y:S01]  /*1540*/  USHF.R.S32.HI UR7, URZ, 0x1f, UR5 ;  /* 0x0000001f3f077899 */ /* 0x000fe20008011405 */
[----:B-1----:R-:W-:-:S04]  /*1550*/  SHF.R.S32.HI R16, RZ, 0x1f, R16 ;  /* 0x0000001fff107819 */ /* 0x002fc80000011410 */
[----:B------:R-:W-:-:S04]  /*1560*/  LEA.HI R16, R16, R17, RZ, 0x5 ;  /* 0x0000001110107211 */ /* 0x000fc800078f28ff */
[----:B------:R-:W-:Y:S01]  /*1570*/  SHF.R.S32.HI R16, RZ, 0x5, R16 ;  /* 0x00000005ff107819 */ /* 0x000fe20000011410 */
[----:B------:R-:W-:Y:S02]  /*1580*/  USHF.L.U32 UR9, UR10, 0x6, URZ ;  /* 0x000000060a097899 */ /* 0x000fe4000800063f */
[----:B------:R-:W-:Y:S02]  /*1590*/  UIMAD.WIDE.U32 UR14, UR5, UR4, URZ ;  /* 0x00000004050e72a5 */ /* 0x000fe4000f8e003f */
[----:B------:R-:W-:Y:S02]  /*15a0*/  UIMAD UR7, UR7, UR4, URZ ;  /* 0x00000004070772a4 */ /* 0x000fe4000f8e023f */
[----:B------:R-:W-:Y:S02]  /*15b0*/  USHF.R.S32.HI UR4, URZ, 0x1f, UR9 ;  /* 0x0000001f3f047899 */ /* 0x000fe40008011409 */
[----:B------:R-:W-:-:S04]  /*15c0*/  UIMAD UR7, UR8, UR5, UR7 ;  /* 0x00000005080772a4 */ /* 0x000fc8000f8e0207 */
[----:B------:R-:W-:Y:S01]  /*15d0*/  UIADD3 UR7, UR15, UR7, URZ ;  /* 0x000000070f077290 */ /* 0x000fe2000fffe03f */
[----:B------:R-:W-:Y:S01]  /*15e0*/  IADD3 R18, R14, R18, RZ ;  /* 0x000000120e127210 */ /* 0x000fe20007ffe0ff */
        /* <DEDUP_REMOVED lines=26> */
[----:B---3--:R-:W-:-:S02]  /*1790*/  SHF.L.U32 R211, R26, 0x1, RZ ;  /* 0x000000011ad37819 */ /* 0x008fc400000006ff */
[----:B--2---:R-:W-:-:S03]  /*17a0*/  SEL R0, R25, R26, !P0 ;  /* 0x0000001a19007207 */ /* 0x004fc60004000000 */
[----:B------:R-:W-:Y:S01]  /*17b0*/  @!PT LDS RZ, [RZ] ;  /* 0x00000000fffff984 */ /* 0x000fe20000000800 */
[----:B------:R-:W-:Y:S01]  /*17c0*/  @!PT LDS RZ, [RZ] ;  /* 0x00000000fffff984 */ /* 0x000fe20000000800 */
[----:B------:R-:W-:Y:S01]  /*17d0*/  @!PT LDS RZ, [RZ] ;  /* 0x00000000fffff984 */ /* 0x000fe20000000800 */
[----:B------:R1:W-:Y:S01]  /*17e0*/  LDGSTS.E.BYPASS.LTC128B.128 [R211+0x10000], [R4.64] ;  /* 0x1000000004d37fae */ /* 0x0003e2000b901d50 */
[----:B------:R-:W-:-:S03]  /*17f0*/  SHF.L.U32 R203, R0, 0x1, RZ ;  /* 0x0000000100cb7819 */ /* 0x000fc600000006ff */
[----:B------:R1:W-:Y:S04]  /*1800*/  LDGSTS.E.BYPASS.LTC128B.128 [R211+0x12000], [R4.64+0x80] ;  /* 0x1200008004d37fae */ /* 0x0003e8000b901d50 */
[----:B------:R2:W-:Y:S04]  /*1810*/  LDGSTS.E.BYPASS.LTC128B.128 [R211+0x11000], [R10.64] ;  /* 0x110000000ad37fae */ /* 0x0005e8000b901d50 */
[----:B------:R2:W-:Y:S04]  /*1820*/  LDGSTS.E.BYPASS.LTC128B.128 [R211+0x13000], [R10.64+0x80] ;  /* 0x130000800ad37fae */ /* 0x0005e8000b901d50 */
[----:B------:R-:W0:Y:S04]  /*1830*/  LDGDEPBAR ;  /* 0x00000000000079af */ /* 0x000e280000000000 */
[----:B------:R2:W-:Y:S04]  /*1840*/  LDGSTS.E.BYPASS.LTC128B.128 [R211+0x8000], [R208.64] ;  /* 0x08000000d0d37fae */ /* 0x0005e8000b901d50 */
[----:B------:R2:W-:Y:S04]  /*1850*/  LDGSTS.E.BYPASS.LTC128B.128 [R211+0xa000], [R208.64+0x80] ;  /* 0x0a000080d0d37fae */ /* 0x0005e8000b901d50 */
[----:B------:R2:W-:Y:S04]  /*1860*/  LDGSTS.E.BYPASS.LTC128B.128 [R211+0x9000], [R12.64] ;  /* 0x090000000cd37fae */ /* 0x0005e8000b901d50 */
[----:B------:R2:W-:Y:S04]  /*1870*/  LDGSTS.E.BYPASS.LTC128B.128 [R211+0xb000], [R12.64+0x80] ;  /* 0x0b0000800cd37fae */ /* 0x0005e8000b901d50 */
[----:B------:R2:W-:Y:S04]  /*1880*/  LDGSTS.E.BYPASS.LTC128B.128 [R203], [R206.64] ;  /* 0x00000000cecb7fae */ /* 0x0005e8000b901d50 */
[----:B------:R2:W-:Y:S04]  /*1890*/  LDGSTS.E.BYPASS.LTC128B.128 [R203+0x2000], [R206.64+0x80] ;  /* 0x02000080cecb7fae */ /* 0x0005e8000b901d50 */
[----:B------:R2:W-:Y:S04]  /*18a0*/  LDGSTS.E.BYPASS.LTC128B.128 [R203+0x1000], [R8.64] ;  /* 0x0100000008cb7fae */ /* 0x0005e8000b901d50 */
[----:B------:R2:W-:Y:S04]  /*18b0*/  LDGSTS.E.BYPASS.LTC128B.128 [R203+0x3000], [R8.64+0x80] ;  /* 0x0300008008cb7fae */ /* 0x0005e8000b901d50 */
[----:B------:R3:W-:Y:S04]  /*18c0*/  LDGSTS.E.BYPASS.LTC128B.128 [R211+0xc000], [R2.64] ;  /* 0x0c00000002d37fae */ /* 0x0007e8000b901d50 */
[----:B------:R3:W-:Y:S04]  /*18d0*/  LDGSTS.E.BYPASS.LTC128B.128 [R211+0xe000], [R2.64+0x80] ;  /* 0x0e00008002d37fae */ /* 0x0007e8000b901d50 */
[----:B------:R2:W-:Y:S04]  /*18e0*/  LDGSTS.E.BYPASS.LTC128B.128 [R211+0xd000], [R6.64] ;  /* 0x0d00000006d37fae */ /* 0x0005e8000b901d50 */
[----:B------:R2:W-:Y:S04]  /*18f0*/  LDGSTS.E.BYPASS.LTC128B.128 [R211+0xf000], [R6.64+0x80] ;  /* 0x0f00008006d37fae */ /* 0x0005e8000b901d50 */
[----:B------:R-:W0:Y:S01]  /*1900*/  LDGDEPBAR ;  /* 0x00000000000079af */ /* 0x000e220000000000 */
[----:B----4-:R-:W-:-:S04]  /*1910*/  SHF.L.U32 R229, R30, 0x2, RZ ;  /* 0x000000021ee57819 */ /* 0x010fc800000006ff */
[----:B-1----:R-:W-:Y:S01]  /*1920*/  IADD3 R4, P1, R229, R222, RZ ;  /* 0x000000dee5047210 */ /* 0x002fe20007f3e0ff */
[----:B------:R-:W-:-:S04]  /*1930*/  IMAD R0, R16, UR10, R24 ;  /* 0x0000000a10007c24 */ /* 0x000fc8000f8e0218 */
[----:B------:R-:W-:-:S05]  /*1940*/  IMAD.X R5, R233, 0x1, R221, P1 ;  /* 0x00000001e9057824 */ /* 0x000fca00008e06dd */
[----:B------:R1:W5:Y:S01]  /*1950*/  LDG.E R218, [R4.64] ;  /* 0x0000001004da7981 */ /* 0x000362000c1e1900 */
[----:B---3--:R-:W-:-:S03]  /*1960*/  IMAD.WIDE R2, R23, c[0x0][0x224], R14 ;  /* 0x0000890017027a25 */ /* 0x008fc600078e020e */
[----:B------:R1:W5:Y:S01]  /*1970*/  LDG.E R217, [R4.64+0x20] ;  /* 0x0000201004d97981 */ /* 0x000362000c1e1900 */
[----:B------:R-:W-:-:S04]  /*1980*/  DEPBAR.LE SB0, 0x1 ;  /* 0x000080400000791a */ /* 0x000fc80000000000 */
[----:B------:R-:W-:Y:S01]  /*1990*/  BAR.SYNC.DEFER_BLOCKING 0x0 ;  /* 0x0000000000007b1d */ /* 0x000fe20000010000 */
[----:B-1----:R-:W-:Y:S02]  /*19a0*/  IADD3 R4, P2, P1, R0, UR9, R27 ;  /* 0x0000000900047c10 */ /* 0x002fe4000f95e01b */
[----:B------:R-:W-:-:S04]  /*19b0*/  SHF.R.S32.HI R0, RZ, 0x1f, R0 ;  /* 0x0000001fff007819 */ /* 0x000fc80000011400 */
[----:B------:R-:W-:Y:S02]  /*19c0*/  IADD3.X R5, R0, UR4, R28, P2, P1 ;  /* 0x0000000400057c10 */ /* 0x000fe400097e241c */
[----:B------:R-:W-:Y:S01]  /*19d0*/  IADD3 R0, P2, R2, R20, RZ ;  /* 0x0000001402007210 */ /* 0x000fe20007f5e0ff */
[----:B------:R2:W1:Y:S01]  /*19e0*/  LDSM.16.M88.4 R108, [R192+0x10000] ;  /* 0x01000000c06c783b */ /* 0x0004620000000200 */
[----:B------:R-:W-:Y:S02]  /*19f0*/  IADD3 R2, P1, R4, R22, RZ ;  /* 0x0000001604027210 */ /* 0x000fe40007f3e0ff */
[----:B------:R-:W-:Y:S01]  /*1a00*/  IADD3.X R4, R3, R21, RZ, P2, !PT ;  /* 0x0000001503047210 */ /* 0x000fe200017fe4ff */
[----:B------:R2:W3:Y:S01]  /*1a10*/  LDSM.16.M88.4 R112, [R192+0x10800] ;  /* 0x01080000c070783b */ /* 0x0004e20000000200 */
[----:B------:R-:W-:Y:S01]  /*1a20*/  ISETP.GE.AND P2, PT, R29, 0x1, PT ;  /* 0x000000011d00780c */ /* 0x000fe20003f46270 */
[----:B------:R-:W-:Y:S02]  /*1a30*/  IMAD.X R3, R5, 0x1, R19, P1 ;  /* 0x0000000105037824 */ /* 0x000fe400008e0613 */
[C---:B------:R-:W-:Y:S01]  /*1a40*/  IMAD R5, R0.reuse, UR7, RZ ;  /* 0x0000000700057c24 */ /* 0x040fe2000f8e02ff */
[----:B------:R2:W4:Y:S01]  /*1a50*/  LDSM.16.M88.4 R116, [R193+0x10000] ;  /* 0x01000000c174783b */ /* 0x0005220000000200 */
[----:B------:R-:W-:-:S03]  /*1a60*/  IMAD.WIDE.U32 R2, R0, UR14, R2 ;  /* 0x0000000e00027c25 */ /* 0x000fc6000f8e0002 */
[----:B------:R2:W1:Y:S01]  /*1a70*/  LDSM.16.M88.4 R120, [R193+0x10800] ;  /* 0x01080000c178783b */ /* 0x0004620000000200 */
[----:B------:R-:W-:Y:S01]  /*1a80*/  IMAD R4, R4, UR14, R5 ;  /* 0x0000000e04047c24 */ /* 0x000fe2000f8e0205 */
[----:B------:R-:W-:Y:S02]  /*1a90*/  LEA R204, P1, R2, c[0x0][0x350], 0x2 ;  /* 0x0000d40002cc7a11 */ /* 0x000fe400078210ff */
[----:B------:R2:W1:Y:S02]  /*1aa0*/  LDSM.16.M88.4 R124, [R194+0x10000] ;  /* 0x01000000c27c783b */ /* 0x0004640000000200 */
[----:B------:R-:W-:Y:S02]  /*1ab0*/  IADD3 R0, R3, R4, RZ ;  /* 0x0000000403007210 */ /* 0x000fe40007ffe0ff */
[----:B------:R2:W1:Y:S01]  /*1ac0*/  LDSM.16.M88.4 R128, [R194+0x10800] ;  /* 0x01080000c280783b */ /* 0x0004620000000200 */
[----:B------:R-:W-:-:S03]  /*1ad0*/  CS2R R30, SRZ ;  /* 0x00000000001e7805 */ /* 0x000fc6000001ff00 */
[----:B------:R2:W1:Y:S01]  /*1ae0*/  LDSM.16.M88.4 R132, [R199+0x10000] ;  /* 0x01000000c784783b */ /* 0x0004620000000200 */
[----:B------:R-:W-:-:S03]  /*1af0*/  LEA.HI.X R205, R2, c[0x0][0x354], R0, 0x2, P1 ;  /* 0x0000d50002cd7a11 */ /* 0x000fc600008f1400 */
[----:B------:R2:W1:Y:S01]  /*1b00*/  LDSM.16.M88.4 R136, [R199+0x10800] ;  /* 0x01080000c788783b */ /* 0x0004620000000200 */
[----:B------:R-:W-:-:S03]  /*1b10*/  CS2R R28, SRZ ;  /* 0x00000000001c7805 */ /* 0x000fc6000001ff00 */
        /* <DEDUP_REMOVED lines=9> */
[----:B------:R-:W-:-:S03]  /*1bb0*/  IMAD.WIDE R18, R18, R52, c[0x0][0x3c8] ;  /* 0x0000f20012127625 */ /* 0x000fc600078e0234 */
[----:B------:R2:W1:Y:S04]  /*1bc0*/  LDSM.16.M88.4 R160, [R194+0x12800] ;  /* 0x01280000c2a0783b */ /* 0x0004680000000200 */
[----:B------:R2:W1:Y:S04]  /*1bd0*/  LDSM.16.M88.4 R164, [R199+0x12000] ;  /* 0x01200000c7a4783b */ /* 0x0004680000000200 */
[----:B------:R2:W1:Y:S01]  /*1be0*/  LDSM.16.M88.4 R168, [R199+0x12800] ;  /* 0x01280000c7a8783b */ /* 0x0004620000000200 */
[----:B------:R-:W-:Y:S05]  /*1bf0*/  @!P2 BRA `(.L_x_131) ;  /* 0x000023100000a947 */ /* 0x000fea0003800000 */
[----:B--234-:R-:W-:Y:S01]  /*1c00*/  IADD3 R6, R198, 0x2000, RZ ;  /* 0x00002000c6067810 */ /* 0x01cfe20007ffe0ff */
[----:B------:R-:W-:Y:S01]  /*1c10*/  IMAD.MOV.U32 R220, RZ, RZ, R18 ;  /* 0x000000ffffdc7224 */ /* 0x000fe200078e0012 */
[----:B------:R-:W-:Y:S01]  /*1c20*/  IADD3 R0, R200, 0x2000, RZ ;  /* 0x00002000c8007810 */ /* 0x000fe20007ffe0ff */
[----:B------:R-:W-:Y:S01]  /*1c30*/  IMAD.MOV.U32 R219, RZ, RZ, R19 ;  /* 0x000000ffffdb7224 */ /* 0x000fe200078e0013 */
[----:B------:R-:W-:-:S02]  /*1c40*/  SEL R188, R6, R198, !P0 ;  /* 0x000000c606bc7207 */ /* 0x000fc40004000000 */
[----:B------:R-:W-:Y:S02]  /*1c50*/  SEL R0, R0, R200, !P0 ;  /* 0x000000c800007207 */ /* 0x000fe40004000000 */
[----:B------:R-:W-:Y:S01]  /*1c60*/  MOV R95, RZ ;  /* 0x000000ff005f7202 */ /* 0x000fe20000000f00 */
[----:B------:R-:W-:Y:S01]  /*1c70*/  IMAD.SHL.U32 R188, R188, 0x2, RZ ;  /* 0x00000002bcbc7824 */ /* 0x000fe200078e00ff */
[----:B------:R-:W-:Y:S02]  /*1c80*/  SHF.L.U32 R191, R0, 0x1, RZ ;  /* 0x0000000100bf7819 */ /* 0x000fe400000006ff */
[----:B------:R-:W-:Y:S01]  /*1c90*/  MOV R251, c[0x0][0x22c] ;  /* 0x00008b0000fb7a02 */ /* 0x000fe20000000f00 */
[----:B------:R-:W-:Y:S01]  /*1ca0*/  IMAD.SHL.U32 R195, R200, 0x2, RZ ;  /* 0x00000002c8c37824 */ /* 0x000fe200078e00ff */
[----:B------:R-:W-:Y:S02]  /*1cb0*/  MOV R250, c[0x0][0x1c0] ;  /* 0x0000700000fa7a02 */ /* 0x000fe40000000f00 */
[----:B------:R-:W-:Y:S01]  /*1cc0*/  MOV R202, 0x20 ;  /* 0x0000002000ca7802 */ /* 0x000fe20000000f00 */
[----:B------:R-:W-:Y:S01]  /*1cd0*/  IMAD R251, R251, c[0x0][0x1c0], RZ ;  /* 0x00007000fbfb7a24 */ /* 0x000fe200078e02ff */
[----:B------:R-:W-:Y:S01]  /*1ce0*/  MOV R201, 0x40 ;  /* 0x0000004000c97802 */ /* 0x000fe20000000f00 */
[----:B------:R-:W-:-:S02]  /*1cf0*/  IMAD R250, R250, c[0x0][0x22c], RZ ;  /* 0x00008b00fafa7a24 */ /* 0x000fc400078e02ff */
[C---:B------:R-:W-:Y:S01]  /*1d00*/  IMAD.SHL.U32 R234, R251.reuse, 0x10, RZ ;  /* 0x00000010fbea7824 */ /* 0x040fe200078e00ff */
[C---:B------:R-:W-:Y:S01]  /*1d10*/  SHF.L.U32 R212, R251.reuse, 0x3, RZ ;  /* 0x00000003fbd47819 */ /* 0x040fe200000006ff */
[C---:B------:R-:W-:Y:S02]  /*1d20*/  IMAD R252, R251.reuse, 0x30, RZ ;  /* 0x00000030fbfc7824 */ /* 0x040fe400078e02ff */
[----:B------:R-:W-:Y:S01]  /*1d30*/  IMAD.U32 R250, R250, -0x40, RZ ;  /* 0xffffffc0fafa7824 */ /* 0x000fe200078e00ff */
[C---:B------:R-:W-:Y:S01]  /*1d40*/  IADD3 R243, R234.reuse, 0x20, RZ ;  /* 0x00000020eaf37810 */ /* 0x040fe20007ffe0ff */
[----:B------:R-:W-:Y:S01]  /*1d50*/  IMAD R251, R251, 0x38, RZ ;  /* 0x00000038fbfb7824 */ /* 0x000fe200078e02ff */
[C---:B------:R-:W-:Y:S02]  /*1d60*/  IADD3 R241, R234.reuse, 0x60, RZ ;  /* 0x00000060eaf17810 */ /* 0x040fe40007ffe0ff */
[----:B------:R-:W-:Y:S01]  /*1d70*/  IADD3 R242, R234, 0x40, RZ ;  /* 0x00000040eaf27810 */ /* 0x000fe20007ffe0ff */
[----:B------:R-:W-:-:S02]  /*1d80*/  IMAD.IADD R237, R212, 0x1, R243 ;  /* 0x00000001d4ed7824 */ /* 0x000fc400078e02f3 */
[C---:B------:R-:W-:Y:S01]  /*1d90*/  IMAD.IADD R235, R212.reuse, 0x1, R241 ;  /* 0x00000001d4eb7824 */ /* 0x040fe200078e02f1 */
[C---:B------:R-:W-:Y:S02]  /*1da0*/  IADD3 R236, R212.reuse, R242, RZ ;  /* 0x000000f2d4ec7210 */ /* 0x040fe40007ffe0ff */
[C---:B------:R-:W-:Y:S02]  /*1db0*/  IADD3 R3, R212.reuse, R237, RZ ;  /* 0x000000edd4037210 */ /* 0x040fe40007ffe0ff */
[C---:B------:R-:W-:Y:S01]  /*1dc0*/  IADD3 R0, R212.reuse, R235, RZ ;  /* 0x000000ebd4007210 */ /* 0x040fe20007ffe0ff */
[C---:B------:R-:W-:Y:S02]  /*1dd0*/  IMAD.IADD R2, R212.reuse, 0x1, R236 ;  /* 0x00000001d4027824 */ /* 0x040fe400078e02ec */
[C---:B------:R-:W-:Y:S02]  /*1de0*/  IMAD.IADD R228, R212.reuse, 0x1, R3 ;  /* 0x00000001d4e47824 */ /* 0x040fe400078e0203 */
[C---:B------:R-:W-:Y:S01]  /*1df0*/  IMAD.IADD R224, R212.reuse, 0x1, R0 ;  /* 0x00000001d4e07824 */ /* 0x040fe200078e0200 */
[----:B------:R-:W-:-:S02]  /*1e00*/  IADD3 R226, R212, R2, RZ ;  /* 0x00000002d4e27210 */ /* 0x000fc40007ffe0ff */
[C---:B------:R-:W-:Y:S02]  /*1e10*/  IADD3 R227, R212.reuse, R228, RZ ;  /* 0x000000e4d4e37210 */ /* 0x040fe40007ffe0ff */
[C---:B------:R-:W-:Y:S01]  /*1e20*/  IADD3 R223, R212.reuse, R224, RZ ;  /* 0x000000e0d4df7210 */ /* 0x040fe20007ffe0ff */
[C---:B------:R-:W-:Y:S02]  /*1e30*/  IMAD.IADD R225, R212.reuse, 0x1, R226 ;  /* 0x00000001d4e17824 */ /* 0x040fe400078e02e2 */
[C---:B------:R-:W-:Y:S02]  /*1e40*/  IMAD.IADD R232, R212.reuse, 0x1, R227 ;  /* 0x00000001d4e87824 */ /* 0x040fe400078e02e3 */
[C---:B------:R-:W-:Y:S01]  /*1e50*/  IMAD.IADD R230, R212.reuse, 0x1, R223 ;  /* 0x00000001d4e67824 */ /* 0x040fe200078e02df */
[----:B------:R-:W-:Y:S02]  /*1e60*/  IADD3 R231, R212, R225, RZ ;  /* 0x000000e1d4e77210 */ /* 0x000fe40007ffe0ff */
.L_x_134:
[----:B------:R-:W0:Y:S01]  /*1e70*/  LDGDEPBAR ;  /* 0x00000000000079af */ /* 0x000e220000000000 */
[----:B------:R-:W-:Y:S02]  /*1e80*/  R2P PR, R240, 0x6 ;  /* 0x00000006f0007804 */ /* 0x000fe40000000000 */
[----:B-----5:R-:W-:Y:S02]  /*1e90*/  FSETP.NEU.FTZ.AND P0, PT, R218, -INF , PT ;  /* 0xff800000da00780b */ /* 0x020fe40003f1d000 */
[----:B------:R-:W-:Y:S02]  /*1ea0*/  ISETP.GE.AND P4, PT, R210, 0x1, PT ;  /* 0x00000001d200780c */ /* 0x000fe40003f86270 */
[----:B------:R-:W-:Y:S02]  /*1eb0*/  SEL R172, R202, 0xffffffe0, !P1 ;  /* 0xffffffe0caac7807 */ /* 0x000fe40004800000 */
[----:B------:R-:W-:Y:S02]  /*1ec0*/  SEL R185, R201, 0xffffffc0, !P2 ;  /* 0xffffffc0c9b97807 */ /* 0x000fe40005000000 */
[C---:B------:R-:W-:Y:S02]  /*1ed0*/  IADD3 R0, R191.reuse, R172, RZ ;  /* 0x000000acbf007210 */ /* 0x040fe40007ffe0ff */
[----:B------:R-:W-:Y:S02]  /*1ee0*/  IADD3 R2, R191, R185, RZ ;  /* 0x000000b9bf027210 */ /* 0x000fe40007ffe0ff */
[----:B------:R-:W-:Y:S01]  /*1ef0*/  IADD3 R3, R185, R0, RZ ;  /* 0x00000000b9037210 */ /* 0x000fe20007ffe0ff */
[----:B------:R-:W-:Y:S04]  /*1f00*/  DEPBAR.LE SB0, 0x0 ;  /* 0x000080000000791a */ /* 0x000fe80000000000 */
[----:B------:R-:W-:Y:S08]  /*1f10*/  BAR.SYNC.DEFER_BLOCKING 0x0 ;  /* 0x0000000000007b1d */ /* 0x000ff00000010000 */
[----:B------:R-:W-:Y:S08]  /*1f20*/  LDSM.16.M88.4 R16, [R191] ;  /* 0x00000000bf10783b */ /* 0x000ff00000000200 */
[----:B------:R-:W2:Y:S08]  /*1f30*/  LDSM.16.M88.4 R8, [R192+0xc000] ;  /* 0x00c00000c008783b */ /* 0x000eb00000000200 */
[----:B------:R-:W3:Y:S08]  /*1f40*/  LDSM.16.M88.4 R52, [R192+0xc800] ;  /* 0x00c80000c034783b */ /* 0x000ef00000000200 */
[----:B------:R-:W-:Y:S08]  /*1f50*/  LDSM.16.M88.4 R56, [R0] ;  /* 0x000000000038783b */ /* 0x000ff00000000200 */
[----:B------:R-:W4:Y:S08]  /*1f60*/  LDSM.16.M88.4 R60, [R193+0xc000] ;  /* 0x00c00000c13c783b */ /* 0x000f300000000200 */
[----:B------:R-:W1:Y:S01]  /*1f70*/  LDSM.16.M88.4 R64, [R193+0xc800] ;  /* 0x00c80000c140783b */ /* 0x000e620000000200 */
[C---:B--2---:R-:W-:Y:S07]  /*1f80*/  HMMA.16816.F32 R4, R16.reuse, R8, RZ ;  /* 0x000000081004723c */ /* 0x044fee00000018ff */
[----:B------:R-:W-:Y:S01]  /*1f90*/  LDSM.16.M88.4 R100, [R194+0xc000] ;  /* 0x00c00000c264783b */ /* 0x000fe20000000200 */
[C---:B------:R-:W-:Y:S07]  /*1fa0*/  HMMA.16816.F32 R8, R16.reuse, R10, RZ ;  /* 0x0000000a1008723c */ /* 0x040fee00000018ff */
[----:B------:R-:W-:Y:S01]  /*1fb0*/  LDSM.16.M88.4 R104, [R194+0xc800] ;  /* 0x00c80000c268783b */ /* 0x000fe20000000200 */
[C---:B---3--:R-:W-:Y:S08]  /*1fc0*/  HMMA.16816.F32 R12, R16.reuse, R52, RZ ;  /* 0x00000034100c723c */ /* 0x048ff000000018ff */
[----:B------:R-:W-:Y:S01]  /*1fd0*/  HMMA.16816.F32 R16, R16, R54, RZ ;  /* 0x000000361010723c */ /* 0x000fe200000018ff */
[----:B------:R-:W2:Y:S07]  /*1fe0*/  LDSM.16.M88.4 R52, [R2] ;  /* 0x000000000234783b */ /* 0x000eae0000000200 */
[C---:B----4-:R-:W-:Y:S08]  /*1ff0*/  HMMA.16816.F32 R4, R56.reuse, R60, R4 ;  /* 0x0000003c3804723c */ /* 0x050ff00000001804 */
[C---:B------:R-:W-:Y:S01]  /*2000*/  HMMA.16816.F32 R8, R56.reuse, R62, R8 ;  /* 0x0000003e3808723c */ /* 0x040fe20000001808 */
[----:B------:R-:W-:Y:S07]  /*2010*/  LDSM.16.M88.4 R60, [R197+0xc000] ;  /* 0x00c00000c53c783b */ /* 0x000fee0000000200 */
[C---:B-1----:R-:W-:Y:S08]  /*2020*/  HMMA.16816.F32 R12, R56.reuse, R64, R12 ;  /* 0x00000040380c723c */ /* 0x042ff0000000180c */
[----:B------:R-:W-:Y:S01]  /*2030*/  HMMA.16816.F32 R16, R56, R66, R16 ;  /* 0x000000423810723c */ /* 0x000fe20000001810 */
[----:B------:R-:W1:Y:S07]  /*2040*/  LDSM.16.M88.4 R56, [R3] ;  /* 0x000000000338783b */ /* 0x000e6e0000000200 */
[C---:B--2---:R-:W-:Y:S01]  /*2050*/  HMMA.16816.F32 R4, R52.reuse, R100, R4 ;  /* 0x000000643404723c */ /* 0x044fe20000001804 */
[----:B------:R-:W2:Y:S07]  /*2060*/  LDSM.16.M88.4 R64, [R197+0xc800] ;  /* 0x00c80000c540783b */ /* 0x000eae0000000200 */
[C---:B------:R-:W-:Y:S01]  /*2070*/  HMMA.16816.F32 R8, R52.reuse, R102, R8 ;  /* 0x000000663408723c */ /* 0x040fe20000001808 */
[----:B------:R-:W-:Y:S07]  /*2080*/  LDSM.16.M88.4 R100, [R192+0xe000] ;  /* 0x00e00000c064783b */ /* 0x000fee0000000200 */
[C---:B------:R-:W-:Y:S08]  /*2090*/  HMMA.16816.F32 R12, R52.reuse, R104, R12 ;  /* 0x00000068340c723c */ /* 0x040ff0000000180c */
[----:B------:R-:W-:Y:S01]  /*20a0*/  HMMA.16816.F32 R16, R52, R106, R16 ;  /* 0x0000006a3410723c */ /* 0x000fe20000001810 */
[----:B------:R-:W3:Y:S07]  /*20b0*/  LDSM.16.M88.4 R52, [R191+0x2000] ;  /* 0x00200000bf34783b */ /* 0x000eee0000000200 */
[C---:B-1----:R-:W-:Y:S01]  /*20c0*/  HMMA.16816.F32 R4, R56.reuse, R60, R4 ;  /* 0x0000003c3804723c */ /* 0x042fe20000001804 */
[----:B------:R-:W1:Y:S07]  /*20d0*/  LDSM.16.M88.4 R104, [R192+0xe800] ;  /* 0x00e80000c068783b */ /* 0x000e6e0000000200 */
[C---:B------:R-:W-:Y:S01]  /*20e0*/  HMMA.16816.F32 R8, R56.reuse, R62, R8 ;  /* 0x0000003e3808723c */ /* 0x040fe20000001808 */
[----:B------:R-:W-:Y:S07]  /*20f0*/  LDSM.16.M88.4 R60, [R193+0xe000] ;  /* 0x00e00000c13c783b */ /* 0x000fee0000000200 */
[C---:B--2---:R-:W-:Y:S08]  /*2100*/  HMMA.16816.F32 R12, R56.reuse, R64, R12 ;  /* 0x00000040380c723c */ /* 0x044ff0000000180c */
[----:B------:R-:W-:Y:S01]  /*2110*/  HMMA.16816.F32 R16, R56, R66, R16 ;  /* 0x000000423810723c */ /* 0x000fe20000001810 */
[----:B------:R2:W4:Y:S07]  /*2120*/  LDSM.16.M88.4 R56, [R0+0x2000] ;  /* 0x002000000038783b */ /* 0x00052e0000000200 */
[C---:B---3--:R-:W-:Y:S01]  /*2130*/  HMMA.16816.F32 R4, R52.reuse, R100, R4 ;  /* 0x000000643404723c */ /* 0x048fe20000001804 */
[----:B------:R-:W3:Y:S07]  /*2140*/  LDSM.16.M88.4 R64, [R193+0xe800] ;  /* 0x00e80000c140783b */ /* 0x000eee0000000200 */
[C---:B------:R-:W-:Y:S01]  /*2150*/  HMMA.16816.F32 R8, R52.reuse, R102, R8 ;  /* 0x000000663408723c */ /* 0x040fe20000001808 */
[----:B------:R-:W-:Y:S03]  /*2160*/  LDSM.16.M88.4 R100, [R194+0xe000] ;  /* 0x00e00000c264783b */ /* 0x000fe60000000200 */
[C---:B--2---:R-:W-:Y:S04]  /*2170*/  FMUL.FTZ R0, R217.reuse, 1.4426950216293334961 ;  /* 0x3fb8aa3bd9007820 */ /* 0x044fe80000410000 */
[C---:B-1----:R-:W-:Y:S08]  /*2180*/  HMMA.16816.F32 R12, R52.reuse, R104, R12 ;  /* 0x00000068340c723c */ /* 0x042ff0000000180c */
[----:B------:R-:W-:Y:S01]  /*2190*/  HMMA.16816.F32 R16, R52, R106, R16 ;  /* 0x0000006a3410723c */ /* 0x000fe20000001810 */
[----:B------:R1:W2:Y:S07]  /*21a0*/  LDSM.16.M88.4 R52, [R2+0x2000] ;  /* 0x002000000234783b */ /* 0x0002ae0000000200 */
[C---:B----4-:R-:W-:Y:S08]  /*21b0*/  HMMA.16816.F32 R4, R56.reuse, R60, R4 ;  /* 0x0000003c3804723c */ /* 0x050ff00000001804 */
[C---:B------:R-:W-:Y:S01]  /*21c0*/  HMMA.16816.F32 R8, R56.reuse, R62, R8 ;  /* 0x0000003e3808723c */ /* 0x040fe20000001808 */
[----:B------:R-:W-:Y:S07]  /*21d0*/  LDSM.16.M88.4 R60, [R3+0x2000] ;  /* 0x00200000033c783b */ /* 0x000fee0000000200 */
[C---:B---3--:R-:W-:Y:S04]  /*21e0*/  HMMA.16816.F32 R12, R56.reuse, R64, R12 ;  /* 0x00000040380c723c */ /* 0x048fe8000000180c */
[----:B-1----:R-:W-:Y:S04]  /*21f0*/  FMUL.FTZ R2, R218, 1.4426950216293334961 ;  /* 0x3fb8aa3bda027820 */ /* 0x002fe80000410000 */
[----:B------:R-:W-:Y:S01]  /*2200*/  HMMA.16816.F32 R16, R56, R66, R16 ;  /* 0x000000423810723c */ /* 0x000fe20000001810 */
[----:B------:R-:W1:Y:S03]  /*2210*/  LDSM.16.M88.4 R56, [R194+0xe800] ;  /* 0x00e80000c238783b */ /* 0x000e660000000200 */
[----:B------:R-:W-:Y:S02]  /*2220*/  FSEL R2, R2, RZ, P0 ;  /* 0x000000ff02027208 */ /* 0x000fe40000000000 */
[----:B------:R-:W-:Y:S02]  /*2230*/  FSETP.NEU.FTZ.AND P0, PT, R217, -INF , PT ;  /* 0xff800000d900780b */ /* 0x000fe40003f1d000 */
[C---:B--2---:R-:W-:Y:S01]  /*2240*/  HMMA.16816.F32 R4, R52.reuse, R100, R4 ;  /* 0x000000643404723c */ /* 0x044fe20000001804 */
[----:B------:R-:W2:Y:S04]  /*2250*/  LDSM.16.M88.4 R64, [R197+0xe000] ;  /* 0x00e00000c540783b */ /* 0x000ea80000000200 */
[----:B------:R-:W-:Y:S03]  /*2260*/  FSEL R0, R0, RZ, P0 ;  /* 0x000000ff00007208 */ /* 0x000fe60000000000 */
[C---:B------:R-:W-:Y:S08]  /*2270*/  HMMA.16816.F32 R8, R52.reuse, R102, R8 ;  /* 0x000000663408723c */ /* 0x040ff00000001808 */
[C---:B-1----:R-:W-:Y:S08]  /*2280*/  HMMA.16816.F32 R12, R52.reuse, R56, R12 ;  /* 0x00000038340c723c */ /* 0x042ff0000000180c */
[----:B------:R-:W-:Y:S01]  /*2290*/  HMMA.16816.F32 R16, R52, R58, R16 ;  /* 0x0000003a3410723c */ /* 0x000fe20000001810 */
[----:B------:R-:W1:Y:S06]  /*22a0*/  LDSM.16.M88.4 R52, [R197+0xe800] ;  /* 0x00e80000c534783b */ /* 0x000e6c0000000200 */
[----:B------:R-:W-:Y:S01]  /*22b0*/  IADD3 R58, P0, R229, R220, RZ ;  /* 0x000000dce53a7210 */ /* 0x000fe20007f1e0ff */
[C---:B--2---:R-:W-:Y:S05]  /*22c0*/  HMMA.16816.F32 R4, R60.reuse, R64, R4 ;  /* 0x000000403c04723c */ /* 0x044fea0000001804 */
[----:B------:R-:W-:Y:S02]  /*22d0*/  IADD3.X R59, R233, R219, RZ, P0, !PT ;  /* 0x000000dbe93b7210 */ /* 0x000fe400007fe4ff */
[C---:B------:R-:W-:Y:S01]  /*22e0*/  LEA R204, P0, R250.reuse, R204, 0x2 ;  /* 0x000000ccfacc7211 */ /* 0x040fe200078010ff */
[C---:B------:R-:W-:Y:S02]  /*22f0*/  HMMA.16816.F32 R8, R60.reuse, R66, R8 ;  /* 0x000000423c08723c */ /* 0x040fe40000001808 */
[----:B------:R-:W2:Y:S02]  /*2300*/  LDG.E R57, [R58.64] ;  /* 0x000000103a397981 */ /* 0x000ea4000c1e1900 */
[----:B------:R-:W-:Y:S02]  /*2310*/  LEA.HI.X.SX32 R205, R250, R205, 0x2, P0 ;  /* 0x000000cdfacd7211 */ /* 0x000fe400000f16ff */
[----:B------:R-:W3:Y:S10]  /*2320*/  LDG.E R56, [R58.64+0x20] ;  /* 0x000020103a387981 */ /* 0x000ef4000c1e1900 */
[--C-:B------:R-:W-:Y:S02]  /*2330*/  FFMA.FTZ R4, R4, c[0x0][0x23c], -R2.reuse ;  /* 0x00008f0004047a23 */ /* 0x100fe40000010802 */
[----:B------:R-:W-:Y:S02]  /*2340*/  FFMA.FTZ R5, R5, c[0x0][0x23c], -R2 ;  /* 0x00008f0005057a23 */ /* 0x000fe40000010802 */
[--C-:B------:R-:W-:Y:S01]  /*2350*/  FFMA.FTZ R6, R6, c[0x0][0x23c], -R0.reuse ;  /* 0x00008f0006067a23 */ /* 0x100fe20000010800 */
[----:B------:R-:W-:Y:S01]  /*2360*/  MUFU.EX2 R107, R4 ;  /* 0x00000004006b7308 */ /* 0x000fe20000000800 */
[----:B------:R-:W-:Y:S02]  /*2370*/  FFMA.FTZ R7, R7, c[0x0][0x23c], -R0 ;  /* 0x00008f0007077a23 */ /* 0x000fe40000010800 */
[--C-:B------:R-:W-:Y:S01]  /*2380*/  FFMA.FTZ R8, R8, c[0x0][0x23c], -R2.reuse ;  /* 0x00008f0008087a23 */ /* 0x100fe20000010802 */
[C---:B-1----:R-:W-:Y:S03]  /*2390*/  HMMA.16816.F32 R12, R60.reuse, R52, R12 ;  /* 0x000000343c0c723c */ /* 0x042fe6000000180c */
[----:B------:R-:W-:Y:S02]  /*23a0*/  FFMA.FTZ R9, R9, c[0x0][0x23c], -R2 ;  /* 0x00008f0009097a23 */ /* 0x000fe40000010802 */
[--C-:B------:R-:W-:Y:S01]  /*23b0*/  FFMA.FTZ R10, R10, c[0x0][0x23c], -R0.reuse ;  /* 0x00008f000a0a7a23 */ /* 0x100fe20000010800 */
[----:B------:R-:W1:Y:S01]  /*23c0*/  MUFU.EX2 R104, R5 ;  /* 0x0000000500687308 */ /* 0x000e620000000800 */
[----:B------:R-:W-:Y:S01]  /*23d0*/  FFMA.FTZ R11, R11, c[0x0][0x23c], -R0 ;  /* 0x00008f000b0b7a23 */ /* 0x000fe20000010800 */
[----:B------:R-:W-:Y:S08]  /*23e0*/  HMMA.16816.F32 R16, R60, R54, R16 ;  /* 0x000000363c10723c */ /* 0x000ff00000001810 */
[----:B------:R-:W-:Y:S08]  /*23f0*/  MUFU.EX2 R106, R6 ;  /* 0x00000006006a7308 */ /* 0x000ff00000000800 */
[--C-:B------:R-:W-:Y:S02]  /*2400*/  FFMA.FTZ R12, R12, c[0x0][0x23c], -R2.reuse ;  /* 0x00008f000c0c7a23 */ /* 0x100fe40000010802 */
[----:B------:R-:W-:Y:S01]  /*2410*/  FFMA.FTZ R13, R13, c[0x0][0x23c], -R2 ;  /* 0x00008f000d0d7a23 */ /* 0x000fe20000010802 */
[----:B------:R-:W4:Y:S01]  /*2420*/  MUFU.EX2 R105, R7 ;  /* 0x0000000700697308 */ /* 0x000f220000000800 */
[--C-:B------:R-:W-:Y:S02]  /*2430*/  FFMA.FTZ R14, R14, c[0x0][0x23c], -R0.reuse ;  /* 0x00008f000e0e7a23 */ /* 0x100fe40000010800 */
[----:B------:R-:W-:Y:S01]  /*2440*/  FFMA.FTZ R15, R15, c[0x0][0x23c], -R0 ;  /* 0x00008f000f0f7a23 */ /* 0x000fe20000010800 */
[----:B-1----:R-:W-:Y:S01]  /*2450*/  F2FP.PACK_AB R3, R104, R107 ;  /* 0x0000006b6803723e */ /* 0x002fe200000000ff */
[--C-:B------:R-:W-:Y:S02]  /*2460*/  FFMA.FTZ R16, R16, c[0x0][0x23c], -R2.reuse ;  /* 0x00008f0010107a23 */ /* 0x100fe40000010802 */
[----:B------:R-:W-:Y:S02]  /*2470*/  FFMA.FTZ R2, R17, c[0x0][0x23c], -R2 ;  /* 0x00008f0011027a23 */ /* 0x000fe40000010802 */
[--C-:B------:R-:W-:Y:S01]  /*2480*/  FFMA.FTZ R18, R18, c[0x0][0x23c], -R0.reuse ;  /* 0x00008f0012127a23 */ /* 0x100fe20000010800 */
[----:B------:R-:W-:Y:S01]  /*2490*/  MUFU.EX2 R103, R8 ;  /* 0x0000000800677308 */ /* 0x000fe20000000800 */
[----:B------:R-:W-:Y:S01]  /*24a0*/  FFMA.FTZ R0, R19, c[0x0][0x23c], -R0 ;  /* 0x00008f0013007a23 */ /* 0x000fe20000010800 */
[----:B------:R1:W-:Y:S08]  /*24b0*/  STS [R213+0x12000], R3 ;  /* 0x01200003d5007388 */ /* 0x0003f00000000800 */
[----:B------:R4:W-:Y:S10]  /*24c0*/  MUFU.EX2 R60, R2 ;  /* 0x00000002003c7308 */ /* 0x0009f40000000800 */
[----:B------:R-:W1:Y:S10]  /*24d0*/  MUFU.EX2 R100, R9 ;  /* 0x0000000900647308 */ /* 0x000e740000000800 */
[----:B------:R1:W-:Y:S01]  /*24e0*/  MUFU.EX2 R62, R0 ;  /* 0x00000000003e7308 */ /* 0x0003e20000000800 */
[----:B----4-:R-:W-:Y:S05]  /*24f0*/  F2FP.PACK_AB R2, R105, R106 ;  /* 0x0000006a6902723e */ /* 0x010fea00000000ff */
[----:B------:R4:W-:Y:S04]  /*2500*/  STS [R213+0x12400], R2 ;  /* 0x01240002d5007388 */ /* 0x0009e80000000800 */
[----:B------:R-:W-:Y:S10]  /*2510*/  MUFU.EX2 R102, R10 ;  /* 0x0000000a00667308 */ /* 0x000ff40000000800 */
[----:B------:R-:W4:Y:S01]  /*2520*/  MUFU.EX2 R101, R11 ;  /* 0x0000000b00657308 */ /* 0x000f220000000800 */
[----:B-1----:R-:W-:Y:S05]  /*2530*/  F2FP.PACK_AB R0, R100, R103 ;  /* 0x000000676400723e */ /* 0x002fea00000000ff */
[----:B------:R1:W-:Y:S04]  /*2540*/  STS [R216+0x12000], R0 ;  /* 0x01200000d8007388 */ /* 0x0003e80000000800 */
[----:B------:R-:W-:Y:S10]  /*2550*/  MUFU.EX2 R65, R12 ;  /* 0x0000000c00417308 */ /* 0x000ff40000000800 */
[----:B------:R-:W1:Y:S01]  /*2560*/  MUFU.EX2 R64, R13 ;  /* 0x0000000d00407308 */ /* 0x000e620000000800 */
[----:B----4-:R-:W-:Y:S05]  /*2570*/  F2FP.PACK_AB R5, R101, R102 ;  /* 0x000000666505723e */ /* 0x010fea00000000ff */
[----:B------:R-:W-:Y:S04]  /*2580*/  STS [R216+0x12400], R5 ;  /* 0x01240005d8007388 */ /* 0x000fe80000000800 */
[----:B------:R-:W-:Y:S10]  /*2590*/  MUFU.EX2 R67, R14 ;  /* 0x0000000e00437308 */ /* 0x000ff40000000800 */
[----:B------:R-:W4:Y:S01]  /*25a0*/  MUFU.EX2 R66, R15 ;  /* 0x0000000f00427308 */ /* 0x000f220000000800 */
[----:B-1----:R-:W-:Y:S05]  /*25b0*/  F2FP.PACK_AB R4, R64, R65 ;  /* 0x000000414004723e */ /* 0x002fea00000000ff */
[----:B------:R-:W-:Y:S04]  /*25c0*/  STS [R214+0x12000], R4 ;  /* 0x01200004d6007388 */ /* 0x000fe80000000800 */
[----:B------:R-:W1:Y:S10]  /*25d0*/  MUFU.EX2 R61, R16 ;  /* 0x00000010003d7308 */ /* 0x000e740000000800 */
[----:B------:R-:W1:Y:S01]  /*25e0*/  MUFU.EX2 R63, R18 ;  /* 0x00000012003f7308 */ /* 0x000e620000000800 */
[----:B----4-:R-:W-:Y:S05]  /*25f0*/  F2FP.PACK_AB R3, R66, R67 ;  /* 0x000000434203723e */ /* 0x010fea00000000ff */
[----:B------:R4:W-:Y:S01]  /*2600*/  STS [R214+0x12400], R3 ;  /* 0x01240003d6007388 */ /* 0x0009e20000000800 */
[----:B-1----:R-:W-:Y:S05]  /*2610*/  F2FP.PACK_AB R2, R60, R61 ;  /* 0x0000003d3c02723e */ /* 0x002fea00000000ff */
[----:B------:R-:W-:Y:S01]  /*2620*/  STS [R215+0x12000], R2 ;  /* 0x01200002d7007388 */ /* 0x000fe20000000800 */
[----:B------:R-:W-:Y:S05]  /*2630*/  F2FP.PACK_AB R0, R62, R63 ;  /* 0x0000003f3e00723e */ /* 0x000fea00000000ff */
[----:B------:R1:W-:Y:S04]  /*2640*/  STS [R215+0x12400], R0 ;  /* 0x01240000d7007388 */ /* 0x0003e80000000800 */
[----:B------:R-:W1:Y:S01]  /*2650*/  LDSM.16.M88.4 R16, [R195+0x8000] ;  /* 0x00800000c310783b */ /* 0x000e620000000200 */
[C---:B----4-:R-:W-:Y:S02]  /*2660*/  IADD3 R3, R195.reuse, R185, RZ ;  /* 0x000000b9c3037210 */ /* 0x050fe40007ffe0ff */
[----:B-1----:R-:W-:Y:S04]  /*2670*/  IADD3 R0, R195, R172, RZ ;  /* 0x000000acc3007210 */ /* 0x002fe80007ffe0ff */
[----:B------:R-:W-:Y:S01]  /*2680*/  IADD3 R2, R185, R0, RZ ;  /* 0x00000000b9027210 */ /* 0x000fe20007ffe0ff */
[----:B------:R-:W1:Y:S01]  /*2690*/  LDSM.16.M88.4 R52, [R0+0x8000] ;  /* 0x008000000034783b */ /* 0x000e620000000200 */
[C---:B------:R-:W-:Y:S08]  /*26a0*/  HMMA.16816.F32 R4, R16.reuse, R108, RZ ;  /* 0x0000006c1004723c */ /* 0x040ff000000018ff */
[C---:B------:R-:W-:Y:S08]  /*26b0*/  HMMA.16816.F32 R8, R16.reuse, R110, RZ ;  /* 0x0000006e1008723c */ /* 0x040ff000000018ff */
[C---:B------:R-:W-:Y:S08]  /*26c0*/  HMMA.16816.F32 R12, R16.reuse, R112, RZ ;  /* 0x00000070100c723c */ /* 0x040ff000000018ff */
[----:B------:R-:W-:Y:S08]  /*26d0*/  HMMA.16816.F32 R16, R16, R114, RZ ;  /* 0x000000721010723c */ /* 0x000ff000000018ff */
        /* <DEDUP_REMOVED lines=33> */
[C---:B--2---:R-:W-:Y:S01]  /*28f0*/  FADD.FTZ R4, -R57.reuse, R4 ;  /* 0x0000000439047221 */ /* 0x044fe20000010100 */
[----:B------:R-:W-:Y:S03]  /*2900*/  HMMA.16816.F32 R16, R52, R170, R16 ;  /* 0x000000aa3410723c */ /* 0x000fe60000001810 */
[C---:B------:R-:W-:Y:S04]  /*2910*/  FADD.FTZ R5, -R57.reuse, R5 ;  /* 0x0000000539057221 */ /* 0x040fe80000010100 */
[C---:B------:R-:W-:Y:S02]  /*2920*/  FADD.FTZ R8, -R57.reuse, R8 ;  /* 0x0000000839087221 */ /* 0x040fe40000010100 */
[----:B------:R-:W-:Y:S03]  /*2930*/  FADD.FTZ R9, -R57, R9 ;  /* 0x0000000939097221 */ /* 0x000fe60000010100 */
[----:B---3--:R-:W-:Y:S02]  /*2940*/  FADD.FTZ R10, -R56, R10 ;  /* 0x0000000a380a7221 */ /* 0x008fe40000010100 */
        /* <DEDUP_REMOVED lines=51> */
.L_x_132:
[----:B------:R-:W-:Y:S01]  /*2c80*/  F2FP.PACK_AB R6, R52, R53 ;  /* 0x000000353406723e */ /* 0x000fe200000000ff */
[----:B------:R-:W-:Y:S01]  /*2c90*/  IMAD.SHL.U32 R184, R198, 0x2, RZ ;  /* 0x00000002c6b87824 */ /* 0x000fe200078e00ff */
        /* <DEDUP_REMOVED lines=12> */
[----:B------:R-:W-:Y:S04]  /*2d60*/  STS [R214+0x10400], R0 ;  /* 0x01040000d6007388 */ /* 0x000fe80000000800 */
[----:B------:R-:W-:Y:S04]  /*2d70*/  STS [R215+0x10000], R8 ;  /* 0x01000008d7007388 */ /* 0x000fe80000000800 */
[----:B------:R-:W-:Y:S04]  /*2d80*/  STS [R215+0x10400], R7 ;  /* 0x01040007d7007388 */ /* 0x000fe80000000800 */
[----:B------:R-:W-:Y:S06]  /*2d90*/  BAR.SYNC.DEFER_BLOCKING 0x0 ;  /* 0x0000000000007b1d */ /* 0x000fec0000010000 */
        /* <DEDUP_REMOVED lines=52> */
[C---:B------:R-:W-:Y:S05]  /*30e0*/  IMAD.U32 R0, R3.reuse, -0x40, RZ ;  /* 0xffffffc003007824 */ /* 0x040fea00078e00ff */
        /* <DEDUP_REMOVED lines=14> */
.L_x_133:
[----:B------:R-:W-:Y:S01]  /*31d0*/  LDSM.16.M88.4 R64, [R196] ;  /* 0x00000000c440783b */ /* 0x000fe20000000200 */
[C---:B-1----:R-:W-:Y:S02]  /*31e0*/  IMAD.IADD R2, R196.reuse, 0x1, R172 ;  /* 0x00000001c4027824 */ /* 0x042fe400078e02ac */
[----:B------:R-:W-:Y:S01]  /*31f0*/  IMAD.IADD R0, R196, 0x1, R185 ;  /* 0x00000001c4007824 */ /* 0x000fe200078e02b9 */
[----:B------:R-:W1:Y:S04]  /*3200*/  LDSM.16.MT88.4 R16, [R184+0xc000] ;  /* 0x00c00000b810783b */ /* 0x000e680000004200 */
[----:B------:R-:W2:Y:S04]  /*3210*/  LDSM.16.M88.4 R60, [R196+0x1000] ;  /* 0x00100000c43c783b */ /* 0x000ea80000000200 */
[----:B------:R-:W3:Y:S04]  /*3220*/  LDSM.16.MT88.4 R100, [R184+0xe000] ;  /* 0x00e00000b864783b */ /* 0x000ee80000004200 */
[----:B------:R-:W-:Y:S04]  /*3230*/  LDSM.16.MT88.4 R172, [R184+0xc800] ;  /* 0x00c80000b8ac783b */ /* 0x000fe80000004200 */
[----:B------:R-:W4:Y:S04]  /*3240*/  LDSM.16.M88.4 R104, [R2] ;  /* 0x000000000268783b */ /* 0x000f280000000200 */
        /* <DEDUP_REMOVED lines=19> */
[----:B------:R2:W3:Y:S07]  /*3380*/  LDSM.16.M88.4 R176, [R0+0x1000] ;  /* 0x0010000000b0783b */ /* 0x0004ee0000000200 */
[----:B------:R-:W-:Y:S01]  /*3390*/  HMMA.16816.F32 R64, R104, R182, R64 ;  /* 0x000000b66840723c */ /* 0x000fe20000001840 */
[----:B------:R-:W4:Y:S04]  /*33a0*/  LDSM.16.MT88.4 R104, [R184+0xf000] ;  /* 0x00f00000b868783b */ /* 0x000f280000004200 */
[----:B------:R-:W-:Y:S03]  /*33b0*/  LDSM.16.MT88.4 R180, [R184+0xd800] ;  /* 0x00d80000b8b4783b */ /* 0x000fe60000004200 */
[-C--:B-1----:R-:W-:Y:S05]  /*33c0*/  HMMA.16816.F32 R4, R100, R172.reuse, R4 ;  /* 0x000000ac6404723c */ /* 0x082fea0000001804 */
[----:B--2---:R-:W-:Y:S01]  /*33d0*/  IMAD.IADD R0, R185, 0x1, R2 ;  /* 0x00000001b9007824 */ /* 0x004fe200078e0202 */
[C---:B------:R-:W-:Y:S01]  /*33e0*/  LEA R2, P1, R212.reuse, R204, 0x2 ;  /* 0x000000ccd4027211 */ /* 0x040fe200078210ff */
[----:B------:R-:W-:Y:S05]  /*33f0*/  LDSM.16.MT88.4 R184, [R184+0xf800] ;  /* 0x00f80000b8b8783b */ /* 0x000fea0000004200 */
[-C--:B------:R-:W-:Y:S01]  /*3400*/  LEA.HI.X.SX32 R3, R212, R205.reuse, 0x2, P1 ;  /* 0x000000cdd4037211 */ /* 0x080fe200008f16ff */
[C---:B---3--:R-:W-:Y:S08]  /*3410*/  HMMA.16816.F32 R8, R176.reuse, R172, R8 ;  /* 0x000000acb008723c */ /* 0x048ff00000001808 */
[-C--:B------:R-:W-:Y:S08]  /*3420*/  HMMA.16816.F32 R12, R176, R174.reuse, R12 ;  /* 0x000000aeb00c723c */ /* 0x080ff0000000180c */
[C---:B------:R-:W-:Y:S01]  /*3430*/  HMMA.16816.F32 R16, R100.reuse, R174, R16 ;  /* 0x000000ae6410723c */ /* 0x040fe20000001810 */
[----:B------:R-:W1:Y:S07]  /*3440*/  LDSM.16.M88.4 R172, [R0] ;  /* 0x0000000000ac783b */ /* 0x000e6e0000000200 */
[-C--:B----4-:R-:W-:Y:S08]  /*3450*/  HMMA.16816.F32 R52, R100, R104.reuse, R52 ;  /* 0x000000686434723c */ /* 0x090ff00000001834 */
[C---:B------:R-:W-:Y:S08]  /*3460*/  HMMA.16816.F32 R56, R176.reuse, R104, R56 ;  /* 0x00000068b038723c */ /* 0x040ff00000001838 */
[-C--:B------:R-:W-:Y:S01]  /*3470*/  HMMA.16816.F32 R60, R176, R106.reuse, R60 ;  /* 0x0000006ab03c723c */ /* 0x080fe2000000183c */
[----:B------:R2:W3:Y:S07]  /*3480*/  LDSM.16.M88.4 R176, [R0+0x1000] ;  /* 0x0010000000b0783b */ /* 0x0004ee0000000200 */
[----:B------:R-:W-:Y:S07]  /*3490*/  HMMA.16816.F32 R64, R100, R106, R64 ;  /* 0x0000006a6440723c */ /* 0x000fee0000001840 */
[----:B------:R-:W-:Y:S01]  /*34a0*/  @P4 IADD3 R100, P0, R229, R222, RZ ;  /* 0x000000dee5644210 */ /* 0x000fe20007f1e0ff */
[----:B------:R-:W-:Y:S01]  /*34b0*/  IMAD.MOV.U32 R106, RZ, RZ, c[0x0][0x22c] ;  /* 0x00008b00ff6a7624 */ /* 0x000fe200078e00ff */
[-C--:B-1----:R-:W-:Y:S03]  /*34c0*/  HMMA.16816.F32 R4, R172, R180.reuse, R4 ;  /* 0x000000b4ac04723c */ /* 0x082fe60000001804 */
[----:B------:R-:W-:Y:S02]  /*34d0*/  IMAD.MOV.U32 R107, RZ, RZ, c[0x0][0x22c] ;  /* 0x00008b00ff6b7624 */ /* 0x000fe400078e00ff */
[----:B------:R-:W-:Y:S02]  /*34e0*/  @P4 IMAD.X R101, R233, 0x1, R221, P0 ;  /* 0x00000001e9654824 */ /* 0x000fe400000e06dd */
[----:B------:R-:W-:Y:S02]  /*34f0*/  IMAD R106, R106, c[0x0][0x1c0], RZ ;  /* 0x000070006a6a7a24 */ /* 0x000fe400078e02ff */
[----:B------:R-:W-:Y:S01]  /*3500*/  IMAD R107, R107, c[0x0][0x1c0], RZ ;  /* 0x000070006b6b7a24 */ /* 0x000fe200078e02ff */
[----:B------:R1:W5:Y:S02]  /*3510*/  @P4 LDG.E R218, [R100.64+-0x100] ;  /* 0xffff001064da4981 */ /* 0x000364000c1e1900 */
[----:B------:R-:W-:Y:S02]  /*3520*/  IMAD R106, R106, 0x18, RZ ;  /* 0x000000186a6a7824 */ /* 0x000fe400078e02ff */
[----:B------:R1:W5:Y:S01]  /*3530*/  @P4 LDG.E R217, [R100.64+-0xe0] ;  /* 0xffff201064d94981 */ /* 0x000362000c1e1900 */
[----:B------:R-:W-:Y:S02]  /*3540*/  IMAD.SHL.U32 R107, R107, 0x20, RZ ;  /* 0x000000206b6b7824 */ /* 0x000fe400078e00ff */
[CC--:B------:R-:W-:Y:S01]  /*3550*/  LEA R104, P1, R106.reuse, R204.reuse, 0x2 ;  /* 0x000000cc6a687211 */ /* 0x0c0fe200078210ff */
[----:B--2---:R-:W-:Y:S03]  /*3560*/  IMAD.MOV.U32 R0, RZ, RZ, c[0x0][0x22c] ;  /* 0x00008b00ff007624 */ /* 0x004fe600078e00ff */
[-C--:B------:R-:W-:Y:S01]  /*3570*/  LEA.HI.X.SX32 R105, R106, R205.reuse, 0x2, P1 ;  /* 0x000000cd6a697211 */ /* 0x080fe200008f16ff */
[----:B------:R-:W-:Y:S01]  /*3580*/  IMAD R0, R0, c[0x0][0x1c0], RZ ;  /* 0x0000700000007a24 */ /* 0x000fe200078e02ff */
[----:B------:R2:W-:Y:S01]  /*3590*/  RED.E.ADD.F32.FTZ.RN.STRONG.GPU [R204.64], R4 ;  /* 0x00000004cc00798e */ /* 0x0005e2000c10e790 */
[C---:B---3--:R-:W-:Y:S03]  /*35a0*/  HMMA.16816.F32 R8, R176.reuse, R180, R8 ;  /* 0x000000b4b008723c */ /* 0x048fe60000001808 */
[----:B------:R3:W-:Y:S01]  /*35b0*/  RED.E.ADD.F32.FTZ.RN.STRONG.GPU [R2.64], R5 ;  /* 0x000000050200798e */ /* 0x0007e2000c10e790 */
[----:B------:R-:W-:Y:S04]  /*35c0*/  IMAD R0, R0, 0x28, RZ ;  /* 0x0000002800007824 */ /* 0x000fe800078e02ff */
[-C--:B------:R-:W-:Y:S04]  /*35d0*/  HMMA.16816.F32 R12, R176, R182.reuse, R12 ;  /* 0x000000b6b00c723c */ /* 0x080fe8000000180c */
[CC--:B-1----:R-:W-:Y:S04]  /*35e0*/  LEA R100, P0, R234.reuse, R204.reuse, 0x2 ;  /* 0x000000ccea647211 */ /* 0x0c2fe800078010ff */
[C---:B------:R-:W-:Y:S04]  /*35f0*/  HMMA.16816.F32 R16, R172.reuse, R182, R16 ;  /* 0x000000b6ac10723c */ /* 0x040fe80000001810 */
[-C--:B------:R-:W-:Y:S02]  /*3600*/  LEA.HI.X.SX32 R101, R234, R205.reuse, 0x2, P0 ;  /* 0x000000cdea657211 */ /* 0x080fe400000f16ff */
[CC--:B------:R-:W-:Y:S02]  /*3610*/  LEA R102, P0, R107.reuse, R204.reuse, 0x2 ;  /* 0x000000cc6b667211 */ /* 0x0c0fe400078010ff */
[-C--:B------:R-:W-:Y:S01]  /*3620*/  HMMA.16816.F32 R52, R172, R184.reuse, R52 ;  /* 0x000000b8ac34723c */ /* 0x080fe20000001834 */
[----:B------:R1:W-:Y:S03]  /*3630*/  RED.E.ADD.F32.FTZ.RN.STRONG.GPU [R100.64], R6 ;  /* 0x000000066400798e */ /* 0x0003e6000c10e790 */
[-C--:B------:R-:W-:Y:S01]  /*3640*/  LEA.HI.X.SX32 R103, R107, R205.reuse, 0x2, P0 ;  /* 0x000000cd6b677211 */ /* 0x080fe200000f16ff */
[----:B------:R4:W-:Y:S01]  /*3650*/  RED.E.ADD.F32.FTZ.RN.STRONG.GPU [R104.64], R7 ;  /* 0x000000076800798e */ /* 0x0009e2000c10e790 */
[CC--:B--2---:R-:W-:Y:S02]  /*3660*/  LEA R4, P1, R252.reuse, R204.reuse, 0x2 ;  /* 0x000000ccfc047211 */ /* 0x0c4fe400078210ff */
[C---:B------:R-:W-:Y:S01]  /*3670*/  HMMA.16816.F32 R56, R176.reuse, R184, R56 ;  /* 0x000000b8b038723c */ /* 0x040fe20000001838 */
[----:B------:R2:W-:Y:S03]  /*3680*/  RED.E.ADD.F32.FTZ.RN.STRONG.GPU [R102.64], R8 ;  /* 0x000000086600798e */ /* 0x0005e6000c10e790 */
[-C--:B---3--:R-:W-:Y:S04]  /*3690*/  LEA.HI.X.SX32 R5, R252, R205.reuse, 0x2, P1 ;  /* 0x000000cdfc057211 */ /* 0x088fe800008f16ff */
[-C--:B------:R-:W-:Y:S08]  /*36a0*/  HMMA.16816.F32 R60, R176, R186.reuse, R60 ;  /* 0x000000bab03c723c */ /* 0x080ff0000000183c */
[----:B------:R-:W-:Y:S04]  /*36b0*/  HMMA.16816.F32 R64, R172, R186, R64 ;  /* 0x000000baac40723c */ /* 0x000fe80000001840 */
[CC--:B-1----:R-:W-:Y:S02]  /*36c0*/  LEA R100, P2, R0.reuse, R204.reuse, 0x2 ;  /* 0x000000cc00647211 */ /* 0x0c2fe400078410ff */
[CC--:B------:R-:W-:Y:S02]  /*36d0*/  LEA R6, P0, R251.reuse, R204.reuse, 0x2 ;  /* 0x000000ccfb067211 */ /* 0x0c0fe400078010ff */
[-C--:B------:R-:W-:Y:S01]  /*36e0*/  LEA.HI.X.SX32 R101, R0, R205.reuse, 0x2, P2 ;  /* 0x000000cd00657211 */ /* 0x080fe200010f16ff */
[----:B------:R-:W-:Y:S03]  /*36f0*/  IMAD.IADD R0, R212, 0x1, R237 ;  /* 0x00000001d4007824 */ /* 0x000fe600078e02ed */
[-C--:B----4-:R-:W-:Y:S01]  /*3700*/  LEA.HI.X.SX32 R7, R251, R205.reuse, 0x2, P0 ;  /* 0x000000cdfb077211 */ /* 0x090fe200000f16ff */
[----:B------:R1:W-:Y:S01]  /*3710*/  RED.E.ADD.F32.FTZ.RN.STRONG.GPU [R100.64], R9 ;  /* 0x000000096400798e */ /* 0x0003e2000c10e790 */
[CC--:B--2---:R-:W-:Y:S03]  /*3720*/  LEA R8, P2, R228.reuse, R204.reuse, 0x2 ;  /* 0x000000cce4087211 */ /* 0x0c4fe600078410ff */
        /* <DEDUP_REMOVED lines=8> */
[CC--:B---3--:R-:W-:Y:S02]  /*37b0*/  LEA R6, P1, R237.reuse, R204.reuse, 0x2 ;  /* 0x000000cced067211 */ /* 0x0c8fe400078210ff */
[CC--:B------:R-:W-:Y:S01]  /*37c0*/  LEA R10, P0, R0.reuse, R204.reuse, 0x2 ;  /* 0x000000cc000a7211 */ /* 0x0c0fe200078010ff */
[----:B------:R1:W-:Y:S01]  /*37d0*/  RED.E.ADD.F32.FTZ.RN.STRONG.GPU [R4.64], R18 ;  /* 0x000000120400798e */ /* 0x0003e2000c10e790 */
[-C--:B------:R-:W-:Y:S02]  /*37e0*/  LEA.HI.X.SX32 R7, R237, R205.reuse, 0x2, P1 ;  /* 0x000000cded077211 */ /* 0x080fe400008f16ff */
[-C--:B------:R-:W-:Y:S01]  /*37f0*/  LEA.HI.X.SX32 R11, R0, R205.reuse, 0x2, P0 ;  /* 0x000000cd000b7211 */ /* 0x080fe200000f16ff */
[----:B------:R-:W-:Y:S02]  /*3800*/  IMAD.IADD R0, R212, 0x1, R236 ;  /* 0x00000001d4007824 */ /* 0x000fe400078e02ec */
        /* <DEDUP_REMOVED lines=112> */
.L_x_131:
[----:B---34-:R-:W-:Y:S01]  /*3f10*/  BAR.SYNC.DEFER_BLOCKING 0x0 ;  /* 0x0000000000007b1d */ /* 0x018fe20000010000 */
[----:B------:R-:W-:Y:S01]  /*3f20*/  FMUL.FTZ R68, R68, c[0x0][0x2e0] ;  /* 0x0000b80044447a20 */ /* 0x000fe20000410000 */
[----:B------:R-:W-:Y:S01]  /*3f30*/  F2FP.PACK_AB R20, R21, R20 ;  /* 0x000000141514723e */ /* 0x000fe200000000ff */
[----:B--2---:R-:W-:Y:S01]  /*3f40*/  FMUL.FTZ R6, R69, c[0x0][0x2e0] ;  /* 0x0000b80045067a20 */ /* 0x004fe20000410000 */
[----:B------:R-:W-:Y:S01]  /*3f50*/  F2FP.PACK_AB R22, R23, R22 ;  /* 0x000000161716723e */ /* 0x000fe200000000ff */
[----:B------:R-:W-:Y:S01]  /*3f60*/  FMUL.FTZ R70, R70, c[0x0][0x2e0] ;  /* 0x0000b80046467a20 */ /* 0x000fe20000410000 */
[----:B------:R-:W2:Y:S01]  /*3f70*/  S2R R18, SR_CTAID.Y ;  /* 0x0000000000127919 */ /* 0x000ea20000002600 */
        /* <DEDUP_REMOVED lines=31> */
[----:B------:R-:W-:Y:S01]  /*4170*/  STS [R239+0x400], R8 ;  /* 0x00040008ef007388 */ /* 0x000fe20000000800 */
[----:B------:R-:W-:Y:S01]  /*4180*/  FMUL.FTZ R15, R87, c[0x0][0x2e0] ;  /* 0x0000b800570f7a20 */ /* 0x000fe20000410000 */
[----:B------:R-:W-:Y:S01]  /*4190*/  F2FP.PACK_AB R16, R16, R84 ;  /* 0x000000541010723e */ /* 0x000fe200000000ff */
[----:B------:R-:W-:Y:S01]  /*41a0*/  FMUL.FTZ R96, R96, c[0x0][0x2e0] ;  /* 0x0000b80060607a20 */ /* 0x000fe20000410000 */
[----:B------:R4:W-:Y:S01]  /*41b0*/  STS [R238+0x1000], R9 ;  /* 0x00100009ee007388 */ /* 0x0009e20000000800 */
        /* <DEDUP_REMOVED lines=22> */
[C---:B------:R-:W-:Y:S01]  /*4320*/  IMAD R4, R248.reuse, c[0x0][0x3a0], RZ ;  /* 0x0000e800f8047a24 */ /* 0x040fe200078e02ff */
[----:B------:R-:W-:Y:S01]  /*4330*/  STS [R239+0x2000], R96 ;  /* 0x00200060ef007388 */ /* 0x000fe20000000800 */
[----:B------:R-:W-:Y:S01]  /*4340*/  F2FP.PACK_AB R28, R29, R28 ;  /* 0x0000001c1d1c723e */ /* 0x000fe200000000ff */
[----:B------:R-:W-:Y:S01]  /*4350*/  IMAD R10, R248, c[0x0][0x3a8], RZ ;  /* 0x0000ea00f80a7a24 */ /* 0x000fe200078e02ff */
[----:B------:R-:W-:Y:S01]  /*4360*/  F2FP.PACK_AB R94, R95, R94 ;  /* 0x0000005e5f5e723e */ /* 0x000fe200000000ff */
[----:B------:R-:W-:Y:S01]  /*4370*/  STS [R239+0x2400], R98 ;  /* 0x00240062ef007388 */ /* 0x000fe20000000800 */
[----:B------:R-:W-:Y:S01]  /*4380*/  F2FP.PACK_AB R30, R31, R30 ;  /* 0x0000001e1f1e723e */ /* 0x000fe200000000ff */
[C---:B------:R-:W-:Y:S01]  /*4390*/  IMAD R11, R244.reuse, c[0x0][0x3a4], R4 ;  /* 0x0000e900f40b7a24 */ /* 0x040fe200078e0204 */
[----:B------:R-:W-:Y:S01]  /*43a0*/  F2FP.PACK_AB R36, R37, R36 ;  /* 0x000000242524723e */ /* 0x000fe200000000ff */
[----:B------:R-:W-:Y:S01]  /*43b0*/  STS [R238+0x3000], R89 ;  /* 0x00300059ee007388 */ /* 0x000fe20000000800 */
[----:B------:R-:W-:Y:S01]  /*43c0*/  F2FP.PACK_AB R38, R39, R38 ;  /* 0x000000262726723e */ /* 0x000fe200000000ff */
[----:B------:R-:W-:Y:S01]  /*43d0*/  IMAD R10, R244, c[0x0][0x3ac], R10 ;  /* 0x0000eb00f40a7a24 */ /* 0x000fe200078e020a */
[----:B------:R-:W-:Y:S01]  /*43e0*/  F2FP.PACK_AB R48, R49, R48 ;  /* 0x000000303130723e */ /* 0x000fe200000000ff */
[----:B------:R-:W-:Y:S01]  /*43f0*/  STS [R238+0x3400], R90 ;  /* 0x0034005aee007388 */ /* 0x000fe20000000800 */
[----:B------:R-:W-:-:S02]  /*4400*/  F2FP.PACK_AB R50, R51, R50 ;  /* 0x000000323332723e */ /* 0x000fc400000000ff */
[----:B------:R-:W-:Y:S01]  /*4410*/  F2FP.PACK_AB R40, R41, R40 ;  /* 0x000000282928723e */ /* 0x000fe200000000ff */
[----:B------:R-:W-:Y:S01]  /*4420*/  STS [R239+0x3000], R92 ;  /* 0x0030005cef007388 */ /* 0x000fe20000000800 */
[----:B------:R-:W-:Y:S02]  /*4430*/  F2FP.PACK_AB R42, R43, R42 ;  /* 0x0000002a2b2a723e */ /* 0x000fe400000000ff */
[----:B------:R-:W-:Y:S01]  /*4440*/  F2FP.PACK_AB R44, R45, R44 ;  /* 0x0000002c2d2c723e */ /* 0x000fe200000000ff */
[----:B------:R-:W-:Y:S01]  /*4450*/  STS [R239+0x3400], R94 ;  /* 0x0034005eef007388 */ /* 0x000fe20000000800 */
[----:B------:R-:W-:Y:S02]  /*4460*/  F2FP.PACK_AB R46, R47, R46 ;  /* 0x0000002e2f2e723e */ /* 0x000fe400000000ff */
[----:B------:R-:W-:Y:S01]  /*4470*/  MOV R2, R246 ;  /* 0x000000f600027202 */ /* 0x000fe20000000f00 */
[----:B------:R-:W1:Y:S01]  /*4480*/  S2R R17, SR_CTAID.Z ;  /* 0x0000000000117919 */ /* 0x000e620000002700 */
[----:B------:R-:W-:-:S02]  /*4490*/  MOV R3, R247 ;  /* 0x000000f700037202 */ /* 0x000fc40000000f00 */
[----:B--2---:R-:W-:Y:S01]  /*44a0*/  SHF.R.S32.HI R0, RZ, 0x1f, R18 ;  /* 0x0000001fff007819 */ /* 0x004fe20000011412 */
[----:B------:R-:W-:Y:S01]  /*44b0*/  STS [R238+0x4000], R20 ;  /* 0x00400014ee007388 */ /* 0x000fe20000000800 */
[----:B------:R-:W-:Y:S01]  /*44c0*/  SHF.R.S32.HI R52, RZ, 0x1f, R245 ;  /* 0x0000001fff347819 */ /* 0x000fe200000114f5 */
[C-C-:B------:R-:W-:Y:S02]  /*44d0*/  IMAD.WIDE.U32 R4, R244.reuse, c[0x0][0x3a0], R2.reuse ;  /* 0x0000e800f4047a25 */ /* 0x140fe400078e0002 */
[----:B------:R-:W-:Y:S02]  /*44e0*/  STS [R238+0x4400], R22 ;  /* 0x00440016ee007388 */ /* 0x000fe40000000800 */
[----:B------:R-:W-:Y:S01]  /*44f0*/  IMAD.WIDE.U32 R2, R244, c[0x0][0x3a8], R2 ;  /* 0x0000ea00f4027a25 */ /* 0x000fe200078e0002 */
[----:B------:R-:W-:Y:S01]  /*4500*/  IADD3 R5, R5, R11, RZ ;  /* 0x0000000b05057210 */ /* 0x000fe20007ffe0ff */
[----:B------:R-:W-:Y:S02]  /*4510*/  STS [R239+0x4000], R32 ;  /* 0x00400020ef007388 */ /* 0x000fe40000000800 */
[C---:B---3--:R-:W-:Y:S01]  /*4520*/  IMAD R7, R0.reuse, c[0x0][0x388], RZ ;  /* 0x0000e20000077a24 */ /* 0x048fe200078e02ff */
[----:B------:R-:W-:Y:S01]  /*4530*/  IADD3 R3, R3, R10, RZ ;  /* 0x0000000a03037210 */ /* 0x000fe20007ffe0ff */
[----:B------:R-:W-:Y:S01]  /*4540*/  STS [R239+0x4400], R34 ;  /* 0x00440022ef007388 */ /* 0x000fe20000000800 */
[----:B------:R-:W-:-:S02]  /*4550*/  IMAD R6, R0, c[0x0][0x390], RZ ;  /* 0x0000e40000067a24 */ /* 0x000fc400078e02ff */
[C---:B------:R-:W-:Y:S01]  /*4560*/  IMAD R0, R18.reuse, c[0x0][0x38c], R7 ;  /* 0x0000e30012007a24 */ /* 0x040fe200078e0207 */
[----:B------:R-:W-:Y:S01]  /*4570*/  STS [R238+0x5000], R24 ;  /* 0x00500018ee007388 */ /* 0x000fe20000000800 */
[----:B------:R-:W-:-:S03]  /*4580*/  IMAD.WIDE.U32 R4, R18, c[0x0][0x388], R4 ;  /* 0x0000e20012047a25 */ /* 0x000fc600078e0004 */
[----:B------:R-:W-:Y:S01]  /*4590*/  STS [R238+0x5400], R26 ;  /* 0x0054001aee007388 */ /* 0x000fe20000000800 */
[C---:B------:R-:W-:Y:S01]  /*45a0*/  IMAD R6, R18.reuse, c[0x0][0x394], R6 ;  /* 0x0000e50012067a24 */ /* 0x040fe200078e0206 */
[----:B------:R-:W-:Y:S01]  /*45b0*/  IADD3 R5, R5, R0, RZ ;  /* 0x0000000005057210 */ /* 0x000fe20007ffe0ff */
[----:B------:R-:W-:Y:S01]  /*45c0*/  IMAD.WIDE.U32 R2, R18, c[0x0][0x390], R2 ;  /* 0x0000e40012027a25 */ /* 0x000fe200078e0002 */
[----:B------:R-:W-:Y:S01]  /*45d0*/  STS [R239+0x5000], R28 ;  /* 0x0050001cef007388 */ /* 0x000fe20000000800 */
[----:B-1----:R-:W-:Y:S02]  /*45e0*/  SHF.R.S32.HI R0, RZ, 0x1f, R17 ;  /* 0x0000001fff007819 */ /* 0x002fe40000011411 */
[----:B------:R-:W-:Y:S01]  /*45f0*/  IMAD.WIDE.U32 R4, R17, c[0x0][0x3b8], R4 ;  /* 0x0000ee0011047a25 */ /* 0x000fe200078e0004 */
[----:B------:R-:W-:Y:S01]  /*4600*/  STS [R239+0x5400], R30 ;  /* 0x0054001eef007388 */ /* 0x000fe20000000800 */
[----:B------:R-:W-:Y:S02]  /*4610*/  IADD3 R3, R3, R6, RZ ;  /* 0x0000000603037210 */ /* 0x000fe40007ffe0ff */
[C---:B------:R-:W-:Y:S01]  /*4620*/  IMAD R7, R0.reuse, c[0x0][0x3b8], RZ ;  /* 0x0000ee0000077a24 */ /* 0x040fe200078e02ff */
[----:B------:R-:W-:Y:S01]  /*4630*/  STS [R238+0x6000], R36 ;  /* 0x00600024ee007388 */ /* 0x000fe20000000800 */
[----:B------:R-:W-:-:S02]  /*4640*/  IMAD R6, R0, c[0x0][0x3c0], RZ ;  /* 0x0000f00000067a24 */ /* 0x000fc400078e02ff */
[C---:B------:R-:W-:Y:S01]  /*4650*/  IMAD R0, R17.reuse, c[0x0][0x3bc], R7 ;  /* 0x0000ef0011007a24 */ /* 0x040fe200078e0207 */
[----:B------:R-:W-:Y:S01]  /*4660*/  STS [R238+0x6400], R38 ;  /* 0x00640026ee007388 */ /* 0x000fe20000000800 */
[C---:B------:R-:W-:Y:S02]  /*4670*/  IMAD R6, R17.reuse, c[0x0][0x3c4], R6 ;  /* 0x0000f10011067a24 */ /* 0x040fe400078e0206 */
[----:B------:R-:W-:Y:S01]  /*4680*/  IMAD.WIDE.U32 R2, R17, c[0x0][0x3c0], R2 ;  /* 0x0000f00011027a25 */ /* 0x000fe200078e0002 */
[----:B------:R-:W-:Y:S01]  /*4690*/  STS [R239+0x6000], R48 ;  /* 0x00600030ef007388 */ /* 0x000fe20000000800 */
[----:B------:R-:W-:Y:S02]  /*46a0*/  IADD3 R5, R5, R0, RZ ;  /* 0x0000000005057210 */ /* 0x000fe40007ffe0ff */
[C---:B------:R-:W-:Y:S01]  /*46b0*/  IMAD R0, R52.reuse, c[0x0][0x3a8], RZ ;  /* 0x0000ea0034007a24 */ /* 0x040fe200078e02ff */
[----:B------:R-:W-:Y:S01]  /*46c0*/  STS [R239+0x6400], R50 ;  /* 0x00640032ef007388 */ /* 0x000fe20000000800 */
[----:B------:R-:W-:Y:S01]  /*46d0*/  IADD3 R3, R3, R6, RZ ;  /* 0x0000000603037210 */ /* 0x000fe20007ffe0ff */
[----:B------:R-:W-:-:S02]  /*46e0*/  IMAD R10, R52, c[0x0][0x3a0], RZ ;  /* 0x0000e800340a7a24 */ /* 0x000fc400078e02ff */
[----:B------:R-:W-:Y:S01]  /*46f0*/  STS [R238+0x7000], R40 ;  /* 0x00700028ee007388 */ /* 0x000fe20000000800 */
[C---:B------:R-:W-:Y:S02]  /*4700*/  IMAD R0, R245.reuse, c[0x0][0x3ac], R0 ;  /* 0x0000eb00f5007a24 */ /* 0x040fe400078e0200 */
[C---:B------:R-:W-:Y:S01]  /*4710*/  IMAD.WIDE.U32 R6, R245.reuse, c[0x0][0x3a8], R2 ;  /* 0x0000ea00f5067a25 */ /* 0x040fe200078e0002 */
[----:B------:R-:W-:Y:S03]  /*4720*/  STS [R238+0x7400], R42 ;  /* 0x0074002aee007388 */ /* 0x000fe60000000800 */
[C---:B------:R-:W-:Y:S01]  /*4730*/  IMAD R10, R245.reuse, c[0x0][0x3a4], R10 ;  /* 0x0000e900f50a7a24 */ /* 0x040fe200078e020a */
[----:B------:R-:W-:Y:S01]  /*4740*/  STS [R239+0x7000], R44 ;  /* 0x0070002cef007388 */ /* 0x000fe20000000800 */
[----:B----4-:R-:W-:Y:S01]  /*4750*/  IMAD.WIDE.U32 R8, R245, c[0x0][0x3a0], R4 ;  /* 0x0000e800f5087a25 */ /* 0x010fe200078e0004 */
[----:B------:R-:W-:-:S02]  /*4760*/  IADD3 R0, R7, R0, RZ ;  /* 0x0000000007007210 */ /* 0x000fc40007ffe0ff */
[----:B------:R-:W-:Y:S04]  /*4770*/  STS [R239+0x7400], R46 ;  /* 0x0074002eef007388 */ /* 0x000fe80000000800 */
[----:B------:R-:W-:Y:S01]  /*4780*/  BAR.SYNC.DEFER_BLOCKING 0x0 ;  /* 0x0000000000007b1d */ /* 0x000fe20000010000 */
[----:B------:R-:W-:Y:S02]  /*4790*/  LEA R2, P0, R6, c[0x0][0x348], 0x1 ;  /* 0x0000d20006027a11 */ /* 0x000fe400078008ff */
[----:B------:R-:W-:Y:S02]  /*47a0*/  IADD3 R10, R9, R10, RZ ;  /* 0x0000000a090a7210 */ /* 0x000fe40007ffe0ff */
[----:B------:R-:W-:Y:S02]  /*47b0*/  LEA R4, P1, R8, c[0x0][0x340], 0x1 ;  /* 0x0000d00008047a11 */ /* 0x000fe400078208ff */
[----:B------:R-:W-:-:S02]  /*47c0*/  MOV R7, c[0x0][0x3a0] ;  /* 0x0000e80000077a02 */ /* 0x000fc40000000f00 */
[----:B------:R-:W-:Y:S02]  /*47d0*/  LEA.HI.X R3, R6, c[0x0][0x34c], R0, 0x1, P0 ;  /* 0x0000d30006037a11 */ /* 0x000fe400000f0c00 */
[----:B------:R-:W-:Y:S02]  /*47e0*/  MOV R0, c[0x0][0x3a8] ;  /* 0x0000ea0000007a02 */ /* 0x000fe40000000f00 */
[----:B------:R-:W-:Y:S02]  /*47f0*/  LEA.HI.X R5, R8, c[0x0][0x344], R10, 0x1, P1 ;  /* 0x0000d10008057a11 */ /* 0x000fe400008f0c0a */
[----:B------:R-:W-:Y:S02]  /*4800*/  MOV R9, c[0x0][0x3a4] ;  /* 0x0000e90000097a02 */ /* 0x000fe40000000f00 */
[----:B------:R-:W-:Y:S02]  /*4810*/  LEA R8, P1, R7, R4, 0x6 ;  /* 0x0000000407087211 */ /* 0x000fe400078230ff */
[----:B------:R-:W-:-:S02]  /*4820*/  MOV R10, c[0x0][0x3ac] ;  /* 0x0000eb00000a7a02 */ /* 0x000fc40000000f00 */
[C---:B------:R-:W-:Y:S02]  /*4830*/  LEA R6, P0, R0.reuse, R2, 0x6 ;  /* 0x0000000200067211 */ /* 0x040fe400078030ff */
[----:B------:R-:W-:Y:S01]  /*4840*/  LEA.HI.X R9, R7, R5, R9, 0x6, P1 ;  /* 0x0000000507097211 */ /* 0x000fe200008f3409 */
[----:B------:R-:W1:Y:S01]  /*4850*/  LDS.128 R40, [R211+0xc000] ;  /* 0x00c00000d3287984 */ /* 0x000e620000000c00 */
[----:B------:R-:W-:-:S03]  /*4860*/  LEA.HI.X R7, R0, R3, R10, 0x6, P0 ;  /* 0x0000000300077211 */ /* 0x000fc600000f340a */
[----:B------:R-:W2:Y:S04]  /*4870*/  LDS.128 R32, [R211+0xe000] ;  /* 0x00e00000d3207984 */ /* 0x000ea80000000c00 */
[----:B------:R-:W3:Y:S04]  /*4880*/  LDS.128 R36, [R211+0xd000] ;  /* 0x00d00000d3247984 */ /* 0x000ee80000000c00 */
[----:B------:R-:W4:Y:S04]  /*4890*/  LDS.128 R28, [R211+0xf000] ;  /* 0x00f00000d31c7984 */ /* 0x000f280000000c00 */
[----:B------:R-:W4:Y:S04]  /*48a0*/  LDS.128 R24, [R211+0x10000] ;  /* 0x01000000d3187984 */ /* 0x000f280000000c00 */
[----:B------:R-:W4:Y:S04]  /*48b0*/  LDS.128 R16, [R211+0x12000] ;  /* 0x01200000d3107984 */ /* 0x000f280000000c00 */
[----:B------:R-:W4:Y:S04]  /*48c0*/  LDS.128 R20, [R211+0x11000] ;  /* 0x01100000d3147984 */ /* 0x000f280000000c00 */
[----:B------:R-:W4:Y:S04]  /*48d0*/  LDS.128 R12, [R211+0x13000] ;  /* 0x01300000d30c7984 */ /* 0x000f280000000c00 */
[----:B-1----:R1:W-:Y:S04]  /*48e0*/  STG.E.128 [R4.64], R40 ;  /* 0x0000002804007986 */ /* 0x0023e8000c101d10 */
[----:B--2---:R1:W-:Y:S04]  /*48f0*/  STG.E.128 [R4.64+0x80], R32 ;  /* 0x0000802004007986 */ /* 0x0043e8000c101d10 */
[----:B---3--:R1:W-:Y:S04]  /*4900*/  STG.E.128 [R8.64], R36 ;  /* 0x0000002408007986 */ /* 0x0083e8000c101d10 */
[----:B----4-:R1:W-:Y:S04]  /*4910*/  STG.E.128 [R8.64+0x80], R28 ;  /* 0x0000801c08007986 */ /* 0x0103e8000c101d10 */
[----:B------:R1:W-:Y:S04]  /*4920*/  STG.E.128 [R2.64], R24 ;  /* 0x0000001802007986 */ /* 0x0003e8000c101d10 */
[----:B------:R1:W-:Y:S04]  /*4930*/  STG.E.128 [R2.64+0x80], R16 ;  /* 0x0000801002007986 */ /* 0x0003e8000c101d10 */
[----:B------:R1:W-:Y:S04]  /*4940*/  STG.E.128 [R6.64], R20 ;  /* 0x0000001406007986 */ /* 0x0003e8000c101d10 */
[----:B------:R1:W-:Y:S02]  /*4950*/  STG.E.128 [R6.64+0x80], R12 ;  /* 0x0000800c06007986 */ /* 0x0003e4000c101d10 */
.L_x_128:
        /* <DEDUP_REMOVED lines=9> */
.L_x_135:
[----:B------:R-:W-:Y:S05]  /*49f0*/  EXIT ;  /* 0x000000000000794d */ /* 0x000fea0003800000 */
.L_x_137:
        /* <DEDUP_REMOVED lines=16> */
.L_x_2049:


//--------------------- .text._ZN5flash44flash_bwd_dq_dk_dv_loop_seqk_parallel_kernelI23Flash_bwd_kernel_traitsILi128ELi64ELi64ELi8ELi4ELi2ELi2ELb1ELb0EN7cutlass6half_tE19Flash_kernel_traitsILi128ELi64ELi64ELi8ES3_EELb0ELb0ELb0ELb1ELb0ELb0ELb0EEEvNS_16Flash_bwd_paramsE --------------------------
	.section	.text._ZN5flash44flash_bwd_dq_dk_dv_loop_seqk_parallel_kernelI23Flash_bwd_kernel_traitsILi128ELi64ELi64ELi8ELi4ELi2ELi2ELb1ELb0EN7cutlass6half_tE19Flash_kernel_traitsILi128ELi64ELi64ELi8ES3_EELb0ELb0ELb0ELb1ELb0ELb0ELb0EEEvNS_16Flash_bwd_paramsE,"ax",@progbits
	.sectioninfo	@"SHI_REGISTERS=255"
	.align	128
        .global         _ZN5flash44flash_bwd_dq_dk_dv_loop_seqk_parallel_kernelI23Flash_bwd_kernel_traitsILi128ELi64ELi64ELi8ELi4ELi2ELi2ELb1ELb0EN7cutlass6half_tE19Flash_kernel_traitsILi128ELi64ELi64ELi8ES3_EELb0ELb0ELb0ELb1ELb0ELb0ELb0EEEvNS_16Flash_bwd_paramsE
        .type           _ZN5flash44flash_bwd_dq_dk_dv_loop_seqk_parallel_kernelI23Flash_bwd_kernel_traitsILi128ELi64ELi64ELi8ELi4ELi2ELi2ELb1ELb0EN7cutlass6half_tE19Flash_kernel_traitsILi128ELi64ELi64ELi8ES3_EELb0ELb0ELb0ELb1ELb0ELb0ELb0EEEvNS_16Flash_bwd_paramsE,@function
        .size           _ZN5flash44flash_bwd_dq_dk_dv_loop_seqk_parallel_kernelI23Flash_bwd_kernel_traitsILi128ELi64ELi64ELi8ELi4ELi2ELi2ELb1ELb0EN7cutlass6half_tE19Flash_kernel_traitsILi128ELi64ELi64ELi8ES3_EELb0ELb0ELb0ELb1ELb0ELb0ELb0EEEvNS_16Flash_bwd_paramsE,(.L_x_2050 - _ZN5flash44flash_bwd_dq_dk_dv_loop_seqk_parallel_kernelI23Flash_bwd_kernel_traitsILi128ELi64ELi64ELi8ELi4ELi2ELi2ELb1ELb0EN7cutlass6half_tE19Flash_kernel_traitsILi128ELi64ELi64ELi8ES3_EELb0ELb0ELb0ELb1ELb0ELb0ELb0EEEvNS_16Flash_bwd_paramsE)
        .other          _ZN5flash44flash_bwd_dq_dk_dv_loop_seqk_parallel_kernelI23Flash_bwd_kernel_traitsILi128ELi64ELi64ELi8ELi4ELi2ELi2ELb1ELb0EN7cutlass6half_tE19Flash_kernel_traitsILi128ELi64ELi64ELi8ES3_EELb0ELb0ELb0ELb1ELb0ELb0ELb0EEEvNS_16Flash_bwd_paramsE,@"STO_CUDA_ENTRY STV_DEFAULT"
_ZN5flash44flash_bwd_dq_dk_dv_loop_seqk_parallel_kernelI23Flash_bwd_kernel_traitsILi128ELi64ELi64ELi8ELi4ELi2ELi2ELb1ELb0EN7cutlass6half_tE19Flash_kernel_traitsILi128ELi64ELi64ELi8ES3_EELb0ELb0ELb0ELb1ELb0ELb0ELb0EEEvNS_16Flash_bwd_paramsE:
.text._ZN5flash44flash_bwd_dq_dk_dv_loop_seqk_parallel_kernelI23Flash_bwd_kernel_traitsILi128ELi64ELi64ELi8ELi4ELi2ELi2ELb1ELb0EN7cutlass6half_tE19Flash_kernel_traitsILi128ELi64ELi64ELi8ES3_EELb0ELb0ELb0ELb1ELb0ELb0ELb0EEEvNS_16Flash_bwd_paramsE:
        /* <DEDUP_REMOVED lines=11> */
[----:B------:R-:W-:Y:S01]  /*00b0*/  IMAD.MOV.U32 R185, RZ, RZ, 0x40 ;  /* 0x00000040ffb97424 */ /* 0x000fe200078e00ff */
[----:B------:R-:W-:Y:S01]  /*00c0*/  ULDC.64 UR6, c[0x0][0x118] ;  /* 0x0000460000067ab9 */ /* 0x000fe20000000a00 */
[----:B------:R-:W-:Y:S01]  /*00d0*/  IMAD.MOV.U32 R223, RZ, RZ, -0x10 ;  /* 0xfffffff0ffdf7424 */ /* 0x000fe200078e00ff */
[----:B------:R-:W2:Y:S01]  /*00e0*/  S2R R244, SR_CTAID.Z ;  /* 0x0000000000f47919 */ /* 0x000ea20000002700 */
        /* <DEDUP_REMOVED lines=38> */
[----:B------:R-:W-:Y:S02]  /*0350*/  SHF.R.S32.HI R8, RZ, 0x7, R8 ;  /* 0x00000007ff087819 */ /* 0x000fe40000011408 */
[C---:B------:R-:W-:Y:S02]  /*0360*/  LOP3.LUT R4, R0.reuse, 0x10, R3, 0xf8, !PT ;  /* 0x0000001000047812 */ /* 0x040fe400078ef803 */
[----:B------:R-:W-:Y:S01]  /*0370*/  LOP3.LUT R189, R0, 0x8, R16, 0xf8, !PT ;  /* 0x0000000800bd7812 */ /* 0x000fe200078ef810 */
[----:B------:R-:W-:Y:S01]  /*0380*/  IMAD R3, R8, 0x800, R186 ;  /* 0x0000080008037824 */ /* 0x000fe200078e02ba */
[----:B------:R-:W-:Y:S02]  /*0390*/  SHF.R.U32.HI R0, RZ, 0x3, R0 ;  /* 0x00000003ff007819 */ /* 0x000fe40000011600 */
[----:B------:R-:W-:Y:S02]  /*03a0*/  LOP3.LUT R4, R4, 0x8, R16, 0xf8, !PT ;  /* 0x0000000804047812 */ /* 0x000fe400078ef810 */
        /* <DEDUP_REMOVED lines=9> */
[----:B------:R-:W-:Y:S01]  /*0440*/  IMAD.SHL.U32 R189, R189, 0x2, RZ ;  /* 0x00000002bdbd7824 */ /* 0x000fe200078e00ff */
[----:B------:R-:W-:Y:S01]  /*0450*/  LOP3.LUT R2, R15, 0x7ffffffc, RZ, 0xc0, !PT ;  /* 0x7ffffffc0f027812 */ /* 0x000fe200078ec0ff */
[----:B------:R-:W-:Y:S01]  /*0460*/  IMAD.IADD R4, R12, 0x1, -R4 ;  /* 0x000000010c047824 */ /* 0x000fe200078e0a04 */
[----:B------:R-:W-:-:S02]  /*0470*/  SHF.R.S32.HI R0, RZ, 0x6, R0 ;  /* 0x00000006ff007819 */ /* 0x000fc40000011400 */
[----:B------:R-:W-:Y:S02]  /*0480*/  SHF.R.S32.HI R3, RZ, 0x1f, R14 ;  /* 0x0000001fff037819 */ /* 0x000fe4000001140e */
[----:B------:R-:W-:Y:S01]  /*0490*/  ISETP.NE.U32.AND P0, PT, R5, 0x1, PT ;  /* 0x000000010500780c */ /* 0x000fe20003f05070 */
[----:B------:R-:W-:Y:S01]  /*04a0*/  IMAD.IADD R5, R12, 0x1, -R2 ;  /* 0x000000010c057824 */ /* 0x000fe200078e0a02 */
[----:B------:R-:W-:Y:S01]  /*04b0*/  LEA.HI R3, R3, R18, RZ, 0x2 ;  /* 0x0000001203037211 */ /* 0x000fe200078f10ff */
[C---:B------:R-:W-:Y:S01]  /*04c0*/  IMAD R13, R0.reuse, 0x200, R9 ;  /* 0x00000200000d7824 */ /* 0x040fe200078e0209 */
[----:B------:R1:W-:Y:S01]  /*04d0*/  STL [R1+0x14], R4 ;  /* 0x0000140401007387 */ /* 0x0003e20000100800 */
[----:B------:R-:W-:Y:S01]  /*04e0*/  IMAD.SHL.U32 R2, R0, 0x8, RZ ;  /* 0x0000000800027824 */ /* 0x000fe200078e00ff */
[----:B------:R-:W-:Y:S01]  /*04f0*/  LOP3.LUT R3, R3, 0xfffffffc, RZ, 0xc0, !PT ;  /* 0xfffffffc03037812 */ /* 0x000fe200078ec0ff */
[C---:B------:R-:W-:Y:S01]  /*0500*/  IMAD.SHL.U32 R0, R7.reuse, 0x40, RZ ;  /* 0x0000004007007824 */ /* 0x040fe200078e00ff */
[----:B------:R-:W-:Y:S01]  /*0510*/  R2P PR, R7, 0x6 ;  /* 0x0000000607007804 */ /* 0x000fe20000000000 */
[----:B------:R-:W-:Y:S01]  /*0520*/  IMAD.SHL.U32 R12, R12, 0x2, RZ ;  /* 0x000000020c0c7824 */ /* 0x000fe200078e00ff */
[----:B------:R-:W-:Y:S01]  /*0530*/  LOP3.LUT R2, R2, 0x18, RZ, 0xc0, !PT ;  /* 0x0000001802027812 */ /* 0x000fe200078ec0ff */
[----:B------:R-:W-:Y:S01]  /*0540*/  IMAD.SHL.U32 R7, R5, 0x2, RZ ;  /* 0x0000000205077824 */ /* 0x000fe200078e00ff */
[----:B------:R-:W-:Y:S01]  /*0550*/  LOP3.LUT R0, R0, 0x1c0, RZ, 0xc0, !PT ;  /* 0x000001c000007812 */ /* 0x000fe200078ec0ff */
[----:B------:R-:W-:Y:S01]  /*0560*/  IMAD.IADD R203, R18, 0x1, -R3 ;  /* 0x0000000112cb7824 */ /* 0x000fe200078e0a03 */
[----:B------:R-:W-:Y:S01]  /*0570*/  STL [R1+0x18], R13 ;  /* 0x0000180d01007387 */ /* 0x000fe20000100800 */
[----:B------:R-:W-:Y:S01]  /*0580*/  IMAD.SHL.U32 R5, R10, 0x20, RZ ;  /* 0x000000200a057824 */ /* 0x000fe200078e00ff */
[----:B------:R-:W-:Y:S01]  /*0590*/  SHF.R.U32.HI R3, RZ, 0x3, R0 ;  /* 0x00000003ff037819 */ /* 0x000fe20000011600 */
[----:B------:R-:W-:Y:S01]  /*05a0*/  IMAD.SHL.U32 R208, R13, 0x2, RZ ;  /* 0x000000020dd07824 */ /* 0x000fe200078e00ff */
[----:B------:R-:W-:-:S02]  /*05b0*/  SEL R185, R185, 0xffffffc0, !P3 ;  /* 0xffffffc0b9b97807 */ /* 0x000fc40005800000 */
[----:B------:R-:W-:Y:S02]  /*05c0*/  LOP3.LUT R9, R3, R0, R2, 0x1e, !PT ;  /* 0x0000000003097212 */ /* 0x000fe400078e1e02 */
[----:B------:R-:W-:Y:S01]  /*05d0*/  SEL R223, R223, 0x10, !P0 ;  /* 0x00000010dfdf7807 */ /* 0x000fe20004000000 */
[----:B------:R-:W-:Y:S01]  /*05e0*/  IMAD.IADD R188, R189, 0x1, R185 ;  /* 0x00000001bdbc7824 */ /* 0x000fe200078e02b9 */
[----:B------:R-:W-:Y:S01]  /*05f0*/  IADD3 R229, R218, 0x40, RZ ;  /* 0x00000040dae57810 */ /* 0x000fe20007ffe0ff */
[----:B-1----:R-:W-:-:S05]  /*0600*/  IMAD.SHL.U32 R4, R8, 0x20, RZ ;  /* 0x0000002008047824 */ /* 0x002fca00078e00ff */
[----:B------:R-:W-:Y:S02]  /*0610*/  LOP3.LUT R8, R4, 0x6, R12, 0xf8, !PT ;  /* 0x0000000604087812 */ /* 0x000fe400078ef80c */
[----:B------:R-:W-:-:S03]  /*0620*/  LOP3.LUT R4, R0, 0x20, R4, 0xf8, !PT ;  /* 0x0000002000047812 */ /* 0x000fc600078ef804 */
[----:B------:R1:W-:Y:S01]  /*0630*/  STL [R1+0x1c], R8 ;  /* 0x00001c0801007387 */ /* 0x0003e20000100800 */
[----:B------:R-:W-:Y:S01]  /*0640*/  LOP3.LUT R0, R4, R3, RZ, 0x3c, !PT ;  /* 0x0000000304007212 */ /* 0x000fe200078e3cff */
[--C-:B------:R-:W-:Y:S02]  /*0650*/  IMAD R4, R203, 0x400, R7.reuse ;  /* 0x00000400cb047824 */ /* 0x100fe400078e0207 */
[----:B------:R3:W-:Y:S02]  /*0660*/  STL [R1+0x10], R17 ;  /* 0x0000101101007387 */ /* 0x0007e40000100800 */
[----:B------:R-:W-:Y:S02]  /*0670*/  IMAD.IADD R221, R4, 0x1, R0 ;  /* 0x0000000104dd7824 */ /* 0x000fe400078e0200 */
[----:B------:R-:W-:Y:S02]  /*0680*/  IMAD R4, R194, 0x400, R7 ;  /* 0x00000400c2047824 */ /* 0x000fe400078e0207 */
[----:B------:R-:W-:-:S02]  /*0690*/  IMAD.SHL.U32 R221, R221, 0x2, RZ ;  /* 0x00000002dddd7824 */ /* 0x000fc400078e00ff */
[----:B------:R-:W-:Y:S02]  /*06a0*/  IMAD.IADD R4, R4, 0x1, R9 ;  /* 0x0000000104047824 */ /* 0x000fe400078e0209 */
[C---:B------:R-:W-:Y:S01]  /*06b0*/  IMAD.IADD R224, R221.reuse, 0x1, R223 ;  /* 0x00000001dde07824 */ /* 0x040fe200078e02df */
[C---:B------:R-:W-:Y:S02]  /*06c0*/  IADD3 R222, R221.reuse, 0x20, RZ ;  /* 0x00000020ddde7810 */ /* 0x040fe40007ffe0ff */
[----:B------:R-:W-:-:S05]  /*06d0*/  @P1 IADD3 R222, R221, -0x20, RZ ;  /* 0xffffffe0ddde1810 */ /* 0x000fca0007ffe0ff */
[----:B------:R-:W-:Y:S01]  /*06e0*/  IMAD.IADD R223, R223, 0x1, R222 ;  /* 0x00000001dfdf7824 */ /* 0x000fe200078e02de */
[----:B-1----:R-:W-:Y:S01]  /*06f0*/  LOP3.LUT R8, R2, 0x20, R5, 0xf8, !PT ;  /* 0x0000002002087812 */ /* 0x002fe200078ef805 */
[----:B------:R-:W-:Y:S01]  /*0700*/  IMAD.SHL.U32 R5, R11, 0x40, RZ ;  /* 0x000000400b057824 */ /* 0x000fe200078e00ff */
[----:B------:R-:W-:Y:S01]  /*0710*/  LOP3.LUT R2, R6, 0x1c0, RZ, 0xc0, !PT ;  /* 0x000001c006027812 */ /* 0x000fe200078ec0ff */
[----:B------:R-:W-:-:S03]  /*0720*/  IMAD.SHL.U32 R6, R10, 0x8, RZ ;  /* 0x000000080a067824 */ /* 0x000fc600078e00ff */
[----:B------:R-:W-:Y:S02]  /*0730*/  SHF.R.U32.HI R3, RZ, 0x3, R2 ;  /* 0x00000003ff037819 */ /* 0x000fe40000011602 */
[----:B------:R-:W-:Y:S02]  /*0740*/  LOP3.LUT R6, R2, 0x8, R6, 0xf8, !PT ;  /* 0x0000000802067812 */ /* 0x000fe400078ef806 */
[----:B------:R-:W-:Y:S02]  /*0750*/  LOP3.LUT R0, R5, 0xfffffe00, RZ, 0xc0, !PT ;  /* 0xfffffe0005007812 */ /* 0x000fe400078ec0ff */
[----:B------:R-:W-:Y:S02]  /*0760*/  LOP3.LUT R2, R3, R8, R2, 0x1e, !PT ;  /* 0x0000000803027212 */ /* 0x000fe400078e1e02 */
[----:B------:R-:W-:Y:S01]  /*0770*/  LOP3.LUT R3, R6, R3, RZ, 0x3c, !PT ;  /* 0x0000000306037212 */ /* 0x000fe200078e3cff */
[--C-:B------:R-:W-:Y:S01]  /*0780*/  IMAD R203, R203, 0x400, R0.reuse ;  /* 0x00000400cbcb7824 */ /* 0x100fe200078e0200 */
[----:B------:R-:W-:Y:S01]  /*0790*/  LOP3.LUT R202, R2, R0, RZ, 0xfc, !PT ;  /* 0x0000000002ca7212 */ /* 0x000fe200078efcff */
[----:B------:R-:W-:Y:S01]  /*07a0*/  IMAD R194, R194, 0x400, R0 ;  /* 0x00000400c2c27824 */ /* 0x000fe200078e0200 */
[----:B------:R-:W-:Y:S01]  /*07b0*/  LEA R2, R4, 0xc000, 0x1 ;  /* 0x0000c00004027811 */ /* 0x000fe200078e08ff */
[----:B------:R-:W-:-:S02]  /*07c0*/  IMAD.MOV.U32 R0, RZ, RZ, 0x20 ;  /* 0x00000020ff007424 */ /* 0x000fc400078e00ff */
[----:B------:R-:W-:Y:S02]  /*07d0*/  IMAD.IADD R194, R3, 0x1, R194 ;  /* 0x0000000103c27824 */ /* 0x000fe400078e02c2 */
[----:B------:R3:W-:Y:S01]  /*07e0*/  STL [R1+0x4], R2 ;  /* 0x0000040201007387 */ /* 0x0007e20000100800 */
[----:B------:R-:W-:Y:S01]  /*07f0*/  SEL R0, R0, 0xffffffe0, !P4 ;  /* 0xffffffe000007807 */ /* 0x000fe20006000000 */
[----:B------:R-:W-:Y:S01]  /*0800*/  IMAD.IADD R203, R203, 0x1, R3 ;  /* 0x00000001cbcb7824 */ /* 0x000fe200078e0203 */
[----:B------:R-:W-:Y:S02]  /*0810*/  LEA R194, R194, 0x10000, 0x1 ;  /* 0x00010000c2c27811 */ /* 0x000fe400078e08ff */
[--C-:B------:R-:W-:Y:S01]  /*0820*/  IADD3 R191, R185, R189, R0.reuse ;  /* 0x000000bdb9bf7210 */ /* 0x100fe20007ffe000 */
[----:B------:R-:W-:Y:S01]  /*0830*/  IMAD.IADD R190, R189, 0x1, R0 ;  /* 0x00000001bdbe7824 */ /* 0x000fe200078e0200 */
[----:B------:R-:W-:Y:S01]  /*0840*/  IADD3 R0, R2, 0x40, RZ ;  /* 0x0000004002007810 */ /* 0x000fe20007ffe0ff */
[----:B------:R-:W-:Y:S01]  /*0850*/  IMAD R185, R186, 0x2, R185 ;  /* 0x00000002bab97824 */ /* 0x000fe200078e02b9 */
[----:B------:R-:W-:Y:S01]  /*0860*/  @P2 IADD3 R0, R2, -0x40, RZ ;  /* 0xffffffc002002810 */ /* 0x000fe20007ffe0ff */
[----:B------:R-:W-:-:S04]  /*0870*/  IMAD.SHL.U32 R186, R186, 0x2, RZ ;  /* 0x00000002baba7824 */ /* 0x000fc800078e00ff */
[----:B--2---:R3:W-:Y:S03]  /*0880*/  STL [R1+0x8], R0 ;  /* 0x0000080001007387 */ /* 0x0047e60000100800 */
.L_x_184:
[----:B-1----:R-:W1:Y:S01]  /*0890*/  S2R R37, SR_CTAID.Y ;  /* 0x0000000000257919 */ /* 0x002e620000002600 */
[----:B--23--:R-:W2:Y:S01]  /*08a0*/  LDC.U8 R0, c[0x0][0x312] ;  /* 0x0000c480ff007b82 */ /* 0x00cea20000000000 */
        /* <DEDUP_REMOVED lines=22> */
[----:B------:R-:W3:Y:S01]  /*0a10*/  @!P5 LDG.E R12, [R2.64] ;  /* 0x00000006020cd981 */ /* 0x000ee2000c1e1900 */
[----:B------:R-:W-:-:S04]  /*0a20*/  ISETP.NE.U32.AND P0, PT, RZ, c[0x0][0x248], PT ;  /* 0x00009200ff007a0c */ /* 0x000fc80003f05070 */
[----:B------:R-:W-:Y:S01]  /*0a30*/  ISETP.NE.AND.EX P0, PT, RZ, c[0x0][0x24c], PT, P0 ;  /* 0x00009300ff007a0c */ /* 0x000fe20003f05300 */
[----:B-1----:R-:W-:Y:S02]  /*0a40*/  IMAD.MOV.U32 R4, RZ, RZ, c[0x0][0x218] ;  /* 0x00008600ff047624 */ /* 0x002fe400078e00ff */
[----:B--2---:R-:W-:Y:S02]  /*0a50*/  @P1 IMAD.IADD R25, R6, 0x1, -R0 ;  /* 0x0000000106191824 */ /* 0x004fe400078e0a00 */
[----:B------:R-:W-:Y:S01]  /*0a60*/  @!P1 IMAD.MOV.U32 R25, RZ, RZ, c[0x0][0x214] ;  /* 0x00008500ff199624 */ /* 0x000fe200078e00ff */
[----:B---3--:R1:W-:Y:S07]  /*0a70*/  STL [R1+0xc], R12 ;  /* 0x00000c0c01007387 */ /* 0x0083ee0000100800 */
[----:B------:R-:W-:Y:S05]  /*0a80*/  @!P0 BRA `(.L_x_138) ;  /* 0x0000003000008947 */ /* 0x000fea0003800000 */
[----:B------:R-:W2:Y:S02]  /*0a90*/  @P4 LDG.E R4, [R2.64+0x4] ;  /* 0x0000040602044981 */ /* 0x000ea4000c1e1900 */
[----:B--2---:R-:W-:-:S06]  /*0aa0*/  @P4 IADD3 R4, R4, -R12, RZ ;  /* 0x8000000c04044210 */ /* 0x004fcc0007ffe0ff */
[----:B------:R2:W5:Y:S02]  /*0ab0*/  @!P4 LDG.E R4, [R2.64] ;  /* 0x000000060204c981 */ /* 0x000564000c1e1900 */
.L_x_138:
[----:B------:R-:W-:Y:S01]  /*0ac0*/  ISETP.NE.U32.AND P2, PT, RZ, c[0x0][0x258], PT ;  /* 0x00009600ff007a0c */ /* 0x000fe20003f45070 */
[----:B------:R-:W3:Y:S03]  /*0ad0*/  LDL R36, [R1+0x10] ;  /* 0x0000100001247983 */ /* 0x000ee60000100800 */
[----:B------:R-:W-:-:S13]  /*0ae0*/  ISETP.NE.AND.EX P2, PT, RZ, c[0x0][0x25c], PT, P2 ;  /* 0x00009700ff007a0c */ /* 0x000fda0003f45320 */
[----:B--2---:R-:W-:-:S04]  /*0af0*/  @P2 IADD3 R2, P0, R8, c[0x0][0x258], RZ ;  /* 0x0000960008022a10 */ /* 0x004fc80007f1e0ff */
[----:B------:R-:W-:-:S06]  /*0b00*/  @P2 IADD3.X R3, R7, c[0x0][0x25c], RZ, P0, !PT ;  /* 0x0000970007032a10 */ /* 0x000fcc00007fe4ff */
[----:B------:R-:W2:Y:S01]  /*0b10*/  @P2 LDG.E R3, [R2.64] ;  /* 0x0000000602032981 */ /* 0x000ea2000c1e1900 */
[----:B------:R-:W-:-:S04]  /*0b20*/  @!P2 ISETP.NE.U32.AND P0, PT, RZ, c[0x0][0x268], PT ;  /* 0x00009a00ff00aa0c */ /* 0x000fc80003f05070 */
[----:B------:R-:W-:-:S04]  /*0b30*/  @!P2 ISETP.NE.AND.EX P0, PT, RZ, c[0x0][0x26c], PT, P0 ;  /* 0x00009b00ff00aa0c */ /* 0x000fc80003f05300 */
[----:B------:R-:W-:Y:S01]  /*0b40*/  @!P2 SEL R2, RZ, c[0x0][0x21c], !P0 ;  /* 0x00008700ff02aa07 */ /* 0x000fe20004000000 */
[----:B---3--:R-:W-:Y:S02]  /*0b50*/  IMAD.SHL.U32 R22, R36, 0x40, RZ ;  /* 0x0000004024167824 */ /* 0x008fe400078e00ff */
[--C-:B--2--5:R-:W-:Y:S01]  /*0b60*/  @P2 IMAD.IADD R209, R3, 0x1, -R243.reuse ;  /* 0x0000000103d12824 */ /* 0x124fe200078e0af3 */
        /* <DEDUP_REMOVED lines=34> */
.L_x_140:
        /* <DEDUP_REMOVED lines=15> */
.L_x_141:
[----:B------:R-:W-:Y:S01]  /*0e80*/  IABS R14, c[0x0][0x1c8] ;  /* 0x00007200000e7a13 */ /* 0x000fe20000000000 */
[----:B------:R-:W2:Y:S01]  /*0e90*/  LDC.U8 R15, c[0x0][0x328] ;  /* 0x0000ca00ff0f7b82 */ /* 0x000ea20000000000 */
[----:B------:R-:W-:Y:S01]  /*0ea0*/  IABS R7, R244 ;  /* 0x000000f400077213 */ /* 0x000fe20000000000 */
[C---:B------:R-:W-:Y:S01]  /*0eb0*/  @P0 IMAD.WIDE.U32 R4, R0.reuse, c[0x0][0x370], RZ ;  /* 0x0000dc0000040a25 */ /* 0x040fe200078e00ff */
[----:B------:R-:W3:Y:S01]  /*0ec0*/  I2F.RP R2, R14 ;  /* 0x0000000e00027306 */ /* 0x000ee20000209400 */
[----:B-1----:R-:W-:Y:S01]  /*0ed0*/  MOV R12, c[0x0][0x224] ;  /* 0x00008900000c7a02 */ /* 0x002fe20000000f00 */
[----:B------:R-:W1:Y:S01]  /*0ee0*/  S2R R16, SR_CTAID.X ;  /* 0x0000000000107919 */ /* 0x000e620000002500 */
[----:B------:R-:W-:Y:S01]  /*0ef0*/  MOV R8, R7 ;  /* 0x0000000700087202 */ /* 0x000fe20000000f00 */
[----:B------:R-:W-:Y:S01]  /*0f00*/  @P0 IMAD R11, R0, c[0x0][0x374], R5 ;  /* 0x0000dd00000b0a24 */ /* 0x000fe200078e0205 */
[----:B------:R-:W-:Y:S01]  /*0f10*/  LOP3.LUT R7, R244, c[0x0][0x1c8], RZ, 0x3c, !PT ;  /* 0x00007200f4077a12 */ /* 0x000fe200078e3cff */
[----:B------:R-:W-:Y:S01]  /*0f20*/  @P0 IMAD.MOV.U32 R10, RZ, RZ, R4 ;  /* 0x000000ffff0a0224 */ /* 0x000fe200078e0004 */
[----:B------:R-:W-:Y:S01]  /*0f30*/  SHF.R.S32.HI R12, RZ, 0x1f, R12 ;  /* 0x0000001fff0c7819 */ /* 0x000fe2000001140c */
[----:B------:R-:W-:Y:S01]  /*0f40*/  @!P0 IMAD.WIDE.U32 R4, R37, c[0x0][0x368], RZ ;  /* 0x0000da0025048a25 */ /* 0x000fe200078e00ff */
[----:B------:R-:W-:Y:S01]  /*0f50*/  ISETP.GE.AND P3, PT, R7, RZ, PT ;  /* 0x000000ff0700720c */ /* 0x000fe20003f66270 */
[----:B------:R-:W4:Y:S01]  /*0f60*/  LDC.U8 R21, c[0x0][0x3d0] ;  /* 0x0000f400ff157b82 */ /* 0x000f220000000000 */
[----:B------:R-:W-:Y:S01]  /*0f70*/  MOV R32, c[0x0][0x22c] ;  /* 0x00008b0000207a02 */ /* 0x000fe20000000f00 */
[----:B------:R-:W-:Y:S01]  /*0f80*/  IMAD R7, R12, R37, RZ ;  /* 0x000000250c077224 */ /* 0x000fe200078e02ff */
[----:B------:R-:W-:Y:S01]  /*0f90*/  @!P0 MOV R10, R4 ;  /* 0x00000004000a8202 */ /* 0x000fe20000000f00 */
[----:B------:R-:W-:Y:S01]  /*0fa0*/  IMAD.WIDE.U32 R12, R37, c[0x0][0x224], RZ ;  /* 0x00008900250c7a25 */ /* 0x000fe200078e00ff */
[----:B------:R-:W-:Y:S01]  /*0fb0*/  SHF.R.S32.HI R27, RZ, 0x1f, R22 ;  /* 0x0000001fff1b7819 */ /* 0x000fe20000011416 */
[----:B---3--:R-:W3:Y:S01]  /*0fc0*/  MUFU.RCP R2, R2 ;  /* 0x0000000200027308 */ /* 0x008ee20000001000 */
[----:B------:R-:W-:Y:S01]  /*0fd0*/  SHF.R.S32.HI R245, RZ, 0x1f, R244 ;  /* 0x0000001ffff57819 */ /* 0x000fe200000114f4 */
[----:B------:R-:W-:Y:S01]  /*0fe0*/  IMAD.WIDE R18, R32, c[0x0][0x1c0], RZ ;  /* 0x0000700020127a25 */ /* 0x000fe200078e02ff */
[----:B--2---:R-:W-:-:S03]  /*0ff0*/  ISETP.NE.AND P2, PT, R15, RZ, PT ;  /* 0x000000ff0f00720c */ /* 0x004fc60003f45270 */
[----:B-1----:R-:W-:Y:S01]  /*1000*/  IMAD.WIDE.U32 R34, R16, c[0x0][0x3d8], RZ ;  /* 0x0000f60010227a25 */ /* 0x002fe200078e00ff */
[----:B---3--:R-:W-:-:S04]  /*1010*/  IADD3 R2, R2, 0xffffffe, RZ ;  /* 0x0ffffffe02027810 */ /* 0x008fc80007ffe0ff */
[----:B------:R-:W1:Y:S02]  /*1020*/  F2I.FTZ.U32.TRUNC.NTZ R3, R2 ;  /* 0x0000000200037305 */ /* 0x000e64000021f000 */
[----:B-1----:R-:W-:-:S05]  /*1030*/  IADD3 R2, RZ, -R3, RZ ;  /* 0x80000003ff027210 */ /* 0x002fca0007ffe0ff */
[----:B------:R-:W-:Y:S02]  /*1040*/  IMAD R6, R2, R14, RZ ;  /* 0x0000000e02067224 */ /* 0x000fe400078e02ff */
[----:B------:R-:W-:-:S04]  /*1050*/  IMAD.MOV.U32 R2, RZ, RZ, RZ ;  /* 0x000000ffff027224 */ /* 0x000fc800078e00ff */
[----:B------:R-:W-:-:S04]  /*1060*/  IMAD.HI.U32 R2, R3, R6, R2 ;  /* 0x0000000603027227 */ /* 0x000fc800078e0002 */
[----:B------:R-:W-:Y:S02]  /*1070*/  @!P0 IMAD R6, R33, c[0x0][0x368], RZ ;  /* 0x0000da0021068a24 */ /* 0x000fe400078e02ff */
[----:B------:R-:W-:-:S04]  /*1080*/  IMAD.HI.U32 R2, R2, R8, RZ ;  /* 0x0000000802027227 */ /* 0x000fc800078e00ff */
[----:B------:R-:W-:Y:S02]  /*1090*/  IMAD.MOV R3, RZ, RZ, -R2 ;  /* 0x000000ffff037224 */ /* 0x000fe400078e0a02 */
[C---:B------:R-:W-:Y:S02]  /*10a0*/  @!P0 IMAD R6, R37.reuse, c[0x0][0x36c], R6 ;  /* 0x0000db0025068a24 */ /* 0x040fe400078e0206 */
[----:B------:R-:W-:Y:S01]  /*10b0*/  IMAD R3, R14, R3, R8 ;  /* 0x000000030e037224 */ /* 0x000fe200078e0208 */
[----:B------:R-:W-:Y:S01]  /*10c0*/  SHF.L.U64.HI R8, R37, 0x7, R33 ;  /* 0x0000000725087819 */ /* 0x000fe20000010221 */
[----:B------:R-:W-:Y:S01]  /*10d0*/  @!P0 IMAD.IADD R11, R5, 0x1, R6 ;  /* 0x00000001050b8824 */ /* 0x000fe200078e0206 */
[----:B------:R-:W-:Y:S01]  /*10e0*/  SHF.L.U32 R6, R37, 0x7, RZ ;  /* 0x0000000725067819 */ /* 0x000fe200000006ff */
[----:B------:R-:W-:Y:S01]  /*10f0*/  IMAD R5, R33, c[0x0][0x224], R7 ;  /* 0x0000890021057a24 */ /* 0x000fe200078e0207 */
[----:B------:R-:W-:Y:S01]  /*1100*/  ISETP.GT.U32.AND P4, PT, R14, R3, PT ;  /* 0x000000030e00720c */ /* 0x000fe20003f84070 */
[-C--:B------:R-:W-:Y:S01]  /*1110*/  IMAD R7, R19, R12.reuse, RZ ;  /* 0x0000000c13077224 */ /* 0x080fe200078e02ff */
[----:B------:R-:W-:Y:S01]  /*1120*/  SEL R6, R6, RZ, P1 ;  /* 0x000000ff06067207 */ /* 0x000fe20000800000 */
[----:B------:R-:W-:Y:S01]  /*1130*/  IMAD.IADD R4, R13, 0x1, R5 ;  /* 0x000000010d047824 */ /* 0x000fe200078e0205 */
[----:B------:R-:W-:Y:S01]  /*1140*/  SEL R8, R8, RZ, P1 ;  /* 0x000000ff08087207 */ /* 0x000fe20000800000 */
[----:B------:R-:W-:Y:S01]  /*1150*/  IMAD.WIDE.U32 R12, R18, R12, RZ ;  /* 0x0000000c120c7225 */ /* 0x000fe200078e00ff */
[----:B------:R-:W-:-:S03]  /*1160*/  IADD3 R6, P1, R9, R6, RZ ;  /* 0x0000000609067210 */ /* 0x000fc60007f3e0ff */
[C---:B------:R-:W-:Y:S01]  /*1170*/  IMAD R7, R18.reuse, R4, R7 ;  /* 0x0000000412077224 */ /* 0x040fe200078e0207 */
[----:B------:R-:W-:Y:S01]  /*1180*/  IADD3.X R8, R17, R8, RZ, P1, !PT ;  /* 0x0000000811087210 */ /* 0x000fe20000ffe4ff */
[----:B------:R-:W-:Y:S01]  /*1190*/  IMAD.WIDE.U32 R4, R18, R0, RZ ;  /* 0x0000000012047225 */ /* 0x000fe200078e00ff */
[----:B----4-:R-:W-:Y:S02]  /*11a0*/  ISETP.NE.AND P1, PT, R21, RZ, PT ;  /* 0x000000ff1500720c */ /* 0x010fe40003f25270 */
[----:B------:R-:W-:Y:S01]  /*11b0*/  @!P4 IADD3 R2, R2, 0x1, RZ ;  /* 0x000000010202c810 */ /* 0x000fe20007ffe0ff */
[----:B------:R-:W-:Y:S01]  /*11c0*/  @!P4 IMAD.IADD R3, R3, 0x1, -R14 ;  /* 0x000000010303c824 */ /* 0x000fe200078e0a0e */
[----:B------:R-:W-:Y:S01]  /*11d0*/  ISETP.NE.AND P4, PT, RZ, c[0x0][0x1c8], PT ;  /* 0x00007200ff007a0c */ /* 0x000fe20003f85270 */
[----:B------:R-:W-:Y:S01]  /*11e0*/  IMAD.IADD R15, R13, 0x1, R7 ;  /* 0x000000010d0f7824 */ /* 0x000fe200078e0207 */
[----:B------:R-:W-:Y:S02]  /*11f0*/  SEL R21, R34, RZ, P1 ;  /* 0x000000ff22157207 */ /* 0x000fe40000800000 */
[----:B------:R-:W-:Y:S01]  /*1200*/  ISETP.GE.U32.AND P5, PT, R3, R14, PT ;  /* 0x0000000e0300720c */ /* 0x000fe20003fa6070 */
[----:B------:R-:W-:-:S02]  /*1210*/  IMAD R14, R19, R6, RZ ;  /* 0x00000006130e7224 */ /* 0x000fc400078e02ff */
[----:B------:R-:W-:Y:S01]  /*1220*/  IMAD R3, R19, R0, RZ ;  /* 0x0000000013037224 */ /* 0x000fe200078e02ff */
[----:B------:R-:W-:Y:S01]  /*1230*/  SEL R19, R12, R4, !P0 ;  /* 0x000000040c137207 */ /* 0x000fe20004000000 */
[----:B------:R-:W-:Y:S02]  /*1240*/  IMAD R12, R18, R8, R14 ;  /* 0x00000008120c7224 */ /* 0x000fe400078e020e */
[----:B------:R-:W-:Y:S01]  /*1250*/  @P2 IMAD R4, R37, c[0x0][0x214], RZ ;  /* 0x0000850025042a24 */ /* 0x000fe200078e02ff */
[----:B------:R-:W-:Y:S01]  /*1260*/  @P0 IADD3 R15, R5, R3, RZ ;  /* 0x00000003050f0210 */ /* 0x000fe20007ffe0ff */
[----:B------:R-:W-:-:S03]  /*1270*/  IMAD.WIDE.U32 R6, R18, R6, RZ ;  /* 0x0000000612067225 */ /* 0x000fc600078e00ff */
[----:B------:R-:W-:Y:S01]  /*1280*/  @P2 SEL R3, R4, R0, !P0 ;  /* 0x0000000004032207 */ /* 0x000fe20004000000 */
[----:B------:R-:W-:Y:S01]  /*1290*/  IMAD R5, R16, c[0x0][0x3dc], R35 ;  /* 0x0000f70010057a24 */ /* 0x000fe200078e0223 */
[----:B------:R-:W-:Y:S01]  /*12a0*/  @P5 IADD3 R2, R2, 0x1, RZ ;  /* 0x0000000102025810 */ /* 0x000fe20007ffe0ff */
[C---:B------:R-:W-:Y:S01]  /*12b0*/  IMAD R4, R244.reuse, c[0x0][0x22c], RZ ;  /* 0x00008b00f4047a24 */ /* 0x040fe200078e02ff */
[----:B------:R-:W-:Y:S01]  /*12c0*/  IADD3 R12, R7, R12, RZ ;  /* 0x0000000c070c7210 */ /* 0x000fe20007ffe0ff */
[----:B------:R-:W-:Y:S01]  /*12d0*/  @!P2 IMAD R8, R37, c[0x0][0x1c0], R244 ;  /* 0x000070002508aa24 */ /* 0x000fe200078e02f4 */
[----:B------:R-:W-:Y:S01]  /*12e0*/  SEL R18, R5, RZ, P1 ;  /* 0x000000ff05127207 */ /* 0x000fe20000800000 */
[----:B------:R-:W-:Y:S01]  /*12f0*/  IMAD.MOV.U32 R14, RZ, RZ, R2 ;  /* 0x000000ffff0e7224 */ /* 0x000fe200078e0002 */
[----:B------:R-:W-:Y:S01]  /*1300*/  SHF.R.S32.HI R16, RZ, 0x1f, R4 ;  /* 0x0000001fff107819 */ /* 0x000fe20000011404 */
[----:B------:R-:W-:Y:S02]  /*1310*/  @P2 IMAD R13, R244, c[0x0][0x234], R3 ;  /* 0x00008d00f40d2a24 */ /* 0x000fe400078e0203 */
[----:B------:R-:W-:Y:S01]  /*1320*/  @!P2 IMAD R13, R8, c[0x0][0x214], RZ ;  /* 0x00008500080daa24 */ /* 0x000fe200078e02ff */
[----:B------:R-:W-:-:S02]  /*1330*/  @!P3 IADD3 R14, -R14, RZ, RZ ;  /* 0x000000ff0e0eb210 */ /* 0x000fc40007ffe1ff */
[----:B------:R-:W-:-:S04]  /*1340*/  @!P4 LOP3.LUT R14, RZ, c[0x0][0x1c8], RZ, 0x33, !PT ;  /* 0x00007200ff0eca12 */ /* 0x000fc800078e33ff */
        /* <DEDUP_REMOVED lines=9> */
.L_x_142:
[----:B------:R-:W-:-:S04]  /*13e0*/  IMAD R0, R37, c[0x0][0x1c0], R244 ;  /* 0x0000700025007a24 */ /* 0x000fc800078e02f4 */
[----:B------:R-:W-:Y:S02]  /*13f0*/  IMAD R8, R0, c[0x0][0x224], RZ ;  /* 0x0000890000087a24 */ /* 0x000fe400078e02ff */
.L_x_143:
        /* <DEDUP_REMOVED lines=18> */
[----:B------:R-:W-:-:S02]  /*1520*/  IADD3.X R10, R12, R5, R16, P2, P0 ;  /* 0x000000050c0a7210 */ /* 0x000fc400017e0410 */
[----:B------:R-:W-:Y:S01]  /*1530*/  IADD3 R11, P2, P0, R21, R4, R19 ;  /* 0x00000004150b7210 */ /* 0x000fe2000785e013 */
[----:B------:R-:W-:Y:S01]  /*1540*/  IMAD R5, R0, c[0x0][0x190], RZ ;  /* 0x0000640000057a24 */ /* 0x000fe200078e02ff */
[----:B------:R-:W-:Y:S01]  /*1550*/  ISETP.GE.AND P3, PT, R25, 0x1, PT ;  /* 0x000000011900780c */ /* 0x000fe20003f66270 */
[----:B------:R-:W-:Y:S01]  /*1560*/  IMAD R4, R245, c[0x0][0x378], RZ ;  /* 0x0000de00f5047a24 */ /* 0x000fe200078e02ff */
[----:B------:R-:W-:Y:S01]  /*1570*/  IADD3.X R10, R18, R10, R15, P2, P0 ;  /* 0x0000000a120a7210 */ /* 0x000fe200017e040f */
[C---:B------:R-:W-:Y:S01]  /*1580*/  IMAD R12, R7.reuse, c[0x0][0x194], R5 ;  /* 0x00006500070c7a24 */ /* 0x040fe200078e0205 */
[----:B-1----:R-:W-:Y:S01]  /*1590*/  SHF.R.S32.HI R35, RZ, 0x1f, R35 ;  /* 0x0000001fff237819 */ /* 0x002fe20000011423 */
[----:B------:R-:W-:Y:S01]  /*15a0*/  IMAD.WIDE.U32 R6, R7, c[0x0][0x190], R218 ;  /* 0x0000640007067a25 */ /* 0x000fe200078e00da */
[----:B------:R-:W-:Y:S02]  /*15b0*/  MOV R19, 0x4 ;  /* 0x0000000400137802 */ /* 0x000fe40000000f00 */
[----:B---3--:R-:W-:Y:S01]  /*15c0*/  LEA.HI R35, R35, R38, RZ, 0x5 ;  /* 0x0000002623237211 */ /* 0x008fe200078f28ff */
[C---:B------:R-:W-:Y:S01]  /*15d0*/  IMAD R4, R244.reuse, c[0x0][0x37c], R4 ;  /* 0x0000df00f4047a24 */ /* 0x040fe200078e0204 */
[----:B------:R-:W-:Y:S01]  /*15e0*/  IADD3 R6, P2, R29, R6, RZ ;  /* 0x000000061d067210 */ /* 0x000fe20007f5e0ff */
[----:B------:R-:W-:Y:S01]  /*15f0*/  IMAD.WIDE.U32 R2, R244, c[0x0][0x378], R2 ;  /* 0x0000de00f4027a25 */ /* 0x000fe200078e0002 */
[----:B------:R-:W-:-:S02]  /*1600*/  SHF.R.S32.HI R35, RZ, 0x5, R35 ;  /* 0x00000005ff237819 */ /* 0x000fc40000011423 */
[----:B------:R-:W-:Y:S01]  /*1610*/  IADD3.X R7, R20, R7, R12, P2, !PT ;  /* 0x0000000714077210 */ /* 0x000fe200017fe40c */
[----:B------:R-:W-:Y:S01]  /*1620*/  IMAD.IADD R18, R9, 0x1, R8 ;  /* 0x0000000109127824 */ /* 0x000fe200078e0208 */
[----:B------:R-:W-:Y:S01]  /*1630*/  IADD3 R5, R3, R4, RZ ;  /* 0x0000000403057210 */ /* 0x000fe20007ffe0ff */
[----:B------:R-:W-:Y:S02]  /*1640*/  IMAD R3, R245, c[0x0][0x1a8], RZ ;  /* 0x00006a00f5037a24 */ /* 0x000fe400078e02ff */
[----:B------:R-:W-:Y:S02]  /*1650*/  IMAD.MOV.U32 R4, RZ, RZ, R2 ;  /* 0x000000ffff047224 */ /* 0x000fe400078e0002 */
[----:B------:R-:W-:Y:S02]  /*1660*/  IMAD.IADD R15, R9, 0x1, R13 ;  /* 0x00000001090f7824 */ /* 0x000fe400078e020d */
[C---:B------:R-:W-:Y:S02]  /*1670*/  IMAD R3, R244.reuse, c[0x0][0x1ac], R3 ;  /* 0x00006b00f4037a24 */ /* 0x040fe400078e0203 */
[----:B------:R-:W-:-:S04]  /*1680*/  IMAD.WIDE.U32 R12, R244, c[0x0][0x1a8], R6 ;  /* 0x00006a00f40c7a25 */ /* 0x000fc800078e0006 */
[----:B------:R-:W-:-:S04]  /*1690*/  IMAD.WIDE.U32 R4, R242, c[0x0][0x370], R4 ;  /* 0x0000dc00f2047a25 */ /* 0x000fc800078e0004 */
[----:B------:R-:W-:Y:S02]  /*16a0*/  IMAD.IADD R21, R13, 0x1, R3 ;  /* 0x000000010d157824 */ /* 0x000fe400078e0203 */
[----:B------:R-:W-:-:S04]  /*16b0*/  IMAD.WIDE R16, R15, R19, c[0x0][0x200] ;  /* 0x000080000f107625 */ /* 0x000fc800078e0213 */
        /* <DEDUP_REMOVED lines=11> */
[----:B------:R-:W-:Y:S02]  /*1770*/  LEA.HI.SX32 R0, R26, 0xffffffff, 0x1a ;  /* 0xffffffff1a007811 */ /* 0x000fe400078fd2ff */
        /* <DEDUP_REMOVED lines=55> */
.L_x_146:
[----:B------:R-:W-:Y:S05]  /*1af0*/  BSYNC B0 ;  /* 0x0000000000007941 */ /* 0x000fea0003800000 */
.L_x_145:
        /* <DEDUP_REMOVED lines=30> */
.L_x_148:
[----:B------:R-:W-:Y:S05]  /*1ce0*/  BSYNC B0 ;  /* 0x0000000000007941 */ /* 0x000fea0003800000 */
.L_x_147:
        /* <DEDUP_REMOVED lines=20> */
.L_x_150:
[----:B------:R-:W-:Y:S05]  /*1e30*/  BSYNC B0 ;  /* 0x0000000000007941 */ /* 0x000fea0003800000 */
.L_x_149:
        /* <DEDUP_REMOVED lines=28> */
.L_x_152:
[----:B------:R-:W-:Y:S05]  /*2000*/  BSYNC B0 ;  /* 0x0000000000007941 */ /* 0x000fea0003800000 */
.L_x_151:
        /* <DEDUP_REMOVED lines=15> */
.L_x_154:
        /* <DEDUP_REMOVED lines=19> */
.L_x_155:
[----:B------:R-:W-:Y:S05]  /*2230*/  BSYNC B0 ;  /* 0x0000000000007941 */ /* 0x000fea0003800000 */
.L_x_153:
        /* <DEDUP_REMOVED lines=14> */
.L_x_157:
        /* <DEDUP_REMOVED lines=27> */
.L_x_158:
[----:B------:R-:W-:Y:S05]  /*24d0*/  BSYNC B0 ;  /* 0x0000000000007941 */ /* 0x000fea0003800000 */
.L_x_156:
[----:B------:R-:W1:Y:S01]  /*24e0*/  S2R R11, SR_TID.X ;  /* 0x00000000000b7919 */ /* 0x000e620000002100 */
[----:B------:R-:W-:Y:S01]  /*24f0*/  SHF.R.S32.HI R8, RZ, 0x1f, R39 ;  /* 0x0000001fff087819 */ /* 0x000fe20000011427 */
[----:B------:R-:W-:Y:S02]  /*2500*/  IMAD.MOV.U32 R217, RZ, RZ, 0x7f800000 ;  /* 0x7f800000ffd97424 */ /* 0x000fe400078e00ff */
[----:B------:R-:W-:Y:S01]  /*2510*/  IMAD.MOV.U32 R220, RZ, RZ, 0x7f800000 ;  /* 0x7f800000ffdc7424 */ /* 0x000fe200078e00ff */
[----:B------:R-:W-:-:S04]  /*2520*/  LEA.HI R8, R8, R39, RZ, 0x2 ;  /* 0x0000002708087211 */ /* 0x000fc800078f10ff */
[----:B------:R-:W-:Y:S02]  /*2530*/  SHF.R.S32.HI R8, RZ, 0x2, R8 ;  /* 0x00000002ff087819 */ /* 0x000fe40000011408 */
[----:B-1----:R-:W-:-:S04]  /*2540*/  SHF.R.S32.HI R10, RZ, 0x1f, R11 ;  /* 0x0000001fff0a7819 */ /* 0x002fc8000001140b */
[----:B------:R-:W-:-:S04]  /*2550*/  LEA.HI R2, R10, R11, RZ, 0x5 ;  /* 0x0000000b0a027211 */ /* 0x000fc800078f28ff */
[----:B------:R-:W-:-:S04]  /*2560*/  SHF.R.S32.HI R2, RZ, 0x1f, R2 ;  /* 0x0000001fff027819 */ /* 0x000fc80000011402 */
[----:B------:R-:W-:-:S04]  /*2570*/  LEA.HI R2, R2, R35, RZ, 0x2 ;  /* 0x0000002302027211 */ /* 0x000fc800078f10ff */
[----:B------:R-:W-:-:S05]  /*2580*/  LOP3.LUT R2, R2, 0xfffffffc, RZ, 0xc0, !PT ;  /* 0xfffffffc02027812 */ /* 0x000fca00078ec0ff */
[----:B------:R-:W-:-:S04]  /*2590*/  IMAD.IADD R2, R35, 0x1, -R2 ;  /* 0x0000000123027824 */ /* 0x000fc800078e0a02 */
[----:B------:R-:W-:-:S04]  /*25a0*/  IMAD R8, R2, 0x10, R8 ;  /* 0x0000001002087824 */ /* 0x000fc800078e0208 */
[C---:B------:R-:W-:Y:S01]  /*25b0*/  IMAD.SHL.U32 R240, R8.reuse, 0x4, RZ ;  /* 0x0000000408f07824 */ /* 0x040fe200078e00ff */
[C---:B------:R-:W-:Y:S02]  /*25c0*/  IADD3 R2, R8.reuse, 0x8, RZ ;  /* 0x0000000808027810 */ /* 0x040fe40007ffe0ff */
[----:B------:R-:W-:Y:S02]  /*25d0*/  SHF.R.S32.HI R3, RZ, 0x1f, R8 ;  /* 0x0000001fff037819 */ /* 0x000fe40000011408 */
[-C--:B------:R-:W-:Y:S02]  /*25e0*/  ISETP.GE.AND P3, PT, R8, R0.reuse, PT ;  /* 0x000000000800720c */ /* 0x080fe40003f66270 */
[----:B------:R-:W-:Y:S02]  /*25f0*/  ISETP.GE.AND P2, PT, R2, R0, PT ;  /* 0x000000000200720c */ /* 0x000fe40003f46270 */
[----:B------:R-:W-:Y:S02]  /*2600*/  SHF.L.U64.HI R239, R8, 0x2, R3 ;  /* 0x0000000208ef7819 */ /* 0x000fe40000010203 */
[----:B------:R-:W-:Y:S01]  /*2610*/  IADD3 R2, P1, R240, R226, RZ ;  /* 0x000000e2f0027210 */ /* 0x000fe20007f3e0ff */
[----:B------:R1:W-:Y:S04]  /*2620*/  @P6 STS.128 [R208+0xc000], RZ ;  /* 0x00c000ffd0006388 */ /* 0x0003e80000000c00 */
[----:B------:R-:W-:Y:S01]  /*2630*/  IMAD.X R3, R239, 0x1, R225, P1 ;  /* 0x00000001ef037824 */ /* 0x000fe200008e06e1 */
[----:B------:R1:W-:Y:S01]  /*2640*/  @P6 STS.128 [R208+0xe000], RZ ;  /* 0x00e000ffd0006388 */ /* 0x0003e20000000c00 */
[----:B------:R-:W-:-:S03]  /*2650*/  IMAD R0, R27, c[0x0][0x198], RZ ;  /* 0x000066001b007a24 */ /* 0x000fc600078e02ff */
[----:B------:R2:W5:Y:S04]  /*2660*/  @!P3 LDG.E R217, [R2.64] ;  /* 0x0000000602d9b981 */ /* 0x000568000c1e1900 */
[----:B------:R2:W5:Y:S01]  /*2670*/  @!P2 LDG.E R220, [R2.64+0x20] ;  /* 0x0000200602dca981 */ /* 0x000562000c1e1900 */
[C---:B------:R-:W-:Y:S01]  /*2680*/  IMAD R0, R22.reuse, c[0x0][0x19c], R0 ;  /* 0x0000670016007a24 */ /* 0x040fe200078e0200 */
[----:B------:R-:W-:Y:S01]  /*2690*/  BSSY B0, `(.L_x_159) ;  /* 0x0000020000007945 */ /* 0x000fe20003800000 */
[----:B--2---:R-:W-:-:S05]  /*26a0*/  IMAD.WIDE.U32 R2, R22, c[0x0][0x198], R218 ;  /* 0x0000660016027a25 */ /* 0x004fca00078e00da */
[----:B------:R-:W-:-:S04]  /*26b0*/  IADD3 R4, P1, R30, R2, RZ ;  /* 0x000000021e047210 */ /* 0x000fc80007f3e0ff */
[----:B------:R-:W-:Y:S01]  /*26c0*/  IADD3.X R5, R31, R3, R0, P1, !PT ;  /* 0x000000031f057210 */ /* 0x000fe20000ffe400 */
[----:B------:R-:W-:-:S04]  /*26d0*/  IMAD R0, R28, c[0x0][0x1b0], RZ ;  /* 0x00006c001c007a24 */ /* 0x000fc800078e02ff */
[C---:B------:R-:W-:Y:S02]  /*26e0*/  IMAD R0, R14.reuse, c[0x0][0x1b4], R0 ;  /* 0x00006d000e007a24 */ /* 0x040fe400078e0200 */
[----:B------:R-:W-:-:S04]  /*26f0*/  IMAD.WIDE.U32 R4, R14, c[0x0][0x1b0], R4 ;  /* 0x00006c000e047a25 */ /* 0x000fc800078e0004 */
[----:B------:R-:W-:Y:S01]  /*2700*/  IMAD.IADD R9, R5, 0x1, R0 ;  /* 0x0000000105097824 */ /* 0x000fe200078e0200 */
[----:B------:R-:W-:Y:S05]  /*2710*/  @P6 BRA `(.L_x_160) ;  /* 0x0000017000006947 */ /* 0x000fea0003800000 */
[----:B-1----:R-:W-:Y:S01]  /*2720*/  ISETP.GE.AND P2, PT, R218, c[0x0][0x220], PT ;  /* 0x00008800da007a0c */ /* 0x002fe20003f46270 */
        /* <DEDUP_REMOVED lines=22> */
.L_x_160:
[----:B-1----:R-:W-:Y:S05]  /*2890*/  BSYNC B0 ;  /* 0x0000000000007941 */ /* 0x002fea0003800000 */
.L_x_159:
        /* <DEDUP_REMOVED lines=28> */
.L_x_162:
[----:B------:R-:W-:Y:S05]  /*2a60*/  BSYNC B0 ;  /* 0x0000000000007941 */ /* 0x000fea0003800000 */
.L_x_161:
[----:B------:R-:W0:Y:S04]  /*2a70*/  LDGDEPBAR ;  /* 0x00000000000079af */ /* 0x000e280000000000 */
[----:B--2---:R-:W2:Y:S01]  /*2a80*/  LDL R7, [R1+0x1c] ;  /* 0x00001c0001077983 */ /* 0x004ea20000100800 */
[----:B------:R-:W-:-:S04]  /*2a90*/  ISETP.NE.U32.AND P5, PT, RZ, c[0x0][0x318], PT ;  /* 0x0000c600ff007a0c */ /* 0x000fc80003fa5070 */
[----:B------:R-:W-:-:S13]  /*2aa0*/  ISETP.NE.AND.EX P5, PT, RZ, c[0x0][0x31c], PT, P5 ;  /* 0x0000c700ff007a0c */ /* 0x000fda0003fa5350 */
[----:B------:R-:W-:Y:S01]  /*2ab0*/  @P5 IMAD R0, R33, c[0x0][0x320], RZ ;  /* 0x0000c80021005a24 */ /* 0x000fe200078e02ff */
[----:B------:R-:W-:-:S04]  /*2ac0*/  DEPBAR.LE SB0, 0x1 ;  /* 0x000080400000791a */ /* 0x000fc80000000000 */
[----:B------:R-:W-:Y:S01]  /*2ad0*/  BAR.SYNC.DEFER_BLOCKING 0x0 ;  /* 0x0000000000007b1d */ /* 0x000fe20000010000 */
[C---:B------:R-:W-:Y:S02]  /*2ae0*/  @P5 IMAD R0, R37.reuse, c[0x0][0x324], R0 ;  /* 0x0000c90025005a24 */ /* 0x040fe400078e0200 */
[----:B------:R-:W-:-:S04]  /*2af0*/  @P5 IMAD.WIDE.U32 R2, R37, c[0x0][0x320], R244 ;  /* 0x0000c80025025a25 */ /* 0x000fc800078e00f4 */
[----:B------:R-:W-:Y:S01]  /*2b00*/  @P5 IMAD.IADD R0, R3, 0x1, R0 ;  /* 0x0000000103005824 */ /* 0x000fe200078e0200 */
[----:B------:R-:W-:-:S04]  /*2b10*/  @P5 LEA R4, P1, R2, c[0x0][0x318], 0x2 ;  /* 0x0000c60002045a11 */ /* 0x000fc800078210ff */
[----:B------:R-:W-:-:S06]  /*2b20*/  @P5 LEA.HI.X R5, R2, c[0x0][0x31c], R0, 0x2, P1 ;  /* 0x0000c70002055a11 */ /* 0x000fcc00008f1400 */
[----:B---3--:R1:W3:Y:S01]  /*2b30*/  @P5 LDG.E R5, [R4.64] ;  /* 0x0000000604055981 */ /* 0x0082e2000c1e1900 */
[CC--:B------:R-:W-:Y:S01]  /*2b40*/  LEA.HI R0, R10.reuse, R11.reuse, RZ, 0x4 ;  /* 0x0000000b0a007211 */ /* 0x0c0fe200078f20ff */
[----:B------:R-:W3:Y:S01]  /*2b50*/  @P5 MUFU.RCP R6, c[0x0][0x238] ;  /* 0x00008e0000065b08 */ /* 0x000ee20000001000 */
[----:B------:R-:W-:Y:S01]  /*2b60*/  LEA.HI R3, R10, R11, RZ, 0x3 ;  /* 0x0000000b0a037211 */ /* 0x000fe200078f18ff */
[----:B------:R-:W4:Y:S01]  /*2b70*/  LDSM.16.M88.4 R104, [R189+0x10000] ;  /* 0x01000000bd68783b */ /* 0x000f220000000200 */
[----:B------:R-:W-:Y:S01]  /*2b80*/  LOP3.LUT R0, R0, 0xfffffff0, RZ, 0xc0, !PT ;  /* 0xfffffff000007812 */ /* 0x000fe200078ec0ff */
[----:B------:R-:W-:Y:S01]  /*2b90*/  IMAD.MOV.U32 R192, RZ, RZ, 0x40 ;  /* 0x00000040ffc07424 */ /* 0x000fe200078e00ff */
[----:B------:R-:W-:Y:S01]  /*2ba0*/  LOP3.LUT R3, R3, 0xfffffff8, RZ, 0xc0, !PT ;  /* 0xfffffff803037812 */ /* 0x000fe200078ec0ff */
[----:B------:R-:W2:Y:S01]  /*2bb0*/  LDSM.16.M88.4 R108, [R189+0x10800] ;  /* 0x01080000bd6c783b */ /* 0x000ea20000000200 */
[----:B------:R-:W-:Y:S01]  /*2bc0*/  MOV R164, 0x20 ;  /* 0x0000002000a47802 */ /* 0x000fe20000000f00 */
[----:B------:R-:W-:Y:S01]  /*2bd0*/  IMAD.IADD R0, R11, 0x1, -R0 ;  /* 0x000000010b007824 */ /* 0x000fe200078e0a00 */
[----:B------:R-:W-:Y:S01]  /*2be0*/  IADD3 R187, R203, 0x2000, RZ ;  /* 0x00002000cbbb7810 */ /* 0x000fe20007ffe0ff */
[----:B------:R-:W-:Y:S01]  /*2bf0*/  IMAD.IADD R3, R11, 0x1, -R3 ;  /* 0x000000010b037824 */ /* 0x000fe200078e0a03 */
[----:B------:R-:W2:Y:S01]  /*2c00*/  LDSM.16.M88.4 R112, [R190+0x10000] ;  /* 0x01000000be70783b */ /* 0x000ea20000000200 */
[----:B------:R-:W-:Y:S01]  /*2c10*/  IMAD.SHL.U32 R193, R203, 0x2, RZ ;  /* 0x00000002cbc17824 */ /* 0x000fe200078e00ff */
[----:B------:R-:W-:Y:S01]  /*2c20*/  SHF.R.S32.HI R2, RZ, 0x1f, R0 ;  /* 0x0000001fff027819 */ /* 0x000fe20000011400 */
[----:B------:R-:W-:Y:S01]  /*2c30*/  IMAD.MOV.U32 R207, RZ, RZ, RZ ;  /* 0x000000ffffcf7224 */ /* 0x000fe200078e00ff */
[----:B------:R-:W-:Y:S01]  /*2c40*/  LOP3.LUT P4, RZ, R3, 0x2, RZ, 0xc0, !PT ;  /* 0x0000000203ff7812 */ /* 0x000fe2000788c0ff */
[----:B------:R-:W2:Y:S01]  /*2c50*/  LDSM.16.M88.4 R116, [R190+0x10800] ;  /* 0x01080000be74783b */ /* 0x000ea20000000200 */
[----:B------:R-:W-:Y:S01]  /*2c60*/  LEA.HI R2, R2, R0, RZ, 0x3 ;  /* 0x0000000002027211 */ /* 0x000fe200078f18ff */
[----:B------:R-:W-:Y:S01]  /*2c70*/  IMAD.MOV.U32 R211, RZ, RZ, R206 ;  /* 0x000000ffffd37224 */ /* 0x000fe200078e00ce */
[----:B------:R-:W-:Y:S01]  /*2c80*/  SEL R164, R164, 0xffffffe0, !P4 ;  /* 0xffffffe0a4a47807 */ /* 0x000fe20006000000 */
[----:B------:R-:W2:Y:S01]  /*2c90*/  LDSM.16.M88.4 R120, [R188+0x10000] ;  /* 0x01000000bc78783b */ /* 0x000ea20000000200 */
[----:B------:R-:W-:Y:S01]  /*2ca0*/  LOP3.LUT R2, R2, 0xfffffff8, RZ, 0xc0, !PT ;  /* 0xfffffff802027812 */ /* 0x000fe200078ec0ff */
[----:B------:R-:W-:Y:S01]  /*2cb0*/  CS2R R94, SRZ ;  /* 0x00000000005e7805 */ /* 0x000fe2000001ff00 */
[----:B-1----:R-:W-:Y:S01]  /*2cc0*/  IADD3 R4, R22, 0x40, RZ ;  /* 0x0000004016047810 */ /* 0x002fe20007ffe0ff */
[----:B------:R-:W-:Y:S01]  /*2cd0*/  IMAD.IADD R164, R164, 0x1, R188 ;  /* 0x00000001a4a47824 */ /* 0x000fe200078e02bc */
[----:B------:R-:W1:Y:S01]  /*2ce0*/  LDSM.16.M88.4 R124, [R188+0x10800] ;  /* 0x01080000bc7c783b */ /* 0x000e620000000200 */
[----:B------:R-:W-:Y:S01]  /*2cf0*/  IMAD.IADD R0, R0, 0x1, -R2 ;  /* 0x0000000100007824 */ /* 0x000fe200078e0a02 */
[----:B------:R-:W-:Y:S01]  /*2d00*/  ISETP.GE.AND P3, PT, R4, R209, PT ;  /* 0x000000d10400720c */ /* 0x000fe20003f66270 */
[----:B------:R-:W-:Y:S01]  /*2d10*/  CS2R R92, SRZ ;  /* 0x00000000005c7805 */ /* 0x000fe2000001ff00 */
[----:B------:R-:W1:Y:S01]  /*2d20*/  LDSM.16.M88.4 R128, [R164+0x10000] ;  /* 0x01000000a480783b */ /* 0x000e620000000200 */
[----:B------:R-:W-:Y:S01]  /*2d30*/  SEL R187, R187, R203, !P0 ;  /* 0x000000cbbbbb7207 */ /* 0x000fe20004000000 */
[----:B------:R-:W-:Y:S01]  /*2d40*/  CS2R R98, SRZ ;  /* 0x0000000000627805 */ /* 0x000fe2000001ff00 */
[----:B------:R-:W-:Y:S01]  /*2d50*/  R2P PR, R0, 0x6 ;  /* 0x0000000600007804 */ /* 0x000fe20000000000 */
[----:B------:R-:W1:Y:S01]  /*2d60*/  LDSM.16.M88.4 R132, [R164+0x10800] ;  /* 0x01080000a484783b */ /* 0x000e620000000200 */
[----:B------:R-:W-:Y:S01]  /*2d70*/  IADD3 R0, R202, 0x2000, RZ ;  /* 0x00002000ca007810 */ /* 0x000fe20007ffe0ff */
[----:B------:R-:W-:Y:S01]  /*2d80*/  CS2R R96, SRZ ;  /* 0x0000000000607805 */ /* 0x000fe2000001ff00 */
[----:B------:R-:W-:Y:S01]  /*2d90*/  CS2R R90, SRZ ;  /* 0x00000000005a7805 */ /* 0x000fe2000001ff00 */
[----:B------:R-:W1:Y:S01]  /*2da0*/  LDSM.16.M88.4 R160, [R164+0x12000] ;  /* 0x01200000a4a0783b */ /* 0x000e620000000200 */
[----:B------:R-:W-:Y:S01]  /*2db0*/  SEL R0, R0, R202, !P0 ;  /* 0x000000ca00007207 */ /* 0x000fe20004000000 */
[----:B------:R-:W-:Y:S01]  /*2dc0*/  CS2R R88, SRZ ;  /* 0x0000000000587805 */ /* 0x000fe2000001ff00 */
[----:B------:R-:W-:Y:S01]  /*2dd0*/  SEL R201, R201, 0xffffffe0, !P1 ;  /* 0xffffffe0c9c97807 */ /* 0x000fe20004800000 */
[----:B------:R-:W1:Y:S01]  /*2de0*/  LDSM.16.M88.4 R136, [R189+0x12000] ;  /* 0x01200000bd88783b */ /* 0x000e620000000200 */
[----:B------:R-:W-:Y:S01]  /*2df0*/  SEL R192, R192, 0xffffffc0, !P2 ;  /* 0xffffffc0c0c07807 */ /* 0x000fe20005000000 */
[----:B------:R-:W-:Y:S01]  /*2e00*/  IMAD.SHL.U32 R184, R0, 0x2, RZ ;  /* 0x0000000200b87824 */ /* 0x000fe200078e00ff */
[----:B------:R-:W-:Y:S01]  /*2e10*/  CS2R R86, SRZ ;  /* 0x0000000000567805 */ /* 0x000fe2000001ff00 */
[----:B------:R-:W1:Y:S01]  /*2e20*/  LDSM.16.M88.4 R140, [R189+0x12800] ;  /* 0x01280000bd8c783b */ /* 0x000e620000000200 */
[----:B------:R-:W-:Y:S01]  /*2e30*/  IMAD.MOV.U32 R0, RZ, RZ, c[0x0][0x22c] ;  /* 0x00008b00ff007624 */ /* 0x000fe200078e00ff */
[----:B------:R-:W-:Y:S01]  /*2e40*/  CS2R R84, SRZ ;  /* 0x0000000000547805 */ /* 0x000fe2000001ff00 */
[----:B------:R-:W-:Y:S01]  /*2e50*/  IMAD.IADD R195, R201, 0x1, R193 ;  /* 0x00000001c9c37824 */ /* 0x000fe200078e02c1 */
[----:B------:R-:W1:Y:S01]  /*2e60*/  LDSM.16.M88.4 R144, [R190+0x12000] ;  /* 0x01200000be90783b */ /* 0x000e620000000200 */
[----:B------:R-:W-:Y:S01]  /*2e70*/  IMAD R0, R0, c[0x0][0x1c0], RZ ;  /* 0x0000700000007a24 */ /* 0x000fe200078e02ff */
[----:B------:R-:W-:Y:S01]  /*2e80*/  CS2R R78, SRZ ;  /* 0x00000000004e7805 */ /* 0x000fe2000001ff00 */
[----:B------:R-:W-:Y:S01]  /*2e90*/  IMAD.IADD R196, R194, 0x1, R201 ;  /* 0x00000001c2c47824 */ /* 0x000fe200078e02c9 */
[----:B------:R-:W1:Y:S01]  /*2ea0*/  LDSM.16.M88.4 R148, [R190+0x12800] ;  /* 0x01280000be94783b */ /* 0x000e620000000200 */
[----:B------:R-:W-:Y:S01]  /*2eb0*/  IMAD.SHL.U32 R216, R0, 0x8, RZ ;  /* 0x0000000800d87824 */ /* 0x000fe200078e00ff */
[----:B------:R-:W-:Y:S01]  /*2ec0*/  CS2R R76, SRZ ;  /* 0x00000000004c7805 */ /* 0x000fe2000001ff00 */
[----:B------:R-:W-:Y:S01]  /*2ed0*/  CS2R R82, SRZ ;  /* 0x0000000000527805 */ /* 0x000fe2000001ff00 */
[----:B------:R-:W1:Y:S01]  /*2ee0*/  LDSM.16.M88.4 R152, [R188+0x12000] ;  /* 0x01200000bc98783b */ /* 0x000e620000000200 */
[----:B------:R-:W-:Y:S01]  /*2ef0*/  CS2R R80, SRZ ;  /* 0x0000000000507805 */ /* 0x000fe2000001ff00 */
        /* <DEDUP_REMOVED lines=20> */
[----:B------:R-:W-:Y:S01]  /*3040*/  SHF.L.U32 R187, R187, 0x1, RZ ;  /* 0x00000001bbbb7819 */ /* 0x000fe200000006ff */
[----:B------:R-:W-:Y:S01]  /*3050*/  IMAD.IADD R199, R194, 0x1, R192 ;  /* 0x00000001c2c77824 */ /* 0x000fe200078e02c0 */
[C---:B------:R-:W-:Y:S01]  /*3060*/  IADD3 R198, R192.reuse, R193, RZ ;  /* 0x000000c1c0c67210 */ /* 0x040fe20007ffe0ff */
[C---:B------:R-:W-:Y:S01]  /*3070*/  IMAD.IADD R200, R192.reuse, 0x1, R196 ;  /* 0x00000001c0c87824 */ /* 0x040fe200078e02c4 */
[----:B------:R-:W-:Y:S01]  /*3080*/  IADD3 R197, R192, R195, RZ ;  /* 0x000000c3c0c57210 */ /* 0x000fe20007ffe0ff */
[----:B--2---:R-:W-:-:S02]  /*3090*/  IMAD R241, R36, 0x40, R7 ;  /* 0x0000004024f17824 */ /* 0x004fc400078e0207 */
[----:B------:R-:W-:-:S03]  /*30a0*/  CS2R R36, SRZ ;  /* 0x0000000000247805 */ /* 0x000fc6000001ff00 */
[----:B------:R-:W-:Y:S02]  /*30b0*/  IADD3 R8, -R25, R8, -R241 ;  /* 0x0000000819087210 */ /* 0x000fe40007ffe9f1 */
[----:B------:R-:W-:Y:S01]  /*30c0*/  CS2R R24, SRZ ;  /* 0x0000000000187805 */ /* 0x000fe2000001ff00 */
[C---:B------:R-:W-:Y:S02]  /*30d0*/  @P3 IADD3 R252, R241.reuse, 0x19, RZ ;  /* 0x00000019f1fc3810 */ /* 0x040fe40007ffe0ff */
[----:B------:R-:W-:Y:S01]  /*30e0*/  IMAD.IADD R2, R8, 0x1, R209 ;  /* 0x0000000108027824 */ /* 0x000fe200078e02d1 */
[C---:B------:R-:W-:Y:S02]  /*30f0*/  @P3 IADD3 R251, R241.reuse, 0x18, RZ ;  /* 0x00000018f1fb3810 */ /* 0x040fe40007ffe0ff */
[C---:B------:R-:W-:Y:S02]  /*3100*/  @P3 IADD3 R250, R241.reuse, 0x11, RZ ;  /* 0x00000011f1fa3810 */ /* 0x040fe40007ffe0ff */
[----:B------:R2:W-:Y:S01]  /*3110*/  STL [R1], R2 ;  /* 0x0000000201007387 */ /* 0x0005e20000100800 */
[----:B------:R-:W-:-:S02]  /*3120*/  @P3 IADD3 R249, R241, 0x10, RZ ;  /* 0x00000010f1f93810 */ /* 0x000fc40007ffe0ff */
[C---:B------:R-:W-:Y:S02]  /*3130*/  @P3 IADD3 R248, R241.reuse, 0x9, RZ ;  /* 0x00000009f1f83810 */ /* 0x040fe40007ffe0ff */
[C---:B------:R-:W-:Y:S02]  /*3140*/  @P3 IADD3 R247, R241.reuse, 0x8, RZ ;  /* 0x00000008f1f73810 */ /* 0x040fe40007ffe0ff */
[----:B------:R-:W-:Y:S01]  /*3150*/  @P3 IADD3 R246, R241, 0x1, RZ ;  /* 0x00000001f1f63810 */ /* 0x000fe20007ffe0ff */
[----:B--2---:R-:W-:-:S05]  /*3160*/  IMAD.SHL.U32 R2, R0, 0x10, RZ ;  /* 0x0000001000027824 */ /* 0x004fca00078e00ff */
[C---:B------:R-:W-:Y:S02]  /*3170*/  IADD3 R3, R2.reuse, 0x40, RZ ;  /* 0x0000004002037810 */ /* 0x040fe40007ffe0ff */
[C---:B------:R-:W-:Y:S01]  /*3180*/  IADD3 R4, R2.reuse, 0x20, RZ ;  /* 0x0000002002047810 */ /* 0x040fe20007ffe0ff */
[----:B---3--:R-:W-:Y:S01]  /*3190*/  @P5 FMUL.FTZ R207, R5, R6 ;  /* 0x0000000605cf5220 */ /* 0x008fe20000410000 */
[----:B------:R-:W-:Y:S01]  /*31a0*/  IADD3 R2, R2, 0x60, RZ ;  /* 0x0000006002027810 */ /* 0x000fe20007ffe0ff */
[C---:B------:R-:W-:Y:S02]  /*31b0*/  IMAD.IADD R3, R216.reuse, 0x1, R3 ;  /* 0x00000001d8037824 */ /* 0x040fe400078e0203 */
[C---:B------:R-:W-:Y:S01]  /*31c0*/  IMAD.IADD R4, R216.reuse, 0x1, R4 ;  /* 0x00000001d8047824 */ /* 0x040fe200078e0204 */
[C---:B------:R-:W-:Y:S01]  /*31d0*/  IADD3 R2, R216.reuse, R2, RZ ;  /* 0x00000002d8027210 */ /* 0x040fe20007ffe0ff */
[C---:B------:R-:W-:Y:S02]  /*31e0*/  IMAD.IADD R3, R216.reuse, 0x1, R3 ;  /* 0x00000001d8037824 */ /* 0x040fe400078e0203 */
[----:B------:R-:W-:-:S02]  /*31f0*/  IMAD.IADD R4, R216, 0x1, R4 ;  /* 0x00000001d8047824 */ /* 0x000fc400078e0204 */
[C---:B------:R-:W-:Y:S01]  /*3200*/  IMAD.IADD R2, R216.reuse, 0x1, R2 ;  /* 0x00000001d8027824 */ /* 0x040fe200078e0202 */
[C---:B------:R-:W-:Y:S01]  /*3210*/  IADD3 R233, R216.reuse, R3, RZ ;  /* 0x00000003d8e97210 */ /* 0x040fe20007ffe0ff */
[C---:B------:R-:W-:Y:S02]  /*3220*/  IMAD.IADD R235, R216.reuse, 0x1, R4 ;  /* 0x00000001d8eb7824 */ /* 0x040fe400078e0204 */
[C---:B------:R-:W-:Y:S02]  /*3230*/  IMAD.IADD R231, R216.reuse, 0x1, R2 ;  /* 0x00000001d8e77824 */ /* 0x040fe400078e0202 */
[C---:B------:R-:W-:Y:S02]  /*3240*/  IMAD.IADD R234, R216.reuse, 0x1, R235 ;  /* 0x00000001d8ea7824 */ /* 0x040fe400078e02eb */
[C---:B------:R-:W-:Y:S02]  /*3250*/  IMAD.IADD R232, R216.reuse, 0x1, R233 ;  /* 0x00000001d8e87824 */ /* 0x040fe400078e02e9 */
[----:B------:R-:W-:-:S02]  /*3260*/  IMAD.IADD R230, R216, 0x1, R231 ;  /* 0x00000001d8e67824 */ /* 0x000fc400078e02e7 */
[C---:B------:R-:W-:Y:S02]  /*3270*/  IMAD.IADD R238, R216.reuse, 0x1, R234 ;  /* 0x00000001d8ee7824 */ /* 0x040fe400078e02ea */
[C---:B------:R-:W-:Y:S02]  /*3280*/  IMAD.IADD R237, R216.reuse, 0x1, R232 ;  /* 0x00000001d8ed7824 */ /* 0x040fe400078e02e8 */
[----:B-1--4-:R-:W-:Y:S02]  /*3290*/  IMAD.IADD R236, R216, 0x1, R230 ;  /* 0x00000001d8ec7824 */ /* 0x012fe400078e02e6 */
.L_x_165:
[----:B------:R-:W2:Y:S01]  /*32a0*/  LDL R168, [R1] ;  /* 0x0000000001a87983 */ /* 0x000ea20000100800 */
[C---:B------:R-:W-:Y:S01]  /*32b0*/  IMAD.IADD R0, R187.reuse, 0x1, R201 ;  /* 0x00000001bb007824 */ /* 0x040fe200078e02c9 */
[----:B------:R-:W-:Y:S02]  /*32c0*/  IADD3 R2, R187, R192, RZ ;  /* 0x000000c0bb027210 */ /* 0x000fe40007ffe0ff */
[----:B------:R-:W0:Y:S01]  /*32d0*/  LDGDEPBAR ;  /* 0x00000000000079af */ /* 0x000e220000000000 */
[----:B------:R-:W-:Y:S01]  /*32e0*/  IMAD.IADD R3, R0, 0x1, R192 ;  /* 0x0000000100037824 */ /* 0x000fe200078e02c0 */
[----:B------:R-:W-:Y:S02]  /*32f0*/  MOV R173, c[0x0][0x22c] ;  /* 0x00008b0000ad7a02 */ /* 0x000fe40000000f00 */
[C---:B------:R-:W-:Y:S03]  /*3300*/  ISETP.GE.AND P6, PT, R210.reuse, 0x1, PT ;  /* 0x00000001d200780c */ /* 0x040fe60003fc6270 */
[----:B------:R-:W-:Y:S04]  /*3310*/  IMAD R173, R173, c[0x0][0x1c0], RZ ;  /* 0x00007000adad7a24 */ /* 0x000fe800078e02ff */
[----:B------:R-:W-:Y:S01]  /*3320*/  IMAD.U32 R173, R173, -0x40, RZ ;  /* 0xffffffc0adad7824 */ /* 0x000fe200078e00ff */
        /* <DEDUP_REMOVED lines=35> */
[----:B------:R-:W3:Y:S07]  /*3560*/  LDSM.16.M88.4 R100, [R190+0xe000] ;  /* 0x00e00000be64783b */ /* 0x000eee0000000200 */
[C---:B------:R-:W-:Y:S01]  /*3570*/  HMMA.16816.F32 R8, R52.reuse, R62, R8 ;  /* 0x0000003e3408723c */ /* 0x040fe20000001808 */
[----:B------:R-:W4:Y:S07]  /*3580*/  LDSM.16.M88.4 R60, [R190+0xe800] ;  /* 0x00e80000be3c783b */ /* 0x000f2e0000000200 */
[C---:B-1----:R-:W-:Y:S08]  /*3590*/  HMMA.16816.F32 R12, R52.reuse, R64, R12 ;  /* 0x00000040340c723c */ /* 0x042ff0000000180c */
[----:B------:R-:W-:Y:S01]  /*35a0*/  HMMA.16816.F32 R16, R52, R66, R16 ;  /* 0x000000423410723c */ /* 0x000fe20000001810 */
[----:B------:R1:W-:Y:S08]  /*35b0*/  LDSM.16.M88.4 R52, [R2+0x2000] ;  /* 0x002000000234783b */ /* 0x0003f00000000200 */
[----:B------:R-:W1:Y:S01]  /*35c0*/  LDSM.16.M88.4 R64, [R188+0xe000] ;  /* 0x00e00000bc40783b */ /* 0x000e620000000200 */
[C---:B---3--:R-:W-:Y:S08]  /*35d0*/  HMMA.16816.F32 R4, R56.reuse, R100, R4 ;  /* 0x000000643804723c */ /* 0x048ff00000001804 */
[C---:B------:R-:W-:Y:S01]  /*35e0*/  HMMA.16816.F32 R8, R56.reuse, R102, R8 ;  /* 0x000000663808723c */ /* 0x040fe20000001808 */
[----:B------:R-:W3:Y:S07]  /*35f0*/  LDSM.16.M88.4 R100, [R188+0xe800] ;  /* 0x00e80000bc64783b */ /* 0x000eee0000000200 */
[C---:B----4-:R-:W-:Y:S04]  /*3600*/  HMMA.16816.F32 R12, R56.reuse, R60, R12 ;  /* 0x0000003c380c723c */ /* 0x050fe8000000180c */
[----:B--2---:R-:W-:Y:S04]  /*3610*/  LEA R0, R210, R168, 0x6 ;  /* 0x000000a8d2007211 */ /* 0x004fe800078e30ff */
[----:B------:R-:W-:Y:S01]  /*3620*/  HMMA.16816.F32 R16, R56, R62, R16 ;  /* 0x0000003e3810723c */ /* 0x000fe20000001810 */
[----:B------:R-:W-:Y:S03]  /*3630*/  LDSM.16.M88.4 R60, [R191+0xe000] ;  /* 0x00e00000bf3c783b */ /* 0x000fe60000000200 */
[----:B-1----:R-:W-:Y:S03]  /*3640*/  IADD3 R2, R0, -0x1, RZ ;  /* 0xffffffff00027810 */ /* 0x002fe60007ffe0ff */
[----:B------:R-:W-:Y:S01]  /*3650*/  IABS R56, R0 ;  /* 0x0000000000387213 */ /* 0x000fe20000000000 */
[C---:B------:R-:W-:Y:S03]  /*3660*/  HMMA.16816.F32 R4, R52.reuse, R64, R4 ;  /* 0x000000403404723c */ /* 0x040fe60000001804 */
[----:B------:R1:W2:Y:S02]  /*3670*/  I2F R168, R56 ;  /* 0x0000003800a87306 */ /* 0x0002a40000201400 */
[----:B------:R-:W-:Y:S02]  /*3680*/  ISETP.GE.AND P1, PT, R2, RZ, PT ;  /* 0x000000ff0200720c */ /* 0x000fe40003f26270 */
[C---:B------:R-:W-:Y:S01]  /*3690*/  IADD3 R65, R0.reuse, 0x8, RZ ;  /* 0x0000000800417810 */ /* 0x040fe20007ffe0ff */
[C---:B------:R-:W-:Y:S03]  /*36a0*/  HMMA.16816.F32 R8, R52.reuse, R66, R8 ;  /* 0x000000423408723c */ /* 0x040fe60000001808 */
[----:B------:R-:W-:Y:S02]  /*36b0*/  ISETP.GE.AND P0, PT, R65, RZ, PT ;  /* 0x000000ff4100720c */ /* 0x000fe40003f06270 */
[C---:B------:R-:W-:Y:S03]  /*36c0*/  IADD3 R64, R0.reuse, 0x7, RZ ;  /* 0x0000000700407810 */ /* 0x040fe60007ffe0ff */
[C---:B---3--:R-:W-:Y:S04]  /*36d0*/  HMMA.16816.F32 R12, R52.reuse, R100, R12 ;  /* 0x00000064340c723c */ /* 0x048fe8000000180c */
[----:B------:R-:W-:Y:S02]  /*36e0*/  @!P1 IADD3 R2, -R0, 0x1, RZ ;  /* 0x0000000100029810 */ /* 0x000fe40007ffe1ff */
[----:B------:R-:W-:Y:S02]  /*36f0*/  ISETP.GE.AND P1, PT, R64, RZ, PT ;  /* 0x000000ff4000720c */ /* 0x000fe40003f26270 */
[----:B------:R-:W-:Y:S01]  /*3700*/  HMMA.16816.F32 R16, R52, R102, R16 ;  /* 0x000000663410723c */ /* 0x000fe20000001810 */
[----:B------:R3:W-:Y:S01]  /*3710*/  I2F R66, R2 ;  /* 0x0000000200427306 */ /* 0x0007e20000201400 */
[----:B-1----:R1:W4:Y:S02]  /*3720*/  LDSM.16.M88.4 R56, [R3+0x2000] ;  /* 0x002000000338783b */ /* 0x0023240000000200 */
[C---:B------:R-:W-:Y:S03]  /*3730*/  @!P0 IADD3 R65, -R0.reuse, -0x8, RZ ;  /* 0xfffffff800418810 */ /* 0x040fe60007ffe1ff */
[C---:B------:R-:W-:Y:S02]  /*3740*/  IADD3 R53, R0.reuse, -0x10, RZ ;  /* 0xfffffff000357810 */ /* 0x040fe40007ffe0ff */
[C---:B------:R-:W-:Y:S02]  /*3750*/  IADD3 R52, R0.reuse, -0x11, RZ ;  /* 0xffffffef00347810 */ /* 0x040fe40007ffe0ff */
[----:B------:R-:W2:Y:S01]  /*3760*/  I2F R67, R65 ;  /* 0x0000004100437306 */ /* 0x000ea20000201400 */
[----:B------:R-:W-:Y:S02]  /*3770*/  @!P1 IADD3 R64, -R0, -0x7, RZ ;  /* 0xfffffff900409810 */ /* 0x000fe40007ffe1ff */
[----:B------:R-:W-:Y:S07]  /*3780*/  ISETP.GE.AND P2, PT, R52, RZ, PT ;  /* 0x000000ff3400720c */ /* 0x000fee0003f46270 */
[----:B------:R-:W2:Y:S01]  /*3790*/  I2F R100, R64 ;  /* 0x0000004000647306 */ /* 0x000ea20000201400 */
[C---:B---3--:R-:W-:Y:S05]  /*37a0*/  IADD3 R2, R0.reuse, -0x8, RZ ;  /* 0xfffffff800027810 */ /* 0x048fea0007ffe0ff */
[----:B------:R-:W-:Y:S02]  /*37b0*/  @!P2 IADD3 R52, -R0, 0x11, RZ ;  /* 0x000000110034a810 */ /* 0x000fe40007ffe1ff */
[----:B------:R-:W-:Y:S02]  /*37c0*/  ISETP.GE.AND P0, PT, R2, RZ, PT ;  /* 0x000000ff0200720c */ /* 0x000fe40003f06270 */
[----:B-1----:R-:W-:Y:S02]  /*37d0*/  IADD3 R3, R0, -0x9, RZ ;  /* 0xfffffff700037810 */ /* 0x002fe40007ffe0ff */
[----:B------:R-:W-:Y:S02]  /*37e0*/  @P3 ISETP.GE.AND P2, PT, R246, R209, PT ;  /* 0x000000d1f600320c */ /* 0x000fe40003f46270 */
[----:B------:R-:W-:Y:S01]  /*37f0*/  ISETP.GE.AND P1, PT, R3, RZ, PT ;  /* 0x000000ff0300720c */ /* 0x000fe20003f26270 */
[C---:B----4-:R-:W-:Y:S01]  /*3800*/  HMMA.16816.F32 R4, R56.reuse, R60, R4 ;  /* 0x0000003c3804723c */ /* 0x050fe20000001804 */
[----:B------:R-:W-:Y:S05]  /*3810*/  I2F R60, R52 ;  /* 0x00000034003c7306 */ /* 0x000fea0000201400 */
[C---:B------:R-:W-:Y:S02]  /*3820*/  @!P0 IADD3 R2, -R0.reuse, 0x8, RZ ;  /* 0x0000000800028810 */ /* 0x040fe40007ffe1ff */
[----:B------:R-:W-:Y:S01]  /*3830*/  ISETP.GE.AND P0, PT, R53, RZ, PT ;  /* 0x000000ff3500720c */ /* 0x000fe20003f06270 */
[C---:B------:R-:W-:Y:S02]  /*3840*/  HMMA.16816.F32 R8, R56.reuse, R62, R8 ;  /* 0x0000003e3808723c */ /* 0x040fe40000001808 */
[----:B------:R1:W3:Y:S01]  /*3850*/  I2F R65, R2 ;  /* 0x0000000200417306 */ /* 0x0002e20000201400 */
[C---:B------:R-:W-:Y:S09]  /*3860*/  @!P1 IADD3 R3, -R0.reuse, 0x9, RZ ;  /* 0x0000000900039810 */ /* 0x040ff20007ffe1ff */
[----:B------:R-:W-:Y:S01]  /*3870*/  @!P0 IADD3 R53, -R0, 0x10, RZ ;  /* 0x0000001000358810 */ /* 0x000fe20007ffe1ff */
[----:B------:R4:W4:Y:S02]  /*3880*/  I2F R64, R3 ;  /* 0x0000000300407306 */ /* 0x0009240000201400 */
[-C--:B--2---:R-:W-:Y:S02]  /*3890*/  FFMA.FTZ R4, R168, -R207.reuse, R4 ;  /* 0x800000cfa8047223 */ /* 0x084fe40000010004 */
[-C--:B------:R-:W-:Y:S02]  /*38a0*/  FFMA.FTZ R6, R67, -R207.reuse, R6 ;  /* 0x800000cf43067223 */ /* 0x080fe40000010006 */
[-C--:B------:R-:W-:Y:S02]  /*38b0*/  FFMA.FTZ R7, R100, -R207.reuse, R7 ;  /* 0x800000cf64077223 */ /* 0x080fe40000010007 */
[-C--:B------:R-:W-:Y:S02]  /*38c0*/  FFMA.FTZ R5, R66, -R207.reuse, R5 ;  /* 0x800000cf42057223 */ /* 0x080fe40000010005 */
[----:B------:R2:W2:Y:S01]  /*38d0*/  I2F R61, R53 ;  /* 0x00000035003d7306 */ /* 0x0004a20000201400 */
[-C--:B------:R-:W-:Y:S01]  /*38e0*/  FFMA.FTZ R10, R168, -R207.reuse, R10 ;  /* 0x800000cfa80a7223 */ /* 0x080fe2000001000a */
[----:B------:R-:W-:Y:S01]  /*38f0*/  @P3 FSEL R7, R7, -INF , !P2 ;  /* 0xff80000007073808 */ /* 0x000fe20005000000 */
[-C--:B------:R-:W-:Y:S01]  /*3900*/  FFMA.FTZ R11, R66, -R207.reuse, R11 ;  /* 0x800000cf420b7223 */ /* 0x080fe2000001000b */
[----:B-1----:R-:W-:Y:S01]  /*3910*/  IADD3 R2, R0, -0x18, RZ ;  /* 0xffffffe800027810 */ /* 0x002fe20007ffe0ff */
[-C--:B---3--:R-:W-:Y:S01]  /*3920*/  FFMA.FTZ R8, R65, -R207.reuse, R8 ;  /* 0x800000cf41087223 */ /* 0x088fe20000010008 */
[----:B------:R-:W-:Y:S02]  /*3930*/  @P3 FSEL R5, R5, -INF , !P2 ;  /* 0xff80000005053808 */ /* 0x000fe40005000000 */
[----:B------:R-:W-:Y:S02]  /*3940*/  ISETP.GE.AND P1, PT, R2, RZ, PT ;  /* 0x000000ff0200720c */ /* 0x000fe40003f26270 */
[----:B----4-:R-:W-:Y:S01]  /*3950*/  IADD3 R3, R0, -0x19, RZ ;  /* 0xffffffe700037810 */ /* 0x010fe20007ffe0ff */
[----:B------:R-:W-:Y:S03]  /*3960*/  FFMA.FTZ R9, R64, -R207, R9 ;  /* 0x800000cf40097223 */ /* 0x000fe60000010009 */
[----:B------:R-:W-:Y:S07]  /*3970*/  ISETP.GE.AND P0, PT, R3, RZ, PT ;  /* 0x000000ff0300720c */ /* 0x000fee0003f06270 */
[----:B------:R-:W-:Y:S02]  /*3980*/  @!P1 IADD3 R2, -R0, 0x18, RZ ;  /* 0x0000001800029810 */ /* 0x000fe40007ffe1ff */
[-C--:B------:R-:W-:Y:S01]  /*3990*/  @P3 ISETP.GE.AND P1, PT, R241, R209.reuse, PT ;  /* 0x000000d1f100320c */ /* 0x080fe20003f26270 */
[----:B--2---:R-:W1:Y:S01]  /*39a0*/  LDSM.16.M88.4 R52, [R191+0xe800] ;  /* 0x00e80000bf34783b */ /* 0x004e620000000200 */
[----:B------:R2:W-:Y:S02]  /*39b0*/  I2F R101, R2 ;  /* 0x0000000200657306 */ /* 0x0005e40000201400 */
[----:B------:R-:W-:Y:S02]  /*39c0*/  @P3 FSEL R4, R4, -INF , !P1 ;  /* 0xff80000004043808 */ /* 0x000fe40004800000 */
[----:B------:R-:W-:Y:S02]  /*39d0*/  @P3 FSEL R6, R6, -INF , !P1 ;  /* 0xff80000006063808 */ /* 0x000fe40004800000 */
[----:B------:R-:W-:Y:S01]  /*39e0*/  @!P0 IADD3 R3, -R0, 0x19, RZ ;  /* 0x0000001900038810 */ /* 0x000fe20007ffe1ff */
[----:B-----5:R-:W-:Y:S01]  /*39f0*/  FMUL.FTZ R0, R220, 1.4426950216293334961 ;  /* 0x3fb8aa3bdc007820 */ /* 0x020fe20000410000 */
[----:B------:R-:W-:Y:S02]  /*3a00*/  FSETP.NEU.FTZ.AND P0, PT, R217, -INF , PT ;  /* 0xff800000d900780b */ /* 0x000fe40003f1d000 */
[-C--:B------:R-:W-:Y:S02]  /*3a10*/  @P3 ISETP.GE.AND P1, PT, R248, R209.reuse, PT ;  /* 0x000000d1f800320c */ /* 0x080fe40003f26270 */
[----:B------:R-:W3:Y:S02]  /*3a20*/  I2F R3, R3 ;  /* 0x0000000300037306 */ /* 0x000ee40000201400 */
[----:B------:R-:W-:Y:S02]  /*3a30*/  @P3 FSEL R9, R9, -INF , !P1 ;  /* 0xff80000009093808 */ /* 0x000fe40004800000 */
[----:B------:R-:W-:Y:S02]  /*3a40*/  @P3 FSEL R11, R11, -INF , !P1 ;  /* 0xff8000000b0b3808 */ /* 0x000fe40004800000 */
[-C--:B------:R-:W-:Y:S01]  /*3a50*/  @P3 ISETP.GE.AND P1, PT, R250, R209.reuse, PT ;  /* 0x000000d1fa00320c */ /* 0x080fe20003f26270 */
[----:B--2---:R-:W-:Y:S05]  /*3a60*/  FMUL.FTZ R2, R217, 1.4426950216293334961 ;  /* 0x3fb8aa3bd9027820 */ /* 0x004fea0000410000 */
[----:B------:R-:W-:Y:S02]  /*3a70*/  FSEL R2, R2, RZ, P0 ;  /* 0x000000ff02027208 */ /* 0x000fe40000000000 */
[----:B------:R-:W-:Y:S03]  /*3a80*/  FSETP.NEU.FTZ.AND P0, PT, R220, -INF , PT ;  /* 0xff800000dc00780b */ /* 0x000fe60003f1d000 */
[--C-:B------:R-:W-:Y:S01]  /*3a90*/  FFMA.FTZ R4, R4, c[0x0][0x23c], -R2.reuse ;  /* 0x00008f0004047a23 */ /* 0x100fe20000010802 */
[----:B------:R-:W-:Y:S01]  /*3aa0*/  FSEL R0, R0, RZ, P0 ;  /* 0x000000ff00007208 */ /* 0x000fe20000000000 */
[--C-:B------:R-:W-:Y:S01]  /*3ab0*/  FFMA.FTZ R5, R5, c[0x0][0x23c], -R2.reuse ;  /* 0x00008f0005057a23 */ /* 0x100fe20000010802 */
[-C--:B------:R-:W-:Y:S01]  /*3ac0*/  @P3 ISETP.GE.AND P0, PT, R247, R209.reuse, PT ;  /* 0x000000d1f700320c */ /* 0x080fe20003f06270 */
[----:B------:R-:W-:Y:S01]  /*3ad0*/  FFMA.FTZ R9, R9, c[0x0][0x23c], -R2 ;  /* 0x00008f0009097a23 */ /* 0x000fe20000010802 */
[C---:B-1----:R-:W-:Y:S01]  /*3ae0*/  HMMA.16816.F32 R12, R56.reuse, R52, R12 ;  /* 0x00000034380c723c */ /* 0x042fe2000000180c */
[----:B------:R-:W-:Y:S02]  /*3af0*/  MUFU.EX2 R170, R4 ;  /* 0x0000000400aa7308 */ /* 0x000fe40000000800 */
[--C-:B------:R-:W-:Y:S01]  /*3b00*/  FFMA.FTZ R6, R6, c[0x0][0x23c], -R0.reuse ;  /* 0x00008f0006067a23 */ /* 0x100fe20000010800 */
[----:B------:R-:W-:Y:S01]  /*3b10*/  @P3 FSEL R8, R8, -INF , !P0 ;  /* 0xff80000008083808 */ /* 0x000fe20004000000 */
[--C-:B------:R-:W-:Y:S01]  /*3b20*/  FFMA.FTZ R7, R7, c[0x0][0x23c], -R0.reuse ;  /* 0x00008f0007077a23 */ /* 0x100fe20000010800 */
[----:B------:R-:W-:Y:S01]  /*3b30*/  @P3 FSEL R10, R10, -INF , !P0 ;  /* 0xff8000000a0a3808 */ /* 0x000fe20004000000 */
[----:B------:R-:W-:Y:S01]  /*3b40*/  FFMA.FTZ R11, R11, c[0x0][0x23c], -R0 ;  /* 0x00008f000b0b7a23 */ /* 0x000fe20000010800 */
[----:B------:R-:W-:Y:S03]  /*3b50*/  HMMA.16816.F32 R16, R56, R54, R16 ;  /* 0x000000363810723c */ /* 0x000fe60000001810 */
[----:B------:R-:W-:Y:S01]  /*3b60*/  @P3 ISETP.GE.AND P0, PT, R249, R209, PT ;  /* 0x000000d1f900320c */ /* 0x000fe20003f06270 */
[----:B------:R-:W-:Y:S01]  /*3b70*/  FFMA.FTZ R8, R8, c[0x0][0x23c], -R2 ;  /* 0x00008f0008087a23 */ /* 0x000fe20000010802 */
[----:B------:R-:W-:Y:S01]  /*3b80*/  MUFU.EX2 R172, R6 ;  /* 0x0000000600ac7308 */ /* 0x000fe20000000800 */
[----:B------:R-:W-:Y:S09]  /*3b90*/  FFMA.FTZ R10, R10, c[0x0][0x23c], -R0 ;  /* 0x00008f000a0a7a23 */ /* 0x000ff20000010800 */
[----:B------:R-:W1:Y:S01]  /*3ba0*/  MUFU.EX2 R169, R5 ;  /* 0x0000000500a97308 */ /* 0x000e620000000800 */
[-C--:B------:R-:W-:Y:S02]  /*3bb0*/  FFMA.FTZ R12, R61, -R207.reuse, R12 ;  /* 0x800000cf3d0c7223 */ /* 0x080fe4000001000c */
[-C--:B------:R-:W-:Y:S02]  /*3bc0*/  FFMA.FTZ R15, R64, -R207.reuse, R15 ;  /* 0x800000cf400f7223 */ /* 0x080fe4000001000f */
[-C--:B------:R-:W-:Y:S01]  /*3bd0*/  FFMA.FTZ R13, R60, -R207.reuse, R13 ;  /* 0x800000cf3c0d7223 */ /* 0x080fe2000001000d */
[----:B------:R-:W-:Y:S01]  /*3be0*/  @P3 FSEL R12, R12, -INF , !P0 ;  /* 0xff8000000c0c3808 */ /* 0x000fe20004000000 */
[-C--:B------:R-:W-:Y:S01]  /*3bf0*/  FFMA.FTZ R14, R65, -R207.reuse, R14 ;  /* 0x800000cf410e7223 */ /* 0x080fe2000001000e */
[----:B------:R-:W-:Y:S01]  /*3c00*/  @P3 FSEL R15, R15, -INF , !P1 ;  /* 0xff8000000f0f3808 */ /* 0x000fe20004800000 */
[-C--:B---3--:R-:W-:Y:S01]  /*3c10*/  FFMA.FTZ R17, R3, -R207.reuse, R17 ;  /* 0x800000cf03117223 */ /* 0x088fe20000010011 */
[----:B------:R-:W-:Y:S01]  /*3c20*/  @P3 FSEL R13, R13, -INF , !P1 ;  /* 0xff8000000d0d3808 */ /* 0x000fe20004800000 */
[----:B------:R-:W-:Y:S01]  /*3c30*/  FFMA.FTZ R16, R101, -R207, R16 ;  /* 0x800000cf65107223 */ /* 0x000fe20000010010 */
[----:B------:R-:W-:Y:S01]  /*3c40*/  @P3 ISETP.GE.AND P1, PT, R252, R209, PT ;  /* 0x000000d1fc00320c */ /* 0x000fe20003f26270 */
[-C--:B------:R-:W-:Y:S01]  /*3c50*/  FFMA.FTZ R19, R60, -R207.reuse, R19 ;  /* 0x800000cf3c137223 */ /* 0x080fe20000010013 */
[----:B------:R-:W-:Y:S01]  /*3c60*/  @P3 FSEL R14, R14, -INF , !P0 ;  /* 0xff8000000e0e3808 */ /* 0x000fe20004000000 */
[----:B------:R-:W-:Y:S01]  /*3c70*/  FFMA.FTZ R18, R61, -R207, R18 ;  /* 0x800000cf3d127223 */ /* 0x000fe20000010012 */
[----:B------:R-:W-:Y:S01]  /*3c80*/  @P3 ISETP.GE.AND P0, PT, R251, R209, PT ;  /* 0x000000d1fb00320c */ /* 0x000fe20003f06270 */
[--C-:B------:R-:W-:Y:S01]  /*3c90*/  FFMA.FTZ R12, R12, c[0x0][0x23c], -R2.reuse ;  /* 0x00008f000c0c7a23 */ /* 0x100fe20000010802 */
[----:B------:R-:W-:Y:S01]  /*3ca0*/  @P3 FSEL R17, R17, -INF , !P1 ;  /* 0xff80000011113808 */ /* 0x000fe20004800000 */
[----:B------:R-:W-:Y:S01]  /*3cb0*/  FFMA.FTZ R13, R13, c[0x0][0x23c], -R2 ;  /* 0x00008f000d0d7a23 */ /* 0x000fe20000010802 */
[----:B------:R-:W-:Y:S01]  /*3cc0*/  @P3 FSEL R16, R16, -INF , !P0 ;  /* 0xff80000010103808 */ /* 0x000fe20004000000 */
[----:B------:R-:W2:Y:S01]  /*3cd0*/  MUFU.EX2 R171, R7 ;  /* 0x0000000700ab7308 */ /* 0x000ea20000000800 */
[----:B------:R-:W-:Y:S01]  /*3ce0*/  @P3 FSEL R19, R19, -INF , !P1 ;  /* 0xff80000013133808 */ /* 0x000fe20004800000 */
[----:B------:R-:W-:Y:S01]  /*3cf0*/  FFMA.FTZ R14, R14, c[0x0][0x23c], -R0 ;  /* 0x00008f000e0e7a23 */ /* 0x000fe20000010800 */
[----:B------:R-:W-:Y:S01]  /*3d00*/  @P3 FSEL R18, R18, -INF , !P0 ;  /* 0xff80000012123808 */ /* 0x000fe20004000000 */
[--C-:B------:R-:W-:Y:S01]  /*3d10*/  FFMA.FTZ R16, R16, c[0x0][0x23c], -R2.reuse ;  /* 0x00008f0010107a23 */ /* 0x100fe20000010802 */
[----:B-1----:R-:W-:Y:S01]  /*3d20*/  F2FP.PACK_AB R3, R169, R170 ;  /* 0x000000aaa903723e */ /* 0x002fe200000000ff */
[----:B------:R-:W-:Y:S01]  /*3d30*/  FFMA.FTZ R2, R17, c[0x0][0x23c], -R2 ;  /* 0x00008f0011027a23 */ /* 0x000fe20000010802 */
[----:B------:R-:W-:Y:S01]  /*3d40*/  IADD3 R56, P0, R240, R228, RZ ;  /* 0x000000e4f0387210 */ /* 0x000fe20007f1e0ff */
[--C-:B------:R-:W-:Y:S02]  /*3d50*/  FFMA.FTZ R18, R18, c[0x0][0x23c], -R0.reuse ;  /* 0x00008f0012127a23 */ /* 0x100fe40000010800 */
[--C-:B------:R-:W-:Y:S01]  /*3d60*/  FFMA.FTZ R15, R15, c[0x0][0x23c], -R0.reuse ;  /* 0x00008f000f0f7a23 */ /* 0x100fe20000010800 */
[----:B------:R2:W-:Y:S01]  /*3d70*/  MUFU.EX2 R61, R2 ;  /* 0x00000002003d7308 */ /* 0x0005e20000000800 */
[----:B------:R-:W-:Y:S01]  /*3d80*/  FFMA.FTZ R0, R19, c[0x0][0x23c], -R0 ;  /* 0x00008f0013007a23 */ /* 0x000fe20000010800 */
[----:B------:R1:W-:Y:S01]  /*3d90*/  STS [R221+0x12000], R3 ;  /* 0x01200003dd007388 */ /* 0x0003e20000000800 */
[----:B------:R-:W-:Y:S01]  /*3da0*/  IMAD.X R57, R239, 0x1, R227, P0 ;  /* 0x00000001ef397824 */ /* 0x000fe200000e06e3 */
[C---:B------:R-:W-:Y:S04]  /*3db0*/  LEA R204, P0, R173.reuse, R204, 0x2 ;  /* 0x000000ccadcc7211 */ /* 0x040fe800078010ff */
[----:B------:R-:W-:Y:S02]  /*3dc0*/  LEA.HI.X.SX32 R205, R173, R205, 0x2, P0 ;  /* 0x000000cdadcd7211 */ /* 0x000fe400000f16ff */
[----:B------:R-:W-:Y:S10]  /*3dd0*/  MUFU.EX2 R102, R8 ;  /* 0x0000000800667308 */ /* 0x000ff40000000800 */
[----:B------:R-:W3:Y:S01]  /*3de0*/  MUFU.EX2 R100, R9 ;  /* 0x0000000900647308 */ /* 0x000ee20000000800 */
[----:B--2---:R-:W-:Y:S05]  /*3df0*/  F2FP.PACK_AB R2, R171, R172 ;  /* 0x000000acab02723e */ /* 0x004fea00000000ff */
[----:B------:R2:W-:Y:S04]  /*3e00*/  STS [R221+0x12400], R2 ;  /* 0x01240002dd007388 */ /* 0x0005e80000000800 */
[----:B------:R3:W-:Y:S10]  /*3e10*/  MUFU.EX2 R60, R0 ;  /* 0x00000000003c7308 */ /* 0x0007f40000000800 */
[----:B------:R-:W-:Y:S10]  /*3e20*/  MUFU.EX2 R168, R10 ;  /* 0x0000000a00a87308 */ /* 0x000ff40000000800 */
[----:B------:R-:W4:Y:S01]  /*3e30*/  MUFU.EX2 R103, R11 ;  /* 0x0000000b00677308 */ /* 0x000f220000000800 */
[----:B---3--:R-:W-:Y:S05]  /*3e40*/  F2FP.PACK_AB R0, R100, R102 ;  /* 0x000000666400723e */ /* 0x008fea00000000ff */
        /* <DEDUP_REMOVED lines=9> */
[----:B------:R-:W2:Y:S10]  /*3ee0*/  MUFU.EX2 R62, R16 ;  /* 0x00000010003e7308 */ /* 0x000eb40000000800 */
[----:B------:R-:W3:Y:S01]  /*3ef0*/  MUFU.EX2 R63, R18 ;  /* 0x00000012003f7308 */ /* 0x000ee20000000800 */
[----:B----4-:R-:W-:Y:S05]  /*3f00*/  F2FP.PACK_AB R3, R64, R67 ;  /* 0x000000434003723e */ /* 0x010fea00000000ff */
[----:B------:R-:W-:Y:S01]  /*3f10*/  STS [R222+0x12400], R3 ;  /* 0x01240003de007388 */ /* 0x000fe20000000800 */
[----:B--2---:R-:W-:Y:S05]  /*3f20*/  F2FP.PACK_AB R2, R61, R62 ;  /* 0x0000003e3d02723e */ /* 0x004fea00000000ff */
[----:B------:R1:W-:Y:S01]  /*3f30*/  STS [R223+0x12000], R2 ;  /* 0x01200002df007388 */ /* 0x0003e20000000800 */
[----:B---3--:R-:W-:Y:S05]  /*3f40*/  F2FP.PACK_AB R0, R60, R63 ;  /* 0x0000003f3c00723e */ /* 0x008fea00000000ff */
        /* <DEDUP_REMOVED lines=132> */
.L_x_163:
        /* <DEDUP_REMOVED lines=23> */
[----:B------:R-:W-:Y:S04]  /*4900*/  LDSM.16.MT88.4 R56, [R185+0x12800] ;  /* 0x01280000b938783b */ /* 0x000fe80000004200 */
[----:B------:R-:W-:Y:S01]  /*4910*/  LDSM.16.MT88.4 R60, [R0+0xa800] ;  /* 0x00a80000003c783b */ /* 0x000fe20000004200 */
[-C--:B-1----:R-:W-:Y:S08]  /*4920*/  HMMA.16816.F32 R20, R4, R8.reuse, R20 ;  /* 0x000000080414723c */ /* 0x082ff00000001814 */
[C---:B--2---:R-:W-:Y:S08]  /*4930*/  HMMA.16816.F32 R24, R12.reuse, R8, R24 ;  /* 0x000000080c18723c */ /* 0x044ff00000001818 */
[-C--:B------:R-:W-:Y:S08]  /*4940*/  HMMA.16816.F32 R28, R12, R10.reuse, R28 ;  /* 0x0000000a0c1c723c */ /* 0x080ff0000000181c */
[C---:B------:R-:W-:Y:S01]  /*4950*/  HMMA.16816.F32 R32, R4.reuse, R10, R32 ;  /* 0x0000000a0420723c */ /* 0x040fe20000001820 */
[----:B------:R-:W1:Y:S07]  /*4960*/  LDSM.16.MT88.4 R8, [R186+0x12800] ;  /* 0x01280000ba08783b */ /* 0x000e6e0000004200 */
[-C--:B---3--:R-:W-:Y:S08]  /*4970*/  HMMA.16816.F32 R36, R4, R16.reuse, R36 ;  /* 0x000000100424723c */ /* 0x088ff00000001824 */
[C---:B------:R-:W-:Y:S08]  /*4980*/  HMMA.16816.F32 R40, R12.reuse, R16, R40 ;  /* 0x000000100c28723c */ /* 0x040ff00000001828 */
[-C--:B------:R-:W-:Y:S01]  /*4990*/  HMMA.16816.F32 R44, R12, R18.reuse, R44 ;  /* 0x000000120c2c723c */ /* 0x080fe2000000182c */
[----:B------:R-:W-:Y:S07]  /*49a0*/  LDSM.16.MT88.4 R12, [R0+0x9000] ;  /* 0x00900000000c783b */ /* 0x000fee0000004200 */
[----:B------:R-:W-:Y:S01]  /*49b0*/  HMMA.16816.F32 R48, R4, R18, R48 ;  /* 0x000000120430723c */ /* 0x000fe20000001830 */
[----:B------:R-:W2:Y:S04]  /*49c0*/  LDSM.16.MT88.4 R4, [R186+0x13000] ;  /* 0x01300000ba04783b */ /* 0x000ea80000004200 */
[----:B------:R-:W3:Y:S03]  /*49d0*/  LDSM.16.MT88.4 R16, [R185+0x13000] ;  /* 0x01300000b910783b */ /* 0x000ee60000004200 */
[-C--:B-1----:R-:W-:Y:S08]  /*49e0*/  HMMA.16816.F32 R20, R8, R52.reuse, R20 ;  /* 0x000000340814723c */ /* 0x082ff00000001814 */
[C---:B------:R-:W-:Y:S08]  /*49f0*/  HMMA.16816.F32 R24, R56.reuse, R52, R24 ;  /* 0x000000343818723c */ /* 0x040ff00000001818 */
[-C--:B------:R-:W-:Y:S08]  /*4a00*/  HMMA.16816.F32 R28, R56, R54.reuse, R28 ;  /* 0x00000036381c723c */ /* 0x080ff0000000181c */
[C---:B------:R-:W-:Y:S01]  /*4a10*/  HMMA.16816.F32 R32, R8.reuse, R54, R32 ;  /* 0x000000360820723c */ /* 0x040fe20000001820 */
[----:B------:R-:W1:Y:S07]  /*4a20*/  LDSM.16.MT88.4 R52, [R0+0xb000] ;  /* 0x00b000000034783b */ /* 0x000e6e0000004200 */
[-C--:B------:R-:W-:Y:S08]  /*4a30*/  HMMA.16816.F32 R36, R8, R60.reuse, R36 ;  /* 0x0000003c0824723c */ /* 0x080ff00000001824 */
[C---:B------:R-:W-:Y:S08]  /*4a40*/  HMMA.16816.F32 R40, R56.reuse, R60, R40 ;  /* 0x0000003c3828723c */ /* 0x040ff00000001828 */
[-C--:B------:R-:W-:Y:S01]  /*4a50*/  HMMA.16816.F32 R44, R56, R62.reuse, R44 ;  /* 0x0000003e382c723c */ /* 0x080fe2000000182c */
[----:B------:R-:W-:Y:S07]  /*4a60*/  LDSM.16.MT88.4 R56, [R185+0x13800] ;  /* 0x01380000b938783b */ /* 0x000fee0000004200 */
[----:B------:R-:W-:Y:S01]  /*4a70*/  HMMA.16816.F32 R48, R8, R62, R48 ;  /* 0x0000003e0830723c */ /* 0x000fe20000001830 */
[----:B------:R-:W-:Y:S04]  /*4a80*/  LDSM.16.MT88.4 R8, [R186+0x13800] ;  /* 0x01380000ba08783b */ /* 0x000fe80000004200 */
[----:B------:R-:W-:Y:S03]  /*4a90*/  LDSM.16.MT88.4 R60, [R0+0xb800] ;  /* 0x00b80000003c783b */ /* 0x000fe60000004200 */
[-C--:B--2---:R-:W-:Y:S08]  /*4aa0*/  HMMA.16816.F32 R20, R4, R12.reuse, R20 ;  /* 0x0000000c0414723c */ /* 0x084ff00000001814 */
[C---:B---3--:R-:W-:Y:S08]  /*4ab0*/  HMMA.16816.F32 R24, R16.reuse, R12, R24 ;  /* 0x0000000c1018723c */ /* 0x048ff00000001818 */
[-C--:B------:R-:W-:Y:S08]  /*4ac0*/  HMMA.16816.F32 R28, R16, R14.reuse, R28 ;  /* 0x0000000e101c723c */ /* 0x080ff0000000181c */
[C---:B------:R-:W-:Y:S01]  /*4ad0*/  HMMA.16816.F32 R32, R4.reuse, R14, R32 ;  /* 0x0000000e0420723c */ /* 0x040fe20000001820 */
[----:B------:R-:W2:Y:S04]  /*4ae0*/  LDSM.16.MT88.4 R12, [R0+0x9800] ;  /* 0x00980000000c783b */ /* 0x000ea80000004200 */
[----:B------:R-:W-:Y:S03]  /*4af0*/  BAR.SYNC.DEFER_BLOCKING 0x0 ;  /* 0x0000000000007b1d */ /* 0x000fe60000010000 */
[-C--:B-1----:R-:W-:Y:S08]  /*4b00*/  HMMA.16816.F32 R36, R4, R52.reuse, R36 ;  /* 0x000000340424723c */ /* 0x082ff00000001824 */
[C---:B------:R-:W-:Y:S08]  /*4b10*/  HMMA.16816.F32 R40, R16.reuse, R52, R40 ;  /* 0x000000341028723c */ /* 0x040ff00000001828 */
[-C--:B------:R-:W-:Y:S08]  /*4b20*/  HMMA.16816.F32 R44, R16, R54.reuse, R44 ;  /* 0x00000036102c723c */ /* 0x080ff0000000182c */
[----:B------:R-:W-:Y:S08]  /*4b30*/  HMMA.16816.F32 R48, R4, R54, R48 ;  /* 0x000000360430723c */ /* 0x000ff00000001830 */
[-C--:B--2---:R-:W-:Y:S08]  /*4b40*/  HMMA.16816.F32 R20, R8, R12.reuse, R20 ;  /* 0x0000000c0814723c */ /* 0x084ff00000001814 */
[C---:B------:R-:W-:Y:S08]  /*4b50*/  HMMA.16816.F32 R24, R56.reuse, R12, R24 ;  /* 0x0000000c3818723c */ /* 0x040ff00000001818 */
[-C--:B------:R-:W-:Y:S08]  /*4b60*/  HMMA.16816.F32 R28, R56, R14.reuse, R28 ;  /* 0x0000000e381c723c */ /* 0x080ff0000000181c */
[C---:B------:R-:W-:Y:S08]  /*4b70*/  HMMA.16816.F32 R32, R8.reuse, R14, R32 ;  /* 0x0000000e0820723c */ /* 0x040ff00000001820 */
[-C--:B------:R-:W-:Y:S08]  /*4b80*/  HMMA.16816.F32 R36, R8, R60.reuse, R36 ;  /* 0x0000003c0824723c */ /* 0x080ff00000001824 */
        /* <DEDUP_REMOVED lines=42> */
.L_x_164:
        /* <DEDUP_REMOVED lines=46> */
[----:B------:R-:W-:Y:S02]  /*5110*/  IMAD.SHL.U32 R171, R171, 0x10, RZ ;  /* 0x00000010abab7824 */ /* 0x000fe400078e00ff */
[----:B------:R-:W-:Y:S05]  /*5120*/  IMAD R170, R170, 0x18, RZ ;  /* 0x00000018aaaa7824 */ /* 0x000fea00078e02ff */
[C---:B------:R-:W-:Y:S01]  /*5130*/  LEA R168, P1, R170.reuse, R204, 0x2 ;  /* 0x000000ccaaa87211 */ /* 0x040fe200078210ff */
[----:B--2---:R-:W-:Y:S03]  /*5140*/  IMAD.MOV.U32 R0, RZ, RZ, c[0x0][0x22c] ;  /* 0x00008b00ff007624 */ /* 0x004fe600078e00ff */
[-C--:B------:R-:W-:Y:S01]  /*5150*/  LEA.HI.X.SX32 R169, R170, R205.reuse, 0x2, P1 ;  /* 0x000000cdaaa97211 */ /* 0x080fe200008f16ff */
[----:B------:R-:W-:Y:S02]  /*5160*/  IMAD R0, R0, c[0x0][0x1c0], RZ ;  /* 0x0000700000007a24 */ /* 0x000fe400078e02ff */
[----:B------:R-:W-:Y:S02]  /*5170*/  IMAD.MOV.U32 R170, RZ, RZ, c[0x0][0x22c] ;  /* 0x00008b00ffaa7624 */ /* 0x000fe400078e00ff */
[----:B------:R-:W-:Y:S01]  /*5180*/  IMAD R0, R0, 0x38, RZ ;  /* 0x0000003800007824 */ /* 0x000fe200078e02ff */
[-C--:B-1----:R-:W-:Y:S05]  /*5190*/  HMMA.16816.F32 R4, R172, R176.reuse, R4 ;  /* 0x000000b0ac04723c */ /* 0x082fea0000001804 */
[----:B------:R-:W-:Y:S03]  /*51a0*/  IMAD R170, R170, c[0x0][0x1c0], RZ ;  /* 0x00007000aaaa7a24 */ /* 0x000fe600078e02ff */
[C---:B------:R-:W-:Y:S04]  /*51b0*/  HMMA.16816.F32 R8, R180.reuse, R176, R8 ;  /* 0x000000b0b408723c */ /* 0x040fe80000001808 */
[----:B------:R-:W-:Y:S03]  /*51c0*/  IMAD R170, R170, 0x30, RZ ;  /* 0x00000030aaaa7824 */ /* 0x000fe600078e02ff */
[----:B------:R-:W-:Y:S01]  /*51d0*/  IMAD.MOV.U32 R176, RZ, RZ, c[0x0][0x22c] ;  /* 0x00008b00ffb07624 */ /* 0x000fe200078e00ff */
[-C--:B------:R-:W-:Y:S01]  /*51e0*/  HMMA.16816.F32 R12, R180, R178.reuse, R12 ;  /* 0x000000b2b40c723c */ /* 0x080fe2000000180c */
[----:B------:R-:W-:Y:S03]  /*51f0*/  IMAD.MOV.U32 R177, RZ, RZ, c[0x0][0x22c] ;  /* 0x00008b00ffb17624 */ /* 0x000fe600078e00ff */
[----:B------:R-:W-:Y:S02]  /*5200*/  IMAD R176, R176, c[0x0][0x1c0], RZ ;  /* 0x00007000b0b07a24 */ /* 0x000fe400078e02ff */
[----:B------:R-:W-:Y:S02]  /*5210*/  IMAD R177, R177, c[0x0][0x1c0], RZ ;  /* 0x00007000b1b17a24 */ /* 0x000fe400078e02ff */
[C---:B------:R-:W-:Y:S04]  /*5220*/  HMMA.16816.F32 R16, R172.reuse, R178, R16 ;  /* 0x000000b2ac10723c */ /* 0x040fe80000001810 */
[----:B------:R-:W-:Y:S02]  /*5230*/  IMAD.SHL.U32 R176, R176, 0x20, RZ ;  /* 0x00000020b0b07824 */ /* 0x000fe400078e00ff */
[----:B------:R-:W-:Y:S02]  /*5240*/  IMAD R177, R177, 0x28, RZ ;  /* 0x00000028b1b17824 */ /* 0x000fe400078e02ff */
        /* <DEDUP_REMOVED lines=12> */
[-C--:B------:R-:W-:Y:S02]  /*5310*/  LEA R102, P0, R176, R204.reuse, 0x2 ;  /* 0x000000ccb0667211 */ /* 0x080fe400078010ff */
[-C--:B--2---:R-:W-:Y:S01]  /*5320*/  LEA R4, P1, R170, R204.reuse, 0x2 ;  /* 0x000000ccaa047211 */ /* 0x084fe200078210ff */
[----:B------:R1:W-:Y:S01]  /*5330*/  RED.E.ADD.F32.FTZ.RN.STRONG.GPU [R100.64], R6 ;  /* 0x000000066400798e */ /* 0x0003e2000c10e786 */
[-C--:B------:R-:W-:Y:S02]  /*5340*/  LEA.HI.X.SX32 R103, R176, R205.reuse, 0x2, P0 ;  /* 0x000000cdb0677211 */ /* 0x080fe400000f16ff */
[-C--:B---3--:R-:W-:Y:S01]  /*5350*/  LEA.HI.X.SX32 R5, R170, R205.reuse, 0x2, P1 ;  /* 0x000000cdaa057211 */ /* 0x088fe200008f16ff */
[----:B------:R2:W-:Y:S01]  /*5360*/  RED.E.ADD.F32.FTZ.RN.STRONG.GPU [R168.64], R7 ;  /* 0x00000007a800798e */ /* 0x0005e2000c10e786 */
[----:B------:R-:W-:Y:S03]  /*5370*/  IMAD.MOV.U32 R170, RZ, RZ, c[0x0][0x22c] ;  /* 0x00008b00ffaa7624 */ /* 0x000fe600078e00ff */
[----:B------:R3:W-:Y:S01]  /*5380*/  RED.E.ADD.F32.FTZ.RN.STRONG.GPU [R102.64], R8 ;  /* 0x000000086600798e */ /* 0x0007e2000c10e786 */
[----:B------:R-:W-:Y:S04]  /*5390*/  IMAD R170, R170, c[0x0][0x1c0], RZ ;  /* 0x00007000aaaa7a24 */ /* 0x000fe800078e02ff */
[----:B------:R-:W-:Y:S01]  /*53a0*/  IMAD.SHL.U32 R170, R170, 0x10, RZ ;  /* 0x00000010aaaa7824 */ /* 0x000fe200078e00ff */
[CC--:B-1----:R-:W-:Y:S02]  /*53b0*/  LEA R100, P2, R177.reuse, R204.reuse, 0x2 ;  /* 0x000000ccb1647211 */ /* 0x0c2fe400078410ff */
[CC--:B------:R-:W-:Y:S02]  /*53c0*/  LEA R6, P0, R0.reuse, R204.reuse, 0x2 ;  /* 0x000000cc00067211 */ /* 0x0c0fe400078010ff */
[-C--:B------:R-:W-:Y:S02]  /*53d0*/  LEA.HI.X.SX32 R101, R177, R205.reuse, 0x2, P2 ;  /* 0x000000cdb1657211 */ /* 0x080fe400010f16ff */
[-C--:B--2---:R-:W-:Y:S02]  /*53e0*/  LEA.HI.X.SX32 R7, R0, R205.reuse, 0x2, P0 ;  /* 0x000000cd00077211 */ /* 0x084fe400000f16ff */
[C---:B------:R-:W-:Y:S01]  /*53f0*/  IADD3 R177, R170.reuse, 0x20, RZ ;  /* 0x00000020aab17810 */ /* 0x040fe20007ffe0ff */
[----:B------:R1:W-:Y:S01]  /*5400*/  RED.E.ADD.F32.FTZ.RN.STRONG.GPU [R100.64], R9 ;  /* 0x000000096400798e */ /* 0x0003e2000c10e786 */
[C---:B------:R-:W-:Y:S02]  /*5410*/  IADD3 R0, R170.reuse, 0x20, RZ ;  /* 0x00000020aa007810 */ /* 0x040fe40007ffe0ff */
[----:B------:R-:W-:Y:S01]  /*5420*/  IADD3 R170, R170, 0x20, RZ ;  /* 0x00000020aaaa7810 */ /* 0x000fe20007ffe0ff */
[----:B------:R2:W-:Y:S01]  /*5430*/  RED.E.ADD.F32.FTZ.RN.STRONG.GPU [R4.64], R10 ;  /* 0x0000000a0400798e */ /* 0x0005e2000c10e786 */
[CC--:B---3--:R-:W-:Y:S01]  /*5440*/  LEA R8, P2, R235.reuse, R204.reuse, 0x2 ;  /* 0x000000cceb087211 */ /* 0x0c8fe200078410ff */
[C---:B------:R-:W-:Y:S02]  /*5450*/  IMAD.IADD R0, R216.reuse, 0x1, R0 ;  /* 0x00000001d8007824 */ /* 0x040fe400078e0200 */
[----:B------:R3:W-:Y:S01]  /*5460*/  RED.E.ADD.F32.FTZ.RN.STRONG.GPU [R6.64], R11 ;  /* 0x0000000b0600798e */ /* 0x0007e2000c10e786 */
[C---:B------:R-:W-:Y:S03]  /*5470*/  IMAD.IADD R170, R216.reuse, 0x1, R170 ;  /* 0x00000001d8aa7824 */ /* 0x040fe600078e02aa */
[----:B------:R-:W-:Y:S01]  /*5480*/  RED.E.ADD.F32.FTZ.RN.STRONG.GPU [R204.64+0x80], R16 ;  /* 0x00008010cc00798e */ /* 0x000fe2000c10e786 */
[----:B------:R-:W-:Y:S03]  /*5490*/  IMAD.IADD R170, R216, 0x1, R170 ;  /* 0x00000001d8aa7824 */ /* 0x000fe600078e02aa */
[----:B------:R4:W-:Y:S04]  /*54a0*/  RED.E.ADD.F32.FTZ.RN.STRONG.GPU [R2.64+0x80], R17 ;  /* 0x000080110200798e */ /* 0x0009e8000c10e786 */
[----:B------:R-:W-:Y:S01]  /*54b0*/  LDSM.16.MT88.4 R100, [R184+0x2800] ;  /* 0x00280000b864783b */ /* 0x000fe20000004200 */
[-C--:B-1----:R-:W-:Y:S02]  /*54c0*/  LEA.HI.X.SX32 R9, R235, R205.reuse, 0x2, P2 ;  /* 0x000000cdeb097211 */ /* 0x082fe400010f16ff */
[CC--:B--2---:R-:W-:Y:S04]  /*54d0*/  LEA R4, P0, R177.reuse, R204.reuse, 0x2 ;  /* 0x000000ccb1047211 */ /* 0x0c4fe800078010ff */
[-C--:B------:R-:W-:Y:S02]  /*54e0*/  LEA.HI.X.SX32 R5, R177, R205.reuse, 0x2, P0 ;  /* 0x000000cdb1057211 */ /* 0x080fe400000f16ff */
[-C--:B---3--:R-:W-:Y:S02]  /*54f0*/  LEA R6, P1, R0, R204.reuse, 0x2 ;  /* 0x000000cc00067211 */ /* 0x088fe400078210ff */
[-C--:B------:R-:W-:Y:S01]  /*5500*/  LEA R10, P0, R170, R204.reuse, 0x2 ;  /* 0x000000ccaa0a7211 */ /* 0x080fe200078010ff */
[----:B------:R1:W-:Y:S01]  /*5510*/  RED.E.ADD.F32.FTZ.RN.STRONG.GPU [R4.64], R18 ;  /* 0x000000120400798e */ /* 0x0003e2000c10e786 */
[-C--:B------:R-:W-:Y:S01]  /*5520*/  LEA.HI.X.SX32 R7, R0, R205.reuse, 0x2, P1 ;  /* 0x000000cd00077211 */ /* 0x080fe200008f16ff */
[----:B------:R-:W-:Y:S01]  /*5530*/  IMAD.MOV.U32 R0, RZ, RZ, c[0x0][0x22c] ;  /* 0x00008b00ff007624 */ /* 0x000fe200078e00ff */
[-C--:B------:R-:W-:Y:S02]  /*5540*/  LEA.HI.X.SX32 R11, R170, R205.reuse, 0x2, P0 ;  /* 0x000000cdaa0b7211 */ /* 0x080fe400000f16ff */
[C---:B----4-:R-:W-:Y:S01]  /*5550*/  IADD3 R17, R171.reuse, 0x60, RZ ;  /* 0x00000060ab117810 */ /* 0x050fe20007ffe0ff */
[----:B------:R2:W-:Y:S01]  /*5560*/  RED.E.ADD.F32.FTZ.RN.STRONG.GPU [R6.64], R19 ;  /* 0x000000130600798e */ /* 0x0005e2000c10e786 */
[----:B------:R-:W-:Y:S01]  /*5570*/  IMAD R0, R0, c[0x0][0x1c0], RZ ;  /* 0x0000700000007a24 */ /* 0x000fe200078e02ff */
[----:B------:R-:W-:Y:S02]  /*5580*/  IADD3 R16, R171, 0x60, RZ ;  /* 0x00000060ab107810 */ /* 0x000fe40007ffe0ff */
[----:B------:R-:W-:Y:S01]  /*5590*/  RED.E.ADD.F32.FTZ.RN.STRONG.GPU [R10.64], R12 ;  /* 0x0000000c0a00798e */ /* 0x000fe2000c10e786 */
[----:B------:R-:W-:Y:S02]  /*55a0*/  IMAD.SHL.U32 R0, R0, 0x10, RZ ;  /* 0x0000001000007824 */ /* 0x000fe400078e00ff */
[----:B------:R-:W-:Y:S01]  /*55b0*/  IMAD.IADD R16, R216, 0x1, R16 ;  /* 0x00000001d8107824 */ /* 0x000fe200078e0210 */
[----:B------:R3:W-:Y:S02]  /*55c0*/  RED.E.ADD.F32.FTZ.RN.STRONG.GPU [R8.64], R13 ;  /* 0x0000000d0800798e */ /* 0x0007e4000c10e786 */
[C---:B------:R-:W-:Y:S02]  /*55d0*/  IADD3 R172, R0.reuse, 0x40, RZ ;  /* 0x0000004000ac7810 */ /* 0x040fe40007ffe0ff */
[C---:B------:R-:W-:Y:S02]  /*55e0*/  IADD3 R170, R0.reuse, 0x40, RZ ;  /* 0x0000004000aa7810 */ /* 0x040fe40007ffe0ff */
[----:B------:R-:W-:Y:S03]  /*55f0*/  IADD3 R0, R0, 0x40, RZ ;  /* 0x0000004000007810 */ /* 0x000fe60007ffe0ff */
[C---:B------:R-:W-:Y:S02]  /*5600*/  IMAD.IADD R170, R216.reuse, 0x1, R170 ;  /* 0x00000001d8aa7824 */ /* 0x040fe400078e02aa */
[----:B------:R-:W-:Y:S01]  /*5610*/  IMAD.IADD R0, R216, 0x1, R0 ;  /* 0x00000001d8007824 */ /* 0x000fe200078e0200 */
[-C--:B-1----:R-:W-:Y:S03]  /*5620*/  LEA R4, P1, R234, R204.reuse, 0x2 ;  /* 0x000000ccea047211 */ /* 0x082fe600078210ff */
[----:B------:R-:W-:Y:S01]  /*5630*/  IMAD.IADD R0, R216, 0x1, R0 ;  /* 0x00000001d8007824 */ /* 0x000fe200078e0200 */
        /* <DEDUP_REMOVED lines=16> */
[-C--:B------:R-:W-:Y:S02]  /*5740*/  LEA.HI.X.SX32 R11, R0, R205.reuse, 0x2, P0 ;  /* 0x000000cd000b7211 */ /* 0x080fe400000f16ff */
[----:B------:R-:W-:Y:S01]  /*5750*/  IADD3 R0, R171, 0x60, RZ ;  /* 0x00000060ab007810 */ /* 0x000fe20007ffe0ff */
[----:B------:R2:W-:Y:S04]  /*5760*/  RED.E.ADD.F32.FTZ.RN.STRONG.GPU [R6.64], R55 ;  /* 0x000000370600798e */ /* 0x0005e8000c10e786 */
[----:B------:R3:W-:Y:S01]  /*5770*/  RED.E.ADD.F32.FTZ.RN.STRONG.GPU [R10.64], R56 ;  /* 0x000000380a00798e */ /* 0x0007e2000c10e786 */
[C---:B------:R-:W-:Y:S03]  /*5780*/  IMAD.IADD R0, R216.reuse, 0x1, R0 ;  /* 0x00000001d8007824 */ /* 0x040fe600078e0200 */
[----:B------:R4:W-:Y:S01]  /*5790*/  RED.E.ADD.F32.FTZ.RN.STRONG.GPU [R8.64], R57 ;  /* 0x000000390800798e */ /* 0x0009e2000c10e786 */
[----:B------:R-:W-:Y:S03]  /*57a0*/  IMAD.IADD R0, R216, 0x1, R0 ;  /* 0x00000001d8007824 */ /* 0x000fe600078e0200 */
[----:B------:R-:W-:Y:S01]  /*57b0*/  LDSM.16.MT88.4 R52, [R186+0x10800] ;  /* 0x01080000ba34783b */ /* 0x000fe20000004200 */
[CC--:B-1----:R-:W-:Y:S04]  /*57c0*/  LEA R4, P1, R232.reuse, R204.reuse, 0x2 ;  /* 0x000000cce8047211 */ /* 0x0c2fe800078210ff */
[-C--:B------:R-:W-:Y:S02]  /*57d0*/  LEA.HI.X.SX32 R5, R232, R205.reuse, 0x2, P1 ;  /* 0x000000cde8057211 */ /* 0x080fe400008f16ff */
[CC--:B--2---:R-:W-:Y:S03]  /*57e0*/  LEA R6, P0, R237.reuse, R204.reuse, 0x2 ;  /* 0x000000cced067211 */ /* 0x0c4fe600078010ff */
[----:B------:R1:W-:Y:S01]  /*57f0*/  RED.E.ADD.F32.FTZ.RN.STRONG.GPU [R4.64], R58 ;  /* 0x0000003a0400798e */ /* 0x0003e2000c10e786 */
[-C--:B------:R-:W-:Y:S02]  /*5800*/  LEA.HI.X.SX32 R7, R237, R205.reuse, 0x2, P0 ;  /* 0x000000cded077211 */ /* 0x080fe400000f16ff */
[-C--:B---3--:R-:W-:Y:S02]  /*5810*/  LEA R10, P0, R16, R204.reuse, 0x2 ;  /* 0x000000cc100a7211 */ /* 0x088fe400078010ff */
[-C--:B----4-:R-:W-:Y:S01]  /*5820*/  LEA R8, P4, R0, R204.reuse, 0x2 ;  /* 0x000000cc00087211 */ /* 0x090fe200078810ff */
        /* <DEDUP_REMOVED lines=9> */
[CC--:B--2---:R-:W-:Y:S01]  /*58c0*/  LEA R6, P2, R231.reuse, R204.reuse, 0x2 ;  /* 0x000000cce7067211 */ /* 0x0c4fe200078410ff */
[----:B------:R-:W-:Y:S03]  /*58d0*/  LDSM.16.MT88.4 R16, [R184+0x2000] ;  /* 0x00200000b810783b */ /* 0x000fe60000004200 */
[-C--:B------:R-:W-:Y:S01]  /*58e0*/  LEA.HI.X.SX32 R7, R231, R205.reuse, 0x2, P2 ;  /* 0x000000cde7077211 */ /* 0x080fe200010f16ff */
[----:B------:R1:W-:Y:S01]  /*58f0*/  RED.E.ADD.F32.FTZ.RN.STRONG.GPU [R4.64], R66 ;  /* 0x000000420400798e */ /* 0x0003e2000c10e786 */
[CC--:B---3--:R-:W-:Y:S03]  /*5900*/  LEA R2, P0, R236.reuse, R204.reuse, 0x2 ;  /* 0x000000ccec027211 */ /* 0x0c8fe600078010ff */
[----:B------:R-:W-:Y:S01]  /*5910*/  RED.E.ADD.F32.FTZ.RN.STRONG.GPU [R10.64], R67 ;  /* 0x000000430a00798e */ /* 0x000fe2000c10e786 */
[-C--:B------:R-:W-:Y:S03]  /*5920*/  LEA.HI.X.SX32 R3, R236, R205.reuse, 0x2, P0 ;  /* 0x000000cdec037211 */ /* 0x080fe600000f16ff */
[----:B------:R-:W-:Y:S01]  /*5930*/  RED.E.ADD.F32.FTZ.RN.STRONG.GPU [R8.64], R60 ;  /* 0x0000003c0800798e */ /* 0x000fe2000c10e786 */
[----:B------:R-:W-:Y:S02]  /*5940*/  ISETP.NE.U32.AND P0, PT, R0, 0x1, PT ;  /* 0x000000010000780c */ /* 0x000fe40003f05070 */
[----:B------:R-:W-:Y:S01]  /*5950*/  @P6 IADD3 R0, P2, R226, -0x100, RZ ;  /* 0xffffff00e2006810 */ /* 0x000fe20007f5e0ff */
[----:B------:R-:W-:Y:S04]  /*5960*/  RED.E.ADD.F32.FTZ.RN.STRONG.GPU [R6.64], R61 ;  /* 0x0000003d0600798e */ /* 0x000fe8000c10e786 */
[----:B------:R-:W-:Y:S01]  /*5970*/  LDSM.16.MT88.4 R8, [R184] ;  /* 0x00000000b808783b */ /* 0x000fe20000004200 */
[----:B------:R-:W-:Y:S01]  /*5980*/  @P6 IMAD.MOV.U32 R226, RZ, RZ, R0 ;  /* 0x000000ffffe26224 */ /* 0x000fe200078e0000 */
[C---:B------:R-:W-:Y:S02]  /*5990*/  IADD3 R0, R184.reuse, -0x4000, RZ ;  /* 0xffffc000b8007810 */ /* 0x040fe40007ffe0ff */
[----:B------:R-:W-:Y:S02]  /*59a0*/  LDSM.16.MT88.4 R64, [R185+0x10800] ;  /* 0x01080000b940783b */ /* 0x000fe40000004200 */
        /* <DEDUP_REMOVED lines=55> */
[----:B------:R-:W2:Y:S04]  /*5d20*/  LDL R170, [R1+0x4] ;  /* 0x0000040001aa7983 */ /* 0x000ea80000100800 */
[----:B------:R-:W3:Y:S04]  /*5d30*/  LDL R168, [R1+0x8] ;  /* 0x0000080001a87983 */ /* 0x000ee80000100800 */
[----:B------:R-:W4:Y:S01]  /*5d40*/  LDL R169, [R1+0xc] ;  /* 0x00000c0001a97983 */ /* 0x000f220000100800 */
        /* <DEDUP_REMOVED lines=61> */
[----:B------:R-:W-:-:S02]  /*6120*/  FMUL.FTZ R94, R94, c[0x0][0x2e0] ;  /* 0x0000b8005e5e7a20 */ /* 0x000fc40000410000 */
[----:B------:R-:W-:Y:S01]  /*6130*/  FMUL.FTZ R0, R95, c[0x0][0x2e0] ;  /* 0x0000b8005f007a20 */ /* 0x000fe20000410000 */
[----:B------:R-:W-:-:S04]  /*6140*/  F2FP.PACK_AB R2, R2, R92 ;  /* 0x0000005c0202723e */ /* 0x000fc800000000ff */
[----:B------:R-:W-:Y:S01]  /*6150*/  F2FP.PACK_AB R0, R0, R94 ;  /* 0x0000005e0000723e */ /* 0x000fe200000000ff */
[----:B--2---:R-:W-:Y:S04]  /*6160*/  STS [R170], R16 ;  /* 0x00000010aa007388 */ /* 0x004fe80000000800 */
[----:B------:R-:W-:Y:S04]  /*6170*/  STS [R170+0x400], R15 ;  /* 0x0004000faa007388 */ /* 0x000fe80000000800 */
[----:B---3--:R-:W-:Y:S01]  /*6180*/  STS [R168], R12 ;  /* 0x0000000ca8007388 */ /* 0x008fe20000000800 */
[----:B----4-:R-:W-:-:S03]  /*6190*/  ISETP.NE.AND P0, PT, R169, -0x1, PT ;  /* 0xffffffffa900780c */ /* 0x010fc60003f05270 */
[----:B------:R-:W-:Y:S04]  /*61a0*/  STS [R168+0x400], R11 ;  /* 0x0004000ba8007388 */ /* 0x000fe80000000800 */
        /* <DEDUP_REMOVED lines=11> */
[----:B------:R1:W-:Y:S04]  /*6260*/  STS [R168+0x3400], R0 ;  /* 0x00340000a8007388 */ /* 0x0003e80000000800 */
[----:B------:R-:W-:Y:S04]  /*6270*/  STS [R170+0x4000], R20 ;  /* 0x00400014aa007388 */ /* 0x000fe80000000800 */
[----:B------:R-:W-:Y:S04]  /*6280*/  STS [R170+0x4400], R22 ;  /* 0x00440016aa007388 */ /* 0x000fe80000000800 */
[----:B------:R-:W-:Y:S04]  /*6290*/  STS [R168+0x4000], R32 ;  /* 0x00400020a8007388 */ /* 0x000fe80000000800 */
[----:B------:R-:W-:Y:S04]  /*62a0*/  STS [R168+0x4400], R34 ;  /* 0x00440022a8007388 */ /* 0x000fe80000000800 */
[----:B------:R-:W-:Y:S04]  /*62b0*/  STS [R170+0x5000], R24 ;  /* 0x00500018aa007388 */ /* 0x000fe80000000800 */
[----:B------:R-:W-:Y:S01]  /*62c0*/  STS [R170+0x5400], R26 ;  /* 0x0054001aaa007388 */ /* 0x000fe20000000800 */
[----:B-1----:R-:W-:-:S03]  /*62d0*/  @P0 IADD3 R0, R243, R169, RZ ;  /* 0x000000a9f3000210 */ /* 0x002fc60007ffe0ff */
[----:B------:R-:W-:Y:S02]  /*62e0*/  STS [R168+0x5000], R28 ;  /* 0x0050001ca8007388 */ /* 0x000fe40000000800 */
[C---:B------:R-:W-:Y:S02]  /*62f0*/  @P0 IMAD.WIDE.U32 R2, R0.reuse, c[0x0][0x3a0], RZ ;  /* 0x0000e80000020a25 */ /* 0x040fe400078e00ff */
[----:B------:R-:W-:Y:S02]  /*6300*/  STS [R168+0x5400], R30 ;  /* 0x0054001ea8007388 */ /* 0x000fe40000000800 */
[----:B------:R-:W-:Y:S01]  /*6310*/  @P0 IMAD R8, R0, c[0x0][0x3a4], R3 ;  /* 0x0000e90000080a24 */ /* 0x000fe200078e0203 */
[----:B------:R-:W-:Y:S01]  /*6320*/  @P0 MOV R7, R2 ;  /* 0x0000000200070202 */ /* 0x000fe20000000f00 */
        /* <DEDUP_REMOVED lines=8> */
[----:B-1----:R-:W1:Y:S02]  /*63b0*/  S2R R168, SR_CTAID.Y ;  /* 0x0000000000a87919 */ /* 0x002e640000002600 */
[----:B-1----:R-:W-:Y:S01]  /*63c0*/  SHF.R.S32.HI R5, RZ, 0x1f, R168 ;  /* 0x0000001fff057819 */ /* 0x002fe200000114a8 */
        /* <DEDUP_REMOVED lines=11> */
.L_x_166:
        /* <DEDUP_REMOVED lines=15> */
.L_x_167:
[----:B------:R-:W2:Y:S01]  /*6570*/  LDL R9, [R1+0x10] ;  /* 0x0000100001097983 */ /* 0x000ea20000100800 */
[----:B------:R-:W-:Y:S01]  /*6580*/  SHF.R.S32.HI R3, RZ, 0x1f, R218 ;  /* 0x0000001fff037819 */ /* 0x000fe200000114da */
[----:B------:R-:W-:Y:S01]  /*6590*/  BSSY B0, `(.L_x_168) ;  /* 0x0000027000007945 */ /* 0x000fe20003800000 */
[----:B------:R-:W-:Y:S01]  /*65a0*/  MOV R2, R218 ;  /* 0x000000da00027202 */ /* 0x000fe20000000f00 */
[----:B------:R-:W-:Y:S01]  /*65b0*/  BAR.SYNC.DEFER_BLOCKING 0x0 ;  /* 0x0000000000007b1d */ /* 0x000fe20000010000 */
[----:B------:R-:W-:Y:S02]  /*65c0*/  SHF.R.S32.HI R22, RZ, 0x1f, R244 ;  /* 0x0000001fff167819 */ /* 0x000fe400000114f4 */
[----:B------:R-:W-:-:S03]  /*65d0*/  SHF.R.S32.HI R49, RZ, 0x1f, R242 ;  /* 0x0000001fff317819 */ /* 0x000fc600000114f2 */
[----:B------:R1:W3:Y:S04]  /*65e0*/  LDS.128 R28, [R208+0xd000] ;  /* 0x00d00000d01c7984 */ /* 0x0002e80000000c00 */
[----:B------:R1:W4:Y:S04]  /*65f0*/  LDS.128 R24, [R208+0xf000] ;  /* 0x00f00000d0187984 */ /* 0x0003280000000c00 */
[----:B------:R1:W1:Y:S04]  /*6600*/  LDS.128 R36, [R208+0x10000] ;  /* 0x01000000d0247984 */ /* 0x0002680000000c00 */
[----:B------:R1:W1:Y:S04]  /*6610*/  LDS.128 R44, [R208+0x11000] ;  /* 0x01100000d02c7984 */ /* 0x0002680000000c00 */
[----:B------:R1:W1:Y:S04]  /*6620*/  LDS.128 R32, [R208+0x12000] ;  /* 0x01200000d0207984 */ /* 0x0002680000000c00 */
[----:B------:R1:W1:Y:S01]  /*6630*/  LDS.128 R40, [R208+0x13000] ;  /* 0x01300000d0287984 */ /* 0x0002620000000c00 */
[C---:B--2---:R-:W-:Y:S01]  /*6640*/  SHF.L.U32 R0, R9.reuse, 0x6, RZ ;  /* 0x0000000609007819 */ /* 0x044fe200000006ff */
[----:B------:R-:W-:-:S03]  /*6650*/  IMAD R11, R9, -0x40, R209 ;  /* 0xffffffc0090b7824 */ /* 0x000fc600078e02d1 */
[----:B------:R-:W-:Y:S01]  /*6660*/  SHF.R.S32.HI R20, RZ, 0x1f, R0 ;  /* 0x0000001fff147819 */ /* 0x000fe20000011400 */
[----:B------:R-:W-:Y:S01]  /*6670*/  IMAD.WIDE.U32 R4, R0, c[0x0][0x3a0], R2 ;  /* 0x0000e80000047a25 */ /* 0x000fe200078e0002 */
[----:B------:R-:W-:-:S03]  /*6680*/  ISETP.GE.AND P3, PT, R242, R11, PT ;  /* 0x0000000bf200720c */ /* 0x000fc60003f66270 */
[----:B------:R-:W-:Y:S01]  /*6690*/  IMAD R6, R20, c[0x0][0x3a0], RZ ;  /* 0x0000e80014067a24 */ /* 0x000fe200078e02ff */
[----:B------:R-:W-:-:S03]  /*66a0*/  IADD3 R4, P0, R7, R4, RZ ;  /* 0x0000000407047210 */ /* 0x000fc60007f1e0ff */
[----:B------:R-:W-:-:S05]  /*66b0*/  IMAD R6, R0, c[0x0][0x3a4], R6 ;  /* 0x0000e90000067a24 */ /* 0x000fca00078e0206 */
[----:B------:R-:W-:Y:S01]  /*66c0*/  IADD3.X R5, R8, R5, R6, P0, !PT ;  /* 0x0000000508057210 */ /* 0x000fe200007fe406 */
[----:B------:R-:W-:-:S04]  /*66d0*/  IMAD R6, R22, c[0x0][0x3b8], RZ ;  /* 0x0000ee0016067a24 */ /* 0x000fc800078e02ff */
[C---:B------:R-:W-:Y:S02]  /*66e0*/  IMAD R6, R244.reuse, c[0x0][0x3bc], R6 ;  /* 0x0000ef00f4067a24 */ /* 0x040fe400078e0206 */
[----:B------:R-:W-:-:S05]  /*66f0*/  IMAD.WIDE.U32 R4, R244, c[0x0][0x3b8], R4 ;  /* 0x0000ee00f4047a25 */ /* 0x000fca00078e0004 */
[----:B------:R-:W-:Y:S01]  /*6700*/  IADD3 R10, R5, R6, RZ ;  /* 0x00000006050a7210 */ /* 0x000fe20007ffe0ff */
[----:B------:R-:W-:Y:S05]  /*6710*/  @P3 BRA `(.L_x_169) ;  /* 0x000000e000003947 */ /* 0x000fea0003800000 */
[----:B-1-34-:R-:W-:Y:S01]  /*6720*/  ISETP.GE.AND P2, PT, R218, c[0x0][0x220], PT ;  /* 0x00008800da007a0c */ /* 0x01afe20003f46270 */
[----:B------:R-:W1:Y:S01]  /*6730*/  LDS.128 R16, [R208+0xe000] ;  /* 0x00e00000d0107984 */ /* 0x000e620000000c00 */
[----:B------:R-:W-:Y:S01]  /*6740*/  MOV R7, R10 ;  /* 0x0000000a00077202 */ /* 0x000fe20000000f00 */
[----:B------:R-:W-:Y:S01]  /*6750*/  IMAD.MOV.U32 R6, RZ, RZ, R4 ;  /* 0x000000ffff067224 */ /* 0x000fe200078e0004 */
[----:B------:R-:W-:Y:S01]  /*6760*/  ISETP.GE.AND P1, PT, R229, c[0x0][0x220], PT ;  /* 0x00008800e5007a0c */ /* 0x000fe20003f26270 */
[----:B------:R-:W-:Y:S02]  /*6770*/  IMAD R48, R49, c[0x0][0x3a0], RZ ;  /* 0x0000e80031307a24 */ /* 0x000fe400078e02ff */
[----:B------:R-:W-:-:S04]  /*6780*/  IMAD.WIDE.U32 R8, R242, c[0x0][0x3a0], R6 ;  /* 0x0000e800f2087a25 */ /* 0x000fc800078e0006 */
[----:B------:R-:W-:Y:S02]  /*6790*/  IMAD R6, R242, c[0x0][0x3a4], R48 ;  /* 0x0000e900f2067a24 */ /* 0x000fe400078e0230 */
[----:B------:R-:W2:Y:S02]  /*67a0*/  @!P2 LDS.128 R12, [R208+0xc000] ;  /* 0x00c00000d00ca984 */ /* 0x000ea40000000c00 */
[----:B------:R-:W-:Y:S01]  /*67b0*/  IMAD.IADD R7, R9, 0x1, R6 ;  /* 0x0000000109077824 */ /* 0x000fe200078e0206 */
[----:B------:R-:W-:-:S04]  /*67c0*/  LEA R6, P0, R8, c[0x0][0x340], 0x1 ;  /* 0x0000d00008067a11 */ /* 0x000fc800078008ff */
[----:B------:R-:W-:-:S05]  /*67d0*/  LEA.HI.X R7, R8, c[0x0][0x344], R7, 0x1, P0 ;  /* 0x0000d10008077a11 */ /* 0x000fca00000f0c07 */
[----:B-1----:R1:W-:Y:S04]  /*67e0*/  @!P1 STG.E.128 [R6.64+0x80], R16 ;  /* 0x0000801006009986 */ /* 0x0023e8000c101d06 */
[----:B--2---:R1:W-:Y:S02]  /*67f0*/  @!P2 STG.E.128 [R6.64], R12 ;  /* 0x0000000c0600a986 */ /* 0x0043e4000c101d06 */
.L_x_169:
[----:B-1-34-:R-:W-:Y:S05]  /*6800*/  BSYNC B0 ;  /* 0x0000000000007941 */ /* 0x01afea0003800000 */
.L_x_168:
[----:B------:R-:W-:Y:S01]  /*6810*/  IADD3 R6, R242, 0x20, RZ ;  /* 0x00000020f2067810 */ /* 0x000fe20007ffe0ff */
        /* <DEDUP_REMOVED lines=15> */
[----:B------:R1:W-:Y:S04]  /*6910*/  @!P1 STG.E.128 [R4.64], R28 ;  /* 0x0000001c04009986 */ /* 0x0003e8000c101d06 */
[----:B------:R1:W-:Y:S02]  /*6920*/  @!P0 STG.E.128 [R4.64+0x80], R24 ;  /* 0x0000801804008986 */ /* 0x0003e4000c101d06 */
.L_x_171:
[----:B------:R-:W-:Y:S05]  /*6930*/  BSYNC B0 ;  /* 0x0000000000007941 */ /* 0x000fea0003800000 */
.L_x_170:
        /* <DEDUP_REMOVED lines=22> */
[----:B------:R1:W-:Y:S02]  /*6aa0*/  @!P0 STG.E.128 [R4.64+0x80], R32 ;  /* 0x0000802004008986 */ /* 0x0003e4000c101d06 */
.L_x_173:
[----:B------:R-:W-:Y:S05]  /*6ab0*/  BSYNC B0 ;  /* 0x0000000000007941 */ /* 0x000fea0003800000 */
.L_x_172:
        /* <DEDUP_REMOVED lines=16> */
.L_x_144:
        /* <DEDUP_REMOVED lines=19> */
.L_x_175:
        /* <DEDUP_REMOVED lines=15> */
.L_x_176:
[----:B------:R-:W2:Y:S01]  /*6de0*/  LDL R7, [R1+0x10] ;  /* 0x0000100001077983 */ /* 0x000ea20000100800 */
[----:B------:R-:W-:Y:S01]  /*6df0*/  SHF.R.S32.HI R12, RZ, 0x1f, R244 ;  /* 0x0000001fff0c7819 */ /* 0x000fe200000114f4 */
[----:B------:R-:W-:Y:S01]  /*6e00*/  BSSY B0, `(.L_x_177) ;  /* 0x000001c000007945 */ /* 0x000fe20003800000 */
[----:B------:R-:W-:-:S03]  /*6e10*/  SHF.R.S32.HI R15, RZ, 0x1f, R242 ;  /* 0x0000001fff0f7819 */ /* 0x000fc600000114f2 */
[----:B------:R-:W-:-:S04]  /*6e20*/  IMAD R8, R12, c[0x0][0x3b8], RZ ;  /* 0x0000ee000c087a24 */ /* 0x000fc800078e02ff */
[----:B------:R-:W-:Y:S01]  /*6e30*/  IMAD R8, R244, c[0x0][0x3bc], R8 ;  /* 0x0000ef00f4087a24 */ /* 0x000fe200078e0208 */
        /* <DEDUP_REMOVED lines=8> */
[----:B------:R-:W-:-:S05]  /*6ec0*/  IADD3.X R3, R6, R3, R4, P0, !PT ;  /* 0x0000000306037210 */ /* 0x000fca00007fe404 */
[----:B------:R-:W-:-:S05]  /*6ed0*/  IMAD.WIDE.U32 R2, R244, c[0x0][0x3b8], R2 ;  /* 0x0000ee00f4027a25 */ /* 0x000fca00078e0002 */
        /* <DEDUP_REMOVED lines=14> */
.L_x_178:
[----:B------:R-:W-:Y:S05]  /*6fc0*/  BSYNC B0 ;  /* 0x0000000000007941 */ /* 0x000fea0003800000 */
.L_x_177:
[----:B-1----:R-:W-:Y:S01]  /*6fd0*/  IADD3 R4, R242, 0x20, RZ ;  /* 0x00000020f2047810 */ /* 0x002fe20007ffe0ff */
        /* <DEDUP_REMOVED lines=15> */
[----:B------:R1:W-:Y:S04]  /*70d0*/  @!P1 STG.E.128 [R2.64], RZ ;  /* 0x000000ff02009986 */ /* 0x0003e8000c101d06 */
[----:B------:R1:W-:Y:S02]  /*70e0*/  @!P0 STG.E.128 [R2.64+0x80], RZ ;  /* 0x000080ff02008986 */ /* 0x0003e4000c101d06 */
.L_x_180:
[----:B------:R-:W-:Y:S05]  /*70f0*/  BSYNC B0 ;  /* 0x0000000000007941 */ /* 0x000fea0003800000 */
.L_x_179:
        /* <DEDUP_REMOVED lines=23> */
.L_x_182:
[----:B------:R-:W-:Y:S05]  /*7270*/  BSYNC B0 ;  /* 0x0000000000007941 */ /* 0x000fea0003800000 */
.L_x_181:
        /* <DEDUP_REMOVED lines=14> */
.L_x_174:
[----:B------:R-:W-:Y:S05]  /*7360*/  BSYNC B1 ;  /* 0x0000000000017941 */ /* 0x000fea0003800000 */
.L_x_139:
[----:B------:R-:W3:Y:S01]  /*7370*/  LDL.LU R0, [R1+0x10] ;  /* 0x0000100001007983 */ /* 0x000ee20000300800 */
[----:B------:R-:W-:Y:S02]  /*7380*/  ULDC UR5, c[0x0][0x218] ;  /* 0x0000860000057ab9 */ /* 0x000fe40000000800 */
[----:B------:R-:W-:-:S04]  /*7390*/  UIADD3 UR5, UR5, 0x3f, URZ ;  /* 0x0000003f05057890 */ /* 0x000fc8000fffe03f */
[----:B------:R-:W-:-:S04]  /*73a0*/  USHF.R.S32.HI UR4, URZ, 0x1f, UR5 ;  /* 0x0000001f3f047899 */ /* 0x000fc80008011405 */
[----:B------:R-:W-:-:S04]  /*73b0*/  ULEA.HI UR4, UR4, UR5, URZ, 0x6 ;  /* 0x0000000504047291 */ /* 0x000fc8000f8f303f */
[----:B------:R-:W-:Y:S01]  /*73c0*/  USHF.R.S32.HI UR4, URZ, 0x6, UR4 ;  /* 0x000000063f047899 */ /* 0x000fe20008011404 */
[----:B---3--:R-:W-:-:S05]  /*73d0*/  IADD3 R0, R0, c[0x0][0xc], RZ ;  /* 0x0000030000007a10 */ /* 0x008fca0007ffe0ff */
[----:B------:R-:W-:Y:S01]  /*73e0*/  ISETP.GE.AND P0, PT, R0, UR4, PT ;  /* 0x0000000400007c0c */ /* 0x000fe2000bf06270 */
[----:B------:R3:W-:-:S12]  /*73f0*/  STL [R1+0x10], R0 ;  /* 0x0000100001007387 */ /* 0x0007d80000100800 */
[----:B------:R-:W-:Y:S01]  /*7400*/  @P0 CALL.REL.NOINC `(.L_x_183) ;  /* 0x0000001000000944 */ /* 0x000fe20003c00000 */
[----:B------:R-:W-:Y:S05]  /*7410*/  BRA `(.L_x_184) ;  /* 0xffff947000007947 */ /* 0x000fea000383ffff */
.L_x_183:
[----:B------:R-:W-:Y:S05]  /*7420*/  EXIT ;  /* 0x000000000000794d */ /* 0x000fea0003800000 */
.L_x_185:
        /* <DEDUP_REMOVED lines=13> */
.L_x_2050:


//--------------------- .text._ZN5flash44flash_bwd_dq_dk_dv_loop_seqk_parallel_kernelI23Flash_bwd_kernel_traitsILi128ELi64ELi64ELi8ELi4ELi2ELi2ELb1ELb0EN7cutlass6half_tE19Flash_kernel_traitsILi128ELi64ELi64ELi8ES3_EELb0ELb0ELb1ELb0ELb0ELb1ELb0EEEvNS_16Flash_bwd_paramsE --------------------------
	.section	.text._ZN5flash44flash_bwd_dq_dk_dv_loop_seqk_parallel_kernelI23Flash_bwd_kernel_traitsILi128ELi64ELi64ELi8ELi4ELi2ELi2ELb1ELb0EN7cutlass6half_tE19Flash_kernel_traitsILi128ELi64ELi64ELi8ES3_EELb0ELb0ELb1ELb0ELb0ELb1ELb0EEEvNS_16Flash_bwd_paramsE,"ax",@progbits
	.sectioninfo	@"SHI_REGISTERS=255"
	.align	128
        .global         _ZN5flash44flash_bwd_dq_dk_dv_loop_seqk_parallel_kernelI23Flash_bwd_kernel_traitsILi128ELi64ELi64ELi8ELi4ELi2ELi2ELb1ELb0EN7cutlass6half_tE19Flash_kernel_traitsILi128ELi64ELi64ELi8ES3_EELb0ELb0ELb1ELb0ELb0ELb1ELb0EEEvNS_16Flash_bwd_paramsE
        .type           _ZN5flash44flash_bwd_dq_dk_dv_loop_seqk_parallel_kernelI23Flash_bwd_kernel_traitsILi128ELi64ELi64ELi8ELi4ELi2ELi2ELb1ELb0EN7cutlass6half_tE19Flash_kernel_traitsILi128ELi64ELi64ELi8ES3_EELb0ELb0ELb1ELb0ELb0ELb1ELb0EEEvNS_16Flash_bwd_paramsE,@function
        .size           _ZN5flash44flash_bwd_dq_dk_dv_loop_seqk_parallel_kernelI23Flash_bwd_kernel_traitsILi128ELi64ELi64ELi8ELi4ELi2ELi2ELb1ELb0EN7cutlass6half_tE19Flash_kernel_traitsILi128ELi64ELi64ELi8ES3_EELb0ELb0ELb1ELb0ELb0ELb1ELb0EEEvNS_16Flash_bwd_paramsE,(.L_x_2051 - _ZN5flash44flash_bwd_dq_dk_dv_loop_seqk_parallel_kernelI23Flash_bwd_kernel_traitsILi128ELi64ELi64ELi8ELi4ELi2ELi2ELb1ELb0EN7cutlass6half_tE19Flash_kernel_traitsILi128ELi64ELi64ELi8ES3_EELb0ELb0ELb1ELb0ELb0ELb1ELb0EEEvNS_16Flash_bwd_paramsE)
        .other          _ZN5flash44flash_bwd_dq_dk_dv_loop_seqk_parallel_kernelI23Flash_bwd_kernel_traitsILi128ELi64ELi64ELi8ELi4ELi2ELi2ELb1ELb0EN7cutlass6half_tE19Flash_kernel_traitsILi128ELi64ELi64ELi8ES3_EELb0ELb0ELb1ELb0ELb0ELb1ELb0EEEvNS_16Flash_bwd_paramsE,@"STO_CUDA_ENTRY STV_DEFAULT"
_ZN5flash44flash_bwd_dq_dk_dv_loop_seqk_parallel_kernelI23Flash_bwd_kernel_traitsILi128ELi64ELi64ELi8ELi4ELi2ELi2ELb1ELb0EN7cutlass6half_tE19Flash_kernel_traitsILi128ELi64ELi64ELi8ES3_EELb0ELb0ELb1ELb0ELb0ELb1ELb0EEEvNS_16Flash_bwd_paramsE:
.text._ZN5flash44flash_bwd_dq_dk_dv_loop_seqk_parallel_kernelI23Flash_bwd_kernel_traitsILi128ELi64ELi64ELi8ELi4ELi2ELi2ELb1ELb0EN7cutlass6half_tE19Flash_kernel_traitsILi128ELi64ELi64ELi8ES3_EELb0ELb0ELb1ELb0ELb0ELb1ELb0EEEvNS_16Flash_bwd_paramsE:
        /* <DEDUP_REMOVED lines=11> */
[----:B------:R-:W-:Y:S02]  /*00b0*/  ULDC.64 UR6, c[0x0][0x118] ;  /* 0x0000460000067ab9 */ /* 0x000fe40000000a00 */
[----:B------:R-:W2:Y:S04]  /*00c0*/  S2R R215, SR_CTAID.Y ;  /* 0x0000000000d77919 */ /* 0x000ea80000002600 */
[----:B------:R-:W3:Y:S01]  /*00d0*/  S2R R235, SR_CTAID.Z ;  /* 0x0000000000eb7919 */ /* 0x000ee20000002700 */
[----:B-1----:R-:W-:Y:S01]  /*00e0*/  SHF.R.S32.HI R8, RZ, 0x1f, R5 ;  /* 0x0000001fff087819 */ /* 0x002fe20000011405 */
[----:B------:R-:W-:-:S03]  /*00f0*/  IMAD.SHL.U32 R210, R5, 0x2, RZ ;  /* 0x0000000205d27824 */ /* 0x000fc600078e00ff */
[CC--:B------:R-:W-:Y:S02]  /*0100*/  LEA.HI R3, R8.reuse, R5.reuse, RZ, 0x5 ;  /* 0x0000000508037211 */ /* 0x0c0fe400078f28ff */
[----:B------:R-:W-:Y:S02]  /*0110*/  LEA.HI R11, R8, R5, RZ, 0x4 ;  /* 0x00000005080b7211 */ /* 0x000fe400078f20ff */
[--C-:B------:R-:W-:Y:S02]  /*0120*/  SHF.R.S32.HI R10, RZ, 0x5, R3.reuse ;  /* 0x00000005ff0a7819 */ /* 0x100fe40000011403 */
[----:B------:R-:W-:Y:S02]  /*0130*/  SHF.R.S32.HI R209, RZ, 0x1f, R3 ;  /* 0x0000001fffd17819 */ /* 0x000fe40000011403 */
[----:B------:R-:W-:Y:S02]  /*0140*/  SHF.R.S32.HI R7, RZ, 0x4, R11 ;  /* 0x00000004ff077819 */ /* 0x000fe4000001140b */
[----:B------:R-:W-:-:S02]  /*0150*/  LEA.HI R209, R209, R10, RZ, 0x2 ;  /* 0x0000000ad1d17211 */ /* 0x000fc400078f10ff */
[----:B------:R-:W-:Y:S02]  /*0160*/  LEA.HI R2, R3, R10, RZ, 0x1 ;  /* 0x0000000a03027211 */ /* 0x000fe400078f08ff */
[----:B------:R-:W-:Y:S02]  /*0170*/  LEA.HI R9, R8, R5, RZ, 0x2 ;  /* 0x0000000508097211 */ /* 0x000fe400078f10ff */
[----:B------:R-:W-:Y:S02]  /*0180*/  LOP3.LUT R209, R209, 0xfffffffc, RZ, 0xc0, !PT ;  /* 0xfffffffcd1d17812 */ /* 0x000fe400078ec0ff */
[----:B------:R-:W-:Y:S02]  /*0190*/  LOP3.LUT R2, R2, 0xfffffffe, RZ, 0xc0, !PT ;  /* 0xfffffffe02027812 */ /* 0x000fe400078ec0ff */
[----:B------:R-:W-:Y:S01]  /*01a0*/  LEA.HI R4, R11, R7, RZ, 0x1 ;  /* 0x000000070b047211 */ /* 0x000fe200078f08ff */
[----:B------:R-:W-:Y:S01]  /*01b0*/  IMAD.IADD R209, R10, 0x1, -R209 ;  /* 0x000000010ad17824 */ /* 0x000fe200078e0ad1 */
[----:B------:R-:W-:Y:S01]  /*01c0*/  LEA.HI R14, R8, R5, RZ, 0x3 ;  /* 0x00000005080e7211 */ /* 0x000fe200078f18ff */
[----:B------:R-:W-:Y:S01]  /*01d0*/  IMAD.IADD R2, R10, 0x1, -R2 ;  /* 0x000000010a027824 */ /* 0x000fe200078e0a02 */
[----:B------:R-:W-:-:S02]  /*01e0*/  SHF.R.S32.HI R0, RZ, 0x2, R9 ;  /* 0x00000002ff007819 */ /* 0x000fc40000011409 */
[----:B------:R-:W-:Y:S01]  /*01f0*/  SHF.R.S32.HI R6, RZ, 0x1f, R9 ;  /* 0x0000001fff067819 */ /* 0x000fe20000011409 */
[----:B------:R-:W-:Y:S01]  /*0200*/  IMAD.SHL.U32 R206, R2, 0x10, RZ ;  /* 0x0000001002ce7824 */ /* 0x000fe200078e00ff */
[----:B------:R-:W-:Y:S02]  /*0210*/  LOP3.LUT R4, R4, 0xfffffffe, RZ, 0xc0, !PT ;  /* 0xfffffffe04047812 */ /* 0x000fe400078ec0ff */
[----:B------:R-:W-:Y:S02]  /*0220*/  SHF.R.S32.HI R214, RZ, 0x3, R14 ;  /* 0x00000003ffd67819 */ /* 0x000fe4000001140e */
[----:B------:R-:W-:Y:S01]  /*0230*/  LEA.HI R6, R6, R0, RZ, 0x3 ;  /* 0x0000000006067211 */ /* 0x000fe200078f18ff */
[----:B------:R-:W-:Y:S01]  /*0240*/  IMAD.IADD R4, R7, 0x1, -R4 ;  /* 0x0000000107047824 */ /* 0x000fe200078e0a04 */
[----:B------:R-:W-:Y:S01]  /*0250*/  LOP3.LUT R3, R3, 0xffffffe0, RZ, 0xc0, !PT ;  /* 0xffffffe003037812 */ /* 0x000fe200078ec0ff */
[----:B------:R-:W-:Y:S01]  /*0260*/  IMAD.SHL.U32 R7, R214, 0x40, RZ ;  /* 0x00000040d6077824 */ /* 0x000fe200078e00ff */
[----:B------:R-:W-:Y:S01]  /*0270*/  LOP3.LUT R10, R14, 0xfffffff8, RZ, 0xc0, !PT ;  /* 0xfffffff80e0a7812 */ /* 0x000fe200078ec0ff */
[----:B------:R-:W-:Y:S01]  /*0280*/  IMAD.SHL.U32 R208, R4, 0x20, RZ ;  /* 0x0000002004d07824 */ /* 0x000fe200078e00ff */
[----:B------:R-:W-:Y:S01]  /*0290*/  LOP3.LUT R6, R6, 0xfffffff8, RZ, 0xc0, !PT ;  /* 0xfffffff806067812 */ /* 0x000fe200078ec0ff */
[----:B------:R-:W-:Y:S01]  /*02a0*/  IMAD.IADD R3, R5, 0x1, -R3 ;  /* 0x0000000105037824 */ /* 0x000fe200078e0a03 */
[----:B------:R-:W-:Y:S01]  /*02b0*/  LOP3.LUT R11, R11, 0xfffffff0, RZ, 0xc0, !PT ;  /* 0xfffffff00b0b7812 */ /* 0x000fe200078ec0ff */
[----:B------:R-:W-:Y:S01]  /*02c0*/  IMAD.IADD R10, R5, 0x1, -R10 ;  /* 0x00000001050a7824 */ /* 0x000fe200078e0a0a */
[----:B------:R-:W-:Y:S01]  /*02d0*/  LOP3.LUT R7, R7, 0x1c0, RZ, 0xc0, !PT ;  /* 0x000001c007077812 */ /* 0x000fe200078ec0ff */
[----:B------:R-:W-:Y:S01]  /*02e0*/  IMAD.IADD R6, R0, 0x1, -R6 ;  /* 0x0000000100067824 */ /* 0x000fe200078e0a06 */
[----:B------:R-:W-:Y:S01]  /*02f0*/  SHF.R.S32.HI R0, RZ, 0x1f, R3 ;  /* 0x0000001fff007819 */ /* 0x000fe20000011403 */
[----:B------:R-:W-:Y:S01]  /*0300*/  IMAD.SHL.U32 R216, R10, 0x8, RZ ;  /* 0x000000080ad87824 */ /* 0x000fe200078e00ff */
[----:B------:R-:W-:Y:S01]  /*0310*/  SHF.R.U32.HI R213, RZ, 0x3, R7 ;  /* 0x00000003ffd57819 */ /* 0x000fe20000011607 */
[----:B------:R-:W-:Y:S01]  /*0320*/  IMAD.IADD R11, R5, 0x1, -R11 ;  /* 0x00000001050b7824 */ /* 0x000fe200078e0a0b */
[----:B------:R-:W-:-:S02]  /*0330*/  LEA.HI R0, R0, R3, RZ, 0x2 ;  /* 0x0000000300007211 */ /* 0x000fc400078f10ff */
[----:B------:R-:W-:Y:S02]  /*0340*/  LOP3.LUT R7, R7, 0x38, R216, 0xf8, !PT ;  /* 0x0000003807077812 */ /* 0x000fe400078ef8d8 */
[----:B------:R-:W-:Y:S02]  /*0350*/  SHF.R.S32.HI R3, RZ, 0x1f, R11 ;  /* 0x0000001fff037819 */ /* 0x000fe4000001140b */
[----:B------:R-:W-:Y:S02]  /*0360*/  LOP3.LUT R213, R7, R213, RZ, 0x3c, !PT ;  /* 0x000000d507d57212 */ /* 0x000fe400078e3cff */
[----:B------:R-:W-:Y:S02]  /*0370*/  LEA.HI R3, R3, R11, RZ, 0x3 ;  /* 0x0000000b03037211 */ /* 0x000fe400078f18ff */
[CC--:B------:R-:W-:Y:S02]  /*0380*/  LEA.HI R7, R8.reuse, R5.reuse, RZ, 0x7 ;  /* 0x0000000508077211 */ /* 0x0c0fe400078f38ff */
[----:B------:R-:W-:-:S02]  /*0390*/  LEA.HI R8, R8, R5, RZ, 0x6 ;  /* 0x0000000508087211 */ /* 0x000fc400078f30ff */
[C---:B------:R-:W-:Y:S01]  /*03a0*/  LOP3.LUT R212, R3.reuse, 0xfffffff8, RZ, 0xc0, !PT ;  /* 0xfffffff803d47812 */ /* 0x040fe200078ec0ff */
[----:B------:R-:W-:Y:S01]  /*03b0*/  IMAD.SHL.U32 R3, R3, 0x40, RZ ;  /* 0x0000004003037824 */ /* 0x000fe200078e00ff */
[----:B------:R-:W-:Y:S02]  /*03c0*/  LOP3.LUT R13, R6, 0x1, RZ, 0xc0, !PT ;  /* 0x00000001060d7812 */ /* 0x000fe400078ec0ff */
[----:B------:R-:W-:Y:S01]  /*03d0*/  SHF.R.S32.HI R8, RZ, 0x6, R8 ;  /* 0x00000006ff087819 */ /* 0x000fe20000011408 */
[----:B------:R-:W-:Y:S01]  /*03e0*/  IMAD.IADD R212, R11, 0x1, -R212 ;  /* 0x000000010bd47824 */ /* 0x000fe200078e0ad4 */
[----:B------:R-:W-:Y:S01]  /*03f0*/  LOP3.LUT R9, R9, 0x7ffffffc, RZ, 0xc0, !PT ;  /* 0x7ffffffc09097812 */ /* 0x000fe200078ec0ff */
[----:B------:R-:W-:Y:S01]  /*0400*/  IMAD.SHL.U32 R11, R4, 0x200, RZ ;  /* 0x00000200040b7824 */ /* 0x000fe200078e00ff */
[----:B------:R-:W-:Y:S01]  /*0410*/  LOP3.LUT P4, RZ, R10, 0x2, RZ, 0xc0, !PT ;  /* 0x000000020aff7812 */ /* 0x000fe2000788c0ff */
[----:B------:R-:W-:Y:S01]  /*0420*/  IMAD R213, R8, 0x200, R213 ;  /* 0x0000020008d57824 */ /* 0x000fe200078e02d5 */
[----:B------:R-:W-:Y:S01]  /*0430*/  LOP3.LUT P3, RZ, R10, 0x4, RZ, 0xc0, !PT ;  /* 0x000000040aff7812 */ /* 0x000fe2000786c0ff */
[----:B------:R-:W-:Y:S01]  /*0440*/  IMAD.SHL.U32 R221, R8, 0x8, RZ ;  /* 0x0000000808dd7824 */ /* 0x000fe200078e00ff */
[----:B------:R-:W-:Y:S01]  /*0450*/  ISETP.NE.U32.AND P0, PT, R13, 0x1, PT ;  /* 0x000000010d00780c */ /* 0x000fe20003f05070 */
[----:B------:R-:W-:Y:S01]  /*0460*/  IMAD.IADD R8, R5, 0x1, -R9 ;  /* 0x0000000105087824 */ /* 0x000fe200078e0a09 */
[----:B------:R-:W-:Y:S01]  /*0470*/  SHF.R.S32.HI R7, RZ, 0x7, R7 ;  /* 0x00000007ff077819 */ /* 0x000fe20000011407 */
[C---:B------:R-:W-:Y:S01]  /*0480*/  IMAD.SHL.U32 R9, R6.reuse, 0x40, RZ ;  /* 0x0000004006097824 */ /* 0x040fe200078e00ff */
[----:B------:R-:W-:Y:S01]  /*0490*/  R2P PR, R6, 0x6 ;  /* 0x0000000606007804 */ /* 0x000fe20000000000 */
[----:B------:R-:W-:Y:S01]  /*04a0*/  IMAD.SHL.U32 R6, R212, 0x40, RZ ;  /* 0x00000040d4067824 */ /* 0x000fe200078e00ff */
[----:B------:R-:W-:Y:S01]  /*04b0*/  LOP3.LUT R221, R221, 0x18, RZ, 0xc0, !PT ;  /* 0x00000018dddd7812 */ /* 0x000fe200078ec0ff */
[----:B------:R-:W-:Y:S01]  /*04c0*/  IMAD.SHL.U32 R10, R10, 0x40, RZ ;  /* 0x000000400a0a7824 */ /* 0x000fe200078e00ff */
[----:B------:R-:W-:Y:S01]  /*04d0*/  LOP3.LUT R9, R9, 0x1c0, RZ, 0xc0, !PT ;  /* 0x000001c009097812 */ /* 0x000fe200078ec0ff */
[C---:B------:R-:W-:Y:S01]  /*04e0*/  IMAD R12, R7.reuse, 0x800, R11 ;  /* 0x00000800070c7824 */ /* 0x040fe200078e020b */
[----:B------:R-:W-:Y:S01]  /*04f0*/  LOP3.LUT R6, R6, 0x1c0, RZ, 0xc0, !PT ;  /* 0x000001c006067812 */ /* 0x000fe200078ec0ff */
[----:B------:R-:W-:Y:S01]  /*0500*/  IMAD.SHL.U32 R7, R7, 0x20, RZ ;  /* 0x0000002007077824 */ /* 0x000fe200078e00ff */
[----:B------:R-:W-:Y:S01]  /*0510*/  LOP3.LUT R10, R10, 0x1c0, RZ, 0xc0, !PT ;  /* 0x000001c00a0a7812 */ /* 0x000fe200078ec0ff */
[----:B------:R-:W-:Y:S01]  /*0520*/  IMAD.SHL.U32 R5, R8, 0x2, RZ ;  /* 0x0000000208057824 */ /* 0x000fe200078e00ff */
[----:B------:R-:W-:Y:S01]  /*0530*/  SHF.R.U32.HI R8, RZ, 0x3, R9 ;  /* 0x00000003ff087819 */ /* 0x000fe20000011609 */
[----:B------:R-:W-:Y:S01]  /*0540*/  IMAD.SHL.U32 R4, R4, 0x8, RZ ;  /* 0x0000000804047824 */ /* 0x000fe200078e00ff */
[----:B------:R-:W-:Y:S01]  /*0550*/  LOP3.LUT R220, R9, 0x20, R7, 0xf8, !PT ;  /* 0x0000002009dc7812 */ /* 0x000fe200078ef807 */
[----:B------:R-:W-:Y:S01]  /*0560*/  IMAD.SHL.U32 R219, R213, 0x2, RZ ;  /* 0x00000002d5db7824 */ /* 0x000fe200078e00ff */
[----:B------:R-:W-:-:S02]  /*0570*/  LOP3.LUT R208, R221, 0x20, R208, 0xf8, !PT ;  /* 0x00000020ddd07812 */ /* 0x000fc400078ef8d0 */
[----:B------:R-:W-:Y:S02]  /*0580*/  SHF.R.U32.HI R205, RZ, 0x3, R6 ;  /* 0x00000003ffcd7819 */ /* 0x000fe40000011606 */
[C---:B------:R-:W-:Y:S02]  /*0590*/  LOP3.LUT R207, R10.reuse, 0x8, R14, 0xf8, !PT ;  /* 0x000000080acf7812 */ /* 0x040fe400078ef80e */
[----:B------:R-:W-:Y:S02]  /*05a0*/  LOP3.LUT R206, R10, 0x10, R206, 0xf8, !PT ;  /* 0x000000100ace7812 */ /* 0x000fe400078ef8ce */
[----:B------:R-:W-:Y:S02]  /*05b0*/  SHF.R.U32.HI R10, RZ, 0x3, R10 ;  /* 0x00000003ff0a7819 */ /* 0x000fe4000001160a */
[----:B------:R-:W-:Y:S02]  /*05c0*/  SHF.R.S32.HI R211, RZ, 0x2, R0 ;  /* 0x00000002ffd37819 */ /* 0x000fe40000011400 */
[----:B------:R-:W-:Y:S01]  /*05d0*/  LOP3.LUT R210, R7, 0x6, R210, 0xf8, !PT ;  /* 0x0000000607d27812 */ /* 0x000fe200078ef8d2 */
[--C-:B------:R-:W-:Y:S01]  /*05e0*/  IMAD R7, R209, 0x400, R5.reuse ;  /* 0x00000400d1077824 */ /* 0x100fe200078e0205 */
[----:B------:R-:W-:Y:S01]  /*05f0*/  LOP3.LUT R220, R220, R8, RZ, 0x3c, !PT ;  /* 0x00000008dcdc7212 */ /* 0x000fe200078e3cff */
[----:B------:R-:W-:Y:S01]  /*0600*/  IMAD R5, R2, 0x400, R5 ;  /* 0x0000040002057824 */ /* 0x000fe200078e0205 */
[----:B------:R-:W-:Y:S01]  /*0610*/  LOP3.LUT R0, R3, 0xfffffe00, RZ, 0xc0, !PT ;  /* 0xfffffe0003007812 */ /* 0x000fe200078ec0ff */
[----:B------:R-:W-:Y:S01]  /*0620*/  IMAD R211, R209, 0x10, R211 ;  /* 0x00000010d1d37824 */ /* 0x000fe200078e02d3 */
[----:B------:R-:W-:Y:S01]  /*0630*/  LOP3.LUT R208, R205, R208, R6, 0x1e, !PT ;  /* 0x000000d0cdd07212 */ /* 0x000fe200078e1e06 */
[----:B------:R-:W-:Y:S01]  /*0640*/  IMAD.IADD R220, R7, 0x1, R220 ;  /* 0x0000000107dc7824 */ /* 0x000fe200078e02dc */
[----:B------:R-:W-:Y:S01]  /*0650*/  LOP3.LUT R207, R207, R10, RZ, 0x3c, !PT ;  /* 0x0000000acfcf7212 */ /* 0x000fe200078e3cff */
[--C-:B------:R-:W-:Y:S01]  /*0660*/  IMAD R209, R209, 0x400, R0.reuse ;  /* 0x00000400d1d17824 */ /* 0x100fe200078e0200 */
[----:B------:R-:W-:Y:S01]  /*0670*/  LOP3.LUT R221, R8, R9, R221, 0x1e, !PT ;  /* 0x0000000908dd7212 */ /* 0x000fe200078e1edd */
[----:B------:R-:W-:Y:S01]  /*0680*/  IMAD R2, R2, 0x400, R0 ;  /* 0x0000040002027824 */ /* 0x000fe200078e0200 */
[----:B------:R-:W-:Y:S01]  /*0690*/  LOP3.LUT R4, R6, 0x8, R4, 0xf8, !PT ;  /* 0x0000000806047812 */ /* 0x000fe200078ef804 */
[----:B------:R-:W-:Y:S01]  /*06a0*/  IMAD.IADD R207, R12, 0x1, R207 ;  /* 0x000000010ccf7824 */ /* 0x000fe200078e02cf */
[----:B------:R-:W-:Y:S01]  /*06b0*/  LOP3.LUT R208, R208, R0, RZ, 0xfc, !PT ;  /* 0x00000000d0d07212 */ /* 0x000fe200078efcff */
[----:B------:R-:W-:Y:S01]  /*06c0*/  IMAD.MOV.U32 R0, RZ, RZ, 0x40 ;  /* 0x00000040ff007424 */ /* 0x000fe200078e00ff */
[----:B------:R-:W-:Y:S01]  /*06d0*/  LOP3.LUT R205, R4, R205, RZ, 0x3c, !PT ;  /* 0x000000cd04cd7212 */ /* 0x000fe200078e3cff */
[----:B------:R-:W-:Y:S01]  /*06e0*/  IMAD.MOV.U32 R3, RZ, RZ, 0x20 ;  /* 0x00000020ff037424 */ /* 0x000fe200078e00ff */
[----:B------:R-:W-:Y:S01]  /*06f0*/  LOP3.LUT R206, R206, 0x8, R14, 0xf8, !PT ;  /* 0x00000008cece7812 */ /* 0x000fe200078ef80e */
[----:B------:R-:W-:Y:S01]  /*0700*/  IMAD.SHL.U32 R220, R220, 0x2, RZ ;  /* 0x00000002dcdc7824 */ /* 0x000fe200078e00ff */
[----:B------:R-:W-:Y:S01]  /*0710*/  SEL R0, R0, 0xffffffc0, !P3 ;  /* 0xffffffc000007807 */ /* 0x000fe20005800000 */
[----:B------:R-:W-:Y:S01]  /*0720*/  IMAD.IADD R221, R5, 0x1, R221 ;  /* 0x0000000105dd7824 */ /* 0x000fe200078e02dd */
[----:B------:R-:W-:Y:S01]  /*0730*/  LOP3.LUT R206, R11, R206, R10, 0xf6, !PT ;  /* 0x000000ce0bce7212 */ /* 0x000fe200078ef60a */
[----:B------:R-:W-:Y:S01]  /*0740*/  IMAD.SHL.U32 R207, R207, 0x2, RZ ;  /* 0x00000002cfcf7824 */ /* 0x000fe200078e00ff */
[----:B------:R-:W-:Y:S01]  /*0750*/  SEL R3, R3, 0xffffffe0, !P4 ;  /* 0xffffffe003037807 */ /* 0x000fe20006000000 */
[----:B------:R-:W-:Y:S01]  /*0760*/  IMAD.IADD R209, R209, 0x1, R205 ;  /* 0x00000001d1d17824 */ /* 0x000fe200078e02cd */
[----:B------:R-:W-:Y:S01]  /*0770*/  SEL R228, R228, 0x10, !P0 ;  /* 0x00000010e4e47807 */ /* 0x000fe20004000000 */
[----:B------:R-:W-:Y:S01]  /*0780*/  IMAD.IADD R205, R205, 0x1, R2 ;  /* 0x00000001cdcd7824 */ /* 0x000fe200078e0202 */
[C---:B------:R-:W-:Y:S01]  /*0790*/  IADD3 R222, R220.reuse, 0x20, RZ ;  /* 0x00000020dcde7810 */ /* 0x040fe20007ffe0ff */
[----:B------:R-:W-:Y:S01]  /*07a0*/  IMAD.IADD R196, R207, 0x1, R0 ;  /* 0x00000001cfc47824 */ /* 0x000fe200078e0200 */
[----:B------:R-:W-:Y:S01]  /*07b0*/  LEA R221, R221, 0xc000, 0x1 ;  /* 0x0000c000dddd7811 */ /* 0x000fe200078e08ff */
[--C-:B------:R-:W-:Y:S01]  /*07c0*/  IMAD.IADD R197, R207, 0x1, R3.reuse ;  /* 0x00000001cfc57824 */ /* 0x100fe200078e0203 */
[C---:B------:R-:W-:Y:S01]  /*07d0*/  @P1 IADD3 R222, R220.reuse, -0x20, RZ ;  /* 0xffffffe0dcde1810 */ /* 0x040fe20007ffe0ff */
[----:B------:R-:W-:Y:S01]  /*07e0*/  IMAD.IADD R224, R220, 0x1, R228 ;  /* 0x00000001dce07824 */ /* 0x000fe200078e02e4 */
[----:B------:R-:W-:Y:S01]  /*07f0*/  IADD3 R2, R0, R207, R3 ;  /* 0x000000cf00027210 */ /* 0x000fe20007ffe003 */
[C---:B------:R-:W-:Y:S01]  /*0800*/  IMAD R0, R206.reuse, 0x2, R0 ;  /* 0x00000002ce007824 */ /* 0x040fe200078e0200 */
[----:B------:R-:W-:Y:S01]  /*0810*/  IADD3 R223, R221, 0x40, RZ ;  /* 0x00000040dddf7810 */ /* 0x000fe20007ffe0ff */
[----:B------:R-:W-:Y:S01]  /*0820*/  IMAD.SHL.U32 R206, R206, 0x2, RZ ;  /* 0x00000002cece7824 */ /* 0x000fe200078e00ff */
[----:B------:R-:W-:Y:S01]  /*0830*/  LEA R205, R205, 0x10000, 0x1 ;  /* 0x00010000cdcd7811 */ /* 0x000fe200078e08ff */
[----:B------:R-:W-:Y:S01]  /*0840*/  IMAD.IADD R3, R3, 0x1, R196 ;  /* 0x0000000103037824 */ /* 0x000fe200078e02c4 */
[----:B------:R-:W-:Y:S01]  /*0850*/  @P2 IADD3 R223, R221, -0x40, RZ ;  /* 0xffffffc0dddf2810 */ /* 0x000fe20007ffe0ff */
[----:B--23--:R-:W-:-:S02]  /*0860*/  IMAD.IADD R228, R228, 0x1, R222 ;  /* 0x00000001e4e47824 */ /* 0x00cfc400078e02de */
.L_x_216:
[----:B-1----:R-:W1:Y:S01]  /*0870*/  LDC.U8 R5, c[0x0][0x312] ;  /* 0x0000c480ff057b82 */ /* 0x002e620000000000 */
[----:B------:R-:W-:Y:S01]  /*0880*/  ISETP.NE.U32.AND P4, PT, RZ, c[0x0][0x240], PT ;  /* 0x00009000ff007a0c */ /* 0x000fe20003f85070 */
[----:B----4-:R-:W-:Y:S01]  /*0890*/  IMAD.SHL.U32 R6, R215, 0x4, RZ ;  /* 0x00000004d7067824 */ /* 0x010fe200078e00ff */
[----:B------:R-:W-:Y:S01]  /*08a0*/  ISETP.NE.U32.AND P2, PT, RZ, c[0x0][0x250], PT ;  /* 0x00009400ff007a0c */ /* 0x000fe20003f45070 */
[----:B------:R-:W-:Y:S01]  /*08b0*/  IMAD.MOV.U32 R20, RZ, RZ, -0x1 ;  /* 0xffffffffff147424 */ /* 0x000fe200078e00ff */
[----:B--2---:R-:W-:-:S02]  /*08c0*/  SHF.R.S32.HI R10, RZ, 0x1f, R215 ;  /* 0x0000001fff0a7819 */ /* 0x004fc400000114d7 */
[----:B------:R-:W-:Y:S02]  /*08d0*/  ISETP.NE.AND.EX P4, PT, RZ, c[0x0][0x244], PT, P4 ;  /* 0x00009100ff007a0c */ /* 0x000fe40003f85340 */
[----:B------:R-:W-:Y:S02]  /*08e0*/  ISETP.NE.AND.EX P2, PT, RZ, c[0x0][0x254], PT, P2 ;  /* 0x00009500ff007a0c */ /* 0x000fe40003f45320 */
[----:B------:R-:W-:Y:S02]  /*08f0*/  SHF.L.U64.HI R4, R215, 0x2, R10 ;  /* 0x00000002d7047819 */ /* 0x000fe4000001020a */
[----:B------:R-:W-:Y:S02]  /*0900*/  IADD3 R8, P0, R6, c[0x0][0x240], RZ ;  /* 0x0000900006087a10 */ /* 0x000fe40007f1e0ff */
[----:B------:R-:W-:Y:S02]  /*0910*/  ISETP.EQ.U32.AND P5, PT, RZ, c[0x0][0x248], PT ;  /* 0x00009200ff007a0c */ /* 0x000fe40003fa2070 */
[----:B------:R-:W-:Y:S01]  /*0920*/  IADD3.X R9, R4, c[0x0][0x244], RZ, P0, !PT ;  /* 0x0000910004097a10 */ /* 0x000fe200007fe4ff */
[----:B------:R-:W-:-:S04]  /*0930*/  IMAD.MOV.U32 R242, RZ, RZ, RZ ;  /* 0x000000fffff27224 */ /* 0x000fc800078e00ff */
[----:B---3--:R2:W3:Y:S01]  /*0940*/  @P4 LDG.E R20, [R8.64] ;  /* 0x0000000608144981 */ /* 0x0084e2000c1e1900 */
[----:B------:R-:W-:Y:S02]  /*0950*/  @P2 IADD3 R12, P0, R6, c[0x0][0x250], RZ ;  /* 0x00009400060c2a10 */ /* 0x000fe40007f1e0ff */
[----:B-1----:R-:W-:Y:S01]  /*0960*/  ISETP.NE.AND P3, PT, R5, RZ, PT ;  /* 0x000000ff0500720c */ /* 0x002fe20003f65270 */
[----:B------:R2:W3:Y:S03]  /*0970*/  @P4 LDG.E R243, [R8.64+0x4] ;  /* 0x0000040608f34981 */ /* 0x0004e6000c1e1900 */
[----:B------:R-:W-:Y:S01]  /*0980*/  ISETP.EQ.OR.EX P5, PT, RZ, c[0x0][0x24c], !P3, P5 ;  /* 0x00009300ff007a0c */ /* 0x000fe20005fa2750 */
[----:B------:R-:W-:Y:S01]  /*0990*/  IMAD.MOV.U32 R244, RZ, RZ, -0x1 ;  /* 0xfffffffffff47424 */ /* 0x000fe200078e00ff */
[----:B------:R-:W-:-:S05]  /*09a0*/  @P2 IADD3.X R13, R4, c[0x0][0x254], RZ, P0, !PT ;  /* 0x00009500040d2a10 */ /* 0x000fca00007fe4ff */
[----:B-----5:R1:W5:Y:S01]  /*09b0*/  @P2 LDG.E R242, [R12.64] ;  /* 0x000000060cf22981 */ /* 0x020362000c1e1900 */
[----:B--2---:R-:W-:-:S04]  /*09c0*/  IADD3 R8, P1, R6, c[0x0][0x248], RZ ;  /* 0x0000920006087a10 */ /* 0x004fc80007f3e0ff */
[----:B------:R-:W-:-:S05]  /*09d0*/  IADD3.X R9, R4, c[0x0][0x24c], RZ, P1, !PT ;  /* 0x0000930004097a10 */ /* 0x000fca0000ffe4ff */
[----:B------:R1:W5:Y:S01]  /*09e0*/  @!P5 LDG.E R244, [R8.64] ;  /* 0x0000000608f4d981 */ /* 0x000362000c1e1900 */
[----:B------:R-:W-:-:S04]  /*09f0*/  ISETP.NE.U32.AND P0, PT, RZ, c[0x0][0x248], PT ;  /* 0x00009200ff007a0c */ /* 0x000fc80003f05070 */
[----:B------:R-:W-:Y:S01]  /*0a00*/  ISETP.NE.AND.EX P0, PT, RZ, c[0x0][0x24c], PT, P0 ;  /* 0x00009300ff007a0c */ /* 0x000fe20003f05300 */
[----:B------:R-:W-:Y:S02]  /*0a10*/  IMAD.MOV.U32 R5, RZ, RZ, c[0x0][0x218] ;  /* 0x00008600ff057624 */ /* 0x000fe400078e00ff */
[----:B---3--:R-:W-:Y:S02]  /*0a20*/  @P4 IMAD.IADD R243, R243, 0x1, -R20 ;  /* 0x00000001f3f34824 */ /* 0x008fe400078e0a14 */
[----:B------:R-:W-:-:S08]  /*0a30*/  @!P4 IMAD.MOV.U32 R243, RZ, RZ, c[0x0][0x214] ;  /* 0x00008500fff3c624 */ /* 0x000fd000078e00ff */
[----:B------:R-:W-:Y:S05]  /*0a40*/  @!P0 BRA `(.L_x_186) ;  /* 0x0000003000008947 */ /* 0x000fea0003800000 */
[----:B-1----:R-:W2:Y:S02]  /*0a50*/  @P3 LDG.E R5, [R8.64+0x4] ;  /* 0x0000040608053981 */ /* 0x002ea4000c1e1900 */
[----:B--2--5:R-:W-:-:S06]  /*0a60*/  @P3 IADD3 R5, R5, -R244, RZ ;  /* 0x800000f405053210 */ /* 0x024fcc0007ffe0ff */
[----:B------:R1:W5:Y:S02]  /*0a70*/  @!P3 LDG.E R5, [R8.64] ;  /* 0x000000060805b981 */ /* 0x000364000c1e1900 */
.L_x_186:
        /* <DEDUP_REMOVED lines=14> */
[----:B------:R-:W-:Y:S01]  /*0b60*/  IMAD R15, R10, c[0x0][0x178], RZ ;  /* 0x00005e000a0f7a24 */ /* 0x000fe200078e02ff */
[----:B------:R-:W-:Y:S01]  /*0b70*/  IADD3 R6, R243, 0x3f, RZ ;  /* 0x0000003ff3067810 */ /* 0x000fe20007ffe0ff */
[----:B------:R-:W-:Y:S01]  /*0b80*/  IMAD.WIDE.U32 R16, R215, c[0x0][0x178], RZ ;  /* 0x00005e00d7107a25 */ /* 0x000fe200078e00ff */
[----:B------:R-:W-:Y:S02]  /*0b90*/  IADD3 R5, R5, c[0x0][0x2e4], -R241 ;  /* 0x0000b90005057a10 */ /* 0x000fe40007ffe8f1 */
[----:B------:R-:W-:Y:S01]  /*0ba0*/  ISETP.NE.AND P0, PT, R244, -0x1, PT ;  /* 0xfffffffff400780c */ /* 0x000fe20003f05270 */
[----:B------:R-:W-:Y:S01]  /*0bb0*/  IMAD R15, R215, c[0x0][0x17c], R15 ;  /* 0x00005f00d70f7a24 */ /* 0x000fe200078e020f */
[----:B------:R-:W-:Y:S01]  /*0bc0*/  IADD3 R5, R5, 0x3f, RZ ;  /* 0x0000003f05057810 */ /* 0x000fe20007ffe0ff */
[----:B------:R-:W-:Y:S01]  /*0bd0*/  IMAD.WIDE.U32 R12, R20, c[0x0][0x190], RZ ;  /* 0x00006400140c7a25 */ /* 0x000fe200078e00ff */
[----:B------:R-:W-:-:S02]  /*0be0*/  SHF.R.S32.HI R4, RZ, 0x1f, R6 ;  /* 0x0000001fff047819 */ /* 0x000fc40000011406 */
[----:B------:R-:W-:Y:S01]  /*0bf0*/  SHF.R.S32.HI R240, RZ, 0x1f, R5 ;  /* 0x0000001ffff07819 */ /* 0x000fe20000011405 */
[----:B------:R-:W-:Y:S01]  /*0c00*/  IMAD.IADD R15, R17, 0x1, R15 ;  /* 0x00000001110f7824 */ /* 0x000fe200078e020f */
[----:B------:R-:W-:Y:S02]  /*0c10*/  LEA.HI R4, R4, R6, RZ, 0x6 ;  /* 0x0000000604047211 */ /* 0x000fe400078f30ff */
[----:B------:R-:W-:Y:S02]  /*0c20*/  LEA.HI R240, R240, R5, RZ, 0x6 ;  /* 0x00000005f0f07211 */ /* 0x000fe400078f30ff */
[----:B------:R-:W-:Y:S01]  /*0c30*/  ISETP.NE.AND P1, PT, R20, -0x1, PT ;  /* 0xffffffff1400780c */ /* 0x000fe20003f25270 */
[----:B------:R-:W-:Y:S01]  /*0c40*/  @P0 IMAD.IADD R7, R242, 0x1, R244 ;  /* 0x00000001f2070824 */ /* 0x000fe200078e02f4 */
[----:B------:R-:W-:Y:S02]  /*0c50*/  SHF.R.S32.HI R4, RZ, 0x6, R4 ;  /* 0x00000006ff047819 */ /* 0x000fe40000011404 */
[----:B------:R-:W-:Y:S01]  /*0c60*/  SHF.R.S32.HI R240, RZ, 0x6, R240 ;  /* 0x00000006fff07819 */ /* 0x000fe200000114f0 */
[----:B------:R-:W-:Y:S01]  /*0c70*/  @P0 IMAD.WIDE.U32 R8, R7, c[0x0][0x198], RZ ;  /* 0x0000660007080a25 */ /* 0x000fe200078e00ff */
[----:B------:R-:W-:-:S02]  /*0c80*/  SEL R16, R16, R12, !P1 ;  /* 0x0000000c10107207 */ /* 0x000fc40004800000 */
[----:B------:R-:W-:Y:S01]  /*0c90*/  IMNMX R240, R4, R240, PT ;  /* 0x000000f004f07217 */ /* 0x000fe20003800200 */
[----:B------:R-:W-:Y:S02]  /*0ca0*/  IMAD R4, R20, c[0x0][0x194], RZ ;  /* 0x0000650014047a24 */ /* 0x000fe400078e02ff */
        /* <DEDUP_REMOVED lines=15> */
.L_x_188:
        /* <DEDUP_REMOVED lines=13> */
.L_x_189:
[----:B------:R-:W-:Y:S01]  /*0e70*/  IABS R6, c[0x0][0x1c8] ;  /* 0x0000720000067a13 */ /* 0x000fe20000000000 */
[----:B------:R-:W1:Y:S01]  /*0e80*/  LDC.U8 R18, c[0x0][0x328] ;  /* 0x0000ca00ff127b82 */ /* 0x000e620000000000 */
[----:B------:R-:W-:Y:S01]  /*0e90*/  IABS R14, R235 ;  /* 0x000000eb000e7213 */ /* 0x000fe20000000000 */
[----:B------:R-:W-:Y:S01]  /*0ea0*/  @!P1 IMAD R13, R10, c[0x0][0x368], RZ ;  /* 0x0000da000a0d9a24 */ /* 0x000fe200078e02ff */
[----:B------:R-:W2:Y:S01]  /*0eb0*/  I2F.RP R4, R6 ;  /* 0x0000000600047306 */ /* 0x000ea20000209400 */
[----:B------:R-:W-:Y:S01]  /*0ec0*/  MOV R21, c[0x0][0x224] ;  /* 0x0000890000157a02 */ /* 0x000fe20000000f00 */
[C---:B------:R-:W-:Y:S01]  /*0ed0*/  @P1 IMAD.WIDE.U32 R32, R20.reuse, c[0x0][0x370], RZ ;  /* 0x0000dc0014201a25 */ /* 0x040fe200078e00ff */
[----:B------:R-:W-:Y:S02]  /*0ee0*/  LOP3.LUT R22, R235, c[0x0][0x1c8], RZ, 0x3c, !PT ;  /* 0x00007200eb167a12 */ /* 0x000fe400078e3cff */
[----:B------:R-:W-:Y:S01]  /*0ef0*/  SHF.R.S32.HI R21, RZ, 0x1f, R21 ;  /* 0x0000001fff157819 */ /* 0x000fe20000011415 */
[----:B------:R-:W-:Y:S01]  /*0f00*/  @!P1 IMAD R13, R215, c[0x0][0x36c], R13 ;  /* 0x0000db00d70d9a24 */ /* 0x000fe200078e020d */
[----:B------:R-:W-:Y:S01]  /*0f10*/  MOV R31, c[0x0][0x22c] ;  /* 0x00008b00001f7a02 */ /* 0x000fe20000000f00 */
[----:B------:R-:W-:Y:S01]  /*0f20*/  @P1 IMAD R33, R20, c[0x0][0x374], R33 ;  /* 0x0000dd0014211a24 */ /* 0x000fe200078e0221 */
[----:B------:R-:W-:Y:S01]  /*0f30*/  ISETP.GE.AND P3, PT, R22, RZ, PT ;  /* 0x000000ff1600720c */ /* 0x000fe20003f66270 */
[----:B------:R-:W-:Y:S01]  /*0f40*/  IMAD R21, R21, R215, RZ ;  /* 0x000000d715157224 */ /* 0x000fe200078e02ff */
[C---:B------:R-:W-:Y:S01]  /*0f50*/  SHF.L.U32 R36, R215.reuse, 0x7, RZ ;  /* 0x00000007d7247819 */ /* 0x040fe200000006ff */
[----:B------:R-:W-:-:S03]  /*0f60*/  IMAD.WIDE.U32 R28, R215, c[0x0][0x224], RZ ;  /* 0x00008900d71c7a25 */ /* 0x000fc600078e00ff */
[----:B------:R-:W-:Y:S01]  /*0f70*/  SEL R36, R36, RZ, P4 ;  /* 0x000000ff24247207 */ /* 0x000fe20002000000 */
[----:B--2---:R-:W2:Y:S01]  /*0f80*/  MUFU.RCP R4, R4 ;  /* 0x0000000400047308 */ /* 0x004ea20000001000 */
[----:B------:R-:W-:Y:S02]  /*0f90*/  IMAD R21, R10, c[0x0][0x224], R21 ;  /* 0x000089000a157a24 */ /* 0x000fe400078e0215 */
[----:B------:R-:W-:Y:S01]  /*0fa0*/  IMAD.WIDE R22, R31, c[0x0][0x1c0], RZ ;  /* 0x000070001f167a25 */ /* 0x000fe200078e02ff */
[----:B-1----:R-:W-:-:S03]  /*0fb0*/  ISETP.NE.AND P2, PT, R18, RZ, PT ;  /* 0x000000ff1200720c */ /* 0x002fc60003f45270 */
[----:B------:R-:W-:Y:S02]  /*0fc0*/  IMAD.IADD R21, R29, 0x1, R21 ;  /* 0x000000011d157824 */ /* 0x000fe400078e0215 */
[----:B------:R-:W-:Y:S01]  /*0fd0*/  IMAD.WIDE.U32 R26, R22, R20, RZ ;  /* 0x00000014161a7225 */ /* 0x000fe200078e00ff */
[----:B--2---:R-:W-:-:S07]  /*0fe0*/  IADD3 R4, R4, 0xffffffe, RZ ;  /* 0x0ffffffe04047810 */ /* 0x004fce0007ffe0ff */
[----:B------:R-:W-:Y:S01]  /*0ff0*/  @P2 IMAD R34, R215, c[0x0][0x214], RZ ;  /* 0x00008500d7222a24 */ /* 0x000fe200078e02ff */
[----:B------:R-:W1:Y:S04]  /*1000*/  F2I.FTZ.U32.TRUNC.NTZ R5, R4 ;  /* 0x0000000400057305 */ /* 0x000e68000021f000 */
[----:B------:R-:W-:-:S05]  /*1010*/  @P2 SEL R34, R34, R20, !P1 ;  /* 0x0000001422222207 */ /* 0x000fca0004800000 */
[----:B------:R-:W-:Y:S01]  /*1020*/  @P2 IMAD R34, R235, c[0x0][0x234], R34 ;  /* 0x00008d00eb222a24 */ /* 0x000fe200078e0222 */
[----:B-1----:R-:W-:-:S05]  /*1030*/  IADD3 R4, RZ, -R5, RZ ;  /* 0x80000005ff047210 */ /* 0x002fca0007ffe0ff */
[----:B------:R-:W-:Y:S02]  /*1040*/  IMAD R11, R4, R6, RZ ;  /* 0x00000006040b7224 */ /* 0x000fe400078e02ff */
[----:B------:R-:W-:-:S04]  /*1050*/  IMAD.MOV.U32 R4, RZ, RZ, RZ ;  /* 0x000000ffff047224 */ /* 0x000fc800078e00ff */
[----:B------:R-:W-:-:S04]  /*1060*/  IMAD.HI.U32 R11, R5, R11, R4 ;  /* 0x0000000b050b7227 */ /* 0x000fc800078e0004 */
[----:B------:R-:W-:-:S04]  /*1070*/  @!P1 IMAD.WIDE.U32 R4, R215, c[0x0][0x368], RZ ;  /* 0x0000da00d7049a25 */ /* 0x000fc800078e00ff */
[----:B------:R-:W-:Y:S01]  /*1080*/  IMAD.HI.U32 R11, R11, R14, RZ ;  /* 0x0000000e0b0b7227 */ /* 0x000fe200078e00ff */
[----:B------:R-:W-:Y:S02]  /*1090*/  @!P1 MOV R32, R4 ;  /* 0x0000000400209202 */ /* 0x000fe40000000f00 */
[----:B------:R-:W1:Y:S01]  /*10a0*/  S2R R4, SR_CTAID.X ;  /* 0x0000000000047919 */ /* 0x000e620000002500 */
[----:B------:R-:W-:Y:S02]  /*10b0*/  IMAD.MOV R17, RZ, RZ, -R11 ;  /* 0x000000ffff117224 */ /* 0x000fe400078e0a0b */
[----:B------:R-:W-:Y:S01]  /*10c0*/  @!P1 IMAD.IADD R33, R5, 0x1, R13 ;  /* 0x0000000105219824 */ /* 0x000fe200078e020d */
[----:B------:R-:W-:Y:S01]  /*10d0*/  SHF.L.U64.HI R13, R215, 0x7, R10 ;  /* 0x00000007d70d7819 */ /* 0x000fe2000001020a */
[----:B------:R-:W-:Y:S01]  /*10e0*/  IMAD R17, R6, R17, R14 ;  /* 0x0000001106117224 */ /* 0x000fe200078e020e */
[----:B------:R-:W2:Y:S01]  /*10f0*/  LDC.U8 R5, c[0x0][0x3d0] ;  /* 0x0000f400ff057b82 */ /* 0x000ea20000000000 */
[-C--:B------:R-:W-:Y:S01]  /*1100*/  IMAD R14, R23, R28.reuse, RZ ;  /* 0x0000001c170e7224 */ /* 0x080fe200078e02ff */
[----:B------:R-:W-:Y:S01]  /*1110*/  SEL R13, R13, RZ, P4 ;  /* 0x000000ff0d0d7207 */ /* 0x000fe20002000000 */
[----:B------:R-:W-:Y:S01]  /*1120*/  IMAD.WIDE.U32 R28, R22, R28, RZ ;  /* 0x0000001c161c7225 */ /* 0x000fe200078e00ff */
[----:B------:R-:W-:-:S02]  /*1130*/  ISETP.GT.U32.AND P5, PT, R6, R17, PT ;  /* 0x000000110600720c */ /* 0x000fc40003fa4070 */
[----:B------:R-:W-:Y:S01]  /*1140*/  IADD3 R36, P4, R19, R36, RZ ;  /* 0x0000002413247210 */ /* 0x000fe20007f9e0ff */
[----:B------:R-:W-:Y:S01]  /*1150*/  IMAD R14, R22, R21, R14 ;  /* 0x00000015160e7224 */ /* 0x000fe200078e020e */
[----:B------:R-:W-:Y:S01]  /*1160*/  SEL R24, R28, R26, !P1 ;  /* 0x0000001a1c187207 */ /* 0x000fe20004800000 */
[----:B------:R-:W-:Y:S01]  /*1170*/  IMAD R28, R235, c[0x0][0x22c], RZ ;  /* 0x00008b00eb1c7a24 */ /* 0x000fe200078e02ff */
[----:B------:R-:W-:Y:S01]  /*1180*/  IADD3.X R13, R25, R13, RZ, P4, !PT ;  /* 0x0000000d190d7210 */ /* 0x000fe200027fe4ff */
[----:B------:R-:W-:-:S03]  /*1190*/  IMAD.IADD R14, R29, 0x1, R14 ;  /* 0x000000011d0e7824 */ /* 0x000fc600078e020e */
[----:B------:R-:W-:-:S03]  /*11a0*/  SHF.R.S32.HI R30, RZ, 0x1f, R28 ;  /* 0x0000001fff1e7819 */ /* 0x000fc6000001141c */
[----:B------:R-:W-:Y:S01]  /*11b0*/  @!P5 IMAD.IADD R17, R17, 0x1, -R6 ;  /* 0x000000011111d824 */ /* 0x000fe200078e0a06 */
[----:B------:R-:W-:Y:S02]  /*11c0*/  @!P5 IADD3 R11, R11, 0x1, RZ ;  /* 0x000000010b0bd810 */ /* 0x000fe40007ffe0ff */
[----:B------:R-:W-:Y:S02]  /*11d0*/  ISETP.NE.AND P5, PT, RZ, c[0x0][0x1c8], PT ;  /* 0x00007200ff007a0c */ /* 0x000fe40003fa5270 */
[----:B------:R-:W-:Y:S01]  /*11e0*/  ISETP.GE.U32.AND P6, PT, R17, R6, PT ;  /* 0x000000061100720c */ /* 0x000fe20003fc6070 */
[----:B------:R-:W-:Y:S01]  /*11f0*/  IMAD R6, R23, R20, RZ ;  /* 0x0000001417067224 */ /* 0x000fe200078e02ff */
[----:B--2---:R-:W-:Y:S01]  /*1200*/  ISETP.NE.AND P4, PT, R5, RZ, PT ;  /* 0x000000ff0500720c */ /* 0x004fe20003f85270 */
[-C--:B------:R-:W-:Y:S02]  /*1210*/  IMAD R23, R23, R36.reuse, RZ ;  /* 0x0000002417177224 */ /* 0x080fe400078e02ff */
[----:B------:R-:W-:Y:S01]  /*1220*/  IMAD.WIDE.U32 R36, R22, R36, RZ ;  /* 0x0000002416247225 */ /* 0x000fe200078e00ff */
[----:B------:R-:W-:-:S03]  /*1230*/  @P1 IADD3 R14, R27, R6, RZ ;  /* 0x000000061b0e1210 */ /* 0x000fc60007ffe0ff */
[----:B-1----:R-:W-:-:S04]  /*1240*/  IMAD.WIDE.U32 R26, R4, c[0x0][0x3d8], RZ ;  /* 0x0000f600041a7a25 */ /* 0x002fc800078e00ff */
[----:B------:R-:W-:Y:S01]  /*1250*/  @P6 IADD3 R11, R11, 0x1, RZ ;  /* 0x000000010b0b6810 */ /* 0x000fe20007ffe0ff */
[----:B------:R-:W-:Y:S01]  /*1260*/  IMAD R23, R22, R13, R23 ;  /* 0x0000000d16177224 */ /* 0x000fe200078e0217 */
[----:B------:R-:W-:Y:S01]  /*1270*/  SHF.R.S32.HI R13, RZ, 0x1f, R235 ;  /* 0x0000001fff0d7819 */ /* 0x000fe200000114eb */
[----:B------:R-:W-:Y:S01]  /*1280*/  IMAD R18, R4, c[0x0][0x3dc], R27 ;  /* 0x0000f70004127a24 */ /* 0x000fe200078e021b */
[----:B------:R-:W-:Y:S01]  /*1290*/  SEL R27, R26, RZ, P4 ;  /* 0x000000ff1a1b7207 */ /* 0x000fe20002000000 */
[----:B------:R-:W-:Y:S01]  /*12a0*/  IMAD.MOV.U32 R6, RZ, RZ, R11 ;  /* 0x000000ffff067224 */ /* 0x000fe200078e000b */
[----:B------:R-:W-:Y:S01]  /*12b0*/  SHF.R.S32.HI R11, RZ, 0x1f, R227 ;  /* 0x0000001fff0b7819 */ /* 0x000fe200000114e3 */
[----:B------:R-:W-:Y:S01]  /*12c0*/  @!P2 IMAD R4, R215, c[0x0][0x1c0], R235 ;  /* 0x00007000d704aa24 */ /* 0x000fe200078e02eb */
[----:B------:R-:W-:Y:S02]  /*12d0*/  SEL R18, R18, RZ, P4 ;  /* 0x000000ff12127207 */ /* 0x000fe40002000000 */
[----:B------:R-:W-:Y:S01]  /*12e0*/  @!P3 IADD3 R6, -R6, RZ, RZ ;  /* 0x000000ff0606b210 */ /* 0x000fe20007ffe1ff */
[----:B------:R-:W-:Y:S01]  /*12f0*/  @!P2 IMAD R34, R4, c[0x0][0x214], RZ ;  /* 0x000085000422aa24 */ /* 0x000fe200078e02ff */
[----:B------:R-:W-:-:S02]  /*1300*/  @!P5 LOP3.LUT R6, RZ, c[0x0][0x1c8], RZ, 0x33, !PT ;  /* 0x00007200ff06da12 */ /* 0x000fc400078e33ff */
        /* <DEDUP_REMOVED lines=10> */
.L_x_190:
[----:B------:R-:W-:-:S04]  /*13b0*/  IMAD R20, R215, c[0x0][0x1c0], R235 ;  /* 0x00007000d7147a24 */ /* 0x000fc800078e02eb */
[----:B------:R-:W-:Y:S02]  /*13c0*/  IMAD R20, R20, c[0x0][0x224], RZ ;  /* 0x0000890014147a24 */ /* 0x000fe400078e02ff */
.L_x_191:
[----:B------:R-:W1:Y:S01]  /*13d0*/  S2R R4, SR_TID.X ;  /* 0x0000000000047919 */ /* 0x000e620000002100 */
[----:B------:R-:W-:Y:S01]  /*13e0*/  IADD3 R32, P3, R216, R32, RZ ;  /* 0x00000020d8207210 */ /* 0x000fe20007f7e0ff */
[----:B------:R-:W-:Y:S01]  /*13f0*/  IMAD R31, R31, c[0x0][0x1c0], RZ ;  /* 0x000070001f1f7a24 */ /* 0x000fe200078e02ff */
[----:B------:R-:W-:Y:S01]  /*1400*/  SHF.R.S32.HI R217, RZ, 0x1f, R216 ;  /* 0x0000001fffd97819 */ /* 0x000fe200000114d8 */
[----:B------:R-:W-:Y:S01]  /*1410*/  IMAD R26, R25, c[0x0][0x370], RZ ;  /* 0x0000dc00191a7a24 */ /* 0x000fe200078e02ff */
[----:B------:R-:W-:Y:S01]  /*1420*/  BSSY B1, `(.L_x_187) ;  /* 0x00004c5000017945 */ /* 0x000fe20003800000 */
[----:B------:R-:W-:Y:S02]  /*1430*/  IMAD.SHL.U32 R29, R31, 0x40, RZ ;  /* 0x000000401f1d7824 */ /* 0x000fe400078e00ff */
[----:B------:R-:W-:Y:S02]  /*1440*/  IMAD.X R33, R217, 0x1, R33, P3 ;  /* 0x00000001d9217824 */ /* 0x000fe400018e0621 */
[C---:B------:R-:W-:Y:S01]  /*1450*/  IMAD.IADD R34, R19.reuse, 0x1, R34 ;  /* 0x0000000113227824 */ /* 0x040fe200078e0222 */
[----:B------:R-:W-:Y:S01]  /*1460*/  IADD3 R28, P2, P1, R36, R29, R28 ;  /* 0x0000001d241c7210 */ /* 0x000fe2000795e01c */
[C---:B------:R-:W-:Y:S01]  /*1470*/  IMAD.IADD R20, R19.reuse, 0x1, R20 ;  /* 0x0000000113147824 */ /* 0x040fe200078e0214 */
[----:B------:R-:W-:Y:S01]  /*1480*/  SHF.R.S32.HI R29, RZ, 0x1f, R29 ;  /* 0x0000001fff1d7819 */ /* 0x000fe2000001141d */
[----:B------:R-:W-:-:S02]  /*1490*/  IMAD R26, R19, c[0x0][0x374], R26 ;  /* 0x0000dd00131a7a24 */ /* 0x000fc400078e021a */
[----:B------:R-:W-:Y:S01]  /*14a0*/  IMAD.WIDE.U32 R32, R19, c[0x0][0x370], R32 ;  /* 0x0000dc0013207a25 */ /* 0x000fe200078e0020 */
[----:B------:R-:W-:Y:S02]  /*14b0*/  IADD3 R19, P3, R214, R19, RZ ;  /* 0x00000013d6137210 */ /* 0x000fe40007f7e0ff */
[----:B------:R-:W-:Y:S01]  /*14c0*/  IADD3.X R23, R23, R29, R30, P2, P1 ;  /* 0x0000001d17177210 */ /* 0x000fe200017e241e */
[----:B------:R-:W-:Y:S01]  /*14d0*/  IMAD.IADD R226, R227, 0x1, R243 ;  /* 0x00000001e3e27824 */ /* 0x000fe200078e02f3 */
[----:B------:R-:W-:Y:S01]  /*14e0*/  IADD3 R24, P2, P1, R27, R28, R24 ;  /* 0x0000001c1b187210 */ /* 0x000fe2000795e018 */
[----:B------:R-:W-:Y:S01]  /*14f0*/  IMAD.WIDE.U32 R28, R19, c[0x0][0x190], R216 ;  /* 0x00006400131c7a25 */ /* 0x000fe200078e00d8 */
[----:B------:R-:W-:Y:S02]  /*1500*/  IADD3 R33, R33, R26, RZ ;  /* 0x0000001a21217210 */ /* 0x000fe40007ffe0ff */
[----:B-1----:R-:W-:Y:S01]  /*1510*/  SHF.R.S32.HI R21, RZ, 0x1f, R4 ;  /* 0x0000001fff157819 */ /* 0x002fe20000011404 */
[----:B------:R-:W-:Y:S01]  /*1520*/  IMAD.MOV.U32 R17, RZ, RZ, 0x4 ;  /* 0x00000004ff117424 */ /* 0x000fe200078e00ff */
[----:B------:R-:W-:Y:S01]  /*1530*/  IADD3 R26, R226, -c[0x0][0x2e8], -R241 ;  /* 0x8000ba00e21a7a10 */ /* 0x000fe20007ffe8f1 */
[----:B------:R-:W-:Y:S01]  /*1540*/  IMAD.WIDE.U32 R32, R235, c[0x0][0x378], R32 ;  /* 0x0000de00eb207a25 */ /* 0x000fe200078e0020 */
[----:B------:R-:W-:-:S02]  /*1550*/  LEA.HI R21, R21, R4, RZ, 0x5 ;  /* 0x0000000415157211 */ /* 0x000fc400078f28ff */
[----:B------:R-:W-:Y:S01]  /*1560*/  IADD3.X R14, R18, R23, R14, P2, P1 ;  /* 0x00000017120e7210 */ /* 0x000fe200017e240e */
[----:B------:R-:W-:Y:S01]  /*1570*/  IMAD.WIDE R34, R34, R17, c[0x0][0x200] ;  /* 0x0000800022227625 */ /* 0x000fe200078e0211 */
[----:B------:R-:W-:Y:S02]  /*1580*/  LOP3.LUT R22, R21, 0xffffffe0, RZ, 0xc0, !PT ;  /* 0xffffffe015167812 */ /* 0x000fe400078ec0ff */
[----:B------:R-:W-:Y:S01]  /*1590*/  IADD3 R28, P2, R16, R28, RZ ;  /* 0x0000001c101c7210 */ /* 0x000fe20007f5e0ff */
[----:B------:R-:W-:Y:S01]  /*15a0*/  IMAD R16, R13, c[0x0][0x1a8], RZ ;  /* 0x00006a000d107a24 */ /* 0x000fe200078e02ff */
[----:B------:R-:W-:Y:S01]  /*15b0*/  SHF.R.S32.HI R18, RZ, 0x1f, R26 ;  /* 0x0000001fff127819 */ /* 0x000fe2000001141a */
[----:B------:R-:W-:Y:S01]  /*15c0*/  IMAD.IADD R22, R4, 0x1, -R22 ;  /* 0x0000000104167824 */ /* 0x000fe200078e0a16 */
[----:B------:R-:W-:Y:S01]  /*15d0*/  SHF.R.S32.HI R4, RZ, 0x1f, R214 ;  /* 0x0000001fff047819 */ /* 0x000fe200000114d6 */
[----:B------:R-:W-:Y:S01]  /*15e0*/  IMAD R16, R235, c[0x0][0x1ac], R16 ;  /* 0x00006b00eb107a24 */ /* 0x000fe200078e0210 */
[----:B------:R-:W-:Y:S01]  /*15f0*/  SHF.R.S32.HI R21, RZ, 0x5, R21 ;  /* 0x00000005ff157819 */ /* 0x000fe20000011415 */
[----:B------:R-:W-:Y:S01]  /*1600*/  IMAD.MOV.U32 R229, RZ, RZ, R35 ;  /* 0x000000ffffe57224 */ /* 0x000fe200078e0023 */
[----:B------:R-:W-:Y:S01]  /*1610*/  LEA.HI R18, R18, R26, RZ, 0x6 ;  /* 0x0000001a12127211 */ /* 0x000fe200078f30ff */
[----:B------:R-:W-:Y:S01]  /*1620*/  IMAD.X R25, R4, 0x1, R25, P3 ;  /* 0x0000000104197824 */ /* 0x000fe200018e0619 */
[----:B------:R-:W-:Y:S01]  /*1630*/  MOV R230, R34 ;  /* 0x0000002200e67202 */ /* 0x000fe20000000f00 */
[----:B------:R-:W-:Y:S01]  /*1640*/  IMAD R21, R21, R31, R22 ;  /* 0x0000001f15157224 */ /* 0x000fe200078e0216 */
[----:B------:R-:W-:Y:S01]  /*1650*/  SHF.R.S32.HI R18, RZ, 0x6, R18 ;  /* 0x00000006ff127819 */ /* 0x000fe20000011412 */
[----:B------:R-:W-:-:S02]  /*1660*/  IMAD R25, R25, c[0x0][0x190], RZ ;  /* 0x0000640019197a24 */ /* 0x000fc400078e02ff */
[----:B------:R-:W-:Y:S01]  /*1670*/  IMAD R22, R13, c[0x0][0x378], RZ ;  /* 0x0000de000d167a24 */ /* 0x000fe200078e02ff */
[----:B------:R-:W-:Y:S01]  /*1680*/  IMNMX R225, RZ, R18, !PT ;  /* 0x00000012ffe17217 */ /* 0x000fe20007800200 */
[----:B------:R-:W-:Y:S01]  /*1690*/  IMAD R25, R19, c[0x0][0x194], R25 ;  /* 0x0000650013197a24 */ /* 0x000fe200078e0219 */
[----:B------:R-:W-:Y:S01]  /*16a0*/  IADD3 R24, P1, R21, R24, RZ ;  /* 0x0000001815187210 */ /* 0x000fe20007f3e0ff */
[----:B------:R-:W-:-:S03]  /*16b0*/  IMAD R22, R235, c[0x0][0x37c], R22 ;  /* 0x0000df00eb167a24 */ /* 0x000fc600078e0216 */
[----:B------:R-:W-:Y:S01]  /*16c0*/  IADD3.X R29, R15, R29, R25, P2, !PT ;  /* 0x0000001d0f1d7210 */ /* 0x000fe200017fe419 */
[----:B------:R-:W-:Y:S01]  /*16d0*/  IMAD.IADD R23, R33, 0x1, R22 ;  /* 0x0000000121177824 */ /* 0x000fe200078e0216 */
[----:B------:R-:W-:Y:S01]  /*16e0*/  MOV R22, R32 ;  /* 0x0000002000167202 */ /* 0x000fe20000000f00 */
[----:B------:R-:W-:Y:S01]  /*16f0*/  IMAD R15, R4, c[0x0][0x370], RZ ;  /* 0x0000dc00040f7a24 */ /* 0x000fe200078e02ff */
[----:B------:R-:W-:Y:S01]  /*1700*/  LEA.HI.X.SX32 R14, R21, R14, 0x1, P1 ;  /* 0x0000000e150e7211 */ /* 0x000fe200008f0eff */
[----:B------:R-:W-:Y:S01]  /*1710*/  IMAD.WIDE.U32 R28, R235, c[0x0][0x1a8], R28 ;  /* 0x00006a00eb1c7a25 */ /* 0x000fe200078e001c */
[----:B------:R-:W-:-:S03]  /*1720*/  LEA R246, P1, R24, c[0x0][0x350], 0x2 ;  /* 0x0000d40018f67a11 */ /* 0x000fc600078210ff */
[----:B------:R-:W-:Y:S01]  /*1730*/  IMAD.IADD R16, R29, 0x1, R16 ;  /* 0x000000011d107824 */ /* 0x000fe200078e0210 */
[----:B------:R-:W-:Y:S01]  /*1740*/  LEA R250, P3, R28, c[0x0][0x160], 0x1 ;  /* 0x000058001cfa7a11 */ /* 0x000fe200078608ff */
[----:B------:R-:W-:Y:S01]  /*1750*/  IMAD R15, R214, c[0x0][0x374], R15 ;  /* 0x0000dd00d60f7a24 */ /* 0x000fe200078e020f */
[----:B------:R-:W-:Y:S01]  /*1760*/  LEA.HI.X R247, R24, c[0x0][0x354], R14, 0x2, P1 ;  /* 0x0000d50018f77a11 */ /* 0x000fe200008f140e */
[----:B------:R-:W-:Y:S01]  /*1770*/  IMAD.WIDE.U32 R22, R214, c[0x0][0x370], R22 ;  /* 0x0000dc00d6167a25 */ /* 0x000fe200078e0016 */
[----:B------:R-:W-:Y:S02]  /*1780*/  LEA.HI.X R251, R28, c[0x0][0x164], R16, 0x1, P3 ;  /* 0x000059001cfb7a11 */ /* 0x000fe400018f0c10 */
[----:B------:R-:W-:Y:S01]  /*1790*/  ISETP.GT.AND P3, PT, R240, R225, PT ;  /* 0x000000e1f000720c */ /* 0x000fe20003f64270 */
[----:B------:R-:W-:Y:S01]  /*17a0*/  IMAD.WIDE R20, R20, R17, c[0x0][0x3c8] ;  /* 0x0000f20014147625 */ /* 0x000fe200078e0211 */
[----:B------:R-:W-:Y:S02]  /*17b0*/  LEA R248, P2, R22, c[0x0][0x330], 0x1 ;  /* 0x0000cc0016f87a11 */ /* 0x000fe400078408ff */
[----:B------:R-:W-:Y:S01]  /*17c0*/  IADD3 R240, R240, -0x1, RZ ;  /* 0xfffffffff0f07810 */ /* 0x000fe20007ffe0ff */
[----:B------:R-:W-:Y:S01]  /*17d0*/  IMAD.IADD R15, R23, 0x1, R15 ;  /* 0x00000001170f7824 */ /* 0x000fe200078e020f */
[----:B------:R-:W-:Y:S01]  /*17e0*/  MOV R232, R20 ;  /* 0x0000001400e87202 */ /* 0x000fe20000000f00 */
[----:B------:R-:W-:-:S03]  /*17f0*/  IMAD.MOV.U32 R231, RZ, RZ, R21 ;  /* 0x000000ffffe77224 */ /* 0x000fc600078e0015 */
[----:B------:R-:W-:-:S03]  /*1800*/  LEA.HI.X R249, R22, c[0x0][0x334], R15, 0x1, P2 ;  /* 0x0000cd0016f97a11 */ /* 0x000fc600010f0c0f */
        /* <DEDUP_REMOVED lines=11> */
[----:B------:R-:W-:Y:S02]  /*18c0*/  IADD3 R7, R9, R6, RZ ;  /* 0x0000000609077210 */ /* 0x000fe40007ffe0ff */
[----:B------:R-:W-:-:S05]  /*18d0*/  MOV R6, R8 ;  /* 0x0000000800067202 */ /* 0x000fca0000000f00 */
[----:B------:R-:W-:-:S05]  /*18e0*/  IMAD.WIDE.U32 R6, R215, c[0x0][0x388], R6 ;  /* 0x0000e200d7067a25 */ /* 0x000fca00078e0006 */
[----:B------:R-:W-:Y:S02]  /*18f0*/  IADD3 R7, R7, R5, RZ ;  /* 0x0000000507077210 */ /* 0x000fe40007ffe0ff */
[----:B------:R-:W-:Y:S02]  /*1900*/  MOV R8, R6 ;  /* 0x0000000600087202 */ /* 0x000fe40000000f00 */
.L_x_193:
        /* <DEDUP_REMOVED lines=15> */
.L_x_194:
        /* <DEDUP_REMOVED lines=23> */
.L_x_196:
[----:B------:R-:W-:Y:S05]  /*1b70*/  BSYNC B0 ;  /* 0x0000000000007941 */ /* 0x000fea0003800000 */
.L_x_195:
[----:B------:R-:W-:Y:S01]  /*1b80*/  IADD3 R8, R214, 0x20, RZ ;  /* 0x00000020d6087810 */ /* 0x000fe20007ffe0ff */
[----:B------:R-:W-:Y:S03]  /*1b90*/  BSSY B0, `(.L_x_197) ;  /* 0x000000e000007945 */ /* 0x000fe60003800000 */
[----:B------:R-:W-:-:S13]  /*1ba0*/  ISETP.GE.AND P0, PT, R8, R241, PT ;  /* 0x000000f10800720c */ /* 0x000fda0003f06270 */
[----:B------:R-:W-:Y:S05]  /*1bb0*/  @P0 BRA `(.L_x_198) ;  /* 0x000000b000000947 */ /* 0x000fea0003800000 */
[----:B------:R-:W-:Y:S02]  /*1bc0*/  IADD3 R9, P2, R214, 0x20, RZ ;  /* 0x00000020d6097810 */ /* 0x000fe40007f5e0ff */
[----:B------:R-:W-:Y:S02]  /*1bd0*/  MOV R15, R7 ;  /* 0x00000007000f7202 */ /* 0x000fe40000000f00 */
[----:B------:R-:W-:-:S03]  /*1be0*/  IADD3.X R8, RZ, R4, RZ, P2, !PT ;  /* 0x00000004ff087210 */ /* 0x000fc600017fe4ff */
        /* <DEDUP_REMOVED lines=8> */
.L_x_198:
[----:B------:R-:W-:Y:S05]  /*1c70*/  BSYNC B0 ;  /* 0x0000000000007941 */ /* 0x000fea0003800000 */
.L_x_197:
[----:B------:R-:W-:Y:S01]  /*1c80*/  IMAD.WIDE.U32 R8, R227, c[0x0][0x3a8], R216 ;  /* 0x0000ea00e3087a25 */ /* 0x000fe200078e00d8 */
[----:B------:R-:W-:Y:S03]  /*1c90*/  BSSY B0, `(.L_x_199) ;  /* 0x0000014000007945 */ /* 0x000fe60003800000 */
[----:B------:R-:W-:Y:S01]  /*1ca0*/  IMAD R11, R11, c[0x0][0x3a8], RZ ;  /* 0x0000ea000b0b7a24 */ /* 0x000fe200078e02ff */
[----:B------:R-:W-:Y:S01]  /*1cb0*/  IADD3 R8, P2, R6, R8, RZ ;  /* 0x0000000806087210 */ /* 0x000fe20007f5e0ff */
[----:B------:R-:W-:-:S02]  /*1cc0*/  IMAD R13, R13, c[0x0][0x3c0], RZ ;  /* 0x0000f0000d0d7a24 */ /* 0x000fc400078e02ff */
[----:B------:R-:W-:-:S05]  /*1cd0*/  IMAD R11, R227, c[0x0][0x3ac], R11 ;  /* 0x0000eb00e30b7a24 */ /* 0x000fca00078e020b */
        /* <DEDUP_REMOVED lines=15> */
.L_x_200:
[----:B------:R-:W-:Y:S05]  /*1dd0*/  BSYNC B0 ;  /* 0x0000000000007941 */ /* 0x000fea0003800000 */
.L_x_199:
[----:B------:R-:W-:Y:S05]  /*1de0*/  @P0 BRA `(.L_x_201) ;  /* 0x0000428000000947 */ /* 0x000fea0003800000 */
[----:B------:R-:W-:Y:S02]  /*1df0*/  IADD3 R6, P0, R214, 0x20, RZ ;  /* 0x00000020d6067810 */ /* 0x000fe40007f1e0ff */
[----:B------:R-:W-:Y:S02]  /*1e00*/  MOV R9, R5 ;  /* 0x0000000500097202 */ /* 0x000fe40000000f00 */
[----:B------:R-:W-:-:S03]  /*1e10*/  IADD3.X R4, RZ, R4, RZ, P0, !PT ;  /* 0x00000004ff047210 */ /* 0x000fc600007fe4ff */
[----:B------:R-:W-:-:S04]  /*1e20*/  IMAD.WIDE.U32 R8, R6, c[0x0][0x3a8], R8 ;  /* 0x0000ea0006087a25 */ /* 0x000fc800078e0008 */
[----:B------:R-:W-:-:S04]  /*1e30*/  IMAD R4, R4, c[0x0][0x3a8], RZ ;  /* 0x0000ea0004047a24 */ /* 0x000fc800078e02ff */
[----:B------:R-:W-:Y:S01]  /*1e40*/  IMAD R4, R6, c[0x0][0x3ac], R4 ;  /* 0x0000eb0006047a24 */ /* 0x000fe200078e0204 */
[----:B------:R-:W-:-:S04]  /*1e50*/  LEA R6, P0, R8, c[0x0][0x348], 0x1 ;  /* 0x0000d20008067a11 */ /* 0x000fc800078008ff */
[----:B------:R-:W-:-:S04]  /*1e60*/  IADD3 R4, R9, R4, RZ ;  /* 0x0000000409047210 */ /* 0x000fc80007ffe0ff */
[----:B------:R-:W-:-:S05]  /*1e70*/  LEA.HI.X R7, R8, c[0x0][0x34c], R4, 0x1, P0 ;  /* 0x0000d30008077a11 */ /* 0x000fca00000f0c04 */
[----:B------:R4:W-:Y:S04]  /*1e80*/  STG.E.128 [R6.64], RZ ;  /* 0x000000ff06007986 */ /* 0x0009e8000c101d06 */
[----:B------:R4:W-:Y:S01]  /*1e90*/  STG.E.128 [R6.64+0x80], RZ ;  /* 0x000080ff06007986 */ /* 0x0009e2000c101d06 */
[----:B------:R-:W-:Y:S05]  /*1ea0*/  BRA `(.L_x_201) ;  /* 0x000041c000007947 */ /* 0x000fea0003800000 */
.L_x_192:
[----:B------:R-:W-:Y:S01]  /*1eb0*/  IMAD R14, R218, -0x40, R241 ;  /* 0xffffffc0da0e7824 */ /* 0x000fe200078e02f1 */
[----:B------:R-:W-:Y:S01]  /*1ec0*/  IADD3 R13, R214, 0x20, RZ ;  /* 0x00000020d60d7810 */ /* 0x000fe20007ffe0ff */
[----:B------:R-:W-:Y:S01]  /*1ed0*/  IMAD R10, R240, -0x40, R243 ;  /* 0xffffffc0f00a7824 */ /* 0x000fe200078e02f3 */
[----:B------:R-:W-:Y:S01]  /*1ee0*/  @P4 BAR.SYNC.DEFER_BLOCKING 0x0 ;  /* 0x0000000000004b1d */ /* 0x000fe20000010000 */
[----:B------:R-:W-:Y:S01]  /*1ef0*/  IMAD R15, R11, c[0x0][0x1a0], RZ ;  /* 0x000068000b0f7a24 */ /* 0x000fe200078e02ff */
[----:B------:R-:W-:Y:S01]  /*1f00*/  ISETP.GE.AND P2, PT, R13, R14, PT ;  /* 0x0000000e0d00720c */ /* 0x000fe20003f46270 */
[----:B------:R-:W-:Y:S01]  /*1f10*/  IMAD.WIDE.U32 R16, R227, c[0x0][0x1a0], R216 ;  /* 0x00006800e3107a25 */ /* 0x000fe200078e00d8 */
[----:B------:R-:W-:-:S02]  /*1f20*/  ISETP.GE.AND P1, PT, R13, R10, PT ;  /* 0x0000000a0d00720c */ /* 0x000fc40003f26270 */
[----:B------:R-:W-:Y:S01]  /*1f30*/  ISETP.GE.AND P3, PT, R214, R14, PT ;  /* 0x0000000ed600720c */ /* 0x000fe20003f66270 */
[----:B------:R-:W-:Y:S01]  /*1f40*/  IMAD R13, R227, c[0x0][0x1a4], R15 ;  /* 0x00006900e30d7a24 */ /* 0x000fe200078e020f */
[----:B------:R-:W-:Y:S01]  /*1f50*/  IADD3 R18, P0, R12, R16, RZ ;  /* 0x000000100c127210 */ /* 0x000fe20007f1e0ff */
[----:B------:R-:W-:Y:S01]  /*1f60*/  IMAD.MOV.U32 R201, RZ, RZ, 0x40 ;  /* 0x00000040ffc97424 */ /* 0x000fe200078e00ff */
[----:B------:R-:W-:Y:S01]  /*1f70*/  ISETP.GE.AND P4, PT, R214, R10, PT ;  /* 0x0000000ad600720c */ /* 0x000fe20003f86270 */
[----:B------:R-:W-:Y:S01]  /*1f80*/  IMAD R12, R11, c[0x0][0x198], RZ ;  /* 0x000066000b0c7a24 */ /* 0x000fe200078e02ff */
[----:B------:R-:W-:Y:S01]  /*1f90*/  IADD3.X R19, R9, R17, R13, P0, !PT ;  /* 0x0000001109137210 */ /* 0x000fe200007fe40d */
[----:B------:R-:W-:Y:S01]  /*1fa0*/  IMAD.WIDE.U32 R16, R227, c[0x0][0x198], R216 ;  /* 0x00006600e3107a25 */ /* 0x000fe200078e00d8 */
[----:B------:R-:W-:Y:S02]  /*1fb0*/  SHF.R.S32.HI R233, RZ, 0x1f, R211 ;  /* 0x0000001fffe97819 */ /* 0x000fe400000114d3 */
[----:B------:R-:W-:Y:S01]  /*1fc0*/  SHF.L.U32 R234, R211, 0x2, RZ ;  /* 0x00000002d3ea7819 */ /* 0x000fe200000006ff */
[----:B------:R-:W-:Y:S01]  /*1fd0*/  IMAD.WIDE.U32 R22, R201, c[0x0][0x370], RZ ;  /* 0x0000dc00c9167a25 */ /* 0x000fe200078e00ff */
[----:B------:R-:W-:-:S02]  /*1fe0*/  IADD3 R20, P0, R8, R16, RZ ;  /* 0x0000001008147210 */ /* 0x000fc40007f1e0ff */
[----:B------:R-:W-:Y:S01]  /*1ff0*/  SHF.L.U64.HI R233, R211, 0x2, R233 ;  /* 0x00000002d3e97819 */ /* 0x000fe200000102e9 */
[----:B------:R-:W-:Y:S01]  /*2000*/  IMAD.WIDE.U32 R14, R201, c[0x0][0x190], RZ ;  /* 0x00006400c90e7a25 */ /* 0x000fe200078e00ff */
[----:B------:R-:W-:Y:S01]  /*2010*/  @!P1 IADD3 R16, P6, R248, R22, RZ ;  /* 0x00000016f8109210 */ /* 0x000fe20007fde0ff */
[----:B------:R1:W-:Y:S02]  /*2020*/  @P3 STS.128 [R219+0x10000], RZ ;  /* 0x010000ffdb003388 */ /* 0x0003e40000000c00 */
[----:B------:R-:W-:Y:S01]  /*2030*/  IMAD R9, R227, c[0x0][0x19c], R12 ;  /* 0x00006700e3097a24 */ /* 0x000fe200078e020c */
[----:B------:R-:W-:Y:S01]  /*2040*/  @!P1 IADD3 R12, P5, R250, R14, RZ ;  /* 0x0000000efa0c9210 */ /* 0x000fe20007fbe0ff */
[----:B------:R-:W-:Y:S01]  /*2050*/  IMAD R13, R201, c[0x0][0x374], RZ ;  /* 0x0000dd00c90d7a24 */ /* 0x000fe200078e02ff */
[----:B------:R-:W-:Y:S01]  /*2060*/  LEA.HI R14, R240, R240, RZ, 0x1 ;  /* 0x000000f0f00e7211 */ /* 0x000fe200078f08ff */
[----:B------:R-:W-:Y:S01]  /*2070*/  IMAD R11, R5, c[0x0][0x1b8], RZ ;  /* 0x00006e00050b7a24 */ /* 0x000fe200078e02ff */
[----:B------:R-:W-:Y:S01]  /*2080*/  IADD3.X R21, R7, R17, R9, P0, !PT ;  /* 0x0000001107157210 */ /* 0x000fe200007fe409 */
[----:B------:R-:W-:Y:S01]  /*2090*/  IMAD R8, R201, c[0x0][0x194], RZ ;  /* 0x00006500c9087a24 */ /* 0x000fe200078e02ff */
[----:B------:R-:W-:Y:S01]  /*20a0*/  @!P1 IADD3.X R17, R249, R23, R13, P6, !PT ;  /* 0x00000017f9119210 */ /* 0x000fe200037fe40d */
[----:B------:R-:W-:Y:S01]  /*20b0*/  IMAD R11, R6, c[0x0][0x1bc], R11 ;  /* 0x00006f00060b7a24 */ /* 0x000fe200078e020b */
[----:B------:R-:W-:Y:S01]  /*20c0*/  LOP3.LUT R14, R14, 0xfffffffe, RZ, 0xc0, !PT ;  /* 0xfffffffe0e0e7812 */ /* 0x000fe200078ec0ff */
[----:B------:R-:W-:Y:S01]  /*20d0*/  IMAD.WIDE.U32 R18, R6, c[0x0][0x1b8], R18 ;  /* 0x00006e0006127a25 */ /* 0x000fe200078e0012 */
[----:B------:R-:W-:Y:S01]  /*20e0*/  @!P1 IADD3.X R13, R251, R15, R8, P5, !PT ;  /* 0x0000000ffb0d9210 */ /* 0x000fe20002ffe408 */
[----:B------:R1:W-:Y:S01]  /*20f0*/  @P3 STS.128 [R219+0x12000], RZ ;  /* 0x012000ffdb003388 */ /* 0x0003e20000000c00 */
[C---:B------:R-:W-:Y:S01]  /*2100*/  @!P2 IADD3 R9, P5, R214.reuse, 0x20, RZ ;  /* 0x00000020d609a810 */ /* 0x040fe20007fbe0ff */
[----:B------:R-:W-:Y:S01]  /*2110*/  IMAD.IADD R23, R19, 0x1, R11 ;  /* 0x0000000113177824 */ /* 0x000fe200078e020b */
[----:B------:R-:W-:Y:S01]  /*2120*/  @!P2 IADD3 R7, P0, R214, 0x20, RZ ;  /* 0x00000020d607a810 */ /* 0x000fe20007f1e0ff */
[----:B------:R-:W-:-:S02]  /*2130*/  @!P3 IMAD.MOV.U32 R22, RZ, RZ, R18 ;  /* 0x000000ffff16b224 */ /* 0x000fc400078e0012 */
[----:B------:R-:W-:Y:S01]  /*2140*/  @!P3 IMAD R11, R4, c[0x0][0x1a0], RZ ;  /* 0x00006800040bba24 */ /* 0x000fe200078e02ff */
[----:B------:R-:W-:Y:S01]  /*2150*/  @!P2 MOV R19, R23 ;  /* 0x000000170013a202 */ /* 0x000fe20000000f00 */
[----:B------:R-:W-:Y:S02]  /*2160*/  @!P2 IMAD.X R8, RZ, RZ, R4, P5 ;  /* 0x000000ffff08a224 */ /* 0x000fe400028e0604 */
[C---:B------:R-:W-:Y:S02]  /*2170*/  @!P3 IMAD R11, R214.reuse, c[0x0][0x1a4], R11 ;  /* 0x00006900d60bba24 */ /* 0x040fe400078e020b */
[----:B------:R-:W-:-:S04]  /*2180*/  @!P3 IMAD.WIDE.U32 R22, R214, c[0x0][0x1a0], R22 ;  /* 0x00006800d616ba25 */ /* 0x000fc800078e0016 */
[----:B------:R-:W-:Y:S01]  /*2190*/  @!P2 IMAD R8, R8, c[0x0][0x1a0], RZ ;  /* 0x000068000808aa24 */ /* 0x000fe200078e02ff */
[C---:B------:R-:W-:Y:S01]  /*21a0*/  @!P3 LEA R24, P5, R22.reuse, c[0x0][0x170], 0x1 ;  /* 0x00005c001618ba11 */ /* 0x040fe200078a08ff */
[----:B------:R-:W-:Y:S02]  /*21b0*/  @!P3 IMAD.IADD R11, R23, 0x1, R11 ;  /* 0x00000001170bb824 */ /* 0x000fe400078e020b */
[C---:B------:R-:W-:Y:S02]  /*21c0*/  @!P2 IMAD R8, R9.reuse, c[0x0][0x1a4], R8 ;  /* 0x000069000908aa24 */ /* 0x040fe400078e0208 */
[----:B------:R-:W-:Y:S01]  /*21d0*/  @!P2 IMAD.WIDE.U32 R18, R9, c[0x0][0x1a0], R18 ;  /* 0x000068000912aa25 */ /* 0x000fe200078e0012 */
[----:B------:R-:W-:-:S03]  /*21e0*/  @!P3 LEA.HI.X R25, R22, c[0x0][0x174], R11, 0x1, P5 ;  /* 0x00005d001619ba11 */ /* 0x000fc600028f0c0b */
[----:B------:R-:W-:Y:S01]  /*21f0*/  IMAD R5, R5, c[0x0][0x1b0], RZ ;  /* 0x00006c0005057a24 */ /* 0x000fe200078e02ff */
[----:B------:R-:W-:Y:S01]  /*2200*/  @!P2 LEA R22, P5, R18, c[0x0][0x170], 0x1 ;  /* 0x00005c001216aa11 */ /* 0x000fe200078a08ff */
[----:B------:R-:W-:Y:S01]  /*2210*/  @!P2 IMAD.IADD R8, R19, 0x1, R8 ;  /* 0x000000011308a824 */ /* 0x000fe200078e0208 */
[----:B------:R-:W-:Y:S01]  /*2220*/  @!PT LDS RZ, [RZ] ;  /* 0x00000000fffff984 */ /* 0x000fe20000000800 */
[----:B------:R-:W-:Y:S01]  /*2230*/  @!PT LDS RZ, [RZ] ;  /* 0x00000000fffff984 */ /* 0x000fe20000000800 */
[----:B------:R-:W-:Y:S01]  /*2240*/  @!PT LDS RZ, [RZ] ;  /* 0x00000000fffff984 */ /* 0x000fe20000000800 */
[----:B------:R2:W-:Y:S01]  /*2250*/  @!P3 LDGSTS.E.BYPASS.LTC128B.128 [R219+0x10000], [R24.64] ;  /* 0x1000000018dbbfae */ /* 0x0005e2000b901d46 */
[C---:B------:R-:W-:Y:S02]  /*2260*/  IMAD R5, R6.reuse, c[0x0][0x1b4], R5 ;  /* 0x00006d0006057a24 */ /* 0x040fe400078e0205 */
[----:B------:R-:W-:Y:S01]  /*2270*/  IMAD.WIDE.U32 R20, R6, c[0x0][0x1b0], R20 ;  /* 0x00006c0006147a25 */ /* 0x000fe200078e0014 */
[----:B------:R-:W-:Y:S01]  /*2280*/  @!P2 IADD3.X R6, RZ, R4, RZ, P0, !PT ;  /* 0x00000004ff06a210 */ /* 0x000fe200007fe4ff */
[----:B------:R2:W-:Y:S01]  /*2290*/  @!P3 LDGSTS.E.BYPASS.LTC128B.128 [R219+0x12000], [R24.64+0x80] ;  /* 0x1200008018dbbfae */ /* 0x0005e2000b901d46 */
[----:B------:R-:W-:Y:S01]  /*22a0*/  @!P2 LEA.HI.X R23, R18, c[0x0][0x174], R8, 0x1, P5 ;  /* 0x00005d001217aa11 */ /* 0x000fe200028f0c08 */
[----:B------:R-:W-:-:S02]  /*22b0*/  IMAD.IADD R14, R240, 0x1, -R14 ;  /* 0x00000001f00e7824 */ /* 0x000fc400078e0a0e */
[----:B------:R-:W-:Y:S01]  /*22c0*/  IMAD.IADD R15, R21, 0x1, R5 ;  /* 0x00000001150f7824 */ /* 0x000fe200078e0205 */
[----:B------:R-:W-:Y:S01]  /*22d0*/  IADD3 R5, R213, 0x2000, RZ ;  /* 0x00002000d5057810 */ /* 0x000fe20007ffe0ff */
[----:B------:R1:W-:Y:S01]  /*22e0*/  @P2 STS.128 [R219+0x11000], RZ ;  /* 0x011000ffdb002388 */ /* 0x0003e20000000c00 */
[----:B------:R-:W-:Y:S01]  /*22f0*/  ISETP.NE.AND P0, PT, R14, 0x1, PT ;  /* 0x000000010e00780c */ /* 0x000fe20003f05270 */
[----:B------:R-:W-:Y:S01]  /*2300*/  @!P3 IMAD R4, R4, c[0x0][0x198], RZ ;  /* 0x000066000404ba24 */ /* 0x000fe200078e02ff */
[----:B------:R-:W-:Y:S01]  /*2310*/  @!P3 MOV R14, R20 ;  /* 0x00000014000eb202 */ /* 0x000fe20000000f00 */
[----:B------:R1:W-:Y:S01]  /*2320*/  @P2 STS.128 [R219+0x13000], RZ ;  /* 0x013000ffdb002388 */ /* 0x0003e20000000c00 */
[----:B------:R-:W-:Y:S01]  /*2330*/  SEL R5, R5, R213, !P0 ;  /* 0x000000d505057207 */ /* 0x000fe20004000000 */
[----:B------:R-:W-:Y:S02]  /*2340*/  @!P2 IMAD R6, R6, c[0x0][0x198], RZ ;  /* 0x000066000606aa24 */ /* 0x000fe400078e02ff */
[----:B------:R-:W-:Y:S01]  /*2350*/  @!PT LDS RZ, [RZ] ;  /* 0x00000000fffff984 */ /* 0x000fe20000000800 */
[----:B------:R-:W-:Y:S01]  /*2360*/  @!PT LDS RZ, [RZ] ;  /* 0x00000000fffff984 */ /* 0x000fe20000000800 */
[----:B------:R-:W-:Y:S01]  /*2370*/  @!PT LDS RZ, [RZ] ;  /* 0x00000000fffff984 */ /* 0x000fe20000000800 */
[----:B------:R3:W-:Y:S01]  /*2380*/  @!P2 LDGSTS.E.BYPASS.LTC128B.128 [R219+0x11000], [R22.64] ;  /* 0x1100000016dbafae */ /* 0x0007e2000b901d46 */
[--C-:B------:R-:W-:Y:S01]  /*2390*/  @!P2 IMAD.MOV.U32 R21, RZ, RZ, R15.reuse ;  /* 0x000000ffff15a224 */ /* 0x100fe200078e000f */
[----:B------:R-:W-:Y:S01]  /*23a0*/  SHF.L.U32 R239, R5, 0x1, RZ ;  /* 0x0000000105ef7819 */ /* 0x000fe200000006ff */
[C---:B------:R-:W-:Y:S01]  /*23b0*/  @!P3 IMAD R4, R214.reuse, c[0x0][0x19c], R4 ;  /* 0x00006700d604ba24 */ /* 0x040fe200078e0204 */
[----:B------:R3:W-:Y:S01]  /*23c0*/  @!P2 LDGSTS.E.BYPASS.LTC128B.128 [R219+0x13000], [R22.64+0x80] ;  /* 0x1300008016dbafae */ /* 0x0007e2000b901d46 */
[----:B------:R-:W-:Y:S01]  /*23d0*/  @!P3 IMAD.WIDE.U32 R14, R214, c[0x0][0x198], R14 ;  /* 0x00006600d60eba25 */ /* 0x000fe200078e000e */
[----:B------:R-:W-:-:S02]  /*23e0*/  IADD3 R5, R211, 0x8, RZ ;  /* 0x00000008d3057810 */ /* 0x000fc40007ffe0ff */
[----:B------:R-:W0:Y:S01]  /*23f0*/  LDGDEPBAR ;  /* 0x00000000000079af */ /* 0x000e220000000000 */
[----:B------:R-:W-:Y:S01]  /*2400*/  @!P2 IMAD R6, R7, c[0x0][0x19c], R6 ;  /* 0x000067000706aa24 */ /* 0x000fe200078e0206 */
[----:B------:R-:W-:Y:S01]  /*2410*/  ISETP.GE.AND P6, PT, R5, R10, PT ;  /* 0x0000000a0500720c */ /* 0x000fe20003fc6270 */
[----:B------:R-:W-:Y:S01]  /*2420*/  @!P2 IMAD.WIDE.U32 R20, R7, c[0x0][0x198], R20 ;  /* 0x000066000714aa25 */ /* 0x000fe200078e0014 */
[----:B------:R1:W-:Y:S03]  /*2430*/  @P4 STS.128 [R219+0x8000], RZ ;  /* 0x008000ffdb004388 */ /* 0x0003e60000000c00 */
[----:B------:R-:W-:Y:S01]  /*2440*/  @!P3 IMAD.IADD R4, R15, 0x1, R4 ;  /* 0x000000010f04b824 */ /* 0x000fe200078e0204 */
[----:B------:R1:W-:Y:S01]  /*2450*/  @P4 STS.128 [R219+0xa000], RZ ;  /* 0x00a000ffdb004388 */ /* 0x0003e20000000c00 */
[----:B------:R-:W-:Y:S02]  /*2460*/  @!P2 IMAD.IADD R6, R21, 0x1, R6 ;  /* 0x000000011506a824 */ /* 0x000fe400078e0206 */
[----:B------:R-:W-:Y:S01]  /*2470*/  IMAD.MOV.U32 R237, RZ, RZ, 0x7f800000 ;  /* 0x7f800000ffed7424 */ /* 0x000fe200078e00ff */
[----:B------:R-:W-:Y:S01]  /*2480*/  @!PT LDS RZ, [RZ] ;  /* 0x00000000fffff984 */ /* 0x000fe20000000800 */
[----:B------:R-:W-:Y:S01]  /*2490*/  @!PT LDS RZ, [RZ] ;  /* 0x00000000fffff984 */ /* 0x000fe20000000800 */
[----:B------:R-:W-:Y:S01]  /*24a0*/  @!PT LDS RZ, [RZ] ;  /* 0x00000000fffff984 */ /* 0x000fe20000000800 */
[----:B------:R1:W-:Y:S01]  /*24b0*/  @!P4 LDGSTS.E.BYPASS.LTC128B.128 [R219+0x8000], [R248.64] ;  /* 0x08000000f8dbcfae */ /* 0x0003e2000b901d46 */
[----:B------:R-:W-:-:S03]  /*24c0*/  IMAD.MOV.U32 R238, RZ, RZ, 0x7f800000 ;  /* 0x7f800000ffee7424 */ /* 0x000fc600078e00ff */
        /* <DEDUP_REMOVED lines=8> */
[----:B------:R1:W-:Y:S04]  /*2550*/  @P4 STS [R239], RZ ;  /* 0x000000ffef004388 */ /* 0x0003e80000000800 */
[----:B------:R1:W-:Y:S04]  /*2560*/  @P4 STS [R239+0x4], RZ ;  /* 0x000004ffef004388 */ /* 0x0003e80000000800 */
[----:B------:R1:W-:Y:S04]  /*2570*/  @P4 STS [R239+0x8], RZ ;  /* 0x000008ffef004388 */ /* 0x0003e80000000800 */
[----:B------:R1:W-:Y:S04]  /*2580*/  @P4 STS [R239+0xc], RZ ;  /* 0x00000cffef004388 */ /* 0x0003e80000000800 */
[----:B------:R1:W-:Y:S04]  /*2590*/  @P4 STS [R239+0x2000], RZ ;  /* 0x002000ffef004388 */ /* 0x0003e80000000800 */
[----:B------:R1:W-:Y:S01]  /*25a0*/  @P4 STS [R239+0x2004], RZ ;  /* 0x002004ffef004388 */ /* 0x0003e20000000800 */
[----:B----4-:R-:W-:-:S03]  /*25b0*/  @!P3 LEA R16, P5, R14, c[0x0][0x168], 0x1 ;  /* 0x00005a000e10ba11 */ /* 0x010fc600078a08ff */
[----:B------:R1:W-:Y:S01]  /*25c0*/  @P4 STS [R239+0x2008], RZ ;  /* 0x002008ffef004388 */ /* 0x0003e20000000800 */
[----:B------:R-:W-:-:S03]  /*25d0*/  @!P3 LEA.HI.X R17, R14, c[0x0][0x16c], R4, 0x1, P5 ;  /* 0x00005b000e11ba11 */ /* 0x000fc600028f0c04 */
[----:B------:R1:W-:Y:S01]  /*25e0*/  @P4 STS [R239+0x200c], RZ ;  /* 0x00200cffef004388 */ /* 0x0003e20000000800 */
[----:B------:R-:W-:-:S03]  /*25f0*/  ISETP.GE.AND P5, PT, R211, R10, PT ;  /* 0x0000000ad300720c */ /* 0x000fc60003fa6270 */
[----:B------:R-:W-:Y:S01]  /*2600*/  @!PT LDS RZ, [RZ] ;  /* 0x00000000fffff984 */ /* 0x000fe20000000800 */
[----:B------:R-:W-:Y:S01]  /*2610*/  @!PT LDS RZ, [RZ] ;  /* 0x00000000fffff984 */ /* 0x000fe20000000800 */
[----:B------:R-:W-:Y:S01]  /*2620*/  @!PT LDS RZ, [RZ] ;  /* 0x00000000fffff984 */ /* 0x000fe20000000800 */
[----:B------:R1:W-:Y:S04]  /*2630*/  @!P4 LDGSTS.E.BYPASS.LTC128B.128 [R239], [R250.64] ;  /* 0x00000000faefcfae */ /* 0x0003e8000b901d46 */
[----:B------:R1:W-:Y:S01]  /*2640*/  @!P4 LDGSTS.E.BYPASS.LTC128B.128 [R239+0x2000], [R250.64+0x80] ;  /* 0x02000080faefcfae */ /* 0x0003e2000b901d46 */
[----:B------:R-:W-:-:S03]  /*2650*/  @!P2 LEA R8, P4, R20, c[0x0][0x168], 0x1 ;  /* 0x00005a001408aa11 */ /* 0x000fc600078808ff */
        /* <DEDUP_REMOVED lines=13> */
[----:B------:R1:W-:Y:S01]  /*2730*/  @!P1 LDGSTS.E.BYPASS.LTC128B.128 [R239+0x3000], [R12.64+0x80] ;  /* 0x030000800cef9fae */ /* 0x0003e2000b901d46 */
[----:B------:R-:W-:-:S03]  /*2740*/  IADD3 R4, P1, R234, R230, RZ ;  /* 0x000000e6ea047210 */ /* 0x000fc60007f3e0ff */
[----:B------:R1:W-:Y:S01]  /*2750*/  @P3 STS.128 [R219+0xc000], RZ ;  /* 0x00c000ffdb003388 */ /* 0x0003e20000000c00 */
[----:B------:R-:W-:-:S03]  /*2760*/  IADD3.X R5, R233, R229, RZ, P1, !PT ;  /* 0x000000e5e9057210 */ /* 0x000fc60000ffe4ff */
        /* <DEDUP_REMOVED lines=13> */
[----:B------:R-:W0:Y:S04]  /*2840*/  LDGDEPBAR ;  /* 0x00000000000079af */ /* 0x000e280000000000 */
[----:B------:R1:W5:Y:S04]  /*2850*/  @!P5 LDG.E R237, [R4.64] ;  /* 0x0000000604edd981 */ /* 0x000368000c1e1900 */
[----:B------:R1:W5:Y:S01]  /*2860*/  @!P6 LDG.E R238, [R4.64+0x20] ;  /* 0x0000200604eee981 */ /* 0x000362000c1e1900 */
[----:B------:R-:W-:Y:S01]  /*2870*/  R2P PR, R212, 0x6 ;  /* 0x00000006d4007804 */ /* 0x000fe20000000000 */
[----:B------:R-:W-:Y:S01]  /*2880*/  IMAD.MOV.U32 R202, RZ, RZ, 0x20 ;  /* 0x00000020ffca7424 */ /* 0x000fe200078e00ff */
[----:B------:R-:W-:Y:S01]  /*2890*/  IADD3 R203, R208, 0x2000, RZ ;  /* 0x00002000d0cb7810 */ /* 0x000fe20007ffe0ff */
[----:B------:R-:W-:Y:S01]  /*28a0*/  IMAD.MOV.U32 R236, RZ, RZ, c[0x0][0x2e4] ;  /* 0x0000b900ffec7624 */ /* 0x000fe200078e00ff */
[----:B------:R-:W-:Y:S01]  /*28b0*/  IADD3 R204, R209, 0x2000, RZ ;  /* 0x00002000d1cc7810 */ /* 0x000fe20007ffe0ff */
[----:B------:R-:W-:Y:S01]  /*28c0*/  CS2R R94, SRZ ;  /* 0x00000000005e7805 */ /* 0x000fe2000001ff00 */
[----:B------:R-:W-:Y:S01]  /*28d0*/  SEL R202, R202, 0xffffffe0, !P1 ;  /* 0xffffffe0caca7807 */ /* 0x000fe20004800000 */
[----:B------:R-:W-:Y:S01]  /*28e0*/  CS2R R92, SRZ ;  /* 0x00000000005c7805 */ /* 0x000fe2000001ff00 */
[----:B------:R-:W-:Y:S01]  /*28f0*/  SEL R201, R201, 0xffffffc0, !P2 ;  /* 0xffffffc0c9c97807 */ /* 0x000fe20005000000 */
[----:B------:R-:W-:Y:S01]  /*2900*/  CS2R R98, SRZ ;  /* 0x0000000000627805 */ /* 0x000fe2000001ff00 */
[----:B------:R-:W-:Y:S01]  /*2910*/  SEL R203, R203, R208, !P0 ;  /* 0x000000d0cbcb7207 */ /* 0x000fe20004000000 */
[----:B------:R-:W-:Y:S01]  /*2920*/  IMAD.IADD R200, R205, 0x1, R202 ;  /* 0x00000001cdc87824 */ /* 0x000fe200078e02ca */
[----:B------:R-:W-:Y:S01]  /*2930*/  IADD3 R245, -R241, 0x40, R226 ;  /* 0x00000040f1f57810 */ /* 0x000fe20007ffe1e2 */
[----:B------:R-:W-:Y:S01]  /*2940*/  CS2R R96, SRZ ;  /* 0x0000000000607805 */ /* 0x000fe2000001ff00 */
[----:B------:R-:W-:Y:S01]  /*2950*/  SEL R204, R204, R209, !P0 ;  /* 0x000000d1cccc7207 */ /* 0x000fe20004000000 */
        /* <DEDUP_REMOVED lines=25> */
[----:B------:R1:W4:Y:S01]  /*2af0*/  LDSM.16.M88.4 R108, [R207+0x10000] ;  /* 0x01000000cf6c783b */ /* 0x0003220000000200 */
[----:B------:R-:W-:Y:S01]  /*2b00*/  CS2R R32, SRZ ;  /* 0x0000000000207805 */ /* 0x000fe2000001ff00 */
[----:B------:R-:W-:Y:S01]  /*2b10*/  CS2R R26, SRZ ;  /* 0x00000000001a7805 */ /* 0x000fe2000001ff00 */
[----:B--2---:R-:W-:Y:S01]  /*2b20*/  CS2R R24, SRZ ;  /* 0x0000000000187805 */ /* 0x004fe2000001ff00 */
[----:B------:R1:W2:Y:S01]  /*2b30*/  LDSM.16.M88.4 R112, [R207+0x10800] ;  /* 0x01080000cf70783b */ /* 0x0002a20000000200 */
[----:B---3--:R-:W-:Y:S01]  /*2b40*/  CS2R R22, SRZ ;  /* 0x0000000000167805 */ /* 0x008fe2000001ff00 */
[----:B------:R-:W-:Y:S01]  /*2b50*/  CS2R R20, SRZ ;  /* 0x0000000000147805 */ /* 0x000fe2000001ff00 */
[----:B------:R-:W-:Y:S01]  /*2b60*/  IADD3 R245, R245, -c[0x0][0x2e8], RZ ;  /* 0x8000ba00f5f57a10 */ /* 0x000fe20007ffe0ff */
[----:B------:R1:W3:Y:S01]  /*2b70*/  LDSM.16.M88.4 R116, [R197+0x10000] ;  /* 0x01000000c574783b */ /* 0x0002e20000000200 */
[----:B------:R-:W-:Y:S01]  /*2b80*/  SHF.L.U32 R204, R204, 0x1, RZ ;  /* 0x00000001cccc7819 */ /* 0x000fe200000006ff */
[----:B------:R-:W-:Y:S01]  /*2b90*/  IMAD.SHL.U32 R203, R203, 0x2, RZ ;  /* 0x00000002cbcb7824 */ /* 0x000fe200078e00ff */
[----:B------:R-:W-:Y:S01]  /*2ba0*/  IADD3 R198, R205, R201, RZ ;  /* 0x000000c9cdc67210 */ /* 0x000fe20007ffe0ff */
        /* <DEDUP_REMOVED lines=14> */
.L_x_206:
[----:B------:R-:W0:Y:S01]  /*2c90*/  LDGDEPBAR ;  /* 0x00000000000079af */ /* 0x000e220000000000 */
[----:B-1----:R-:W-:Y:S01]  /*2ca0*/  IADD3 R4, P0, R234, R232, RZ ;  /* 0x000000e8ea047210 */ /* 0x002fe20007f1e0ff */
[C---:B------:R-:W-:Y:S01]  /*2cb0*/  IMAD.IADD R174, R204.reuse, 0x1, R202 ;  /* 0x00000001ccae7824 */ /* 0x040fe200078e02ca */
[----:B------:R-:W-:Y:S03]  /*2cc0*/  IADD3 R173, R204, R201, RZ ;  /* 0x000000c9ccad7210 */ /* 0x000fe60007ffe0ff */
[----:B------:R-:W-:Y:S02]  /*2cd0*/  IMAD.X R5, R233, 0x1, R231, P0 ;  /* 0x00000001e9057824 */ /* 0x000fe400000e06e7 */
[----:B------:R-:W-:Y:S01]  /*2ce0*/  IMAD.IADD R172, R174, 0x1, R201 ;  /* 0x00000001aeac7824 */ /* 0x000fe200078e02c9 */
[----:B------:R-:W-:Y:S04]  /*2cf0*/  DEPBAR.LE SB0, 0x0 ;  /* 0x000080000000791a */ /* 0x000fe80000000000 */
[----:B------:R-:W-:Y:S06]  /*2d00*/  BAR.SYNC.DEFER_BLOCKING 0x0 ;  /* 0x0000000000007b1d */ /* 0x000fec0000010000 */
[----:B------:R-:W-:Y:S04]  /*2d10*/  LDSM.16.M88.4 R16, [R204] ;  /* 0x00000000cc10783b */ /* 0x000fe80000000200 */
[----:B------:R-:W1:Y:S04]  /*2d20*/  LDSM.16.M88.4 R8, [R207+0xc000] ;  /* 0x00c00000cf08783b */ /* 0x000e680000000200 */
[----:B-----5:R1:W5:Y:S04]  /*2d30*/  LDG.E R176, [R4.64] ;  /* 0x0000000604b07981 */ /* 0x020368000c1e1900 */
[----:B------:R1:W5:Y:S04]  /*2d40*/  LDG.E R175, [R4.64+0x20] ;  /* 0x0000200604af7981 */ /* 0x000368000c1e1900 */
[----:B------:R-:W2:Y:S04]  /*2d50*/  LDSM.16.M88.4 R52, [R207+0xc800] ;  /* 0x00c80000cf34783b */ /* 0x000ea80000000200 */
[----:B------:R-:W-:Y:S04]  /*2d60*/  LDSM.16.M88.4 R56, [R174] ;  /* 0x00000000ae38783b */ /* 0x000fe80000000200 */
[----:B------:R-:W3:Y:S04]  /*2d70*/  LDSM.16.M88.4 R60, [R197+0xc000] ;  /* 0x00c00000c53c783b */ /* 0x000ee80000000200 */
[----:B------:R-:W4:Y:S04]  /*2d80*/  LDSM.16.M88.4 R64, [R197+0xc800] ;  /* 0x00c80000c540783b */ /* 0x000f280000000200 */
[----:B------:R-:W-:Y:S04]  /*2d90*/  LDSM.16.M88.4 R100, [R196+0xc000] ;  /* 0x00c00000c464783b */ /* 0x000fe80000000200 */
[----:B------:R-:W-:Y:S01]  /*2da0*/  LDSM.16.M88.4 R104, [R196+0xc800] ;  /* 0x00c80000c468783b */ /* 0x000fe20000000200 */
[C---:B-1----:R-:W-:Y:S08]  /*2db0*/  HMMA.16816.F32 R4, R16.reuse, R8, RZ ;  /* 0x000000081004723c */ /* 0x042ff000000018ff */
[C---:B------:R-:W-:Y:S08]  /*2dc0*/  HMMA.16816.F32 R8, R16.reuse, R10, RZ ;  /* 0x0000000a1008723c */ /* 0x040ff000000018ff */
[C---:B--2---:R-:W-:Y:S08]  /*2dd0*/  HMMA.16816.F32 R12, R16.reuse, R52, RZ ;  /* 0x00000034100c723c */ /* 0x044ff000000018ff */
[----:B------:R-:W-:Y:S01]  /*2de0*/  HMMA.16816.F32 R16, R16, R54, RZ ;  /* 0x000000361010723c */ /* 0x000fe200000018ff */
[----:B------:R-:W1:Y:S07]  /*2df0*/  LDSM.16.M88.4 R52, [R173] ;  /* 0x00000000ad34783b */ /* 0x000e6e0000000200 */
[C---:B---3--:R-:W-:Y:S08]  /*2e00*/  HMMA.16816.F32 R4, R56.reuse, R60, R4 ;  /* 0x0000003c3804723c */ /* 0x048ff00000001804 */
[C---:B------:R-:W-:Y:S01]  /*2e10*/  HMMA.16816.F32 R8, R56.reuse, R62, R8 ;  /* 0x0000003e3808723c */ /* 0x040fe20000001808 */
[----:B------:R-:W-:Y:S07]  /*2e20*/  LDSM.16.M88.4 R60, [R2+0xc000] ;  /* 0x00c00000023c783b */ /* 0x000fee0000000200 */
[C---:B----4-:R-:W-:Y:S08]  /*2e30*/  HMMA.16816.F32 R12, R56.reuse, R64, R12 ;  /* 0x00000040380c723c */ /* 0x050ff0000000180c */
[----:B------:R-:W-:Y:S01]  /*2e40*/  HMMA.16816.F32 R16, R56, R66, R16 ;  /* 0x000000423810723c */ /* 0x000fe20000001810 */
[----:B------:R-:W2:Y:S04]  /*2e50*/  LDSM.16.M88.4 R56, [R172] ;  /* 0x00000000ac38783b */ /* 0x000ea80000000200 */
[----:B------:R-:W3:Y:S03]  /*2e60*/  LDSM.16.M88.4 R64, [R2+0xc800] ;  /* 0x00c800000240783b */ /* 0x000ee60000000200 */
[C---:B-1----:R-:W-:Y:S08]  /*2e70*/  HMMA.16816.F32 R4, R52.reuse, R100, R4 ;  /* 0x000000643404723c */ /* 0x042ff00000001804 */
[C---:B------:R-:W-:Y:S01]  /*2e80*/  HMMA.16816.F32 R8, R52.reuse, R102, R8 ;  /* 0x000000663408723c */ /* 0x040fe20000001808 */
[----:B------:R-:W-:Y:S07]  /*2e90*/  LDSM.16.M88.4 R100, [R207+0xe000] ;  /* 0x00e00000cf64783b */ /* 0x000fee0000000200 */
[C---:B------:R-:W-:Y:S08]  /*2ea0*/  HMMA.16816.F32 R12, R52.reuse, R104, R12 ;  /* 0x00000068340c723c */ /* 0x040ff0000000180c */
[----:B------:R-:W-:Y:S01]  /*2eb0*/  HMMA.16816.F32 R16, R52, R106, R16 ;  /* 0x0000006a3410723c */ /* 0x000fe20000001810 */
[----:B------:R-:W1:Y:S04]  /*2ec0*/  LDSM.16.M88.4 R52, [R204+0x2000] ;  /* 0x00200000cc34783b */ /* 0x000e680000000200 */
[----:B------:R-:W4:Y:S03]  /*2ed0*/  LDSM.16.M88.4 R104, [R207+0xe800] ;  /* 0x00e80000cf68783b */ /* 0x000f260000000200 */
[C---:B--2---:R-:W-:Y:S08]  /*2ee0*/  HMMA.16816.F32 R4, R56.reuse, R60, R4 ;  /* 0x0000003c3804723c */ /* 0x044ff00000001804 */
[C---:B------:R-:W-:Y:S01]  /*2ef0*/  HMMA.16816.F32 R8, R56.reuse, R62, R8 ;  /* 0x0000003e3808723c */ /* 0x040fe20000001808 */
[----:B------:R-:W-:Y:S07]  /*2f00*/  LDSM.16.M88.4 R60, [R197+0xe000] ;  /* 0x00e00000c53c783b */ /* 0x000fee0000000200 */
[C---:B---3--:R-:W-:Y:S08]  /*2f10*/  HMMA.16816.F32 R12, R56.reuse, R64, R12 ;  /* 0x00000040380c723c */ /* 0x048ff0000000180c */
[----:B------:R-:W-:Y:S01]  /*2f20*/  HMMA.16816.F32 R16, R56, R66, R16 ;  /* 0x000000423810723c */ /* 0x000fe20000001810 */
[----:B------:R-:W2:Y:S04]  /*2f30*/  LDSM.16.M88.4 R56, [R174+0x2000] ;  /* 0x00200000ae38783b */ /* 0x000ea80000000200 */
[----:B------:R-:W3:Y:S03]  /*2f40*/  LDSM.16.M88.4 R64, [R197+0xe800] ;  /* 0x00e80000c540783b */ /* 0x000ee60000000200 */
[C---:B-1----:R-:W-:Y:S08]  /*2f50*/  HMMA.16816.F32 R4, R52.reuse, R100, R4 ;  /* 0x000000643404723c */ /* 0x042ff00000001804 */
[C---:B------:R-:W-:Y:S01]  /*2f60*/  HMMA.16816.F32 R8, R52.reuse, R102, R8 ;  /* 0x000000663408723c */ /* 0x040fe20000001808 */
[----:B------:R-:W-:Y:S07]  /*2f70*/  LDSM.16.M88.4 R100, [R196+0xe000] ;  /* 0x00e00000c464783b */ /* 0x000fee0000000200 */
[C---:B----4-:R-:W-:Y:S08]  /*2f80*/  HMMA.16816.F32 R12, R52.reuse, R104, R12 ;  /* 0x00000068340c723c */ /* 0x050ff0000000180c */
        /* <DEDUP_REMOVED lines=11> */
[C---:B------:R-:W-:Y:S08]  /*3040*/  HMMA.16816.F32 R8, R52.reuse, R102, R8 ;  /* 0x000000663408723c */ /* 0x040ff00000001808 */
[C---:B----4-:R-:W-:Y:S08]  /*3050*/  HMMA.16816.F32 R12, R52.reuse, R104, R12 ;  /* 0x00000068340c723c */ /* 0x050ff0000000180c */
[----:B------:R-:W-:Y:S07]  /*3060*/  HMMA.16816.F32 R16, R52, R106, R16 ;  /* 0x0000006a3410723c */ /* 0x000fee0000001810 */
[----:B------:R-:W-:Y:S01]  /*3070*/  IMAD.MOV.U32 R52, RZ, RZ, c[0x0][0x2e4] ;  /* 0x0000b900ff347624 */ /* 0x000fe200078e00ff */
[C---:B--2---:R-:W-:Y:S08]  /*3080*/  HMMA.16816.F32 R4, R56.reuse, R60, R4 ;  /* 0x0000003c3804723c */ /* 0x044ff00000001804 */
[C---:B------:R-:W-:Y:S07]  /*3090*/  HMMA.16816.F32 R8, R56.reuse, R62, R8 ;  /* 0x0000003e3808723c */ /* 0x040fee0000001808 */
[----:B------:R-:W-:Y:S01]  /*30a0*/  SHF.L.U32 R63, R240, 0x6, RZ ;  /* 0x00000006f03f7819 */ /* 0x000fe200000006ff */
[C---:B---3--:R-:W-:Y:S03]  /*30b0*/  HMMA.16816.F32 R12, R56.reuse, R64, R12 ;  /* 0x00000040380c723c */ /* 0x048fe6000000180c */
[----:B------:R-:W-:Y:S05]  /*30c0*/  ISETP.GE.AND P0, PT, R63, R245, PT ;  /* 0x000000f53f00720c */ /* 0x000fea0003f06270 */
[----:B------:R-:W-:Y:S08]  /*30d0*/  HMMA.16816.F32 R16, R56, R66, R16 ;  /* 0x000000423810723c */ /* 0x000ff00000001810 */
[----:B------:R-:W-:-:S05]  /*30e0*/  @!P0 BRA `(.L_x_202) ;  /* 0x0000008000008947 */ /* 0x000fca0003800000 */
[----:B------:R-:W-:Y:S02]  /*30f0*/  IADD3 R53, R236, R226, -R241 ;  /* 0x000000e2ec357210 */ /* 0x000fe40007ffe8f1 */
[----:B------:R-:W-:Y:S02]  /*3100*/  IADD3 R52, R63, 0x40, RZ ;  /* 0x000000403f347810 */ /* 0x000fe40007ffe0ff */
[----:B------:R-:W-:Y:S02]  /*3110*/  IADD3 R54, R227, 0x40, RZ ;  /* 0x00000040e3367810 */ /* 0x000fe40007ffe0ff */
[----:B------:R-:W-:Y:S01]  /*3120*/  ISETP.GE.AND P1, PT, R52, R53, PT ;  /* 0x000000353400720c */ /* 0x000fe20003f26270 */
[----:B------:R-:W-:Y:S01]  /*3130*/  IMAD.MOV.U32 R52, RZ, RZ, R236 ;  /* 0x000000ffff347224 */ /* 0x000fe200078e00ec */
[----:B------:R-:W-:Y:S11]  /*3140*/  ISETP.LT.AND P0, PT, R54, R241, PT ;  /* 0x000000f13600720c */ /* 0x000ff60003f01270 */
[----:B------:R-:W-:Y:S02]  /*3150*/  @!UPT UIADD3 URZ, URZ, URZ, URZ ;  /* 0x0000003f3f3ff290 */ /* 0x000fe4000fffe03f */
[----:B------:R-:W-:-:S05]  /*3160*/  @!P1 BRA P0, `(.L_x_203) ;  /* 0x0000046000009947 */ /* 0x000fca0000000000 */
.L_x_202:
[----:B------:R-:W-:Y:S01]  /*3170*/  IADD3 R55, R241, 0x1, -R243 ;  /* 0x00000001f1377810 */ /* 0x000fe20007ffe8f3 */
[----:B------:R-:W-:Y:S01]  /*3180*/  IMAD.IADD R63, R211, 0x1, R63 ;  /* 0x00000001d33f7824 */ /* 0x000fe200078e023f */
[-C--:B------:R-:W-:Y:S01]  /*3190*/  IADD3 R54, -R52, R241.reuse, -R243 ;  /* 0x000000f134367210 */ /* 0x080fe20007ffe9f3 */
[----:B------:R-:W-:Y:S01]  /*31a0*/  IMAD R62, R218, 0x40, R210 ;  /* 0x00000040da3e7824 */ /* 0x000fe200078e02d2 */
[----:B------:R-:W-:Y:S01]  /*31b0*/  IADD3 R55, R55, c[0x0][0x2e8], RZ ;  /* 0x0000ba0037377a10 */ /* 0x000fe20007ffe0ff */
[----:B------:R-:W-:Y:S01]  /*31c0*/  IMAD.MOV.U32 R236, RZ, RZ, R52 ;  /* 0x000000ffffec7224 */ /* 0x000fe200078e0034 */
[C---:B------:R-:W-:Y:S01]  /*31d0*/  IADD3 R53, R63.reuse, 0x8, RZ ;  /* 0x000000083f357810 */ /* 0x040fe20007ffe0ff */
[C---:B------:R-:W-:Y:S01]  /*31e0*/  IMAD.IADD R64, R63.reuse, 0x1, R54 ;  /* 0x000000013f407824 */ /* 0x040fe200078e0236 */
[C---:B------:R-:W-:Y:S01]  /*31f0*/  IADD3 R61, R62.reuse, 0x1, RZ ;  /* 0x000000013e3d7810 */ /* 0x040fe20007ffe0ff */
[----:B------:R-:W-:Y:S01]  /*3200*/  IMAD.IADD R63, R63, 0x1, R55 ;  /* 0x000000013f3f7824 */ /* 0x000fe200078e0237 */
[----:B------:R-:W-:Y:S01]  /*3210*/  IADD3 R60, R62, 0x8, RZ ;  /* 0x000000083e3c7810 */ /* 0x000fe20007ffe0ff */
[--C-:B------:R-:W-:Y:S01]  /*3220*/  IMAD.IADD R54, R54, 0x1, R53.reuse ;  /* 0x0000000136367824 */ /* 0x100fe200078e0235 */
[----:B------:R-:W-:Y:S01]  /*3230*/  IMNMX R64, RZ, R64, !PT ;  /* 0x00000040ff407217 */ /* 0x000fe20007800200 */
[----:B------:R-:W-:Y:S01]  /*3240*/  IMAD.IADD R53, R55, 0x1, R53 ;  /* 0x0000000137357824 */ /* 0x000fe200078e0235 */
[----:B------:R-:W-:Y:S02]  /*3250*/  IMNMX R63, R63, R241, PT ;  /* 0x000000f13f3f7217 */ /* 0x000fe40003800200 */
[CC--:B------:R-:W-:Y:S02]  /*3260*/  ISETP.GE.AND P1, PT, R62.reuse, R64.reuse, PT ;  /* 0x000000403e00720c */ /* 0x0c0fe40003f26270 */
[C---:B------:R-:W-:Y:S02]  /*3270*/  ISETP.GE.AND P0, PT, R61.reuse, R64, PT ;  /* 0x000000403d00720c */ /* 0x040fe40003f06270 */
        /* <DEDUP_REMOVED lines=17> */
[-C--:B------:R-:W-:Y:S02]  /*3390*/  ISETP.GE.AND P0, PT, R62, R54.reuse, PT ;  /* 0x000000363e00720c */ /* 0x080fe40003f06270 */
[-C--:B------:R-:W-:Y:S02]  /*33a0*/  ISETP.GE.OR P6, PT, R60, R63.reuse, !P6 ;  /* 0x0000003f3c00720c */ /* 0x080fe400077c6670 */
[-C--:B------:R-:W-:Y:S02]  /*33b0*/  ISETP.GE.OR P5, PT, R59, R63.reuse, !P5 ;  /* 0x0000003f3b00720c */ /* 0x080fe40006fa6670 */
[-C--:B------:R-:W-:Y:S02]  /*33c0*/  ISETP.GE.OR P4, PT, R58, R63.reuse, !P4 ;  /* 0x0000003f3a00720c */ /* 0x080fe40006786670 */
[-C--:B------:R-:W-:Y:S02]  /*33d0*/  ISETP.GE.OR P3, PT, R57, R63.reuse, !P3 ;  /* 0x0000003f3900720c */ /* 0x080fe40005f66670 */
[-C--:B------:R-:W-:Y:S02]  /*33e0*/  ISETP.GE.OR P2, PT, R56, R63.reuse, !P2 ;  /* 0x0000003f3800720c */ /* 0x080fe40005746670 */
[----:B------:R-:W-:Y:S02]  /*33f0*/  ISETP.GE.OR P1, PT, R55, R63, !P1 ;  /* 0x0000003f3700720c */ /* 0x000fe40004f26670 */
[-C--:B------:R-:W-:Y:S02]  /*3400*/  ISETP.GE.OR P0, PT, R62, R53.reuse, !P0 ;  /* 0x000000353e00720c */ /* 0x080fe40004706670 */
        /* <DEDUP_REMOVED lines=28> */
.L_x_203:
[C---:B------:R-:W-:Y:S01]  /*35d0*/  FMUL.FTZ R52, R237.reuse, 1.4426950216293334961 ;  /* 0x3fb8aa3bed347820 */ /* 0x040fe20000410000 */
[----:B------:R-:W-:Y:S02]  /*35e0*/  FSETP.NEU.FTZ.AND P0, PT, R237, -INF , PT ;  /* 0xff800000ed00780b */ /* 0x000fe40003f1d000 */
[----:B------:R-:W-:Y:S02]  /*35f0*/  SHF.L.U32 R67, R209, 0x1, RZ ;  /* 0x00000001d1437819 */ /* 0x000fe400000006ff */
[----:B------:R-:W-:Y:S02]  /*3600*/  FSEL R52, R52, RZ, P0 ;  /* 0x000000ff34347208 */ /* 0x000fe40000000000 */
[----:B------:R-:W-:Y:S02]  /*3610*/  FSETP.NEU.FTZ.AND P0, PT, R238, -INF , PT ;  /* 0xff800000ee00780b */ /* 0x000fe40003f1d000 */
[-C--:B------:R-:W-:Y:S01]  /*3620*/  IADD3 R66, R202, R67.reuse, RZ ;  /* 0x00000043ca427210 */ /* 0x080fe20007ffe0ff */
[--C-:B------:R-:W-:Y:S01]  /*3630*/  FFMA.FTZ R100, R4, c[0x0][0x23c], -R52.reuse ;  /* 0x00008f0004647a23 */ /* 0x100fe20000010834 */
[C---:B------:R-:W-:Y:S01]  /*3640*/  IADD3 R65, R201.reuse, R67, RZ ;  /* 0x00000043c9417210 */ /* 0x040fe20007ffe0ff */
[----:B------:R-:W-:Y:S01]  /*3650*/  FMUL.FTZ R4, R238, 1.4426950216293334961 ;  /* 0x3fb8aa3bee047820 */ /* 0x000fe20000410000 */
[----:B------:R-:W-:Y:S01]  /*3660*/  IADD3 R64, R201, R66, RZ ;  /* 0x00000042c9407210 */ /* 0x000fe20007ffe0ff */
[--C-:B------:R-:W-:Y:S01]  /*3670*/  FFMA.FTZ R101, R5, c[0x0][0x23c], -R52.reuse ;  /* 0x00008f0005657a23 */ /* 0x100fe20000010834 */
[----:B------:R-:W-:Y:S01]  /*3680*/  MOV R252, c[0x0][0x22c] ;  /* 0x00008b0000fc7a02 */ /* 0x000fe20000000f00 */
[--C-:B------:R-:W-:Y:S01]  /*3690*/  FFMA.FTZ R104, R8, c[0x0][0x23c], -R52.reuse ;  /* 0x00008f0008687a23 */ /* 0x100fe20000010834 */
[----:B------:R-:W-:Y:S01]  /*36a0*/  FSEL R4, R4, RZ, P0 ;  /* 0x000000ff04047208 */ /* 0x000fe20000000000 */
[--C-:B------:R-:W-:Y:S01]  /*36b0*/  FFMA.FTZ R105, R9, c[0x0][0x23c], -R52.reuse ;  /* 0x00008f0009697a23 */ /* 0x100fe20000010834 */
[----:B------:R-:W-:Y:S01]  /*36c0*/  MUFU.EX2 R100, R100 ;  /* 0x0000006400647308 */ /* 0x000fe20000000800 */
[----:B------:R-:W-:Y:S01]  /*36d0*/  FFMA.FTZ R172, R12, c[0x0][0x23c], -R52 ;  /* 0x00008f000cac7a23 */ /* 0x000fe20000010834 */
[----:B------:R-:W-:Y:S01]  /*36e0*/  ISETP.GT.AND P3, PT, R240, R225, PT ;  /* 0x000000e1f000720c */ /* 0x000fe20003f64270 */
[--C-:B------:R-:W-:Y:S02]  /*36f0*/  FFMA.FTZ R102, R6, c[0x0][0x23c], -R4.reuse ;  /* 0x00008f0006667a23 */ /* 0x100fe40000010804 */
[--C-:B------:R-:W-:Y:S02]  /*3700*/  FFMA.FTZ R103, R7, c[0x0][0x23c], -R4.reuse ;  /* 0x00008f0007677a23 */ /* 0x100fe40000010804 */
[--C-:B------:R-:W-:Y:S02]  /*3710*/  FFMA.FTZ R106, R10, c[0x0][0x23c], -R4.reuse ;  /* 0x00008f000a6a7a23 */ /* 0x100fe40000010804 */
[--C-:B------:R-:W-:Y:S01]  /*3720*/  FFMA.FTZ R107, R11, c[0x0][0x23c], -R4.reuse ;  /* 0x00008f000b6b7a23 */ /* 0x100fe20000010804 */
[----:B------:R-:W1:Y:S01]  /*3730*/  MUFU.EX2 R101, R101 ;  /* 0x0000006500657308 */ /* 0x000e620000000800 */
[--C-:B------:R-:W-:Y:S02]  /*3740*/  FFMA.FTZ R180, R18, c[0x0][0x23c], -R4.reuse ;  /* 0x00008f0012b47a23 */ /* 0x100fe40000010804 */
[--C-:B------:R-:W-:Y:S02]  /*3750*/  FFMA.FTZ R174, R14, c[0x0][0x23c], -R4.reuse ;  /* 0x00008f000eae7a23 */ /* 0x100fe40000010804 */
[--C-:B------:R-:W-:Y:S02]  /*3760*/  FFMA.FTZ R177, R15, c[0x0][0x23c], -R4.reuse ;  /* 0x00008f000fb17a23 */ /* 0x100fe40000010804 */
[----:B------:R-:W-:Y:S02]  /*3770*/  FFMA.FTZ R4, R19, c[0x0][0x23c], -R4 ;  /* 0x00008f0013047a23 */ /* 0x000fe40000010804 */
[--C-:B------:R-:W-:Y:S01]  /*3780*/  FFMA.FTZ R173, R13, c[0x0][0x23c], -R52.reuse ;  /* 0x00008f000dad7a23 */ /* 0x100fe20000010834 */
[----:B------:R-:W-:Y:S01]  /*3790*/  MUFU.EX2 R102, R102 ;  /* 0x0000006600667308 */ /* 0x000fe20000000800 */
[--C-:B------:R-:W-:Y:S02]  /*37a0*/  FFMA.FTZ R178, R16, c[0x0][0x23c], -R52.reuse ;  /* 0x00008f0010b27a23 */ /* 0x100fe40000010834 */
[----:B------:R-:W-:Y:S02]  /*37b0*/  FFMA.FTZ R52, R17, c[0x0][0x23c], -R52 ;  /* 0x00008f0011347a23 */ /* 0x000fe40000010834 */
[----:B------:R-:W-:Y:S05]  /*37c0*/  IMAD R252, R252, c[0x0][0x1c0], RZ ;  /* 0x00007000fcfc7a24 */ /* 0x000fea00078e02ff */
[----:B------:R-:W2:Y:S10]  /*37d0*/  MUFU.EX2 R103, R103 ;  /* 0x0000006700677308 */ /* 0x000eb40000000800 */
[----:B------:R-:W-:Y:S10]  /*37e0*/  MUFU.EX2 R104, R104 ;  /* 0x0000006800687308 */ /* 0x000ff40000000800 */
[----:B------:R-:W3:Y:S10]  /*37f0*/  MUFU.EX2 R105, R105 ;  /* 0x0000006900697308 */ /* 0x000ef40000000800 */
[----:B------:R-:W-:Y:S10]  /*3800*/  MUFU.EX2 R106, R106 ;  /* 0x0000006a006a7308 */ /* 0x000ff40000000800 */
[----:B------:R-:W4:Y:S10]  /*3810*/  MUFU.EX2 R107, R107 ;  /* 0x0000006b006b7308 */ /* 0x000f340000000800 */
[----:B------:R4:W-:Y:S10]  /*3820*/  MUFU.EX2 R181, R4 ;  /* 0x0000000400b57308 */ /* 0x0009f40000000800 */
[----:B------:R-:W-:Y:S10]  /*3830*/  MUFU.EX2 R172, R172 ;  /* 0x000000ac00ac7308 */ /* 0x000ff40000000800 */
[----:B------:R-:W1:Y:S10]  /*3840*/  MUFU.EX2 R173, R173 ;  /* 0x000000ad00ad7308 */ /* 0x000e740000000800 */
[----:B------:R-:W-:Y:S10]  /*3850*/  MUFU.EX2 R174, R174 ;  /* 0x000000ae00ae7308 */ /* 0x000ff40000000800 */
[----:B------:R-:W1:Y:S10]  /*3860*/  MUFU.EX2 R177, R177 ;  /* 0x000000b100b17308 */ /* 0x000e740000000800 */
[----:B------:R-:W-:Y:S10]  /*3870*/  MUFU.EX2 R179, R52 ;  /* 0x0000003400b37308 */ /* 0x000ff40000000800 */
[----:B------:R-:W4:Y:S10]  /*3880*/  MUFU.EX2 R178, R178 ;  /* 0x000000b200b27308 */ /* 0x000f340000000800 */
[----:B------:R-:W4:Y:S01]  /*3890*/  MUFU.EX2 R180, R180 ;  /* 0x000000b400b47308 */ /* 0x000f220000000800 */
[----:B-1----:R-:W-:Y:S02]  /*38a0*/  F2FP.PACK_AB R7, R101, R100 ;  /* 0x000000646507723e */ /* 0x002fe400000000ff */
[----:B--2---:R-:W-:Y:S02]  /*38b0*/  F2FP.PACK_AB R6, R103, R102 ;  /* 0x000000666706723e */ /* 0x004fe400000000ff */
[----:B---3--:R-:W-:Y:S01]  /*38c0*/  F2FP.PACK_AB R5, R105, R104 ;  /* 0x000000686905723e */ /* 0x008fe200000000ff */
[----:B------:R1:W-:Y:S01]  /*38d0*/  STS [R220+0x12000], R7 ;  /* 0x01200007dc007388 */ /* 0x0003e20000000800 */
[----:B----4-:R-:W-:Y:S03]  /*38e0*/  F2FP.PACK_AB R4, R107, R106 ;  /* 0x0000006a6b04723e */ /* 0x010fe600000000ff */
[----:B------:R2:W-:Y:S04]  /*38f0*/  STS [R220+0x12400], R6 ;  /* 0x01240006dc007388 */ /* 0x0005e80000000800 */
[----:B------:R3:W-:Y:S04]  /*3900*/  STS [R224+0x12000], R5 ;  /* 0x01200005e0007388 */ /* 0x0007e80000000800 */
[----:B------:R4:W-:Y:S01]  /*3910*/  STS [R224+0x12400], R4 ;  /* 0x01240004e0007388 */ /* 0x0009e20000000800 */
[----:B-1----:R-:W-:Y:S02]  /*3920*/  F2FP.PACK_AB R7, R173, R172 ;  /* 0x000000acad07723e */ /* 0x002fe400000000ff */
[----:B--2---:R-:W-:Y:S03]  /*3930*/  F2FP.PACK_AB R6, R177, R174 ;  /* 0x000000aeb106723e */ /* 0x004fe600000000ff */
[----:B------:R-:W-:Y:S01]  /*3940*/  STS [R222+0x12000], R7 ;  /* 0x01200007de007388 */ /* 0x000fe20000000800 */
[----:B---3--:R-:W-:Y:S03]  /*3950*/  F2FP.PACK_AB R5, R179, R178 ;  /* 0x000000b2b305723e */ /* 0x008fe600000000ff */
[----:B------:R-:W-:Y:S01]  /*3960*/  STS [R222+0x12400], R6 ;  /* 0x01240006de007388 */ /* 0x000fe20000000800 */
[----:B----4-:R-:W-:Y:S03]  /*3970*/  F2FP.PACK_AB R4, R181, R180 ;  /* 0x000000b4b504723e */ /* 0x010fe600000000ff */
[----:B------:R-:W-:Y:S04]  /*3980*/  STS [R228+0x12000], R5 ;  /* 0x01200005e4007388 */ /* 0x000fe80000000800 */
[----:B------:R-:W-:Y:S04]  /*3990*/  STS [R228+0x12400], R4 ;  /* 0x01240004e4007388 */ /* 0x000fe80000000800 */
[----:B------:R-:W1:Y:S08]  /*39a0*/  LDSM.16.M88.4 R16, [R67+0x8000] ;  /* 0x008000004310783b */ /* 0x000e700000000200 */
[----:B------:R-:W2:Y:S08]  /*39b0*/  LDSM.16.M88.4 R52, [R66+0x8000] ;  /* 0x008000004234783b */ /* 0x000eb00000000200 */
[----:B------:R-:W3:Y:S08]  /*39c0*/  LDSM.16.M88.4 R56, [R65+0x8000] ;  /* 0x008000004138783b */ /* 0x000ef00000000200 */
[----:B------:R-:W4:Y:S01]  /*39d0*/  LDSM.16.M88.4 R60, [R64+0x8000] ;  /* 0x00800000403c783b */ /* 0x000f220000000200 */
[C---:B-1----:R-:W-:Y:S08]  /*39e0*/  HMMA.16816.F32 R4, R16.reuse, R108, RZ ;  /* 0x0000006c1004723c */ /* 0x042ff000000018ff */
[C---:B------:R-:W-:Y:S08]  /*39f0*/  HMMA.16816.F32 R8, R16.reuse, R110, RZ ;  /* 0x0000006e1008723c */ /* 0x040ff000000018ff */
[C---:B------:R-:W-:Y:S08]  /*3a00*/  HMMA.16816.F32 R12, R16.reuse, R112, RZ ;  /* 0x00000070100c723c */ /* 0x040ff000000018ff */
[----:B------:R-:W-:Y:S08]  /*3a10*/  HMMA.16816.F32 R16, R16, R114, RZ ;  /* 0x000000721010723c */ /* 0x000ff000000018ff */
[C---:B--2---:R-:W-:Y:S08]  /*3a20*/  HMMA.16816.F32 R4, R52.reuse, R116, R4 ;  /* 0x000000743404723c */ /* 0x044ff00000001804 */
[C---:B------:R-:W-:Y:S08]  /*3a30*/  HMMA.16816.F32 R8, R52.reuse, R118, R8 ;  /* 0x000000763408723c */ /* 0x040ff00000001808 */
[C---:B------:R-:W-:Y:S08]  /*3a40*/  HMMA.16816.F32 R12, R52.reuse, R120, R12 ;  /* 0x00000078340c723c */ /* 0x040ff0000000180c */
[----:B------:R-:W-:Y:S01]  /*3a50*/  HMMA.16816.F32 R16, R52, R122, R16 ;  /* 0x0000007a3410723c */ /* 0x000fe20000001810 */
        /* <DEDUP_REMOVED lines=19> */
[----:B------:R-:W-:Y:S07]  /*3b90*/  HMMA.16816.F32 R16, R56, R154, R16 ;  /* 0x0000009a3810723c */ /* 0x000fee0000001810 */
[----:B------:R-:W-:Y:S01]  /*3ba0*/  LEA R56, -R252, RZ, 0x6 ;  /* 0x000000fffc387211 */ /* 0x000fe200078e31ff */
[C---:B---3--:R-:W-:Y:S05]  /*3bb0*/  HMMA.16816.F32 R4, R60.reuse, R156, R4 ;  /* 0x0000009c3c04723c */ /* 0x048fea0000001804 */
[C---:B------:R-:W-:Y:S03]  /*3bc0*/  LEA R246, P0, R56.reuse, R246, 0x2 ;  /* 0x000000f638f67211 */ /* 0x040fe600078010ff */
[C---:B------:R-:W-:Y:S04]  /*3bd0*/  HMMA.16816.F32 R8, R60.reuse, R158, R8 ;  /* 0x0000009e3c08723c */ /* 0x040fe80000001808 */
[----:B------:R-:W-:Y:S04]  /*3be0*/  LEA.HI.X.SX32 R247, R56, R247, 0x2, P0 ;  /* 0x000000f738f77211 */ /* 0x000fe800000f16ff */
[C---:B------:R-:W-:Y:S08]  /*3bf0*/  HMMA.16816.F32 R12, R60.reuse, R160, R12 ;  /* 0x000000a03c0c723c */ /* 0x040ff0000000180c */
[----:B------:R-:W-:Y:S08]  /*3c00*/  HMMA.16816.F32 R16, R60, R162, R16 ;  /* 0x000000a23c10723c */ /* 0x000ff00000001810 */
[C---:B-1----:R-:W-:Y:S08]  /*3c10*/  HMMA.16816.F32 R4, R52.reuse, R164, R4 ;  /* 0x000000a43404723c */ /* 0x042ff00000001804 */
[C---:B------:R-:W-:Y:S08]  /*3c20*/  HMMA.16816.F32 R8, R52.reuse, R166, R8 ;  /* 0x000000a63408723c */ /* 0x040ff00000001808 */
[C---:B------:R-:W-:Y:S08]  /*3c30*/  HMMA.16816.F32 R12, R52.reuse, R168, R12 ;  /* 0x000000a8340c723c */ /* 0x040ff0000000180c */
[C---:B-----5:R-:W-:Y:S01]  /*3c40*/  FADD.FTZ R4, -R176.reuse, R4 ;  /* 0x00000004b0047221 */ /* 0x060fe20000010100 */
[----:B------:R-:W-:Y:S03]  /*3c50*/  HMMA.16816.F32 R16, R52, R170, R16 ;  /* 0x000000aa3410723c */ /* 0x000fe60000001810 */
[C---:B------:R-:W-:Y:S02]  /*3c60*/  FADD.FTZ R5, -R176.reuse, R5 ;  /* 0x00000005b0057221 */ /* 0x040fe40000010100 */
[C---:B------:R-:W-:Y:S02]  /*3c70*/  FADD.FTZ R6, -R175.reuse, R6 ;  /* 0x00000006af067221 */ /* 0x040fe40000010100 */
[C---:B------:R-:W-:Y:S02]  /*3c80*/  FADD.FTZ R7, -R175.reuse, R7 ;  /* 0x00000007af077221 */ /* 0x040fe40000010100 */
[C---:B------:R-:W-:Y:S03]  /*3c90*/  FADD.FTZ R8, -R176.reuse, R8 ;  /* 0x00000008b0087221 */ /* 0x040fe60000010100 */
[C---:B------:R-:W-:Y:S02]  /*3ca0*/  FADD.FTZ R9, -R176.reuse, R9 ;  /* 0x00000009b0097221 */ /* 0x040fe40000010100 */
[C---:B------:R-:W-:Y:S02]  /*3cb0*/  FADD.FTZ R10, -R175.reuse, R10 ;  /* 0x0000000aaf0a7221 */ /* 0x040fe40000010100 */
[C---:B------:R-:W-:Y:S02]  /*3cc0*/  FADD.FTZ R11, -R175.reuse, R11 ;  /* 0x0000000baf0b7221 */ /* 0x040fe40000010100 */
        /* <DEDUP_REMOVED lines=29> */
[----:B------:R-:W-:Y:S04]  /*3ea0*/  ISETP.NE.U32.AND P1, PT, R55, 0x1, PT ;  /* 0x000000013700780c */ /* 0x000fe80003f25070 */
[----:B------:R-:W-:Y:S02]  /*3eb0*/  SEL R54, R54, 0x4000, !P1 ;  /* 0x0000400036367807 */ /* 0x000fe40004800000 */
[C---:B------:R-:W-:Y:S03]  /*3ec0*/  LEA R250, P0, R52.reuse, R250, 0x1 ;  /* 0x000000fa34fa7211 */ /* 0x040fe600078008ff */
[--C-:B------:R-:W-:Y:S01]  /*3ed0*/  IMAD.IADD R239, R239, 0x1, R54.reuse ;  /* 0x00000001efef7824 */ /* 0x100fe200078e0236 */
[----:B------:R-:W-:Y:S01]  /*3ee0*/  LEA.HI.X.SX32 R251, R52, R251, 0x1, P0 ;  /* 0x000000fb34fb7211 */ /* 0x000fe200000f0eff */
[----:B------:R-:W-:Y:S01]  /*3ef0*/  IMAD.MOV.U32 R52, RZ, RZ, c[0x0][0x194] ;  /* 0x00006500ff347624 */ /* 0x000fe200078e00ff */
[C---:B------:R-:W-:Y:S01]  /*3f00*/  LEA R56, P0, R53.reuse, R250, 0x6 ;  /* 0x000000fa35387211 */ /* 0x040fe200078030ff */
[----:B------:R-:W-:Y:S02]  /*3f10*/  IMAD.IADD R204, R204, 0x1, R54 ;  /* 0x00000001cccc7824 */ /* 0x000fe400078e0236 */
        /* <DEDUP_REMOVED lines=9> */
.L_x_204:
[----:B------:R-:W-:Y:S01]  /*3fb0*/  F2FP.PACK_AB R4, R5, R4 ;  /* 0x000000040504723e */ /* 0x000fe200000000ff */
[----:B------:R-:W-:Y:S01]  /*3fc0*/  IMAD.SHL.U32 R192, R208, 0x2, RZ ;  /* 0x00000002d0c07824 */ /* 0x000fe200078e00ff */
        /* <DEDUP_REMOVED lines=17> */
[----:B------:R-:W2:Y:S04]  /*40e0*/  LDSM.16.MT88.4 R8, [R192+0x8000] ;  /* 0x00800000c008783b */ /* 0x000ea80000004200 */
[----:B------:R-:W3:Y:S04]  /*40f0*/  LDSM.16.MT88.4 R12, [R0+0x12000] ;  /* 0x01200000000c783b */ /* 0x000ee80000004200 */
[----:B------:R-:W4:Y:S04]  /*4100*/  LDSM.16.MT88.4 R16, [R192+0xa000] ;  /* 0x00a00000c010783b */ /* 0x000f280000004200 */
[----:B------:R-:W-:Y:S04]  /*4110*/  LDSM.16.MT88.4 R52, [R206+0x12800] ;  /* 0x01280000ce34783b */ /* 0x000fe80000004200 */
[----:B-1----:R-:W1:Y:S04]  /*4120*/  LDSM.16.MT88.4 R56, [R192+0x8800] ;  /* 0x00880000c038783b */ /* 0x002e680000004200 */
[----:B------:R-:W5:Y:S04]  /*4130*/  LDSM.16.MT88.4 R60, [R0+0x12800] ;  /* 0x01280000003c783b */ /* 0x000f680000004200 */
[----:B------:R-:W1:Y:S01]  /*4140*/  LDSM.16.MT88.4 R64, [R192+0xa800] ;  /* 0x00a80000c040783b */ /* 0x000e620000004200 */
[-C--:B--2---:R-:W-:Y:S08]  /*4150*/  HMMA.16816.F32 R20, R4, R8.reuse, R20 ;  /* 0x000000080414723c */ /* 0x084ff00000001814 */
[C---:B---3--:R-:W-:Y:S08]  /*4160*/  HMMA.16816.F32 R24, R12.reuse, R8, R24 ;  /* 0x000000080c18723c */ /* 0x048ff00000001818 */
[-C--:B------:R-:W-:Y:S08]  /*4170*/  HMMA.16816.F32 R28, R12, R10.reuse, R28 ;  /* 0x0000000a0c1c723c */ /* 0x080ff0000000181c */
[C---:B------:R-:W-:Y:S01]  /*4180*/  HMMA.16816.F32 R32, R4.reuse, R10, R32 ;  /* 0x0000000a0420723c */ /* 0x040fe20000001820 */
[----:B------:R-:W-:Y:S07]  /*4190*/  LDSM.16.MT88.4 R8, [R192+0x9000] ;  /* 0x00900000c008783b */ /* 0x000fee0000004200 */
[-C--:B----4-:R-:W-:Y:S08]  /*41a0*/  HMMA.16816.F32 R36, R4, R16.reuse, R36 ;  /* 0x000000100424723c */ /* 0x090ff00000001824 */
[C---:B------:R-:W-:Y:S08]  /*41b0*/  HMMA.16816.F32 R40, R12.reuse, R16, R40 ;  /* 0x000000100c28723c */ /* 0x040ff00000001828 */
[-C--:B------:R-:W-:Y:S01]  /*41c0*/  HMMA.16816.F32 R44, R12, R18.reuse, R44 ;  /* 0x000000120c2c723c */ /* 0x080fe2000000182c */
[----:B------:R-:W-:Y:S07]  /*41d0*/  LDSM.16.MT88.4 R12, [R0+0x13000] ;  /* 0x01300000000c783b */ /* 0x000fee0000004200 */
[----:B------:R-:W-:Y:S01]  /*41e0*/  HMMA.16816.F32 R48, R4, R18, R48 ;  /* 0x000000120430723c */ /* 0x000fe20000001830 */
[----:B------:R-:W2:Y:S04]  /*41f0*/  LDSM.16.MT88.4 R4, [R206+0x13000] ;  /* 0x01300000ce04783b */ /* 0x000ea80000004200 */
[----:B------:R-:W3:Y:S03]  /*4200*/  LDSM.16.MT88.4 R16, [R192+0xb000] ;  /* 0x00b00000c010783b */ /* 0x000ee60000004200 */
[-C--:B-1----:R-:W-:Y:S08]  /*4210*/  HMMA.16816.F32 R20, R52, R56.reuse, R20 ;  /* 0x000000383414723c */ /* 0x082ff00000001814 */
        /* <DEDUP_REMOVED lines=9> */
[----:B------:R-:W1:Y:S04]  /*42b0*/  LDSM.16.MT88.4 R52, [R206+0x13800] ;  /* 0x01380000ce34783b */ /* 0x000e680000004200 */
[----:B------:R-:W4:Y:S03]  /*42c0*/  LDSM.16.MT88.4 R64, [R192+0xb800] ;  /* 0x00b80000c040783b */ /* 0x000f260000004200 */
[-C--:B--2---:R-:W-:Y:S01]  /*42d0*/  HMMA.16816.F32 R20, R4, R8.reuse, R20 ;  /* 0x000000080414723c */ /* 0x084fe20000001814 */
[----:B------:R-:W-:Y:S07]  /*42e0*/  BAR.SYNC.DEFER_BLOCKING 0x0 ;  /* 0x0000000000007b1d */ /* 0x000fee0000010000 */
[C---:B------:R-:W-:Y:S08]  /*42f0*/  HMMA.16816.F32 R24, R12.reuse, R8, R24 ;  /* 0x000000080c18723c */ /* 0x040ff00000001818 */
[-C--:B------:R-:W-:Y:S08]  /*4300*/  HMMA.16816.F32 R28, R12, R10.reuse, R28 ;  /* 0x0000000a0c1c723c */ /* 0x080ff0000000181c */
[C---:B------:R-:W-:Y:S08]  /*4310*/  HMMA.16816.F32 R32, R4.reuse, R10, R32 ;  /* 0x0000000a0420723c */ /* 0x040ff00000001820 */
[-C--:B---3--:R-:W-:Y:S08]  /*4320*/  HMMA.16816.F32 R36, R4, R16.reuse, R36 ;  /* 0x000000100424723c */ /* 0x088ff00000001824 */
[C---:B------:R-:W-:Y:S08]  /*4330*/  HMMA.16816.F32 R40, R12.reuse, R16, R40 ;  /* 0x000000100c28723c */ /* 0x040ff00000001828 */
[-C--:B------:R-:W-:Y:S08]  /*4340*/  HMMA.16816.F32 R44, R12, R18.reuse, R44 ;  /* 0x000000120c2c723c */ /* 0x080ff0000000182c */
[----:B------:R-:W-:Y:S08]  /*4350*/  HMMA.16816.F32 R48, R4, R18, R48 ;  /* 0x000000120430723c */ /* 0x000ff00000001830 */
[-C--:B-1----:R-:W-:Y:S08]  /*4360*/  HMMA.16816.F32 R20, R52, R56.reuse, R20 ;  /* 0x000000383414723c */ /* 0x082ff00000001814 */
        /* <DEDUP_REMOVED lines=8> */
[----:B------:R-:W-:Y:S04]  /*43f0*/  IMAD.MOV.U32 R5, RZ, RZ, c[0x0][0x370] ;  /* 0x0000dc00ff057624 */ /* 0x000fe800078e00ff */
[C---:B------:R-:W-:Y:S05]  /*4400*/  IMAD.U32 R4, R5.reuse, -0x40, RZ ;  /* 0xffffffc005047824 */ /* 0x040fea00078e00ff */
[C---:B------:R-:W-:Y:S04]  /*4410*/  LEA R248, P0, R4.reuse, R248, 0x1 ;  /* 0x000000f804f87211 */ /* 0x040fe800078008ff */
[----:B------:R-:W-:Y:S01]  /*4420*/  LEA.HI.X.SX32 R249, R4, R249, 0x1, P0 ;  /* 0x000000f904f97211 */ /* 0x000fe200000f0eff */
[----:B------:R-:W-:Y:S01]  /*4430*/  IMAD.MOV.U32 R4, RZ, RZ, c[0x0][0x374] ;  /* 0x0000dd00ff047624 */ /* 0x000fe200078e00ff */
        /* <DEDUP_REMOVED lines=10> */
.L_x_205:
        /* <DEDUP_REMOVED lines=9> */
[----:B------:R-:W1:Y:S02]  /*4570*/  LDSM.16.MT88.4 R188, [R192+0xd000] ;  /* 0x00d00000c0bc783b */ /* 0x000e640000004200 */
[-C--:B-12---:R-:W-:Y:S08]  /*4580*/  HMMA.16816.F32 R4, R64, R16.reuse, RZ ;  /* 0x000000104004723c */ /* 0x086ff000000018ff */
[C---:B---3--:R-:W-:Y:S08]  /*4590*/  HMMA.16816.F32 R8, R60.reuse, R16, RZ ;  /* 0x000000103c08723c */ /* 0x048ff000000018ff */
[-C--:B------:R-:W-:Y:S08]  /*45a0*/  HMMA.16816.F32 R12, R60, R18.reuse, RZ ;  /* 0x000000123c0c723c */ /* 0x080ff000000018ff */
[C---:B------:R-:W-:Y:S08]  /*45b0*/  HMMA.16816.F32 R16, R64.reuse, R18, RZ ;  /* 0x000000124010723c */ /* 0x040ff000000018ff */
[-C--:B----4-:R-:W-:Y:S08]  /*45c0*/  HMMA.16816.F32 R52, R64, R100.reuse, RZ ;  /* 0x000000644034723c */ /* 0x090ff000000018ff */
[C---:B------:R-:W-:Y:S08]  /*45d0*/  HMMA.16816.F32 R56, R60.reuse, R100, RZ ;  /* 0x000000643c38723c */ /* 0x040ff000000018ff */
[-C--:B------:R-:W-:Y:S08]  /*45e0*/  HMMA.16816.F32 R60, R60, R102.reuse, RZ ;  /* 0x000000663c3c723c */ /* 0x080ff000000018ff */
[----:B------:R-:W-:Y:S01]  /*45f0*/  HMMA.16816.F32 R64, R64, R102, RZ ;  /* 0x000000664040723c */ /* 0x000fe200000018ff */
[----:B------:R-:W1:Y:S07]  /*4600*/  LDSM.16.M88.4 R100, [R198+0x1000] ;  /* 0x00100000c664783b */ /* 0x000e6e0000000200 */
[-C--:B------:R-:W-:Y:S08]  /*4610*/  HMMA.16816.F32 R4, R104, R172.reuse, R4 ;  /* 0x000000ac6804723c */ /* 0x080ff00000001804 */
[C---:B------:R-:W-:Y:S08]  /*4620*/  HMMA.16816.F32 R8, R176.reuse, R172, R8 ;  /* 0x000000acb008723c */ /* 0x040ff00000001808 */
[-C--:B------:R-:W-:Y:S08]  /*4630*/  HMMA.16816.F32 R12, R176, R174.reuse, R12 ;  /* 0x000000aeb00c723c */ /* 0x080ff0000000180c */
[C---:B------:R-:W-:Y:S01]  /*4640*/  HMMA.16816.F32 R16, R104.reuse, R174, R16 ;  /* 0x000000ae6810723c */ /* 0x040fe20000001810 */
[----:B------:R-:W2:Y:S07]  /*4650*/  LDSM.16.MT88.4 R172, [R192+0xf000] ;  /* 0x00f00000c0ac783b */ /* 0x000eae0000004200 */
[-C--:B------:R-:W-:Y:S08]  /*4660*/  HMMA.16816.F32 R52, R104, R180.reuse, R52 ;  /* 0x000000b46834723c */ /* 0x080ff00000001834 */
[C---:B------:R-:W-:Y:S08]  /*4670*/  HMMA.16816.F32 R56, R176.reuse, R180, R56 ;  /* 0x000000b4b038723c */ /* 0x040ff00000001838 */
[-C--:B------:R-:W-:Y:S01]  /*4680*/  HMMA.16816.F32 R60, R176, R182.reuse, R60 ;  /* 0x000000b6b03c723c */ /* 0x080fe2000000183c */
[----:B------:R-:W-:Y:S04]  /*4690*/  LDSM.16.MT88.4 R176, [R192+0xd800] ;  /* 0x00d80000c0b0783b */ /* 0x000fe80000004200 */
[----:B------:R-:W-:Y:S03]  /*46a0*/  LDSM.16.MT88.4 R192, [R192+0xf800] ;  /* 0x00f80000c0c0783b */ /* 0x000fe60000004200 */
[----:B------:R-:W-:Y:S01]  /*46b0*/  HMMA.16816.F32 R64, R104, R182, R64 ;  /* 0x000000b66840723c */ /* 0x000fe20000001840 */
[----:B------:R-:W3:Y:S04]  /*46c0*/  LDSM.16.M88.4 R104, [R199] ;  /* 0x00000000c768783b */ /* 0x000ee80000000200 */
[----:B------:R-:W4:Y:S03]  /*46d0*/  LDSM.16.M88.4 R180, [R199+0x1000] ;  /* 0x00100000c7b4783b */ /* 0x000f260000000200 */
[-C--:B------:R-:W-:Y:S08]  /*46e0*/  HMMA.16816.F32 R4, R184, R188.reuse, R4 ;  /* 0x000000bcb804723c */ /* 0x080ff00000001804 */
[C---:B-1----:R-:W-:Y:S08]  /*46f0*/  HMMA.16816.F32 R8, R100.reuse, R188, R8 ;  /* 0x000000bc6408723c */ /* 0x042ff00000001808 */
[-C--:B------:R-:W-:Y:S08]  /*4700*/  HMMA.16816.F32 R12, R100, R190.reuse, R12 ;  /* 0x000000be640c723c */ /* 0x080ff0000000180c */
[C---:B------:R-:W-:Y:S08]  /*4710*/  HMMA.16816.F32 R16, R184.reuse, R190, R16 ;  /* 0x000000beb810723c */ /* 0x040ff00000001810 */
[-C--:B--2---:R-:W-:Y:S08]  /*4720*/  HMMA.16816.F32 R52, R184, R172.reuse, R52 ;  /* 0x000000acb834723c */ /* 0x084ff00000001834 */
[C---:B------:R-:W-:Y:S08]  /*4730*/  HMMA.16816.F32 R56, R100.reuse, R172, R56 ;  /* 0x000000ac6438723c */ /* 0x040ff00000001838 */
[-C--:B------:R-:W-:Y:S07]  /*4740*/  HMMA.16816.F32 R60, R100, R174.reuse, R60 ;  /* 0x000000ae643c723c */ /* 0x080fee000000183c */
[----:B------:R-:W-:Y:S01]  /*4750*/  @P3 IADD3 R102, P0, R234, R230, RZ ;  /* 0x000000e6ea663210 */ /* 0x000fe20007f1e0ff */
[----:B------:R-:W-:Y:S04]  /*4760*/  HMMA.16816.F32 R64, R184, R174, R64 ;  /* 0x000000aeb840723c */ /* 0x000fe80000001840 */
[----:B------:R-:W-:Y:S02]  /*4770*/  @P3 IMAD.X R103, R233, 0x1, R229, P0 ;  /* 0x00000001e9673824 */ /* 0x000fe400000e06e5 */
[C---:B------:R-:W-:Y:S02]  /*4780*/  IMAD.SHL.U32 R100, R252.reuse, 0x8, RZ ;  /* 0x00000008fc647824 */ /* 0x040fe400078e00ff */
[-C--:B---3--:R-:W-:Y:S01]  /*4790*/  HMMA.16816.F32 R4, R104, R176.reuse, R4 ;  /* 0x000000b06804723c */ /* 0x088fe20000001804 */
[----:B------:R1:W5:Y:S04]  /*47a0*/  @P3 LDG.E R237, [R102.64+-0x100] ;  /* 0xffff000666ed3981 */ /* 0x000368000c1e1900 */
[----:B------:R1:W5:Y:S01]  /*47b0*/  @P3 LDG.E R238, [R102.64+-0xe0] ;  /* 0xffff200666ee3981 */ /* 0x000362000c1e1900 */
[----:B------:R-:W-:Y:S02]  /*47c0*/  IMAD.SHL.U32 R101, R252, 0x10, RZ ;  /* 0x00000010fc657824 */ /* 0x000fe400078e00ff */
[C---:B----4-:R-:W-:Y:S04]  /*47d0*/  HMMA.16816.F32 R8, R180.reuse, R176, R8 ;  /* 0x000000b0b408723c */ /* 0x050fe80000001808 */
[CC--:B------:R-:W-:Y:S04]  /*47e0*/  LEA R172, P1, R101.reuse, R246.reuse, 0x2 ;  /* 0x000000f665ac7211 */ /* 0x0c0fe800078210ff */
[-C--:B------:R-:W-:Y:S04]  /*47f0*/  HMMA.16816.F32 R12, R180, R178.reuse, R12 ;  /* 0x000000b2b40c723c */ /* 0x080fe8000000180c */
[CC--:B------:R-:W-:Y:S03]  /*4800*/  LEA.HI.X.SX32 R173, R101.reuse, R247.reuse, 0x2, P1 ;  /* 0x000000f765ad7211 */ /* 0x0c0fe600008f16ff */
[----:B------:R2:W-:Y:S01]  /*4810*/  RED.E.ADD.F32.FTZ.RN.STRONG.GPU [R246.64], R4 ;  /* 0x00000004f600798e */ /* 0x0005e2000c10e786 */
[C---:B------:R-:W-:Y:S04]  /*4820*/  HMMA.16816.F32 R16, R104.reuse, R178, R16 ;  /* 0x000000b26810723c */ /* 0x040fe80000001810 */
[CC--:B-1----:R-:W-:Y:S04]  /*4830*/  LEA R102, P0, R100.reuse, R246.reuse, 0x2 ;  /* 0x000000f664667211 */ /* 0x0c2fe800078010ff */
[-C--:B------:R-:W-:Y:S04]  /*4840*/  HMMA.16816.F32 R52, R104, R192.reuse, R52 ;  /* 0x000000c06834723c */ /* 0x080fe80000001834 */
[-C--:B------:R-:W-:Y:S04]  /*4850*/  LEA.HI.X.SX32 R103, R100, R247.reuse, 0x2, P0 ;  /* 0x000000f764677211 */ /* 0x080fe800000f16ff */
[C---:B------:R-:W-:Y:S01]  /*4860*/  HMMA.16816.F32 R56, R180.reuse, R192, R56 ;  /* 0x000000c0b438723c */ /* 0x040fe20000001838 */
[----:B------:R1:W-:Y:S04]  /*4870*/  RED.E.ADD.F32.FTZ.RN.STRONG.GPU [R102.64], R5 ;  /* 0x000000056600798e */ /* 0x0003e8000c10e786 */
[----:B------:R3:W-:Y:S03]  /*4880*/  RED.E.ADD.F32.FTZ.RN.STRONG.GPU [R172.64], R6 ;  /* 0x00000006ac00798e */ /* 0x0007e6000c10e786 */
[-C--:B------:R-:W-:Y:S04]  /*4890*/  HMMA.16816.F32 R60, R180, R194.reuse, R60 ;  /* 0x000000c2b43c723c */ /* 0x080fe8000000183c */
[----:B--2---:R-:W-:Y:S04]  /*48a0*/  IMAD.SHL.U32 R4, R252, 0x20, RZ ;  /* 0x00000020fc047824 */ /* 0x004fe800078e00ff */
[----:B------:R-:W-:Y:S04]  /*48b0*/  HMMA.16816.F32 R64, R104, R194, R64 ;  /* 0x000000c26840723c */ /* 0x000fe80000001840 */
[-C--:B------:R-:W-:Y:S03]  /*48c0*/  LEA R174, P1, R4, R246.reuse, 0x2 ;  /* 0x000000f604ae7211 */ /* 0x080fe600078210ff */
[----:B------:R-:W-:Y:S01]  /*48d0*/  IMAD R104, R252, 0x18, RZ ;  /* 0x00000018fc687824 */ /* 0x000fe200078e02ff */
[-C--:B------:R-:W-:Y:S04]  /*48e0*/  LEA.HI.X.SX32 R175, R4, R247.reuse, 0x2, P1 ;  /* 0x000000f704af7211 */ /* 0x080fe800008f16ff */
[-C--:B------:R-:W-:Y:S01]  /*48f0*/  LEA R106, P0, R104, R246.reuse, 0x2 ;  /* 0x000000f6686a7211 */ /* 0x080fe200078010ff */
[----:B-1----:R-:W-:Y:S01]  /*4900*/  IMAD R5, R252, 0x28, RZ ;  /* 0x00000028fc057824 */ /* 0x002fe200078e02ff */
[----:B------:R-:W-:Y:S02]  /*4910*/  IADD3 R4, R101, 0x20, RZ ;  /* 0x0000002065047810 */ /* 0x000fe40007ffe0ff */
[-C--:B------:R-:W-:Y:S01]  /*4920*/  LEA.HI.X.SX32 R107, R104, R247.reuse, 0x2, P0 ;  /* 0x000000f7686b7211 */ /* 0x080fe200000f16ff */
[C---:B---3--:R-:W-:Y:S01]  /*4930*/  IMAD R6, R252.reuse, 0x30, RZ ;  /* 0x00000030fc067824 */ /* 0x048fe200078e02ff */
[CC--:B------:R-:W-:Y:S01]  /*4940*/  LEA R104, P0, R5.reuse, R246.reuse, 0x2 ;  /* 0x000000f605687211 */ /* 0x0c0fe200078010ff */
[----:B------:R-:W-:Y:S02]  /*4950*/  IMAD R252, R252, 0x38, RZ ;  /* 0x00000038fcfc7824 */ /* 0x000fe400078e02ff */
[----:B------:R1:W-:Y:S01]  /*4960*/  RED.E.ADD.F32.FTZ.RN.STRONG.GPU [R106.64], R7 ;  /* 0x000000076a00798e */ /* 0x0003e2000c10e786 */
[-C--:B------:R-:W-:Y:S01]  /*4970*/  LEA.HI.X.SX32 R105, R5, R247.reuse, 0x2, P0 ;  /* 0x000000f705697211 */ /* 0x080fe200000f16ff */
[----:B------:R-:W-:Y:S02]  /*4980*/  IMAD.IADD R5, R100, 0x1, R4 ;  /* 0x0000000164057824 */ /* 0x000fe400078e0204 */
[----:B------:R2:W-:Y:S04]  /*4990*/  RED.E.ADD.F32.FTZ.RN.STRONG.GPU [R174.64], R8 ;  /* 0x00000008ae00798e */ /* 0x0005e8000c10e786 */
[----:B------:R3:W-:Y:S01]  /*49a0*/  RED.E.ADD.F32.FTZ.RN.STRONG.GPU [R104.64], R9 ;  /* 0x000000096800798e */ /* 0x0007e2000c10e786 */
[-C--:B-1----:R-:W-:Y:S02]  /*49b0*/  LEA R106, P1, R6, R246.reuse, 0x2 ;  /* 0x000000f6066a7211 */ /* 0x082fe400078210ff */
[-C--:B--2---:R-:W-:Y:S02]  /*49c0*/  LEA R8, P0, R252, R246.reuse, 0x2 ;  /* 0x000000f6fc087211 */ /* 0x084fe400078010ff */
[-C--:B------:R-:W-:Y:S02]  /*49d0*/  LEA.HI.X.SX32 R107, R6, R247.reuse, 0x2, P1 ;  /* 0x000000f7066b7211 */ /* 0x080fe400008f16ff */
[-C--:B---3--:R-:W-:Y:S02]  /*49e0*/  LEA.HI.X.SX32 R9, R252, R247.reuse, 0x2, P0 ;  /* 0x000000f7fc097211 */ /* 0x088fe400000f16ff */
[CC--:B------:R-:W-:Y:S01]  /*49f0*/  LEA R6, P0, R4.reuse, R246.reuse, 0x2 ;  /* 0x000000f604067211 */ /* 0x0c0fe200078010ff */
[----:B------:R-:W-:Y:S03]  /*4a00*/  RED.E.ADD.F32.FTZ.RN.STRONG.GPU [R106.64], R10 ;  /* 0x0000000a6a00798e */ /* 0x000fe6000c10e786 */
[-C--:B------:R-:W-:Y:S01]  /*4a10*/  LEA.HI.X.SX32 R7, R4, R247.reuse, 0x2, P0 ;  /* 0x000000f704077211 */ /* 0x080fe200000f16ff */
[----:B------:R1:W-:Y:S01]  /*4a20*/  RED.E.ADD.F32.FTZ.RN.STRONG.GPU [R8.64], R11 ;  /* 0x0000000b0800798e */ /* 0x0003e2000c10e786 */
[C---:B------:R-:W-:Y:S03]  /*4a30*/  IMAD.IADD R4, R100.reuse, 0x1, R5 ;  /* 0x0000000164047824 */ /* 0x040fe600078e0205 */
[----:B------:R2:W-:Y:S04]  /*4a40*/  RED.E.ADD.F32.FTZ.RN.STRONG.GPU [R246.64+0x80], R16 ;  /* 0x00008010f600798e */ /* 0x0005e8000c10e786 */
[----:B------:R-:W-:Y:S04]  /*4a50*/  RED.E.ADD.F32.FTZ.RN.STRONG.GPU [R102.64+0x80], R17 ;  /* 0x000080116600798e */ /* 0x000fe8000c10e786 */
[----:B------:R3:W-:Y:S01]  /*4a60*/  RED.E.ADD.F32.FTZ.RN.STRONG.GPU [R6.64], R18 ;  /* 0x000000120600798e */ /* 0x0007e2000c10e786 */
[CC--:B-1----:R-:W-:Y:S04]  /*4a70*/  LEA R8, P0, R5.reuse, R246.reuse, 0x2 ;  /* 0x000000f605087211 */ /* 0x0c2fe800078010ff */
[-C--:B------:R-:W-:Y:S01]  /*4a80*/  LEA.HI.X.SX32 R9, R5, R247.reuse, 0x2, P0 ;  /* 0x000000f705097211 */ /* 0x080fe200000f16ff */
[----:B------:R-:W-:Y:S01]  /*4a90*/  IMAD.IADD R5, R100, 0x1, R4 ;  /* 0x0000000164057824 */ /* 0x000fe200078e0204 */
[-C--:B--2---:R-:W-:Y:S03]  /*4aa0*/  LEA R16, P1, R4, R246.reuse, 0x2 ;  /* 0x000000f604107211 */ /* 0x084fe600078210ff */
[----:B------:R1:W-:Y:S01]  /*4ab0*/  RED.E.ADD.F32.FTZ.RN.STRONG.GPU [R8.64], R19 ;  /* 0x000000130800798e */ /* 0x0003e2000c10e786 */
[CC--:B------:R-:W-:Y:S01]  /*4ac0*/  LEA R10, P0, R5.reuse, R246.reuse, 0x2 ;  /* 0x000000f6050a7211 */ /* 0x0c0fe200078010ff */
[----:B---3--:R-:W-:Y:S01]  /*4ad0*/  IMAD.IADD R6, R100, 0x1, R5 ;  /* 0x0000000164067824 */ /* 0x008fe200078e0205 */
[-C--:B------:R-:W-:Y:S02]  /*4ae0*/  LEA.HI.X.SX32 R17, R4, R247.reuse, 0x2, P1 ;  /* 0x000000f704117211 */ /* 0x080fe400008f16ff */
[-C--:B------:R-:W-:Y:S01]  /*4af0*/  LEA.HI.X.SX32 R11, R5, R247.reuse, 0x2, P0 ;  /* 0x000000f7050b7211 */ /* 0x080fe200000f16ff */
[----:B------:R-:W-:Y:S01]  /*4b00*/  IMAD.IADD R4, R100, 0x1, R6 ;  /* 0x0000000164047824 */ /* 0x000fe200078e0206 */
[C---:B------:R-:W-:Y:S01]  /*4b10*/  IADD3 R5, R101.reuse, 0x40, RZ ;  /* 0x0000004065057810 */ /* 0x040fe20007ffe0ff */
[----:B------:R-:W-:Y:S01]  /*4b20*/  RED.E.ADD.F32.FTZ.RN.STRONG.GPU [R16.64], R12 ;  /* 0x0000000c1000798e */ /* 0x000fe2000c10e786 */
[----:B------:R-:W-:Y:S03]  /*4b30*/  IADD3 R101, R101, 0x60, RZ ;  /* 0x0000006065657810 */ /* 0x000fe60007ffe0ff */
[----:B------:R-:W-:Y:S01]  /*4b40*/  RED.E.ADD.F32.FTZ.RN.STRONG.GPU [R10.64], R13 ;  /* 0x0000000d0a00798e */ /* 0x000fe2000c10e786 */
[CC--:B-1----:R-:W-:Y:S04]  /*4b50*/  LEA R8, P0, R6.reuse, R246.reuse, 0x2 ;  /* 0x000000f606087211 */ /* 0x0c2fe800078010ff */
[-C--:B------:R-:W-:Y:S02]  /*4b60*/  LEA.HI.X.SX32 R9, R6, R247.reuse, 0x2, P0 ;  /* 0x000000f706097211 */ /* 0x080fe400000f16ff */
[CC--:B------:R-:W-:Y:S03]  /*4b70*/  LEA R6, P0, R4.reuse, R246.reuse, 0x2 ;  /* 0x000000f604067211 */ /* 0x0c0fe600078010ff */
[----:B------:R1:W-:Y:S01]  /*4b80*/  RED.E.ADD.F32.FTZ.RN.STRONG.GPU [R8.64], R14 ;  /* 0x0000000e0800798e */ /* 0x0003e2000c10e786 */
[-C--:B------:R-:W-:Y:S01]  /*4b90*/  LEA.HI.X.SX32 R7, R4, R247.reuse, 0x2, P0 ;  /* 0x000000f704077211 */ /* 0x080fe200000f16ff */
[C---:B------:R-:W-:Y:S04]  /*4ba0*/  IMAD.IADD R4, R100.reuse, 0x1, R5 ;  /* 0x0000000164047824 */ /* 0x040fe800078e0205 */
[----:B------:R2:W-:Y:S04]  /*4bb0*/  RED.E.ADD.F32.FTZ.RN.STRONG.GPU [R6.64], R15 ;  /* 0x0000000f0600798e */ /* 0x0005e8000c10e786 */
[----:B------:R-:W-:Y:S04]  /*4bc0*/  RED.E.ADD.F32.FTZ.RN.STRONG.GPU [R246.64+0x100], R52 ;  /* 0x00010034f600798e */ /* 0x000fe8000c10e786 */
[----:B------:R-:W-:Y:S01]  /*4bd0*/  RED.E.ADD.F32.FTZ.RN.STRONG.GPU [R102.64+0x100], R53 ;  /* 0x000100356600798e */ /* 0x000fe2000c10e786 */
[CC--:B-1----:R-:W-:Y:S04]  /*4be0*/  LEA R8, P0, R5.reuse, R246.reuse, 0x2 ;  /* 0x000000f605087211 */ /* 0x0c2fe800078010ff */
[-C--:B------:R-:W-:Y:S01]  /*4bf0*/  LEA.HI.X.SX32 R9, R5, R247.reuse, 0x2, P0 ;  /* 0x000000f705097211 */ /* 0x080fe200000f16ff */
[----:B------:R-:W-:Y:S01]  /*4c00*/  IMAD.IADD R5, R100, 0x1, R4 ;  /* 0x0000000164057824 */ /* 0x000fe200078e0204 */
[CC--:B------:R-:W-:Y:S03]  /*4c10*/  LEA R10, P0, R4.reuse, R246.reuse, 0x2 ;  /* 0x000000f6040a7211 */ /* 0x0c0fe600078010ff */
[----:B------:R1:W-:Y:S01]  /*4c20*/  RED.E.ADD.F32.FTZ.RN.STRONG.GPU [R8.64], R54 ;  /* 0x000000360800798e */ /* 0x0003e2000c10e786 */
[-C--:B------:R-:W-:Y:S01]  /*4c30*/  LEA.HI.X.SX32 R11, R4, R247.reuse, 0x2, P0 ;  /* 0x000000f7040b7211 */ /* 0x080fe200000f16ff */
[C---:B------:R-:W-:Y:S01]  /*4c40*/  IMAD.IADD R4, R100.reuse, 0x1, R5 ;  /* 0x0000000164047824 */ /* 0x040fe200078e0205 */
[CC--:B------:R-:W-:Y:S03]  /*4c50*/  LEA R12, P1, R5.reuse, R246.reuse, 0x2 ;  /* 0x000000f6050c7211 */ /* 0x0c0fe600078210ff */
[----:B------:R3:W-:Y:S01]  /*4c60*/  RED.E.ADD.F32.FTZ.RN.STRONG.GPU [R10.64], R55 ;  /* 0x000000370a00798e */ /* 0x0007e2000c10e786 */
[-C--:B------:R-:W-:Y:S01]  /*4c70*/  LEA.HI.X.SX32 R13, R5, R247.reuse, 0x2, P1 ;  /* 0x000000f7050d7211 */ /* 0x080fe200008f16ff */
[----:B--2---:R-:W-:Y:S02]  /*4c80*/  IMAD.IADD R6, R100, 0x1, R4 ;  /* 0x0000000164067824 */ /* 0x004fe400078e0204 */
[----:B------:R-:W-:Y:S04]  /*4c90*/  LDSM.16.MT88.4 R52, [R206+0x10800] ;  /* 0x01080000ce34783b */ /* 0x000fe80000004200 */
[----:B------:R-:W-:Y:S01]  /*4ca0*/  RED.E.ADD.F32.FTZ.RN.STRONG.GPU [R12.64], R56 ;  /* 0x000000380c00798e */ /* 0x000fe2000c10e786 */
[CC--:B-1----:R-:W-:Y:S04]  /*4cb0*/  LEA R8, P0, R4.reuse, R246.reuse, 0x2 ;  /* 0x000000f604087211 */ /* 0x0c2fe800078010ff */
[-C--:B------:R-:W-:Y:S01]  /*4cc0*/  LEA.HI.X.SX32 R9, R4, R247.reuse, 0x2, P0 ;  /* 0x000000f704097211 */ /* 0x080fe200000f16ff */
[----:B------:R-:W-:Y:S01]  /*4cd0*/  IMAD.IADD R4, R100, 0x1, R6 ;  /* 0x0000000164047824 */ /* 0x000fe200078e0206 */
[CC--:B---3--:R-:W-:Y:S03]  /*4ce0*/  LEA R10, P0, R6.reuse, R246.reuse, 0x2 ;  /* 0x000000f6060a7211 */ /* 0x0c8fe600078010ff */
[----:B------:R1:W-:Y:S01]  /*4cf0*/  RED.E.ADD.F32.FTZ.RN.STRONG.GPU [R8.64], R57 ;  /* 0x000000390800798e */ /* 0x0003e2000c10e786 */
[-C--:B------:R-:W-:Y:S02]  /*4d00*/  LEA.HI.X.SX32 R11, R6, R247.reuse, 0x2, P0 ;  /* 0x000000f7060b7211 */ /* 0x080fe400000f16ff */
[CC--:B------:R-:W-:Y:S03]  /*4d10*/  LEA R6, P0, R4.reuse, R246.reuse, 0x2 ;  /* 0x000000f604067211 */ /* 0x0c0fe600078010ff */
[----:B------:R2:W-:Y:S01]  /*4d20*/  RED.E.ADD.F32.FTZ.RN.STRONG.GPU [R10.64], R58 ;  /* 0x0000003a0a00798e */ /* 0x0005e2000c10e786 */
[-C--:B------:R-:W-:Y:S01]  /*4d30*/  LEA.HI.X.SX32 R7, R4, R247.reuse, 0x2, P0 ;  /* 0x000000f704077211 */ /* 0x080fe200000f16ff */
[C---:B------:R-:W-:Y:S04]  /*4d40*/  IMAD.IADD R4, R100.reuse, 0x1, R101 ;  /* 0x0000000164047824 */ /* 0x040fe800078e0265 */
[----:B------:R3:W-:Y:S01]  /*4d50*/  RED.E.ADD.F32.FTZ.RN.STRONG.GPU [R6.64], R59 ;  /* 0x0000003b0600798e */ /* 0x0007e2000c10e786 */
[----:B------:R-:W-:Y:S03]  /*4d60*/  IMAD.IADD R5, R100, 0x1, R4 ;  /* 0x0000000164057824 */ /* 0x000fe600078e0204 */
[----:B------:R-:W-:Y:S04]  /*4d70*/  RED.E.ADD.F32.FTZ.RN.STRONG.GPU [R246.64+0x180], R64 ;  /* 0x00018040f600798e */ /* 0x000fe8000c10e786 */
[----:B------:R-:W-:Y:S04]  /*4d80*/  RED.E.ADD.F32.FTZ.RN.STRONG.GPU [R102.64+0x180], R65 ;  /* 0x000180416600798e */ /* 0x000fe8000c10e786 */
[----:B------:R-:W-:Y:S01]  /*4d90*/  LDSM.16.MT88.4 R56, [R203+0x800] ;  /* 0x00080000cb38783b */ /* 0x000fe20000004200 */
[CC--:B-1----:R-:W-:Y:S04]  /*4da0*/  LEA R8, P0, R101.reuse, R246.reuse, 0x2 ;  /* 0x000000f665087211 */ /* 0x0c2fe800078010ff */
[-C--:B------:R-:W-:Y:S02]  /*4db0*/  LEA.HI.X.SX32 R9, R101, R247.reuse, 0x2, P0 ;  /* 0x000000f765097211 */ /* 0x080fe400000f16ff */
[CC--:B--2---:R-:W-:Y:S03]  /*4dc0*/  LEA R10, P0, R4.reuse, R246.reuse, 0x2 ;  /* 0x000000f6040a7211 */ /* 0x0c4fe600078010ff */
[----:B------:R1:W-:Y:S01]  /*4dd0*/  RED.E.ADD.F32.FTZ.RN.STRONG.GPU [R8.64], R66 ;  /* 0x000000420800798e */ /* 0x0003e2000c10e786 */
[-C--:B------:R-:W-:Y:S01]  /*4de0*/  LEA.HI.X.SX32 R11, R4, R247.reuse, 0x2, P0 ;  /* 0x000000f7040b7211 */ /* 0x080fe200000f16ff */
[C---:B---3--:R-:W-:Y:S01]  /*4df0*/  IMAD.IADD R6, R100.reuse, 0x1, R5 ;  /* 0x0000000164067824 */ /* 0x048fe200078e0205 */
[CC--:B------:R-:W-:Y:S03]  /*4e00*/  LEA R12, P0, R5.reuse, R246.reuse, 0x2 ;  /* 0x000000f6050c7211 */ /* 0x0c0fe600078010ff */
[----:B------:R-:W-:Y:S01]  /*4e10*/  RED.E.ADD.F32.FTZ.RN.STRONG.GPU [R10.64], R67 ;  /* 0x000000430a00798e */ /* 0x000fe2000c10e786 */
[----:B------:R-:W-:Y:S01]  /*4e20*/  IMAD.IADD R4, R100, 0x1, R6 ;  /* 0x0000000164047824 */ /* 0x000fe200078e0206 */
[-C--:B------:R-:W-:Y:S02]  /*4e30*/  LEA.HI.X.SX32 R13, R5, R247.reuse, 0x2, P0 ;  /* 0x000000f7050d7211 */ /* 0x080fe400000f16ff */
[-C--:B------:R-:W-:Y:S01]  /*4e40*/  LEA R16, P2, R6, R246.reuse, 0x2 ;  /* 0x000000f606107211 */ /* 0x080fe200078410ff */
[----:B------:R-:W-:Y:S01]  /*4e50*/  IMAD.IADD R100, R100, 0x1, R4 ;  /* 0x0000000164647824 */ /* 0x000fe200078e0204 */
[-C--:B------:R-:W-:Y:S01]  /*4e60*/  LEA R14, P1, R4, R246.reuse, 0x2 ;  /* 0x000000f6040e7211 */ /* 0x080fe200078210ff */
[----:B------:R-:W-:Y:S01]  /*4e70*/  RED.E.ADD.F32.FTZ.RN.STRONG.GPU [R12.64], R60 ;  /* 0x0000003c0c00798e */ /* 0x000fe2000c10e786 */
[-C--:B------:R-:W-:Y:S02]  /*4e80*/  LEA.HI.X.SX32 R17, R6, R247.reuse, 0x2, P2 ;  /* 0x000000f706117211 */ /* 0x080fe400010f16ff */
[-C--:B------:R-:W-:Y:S01]  /*4e90*/  LEA.HI.X.SX32 R15, R4, R247.reuse, 0x2, P1 ;  /* 0x000000f7040f7211 */ /* 0x080fe200008f16ff */
[----:B------:R-:W-:Y:S01]  /*4ea0*/  LDSM.16.MT88.4 R64, [R0+0x10800] ;  /* 0x010800000040783b */ /* 0x000fe20000004200 */
[----:B------:R-:W-:Y:S03]  /*4eb0*/  @P3 IADD3 R232, P1, R232, -0x100, RZ ;  /* 0xffffff00e8e83810 */ /* 0x000fe60007f3e0ff */
[----:B------:R-:W-:Y:S01]  /*4ec0*/  RED.E.ADD.F32.FTZ.RN.STRONG.GPU [R16.64], R61 ;  /* 0x0000003d1000798e */ /* 0x000fe2000c10e786 */
[----:B------:R-:W-:Y:S03]  /*4ed0*/  @P3 IADD3.X R231, R231, -0x1, RZ, P1, !PT ;  /* 0xffffffffe7e73810 */ /* 0x000fe60000ffe4ff */
[----:B------:R-:W-:Y:S01]  /*4ee0*/  RED.E.ADD.F32.FTZ.RN.STRONG.GPU [R14.64], R62 ;  /* 0x0000003e0e00798e */ /* 0x000fe2000c10e786 */
[C---:B-1----:R-:W-:Y:S03]  /*4ef0*/  LEA R8, P0, R100.reuse, R246, 0x2 ;  /* 0x000000f664087211 */ /* 0x042fe600078010ff */
[----:B------:R-:W-:Y:S01]  /*4f00*/  LDSM.16.MT88.4 R4, [R206+0x10000] ;  /* 0x01000000ce04783b */ /* 0x000fe20000004200 */
[----:B------:R-:W-:Y:S03]  /*4f10*/  LEA.HI.X.SX32 R9, R100, R247, 0x2, P0 ;  /* 0x000000f764097211 */ /* 0x000fe600000f16ff */
[----:B------:R-:W-:Y:S04]  /*4f20*/  LDSM.16.MT88.4 R12, [R0+0x10000] ;  /* 0x01000000000c783b */ /* 0x000fe80000004200 */
[----:B------:R-:W-:Y:S04]  /*4f30*/  RED.E.ADD.F32.FTZ.RN.STRONG.GPU [R8.64], R63 ;  /* 0x0000003f0800798e */ /* 0x000fe8000c10e786 */
[----:B------:R-:W1:Y:S04]  /*4f40*/  LDSM.16.MT88.4 R8, [R203] ;  /* 0x00000000cb08783b */ /* 0x000e680000004200 */
        /* <DEDUP_REMOVED lines=8> */
[-C--:B--2---:R-:W-:Y:S08]  /*4fd0*/  HMMA.16816.F32 R84, R4, R16.reuse, R84 ;  /* 0x000000100454723c */ /* 0x084ff00000001854 */
        /* <DEDUP_REMOVED lines=10> */
[----:B------:R-:W4:Y:S07]  /*5080*/  LDSM.16.MT88.4 R56, [R203+0x1800] ;  /* 0x00180000cb38783b */ /* 0x000f2e0000004200 */
[-C--:B---3--:R-:W-:Y:S08]  /*5090*/  HMMA.16816.F32 R84, R52, R100.reuse, R84 ;  /* 0x000000643454723c */ /* 0x088ff00000001854 */
[C---:B------:R-:W-:Y:S08]  /*50a0*/  HMMA.16816.F32 R88, R64.reuse, R100, R88 ;  /* 0x000000644058723c */ /* 0x040ff00000001858 */
[-C--:B------:R-:W-:Y:S01]  /*50b0*/  HMMA.16816.F32 R92, R64, R102.reuse, R92 ;  /* 0x00000066405c723c */ /* 0x080fe2000000185c */
[----:B------:R-:W3:Y:S07]  /*50c0*/  LDSM.16.MT88.4 R64, [R0+0x11800] ;  /* 0x011800000040783b */ /* 0x000eee0000004200 */
[----:B------:R-:W-:Y:S01]  /*50d0*/  HMMA.16816.F32 R96, R52, R102, R96 ;  /* 0x000000663460723c */ /* 0x000fe20000001860 */
[----:B------:R2:W3:Y:S07]  /*50e0*/  LDSM.16.MT88.4 R52, [R203+0x3800] ;  /* 0x00380000cb34783b */ /* 0x0004ee0000004200 */
[-C--:B-1----:R-:W-:Y:S08]  /*50f0*/  HMMA.16816.F32 R68, R8, R12.reuse, R68 ;  /* 0x0000000c0844723c */ /* 0x082ff00000001844 */
[C---:B------:R-:W-:Y:S08]  /*5100*/  HMMA.16816.F32 R72, R60.reuse, R12, R72 ;  /* 0x0000000c3c48723c */ /* 0x040ff00000001848 */
[-C--:B------:R-:W-:Y:S08]  /*5110*/  HMMA.16816.F32 R76, R60, R14.reuse, R76 ;  /* 0x0000000e3c4c723c */ /* 0x080ff0000000184c */
[C---:B------:R-:W-:Y:S08]  /*5120*/  HMMA.16816.F32 R80, R8.reuse, R14, R80 ;  /* 0x0000000e0850723c */ /* 0x040ff00000001850 */
[-C--:B--2---:R-:W-:Y:S08]  /*5130*/  HMMA.16816.F32 R84, R8, R4.reuse, R84 ;  /* 0x000000040854723c */ /* 0x084ff00000001854 */
        /* <DEDUP_REMOVED lines=9> */
[C---:B------:R-:W-:Y:S01]  /*51d0*/  ISETP.GT.AND P2, PT, R240.reuse, R225, PT ;  /* 0x000000e1f000720c */ /* 0x040fe20003f44270 */
[-C--:B----4-:R-:W-:Y:S05]  /*51e0*/  HMMA.16816.F32 R68, R16, R56.reuse, R68 ;  /* 0x000000381044723c */ /* 0x090fea0000001844 */
        /* <DEDUP_REMOVED lines=93> */
[----:B------:R-:W-:-:S03]  /*57c0*/  ISETP.NE.AND P0, PT, R244, -0x1, PT ;  /* 0xfffffffff400780c */ /* 0x000fc60003f05270 */
[----:B------:R-:W-:Y:S04]  /*57d0*/  STS [R221+0x4000], R20 ;  /* 0x00400014dd007388 */ /* 0x000fe80000000800 */
[----:B------:R-:W-:Y:S04]  /*57e0*/  STS [R221+0x4400], R22 ;  /* 0x00440016dd007388 */ /* 0x000fe80000000800 */
[----:B------:R-:W-:Y:S04]  /*57f0*/  STS [R223+0x4000], R32 ;  /* 0x00400020df007388 */ /* 0x000fe80000000800 */
[----:B------:R-:W-:Y:S04]  /*5800*/  STS [R223+0x4400], R34 ;  /* 0x00440022df007388 */ /* 0x000fe80000000800 */
[----:B------:R-:W-:Y:S04]  /*5810*/  STS [R221+0x5000], R24 ;  /* 0x00500018dd007388 */ /* 0x000fe80000000800 */
[----:B------:R-:W-:Y:S04]  /*5820*/  STS [R221+0x5400], R26 ;  /* 0x0054001add007388 */ /* 0x000fe80000000800 */
[----:B------:R1:W-:Y:S04]  /*5830*/  STS [R223+0x5000], R28 ;  /* 0x0050001cdf007388 */ /* 0x0003e80000000800 */
        /* <DEDUP_REMOVED lines=12> */
[----:B------:R2:W-:Y:S01]  /*5900*/  STS [R223+0x7400], R46 ;  /* 0x0074002edf007388 */ /* 0x0005e20000000800 */
        /* <DEDUP_REMOVED lines=13> */
.L_x_207:
[----:B--2---:R-:W-:-:S05]  /*59e0*/  @P0 IADD3 R36, R242, R244, RZ ;  /* 0x000000f4f2240210 */ /* 0x004fca0007ffe0ff */
        /* <DEDUP_REMOVED lines=14> */
.L_x_208:
        /* <DEDUP_REMOVED lines=12> */
[----:B------:R-:W-:Y:S01]  /*5b90*/  IADD3 R46, P0, R29, R32, RZ ;  /* 0x000000201d2e7210 */ /* 0x000fe20007f1e0ff */
[----:B------:R-:W-:-:S03]  /*5ba0*/  IMAD R42, R38, c[0x0][0x3b8], RZ ;  /* 0x0000ee00262a7a24 */ /* 0x000fc600078e02ff */
[----:B------:R-:W-:Y:S01]  /*5bb0*/  IADD3.X R47, R28, R33, R30, P0, !PT ;  /* 0x000000211c2f7210 */ /* 0x000fe200007fe41e */
[C---:B------:R-:W-:Y:S01]  /*5bc0*/  IMAD R42, R235.reuse, c[0x0][0x3bc], R42 ;  /* 0x0000ef00eb2a7a24 */ /* 0x040fe200078e022a */
[----:B------:R1:W2:Y:S03]  /*5bd0*/  LDS.128 R24, [R219+0xd000] ;  /* 0x00d00000db187984 */ /* 0x0002a60000000c00 */
[----:B------:R-:W-:Y:S01]  /*5be0*/  IMAD.WIDE.U32 R46, R235, c[0x0][0x3b8], R46 ;  /* 0x0000ee00eb2e7a25 */ /* 0x000fe200078e002e */
[----:B------:R1:W3:Y:S04]  /*5bf0*/  LDS.128 R20, [R219+0xf000] ;  /* 0x00f00000db147984 */ /* 0x0002e80000000c00 */
[----:B------:R-:W-:Y:S01]  /*5c00*/  IADD3 R42, R42, R47, RZ ;  /* 0x0000002f2a2a7210 */ /* 0x000fe20007ffe0ff */
[----:B------:R1:W4:Y:S04]  /*5c10*/  LDS.128 R16, [R219+0x10000] ;  /* 0x01000000db107984 */ /* 0x0003280000000c00 */
[----:B------:R1:W1:Y:S04]  /*5c20*/  LDS.128 R12, [R219+0x11000] ;  /* 0x01100000db0c7984 */ /* 0x0002680000000c00 */
[----:B------:R1:W1:Y:S04]  /*5c30*/  LDS.128 R8, [R219+0x12000] ;  /* 0x01200000db087984 */ /* 0x0002680000000c00 */
[----:B------:R1:W1:Y:S01]  /*5c40*/  LDS.128 R4, [R219+0x13000] ;  /* 0x01300000db047984 */ /* 0x0002620000000c00 */
[----:B------:R-:W-:Y:S05]  /*5c50*/  @P2 BRA `(.L_x_210) ;  /* 0x000000c000002947 */ /* 0x000fea0003800000 */
[----:B------:R-:W4:Y:S01]  /*5c60*/  LDS.128 R28, [R219+0xc000] ;  /* 0x00c00000db1c7984 */ /* 0x000f220000000c00 */
[----:B------:R-:W-:Y:S01]  /*5c70*/  MOV R48, R46 ;  /* 0x0000002e00307202 */ /* 0x000fe20000000f00 */
[----:B------:R-:W-:Y:S01]  /*5c80*/  IMAD R41, R40, c[0x0][0x3a0], RZ ;  /* 0x0000e80028297a24 */ /* 0x000fe200078e02ff */
[----:B------:R-:W-:Y:S01]  /*5c90*/  MOV R49, R42 ;  /* 0x0000002a00317202 */ /* 0x000fe20000000f00 */
[----:B------:R-:W3:Y:S02]  /*5ca0*/  LDS.128 R32, [R219+0xe000] ;  /* 0x00e00000db207984 */ /* 0x000ee40000000c00 */
[----:B------:R-:W-:-:S02]  /*5cb0*/  IMAD R41, R214, c[0x0][0x3a4], R41 ;  /* 0x0000e900d6297a24 */ /* 0x000fc400078e0229 */
[----:B------:R-:W-:-:S05]  /*5cc0*/  IMAD.WIDE.U32 R48, R214, c[0x0][0x3a0], R48 ;  /* 0x0000e800d6307a25 */ /* 0x000fca00078e0030 */
[----:B------:R-:W-:Y:S02]  /*5cd0*/  IADD3 R41, R41, R49, RZ ;  /* 0x0000003129297210 */ /* 0x000fe40007ffe0ff */
[----:B------:R-:W-:-:S04]  /*5ce0*/  LEA R50, P0, R48, c[0x0][0x340], 0x1 ;  /* 0x0000d00030327a11 */ /* 0x000fc800078008ff */
[----:B------:R-:W-:-:S05]  /*5cf0*/  LEA.HI.X R51, R48, c[0x0][0x344], R41, 0x1, P0 ;  /* 0x0000d10030337a11 */ /* 0x000fca00000f0c29 */
[----:B----4-:R4:W-:Y:S04]  /*5d00*/  STG.E.128 [R50.64], R28 ;  /* 0x0000001c32007986 */ /* 0x0109e8000c101d06 */
[----:B---3--:R4:W-:Y:S02]  /*5d10*/  STG.E.128 [R50.64+0x80], R32 ;  /* 0x0000802032007986 */ /* 0x0089e4000c101d06 */
.L_x_210:
[----:B------:R-:W-:Y:S05]  /*5d20*/  BSYNC B0 ;  /* 0x0000000000007941 */ /* 0x000fea0003800000 */
.L_x_209:
[----:B----4-:R-:W-:Y:S01]  /*5d30*/  IADD3 R28, R214, 0x20, RZ ;  /* 0x00000020d61c7810 */ /* 0x010fe20007ffe0ff */
        /* <DEDUP_REMOVED lines=13> */
[----:B--2---:R2:W-:Y:S04]  /*5e10*/  STG.E.128 [R32.64], R24 ;  /* 0x0000001820007986 */ /* 0x0045e8000c101d06 */
[----:B---3--:R2:W-:Y:S02]  /*5e20*/  STG.E.128 [R32.64+0x80], R20 ;  /* 0x0000801420007986 */ /* 0x0085e4000c101d06 */
.L_x_212:
[----:B------:R-:W-:Y:S05]  /*5e30*/  BSYNC B0 ;  /* 0x0000000000007941 */ /* 0x000fea0003800000 */
.L_x_211:
[----:B------:R-:W-:Y:S01]  /*5e40*/  IMAD.WIDE.U32 R44, R227, c[0x0][0x3a8], R44 ;  /* 0x0000ea00e32c7a25 */ /* 0x000fe200078e002c */
[----:B------:R-:W-:Y:S03]  /*5e50*/  BSSY B0, `(.L_x_213) ;  /* 0x0000014000007945 */ /* 0x000fe60003800000 */
[----:B------:R-:W-:Y:S01]  /*5e60*/  IMAD R39, R39, c[0x0][0x3a8], RZ ;  /* 0x0000ea0027277a24 */ /* 0x000fe200078e02ff */
[----:B--23--:R-:W-:Y:S01]  /*5e70*/  IADD3 R22, P0, R37, R44, RZ ;  /* 0x0000002c25167210 */ /* 0x00cfe20007f1e0ff */
        /* <DEDUP_REMOVED lines=16> */
[----:B-1----:R2:W-:Y:S02]  /*5f80*/  STG.E.128 [R26.64+0x80], R8 ;  /* 0x000080081a007986 */ /* 0x0025e4000c101d06 */
.L_x_214:
[----:B------:R-:W-:Y:S05]  /*5f90*/  BSYNC B0 ;  /* 0x0000000000007941 */ /* 0x000fea0003800000 */
.L_x_213:
[----:B------:R-:W-:Y:S05]  /*5fa0*/  @P1 BRA `(.L_x_201) ;  /* 0x000000c000001947 */ /* 0x000fea0003800000 */
[----:B-12---:R-:W-:Y:S01]  /*5fb0*/  IADD3 R8, P0, R214, 0x20, RZ ;  /* 0x00000020d6087810 */ /* 0x006fe20007f1e0ff */
[----:B------:R-:W-:Y:S01]  /*5fc0*/  IMAD.MOV.U32 R10, RZ, RZ, R22 ;  /* 0x000000ffff0a7224 */ /* 0x000fe200078e0016 */
[----:B------:R-:W-:-:S03]  /*5fd0*/  MOV R11, R21 ;  /* 0x00000015000b7202 */ /* 0x000fc60000000f00 */
[----:B------:R-:W-:Y:S02]  /*5fe0*/  IMAD.X R9, RZ, RZ, R40, P0 ;  /* 0x000000ffff097224 */ /* 0x000fe400000e0628 */
[----:B------:R-:W-:-:S04]  /*5ff0*/  IMAD.WIDE.U32 R10, R8, c[0x0][0x3a8], R10 ;  /* 0x0000ea00080a7a25 */ /* 0x000fc800078e000a */
[----:B------:R-:W-:-:S04]  /*6000*/  IMAD R9, R9, c[0x0][0x3a8], RZ ;  /* 0x0000ea0009097a24 */ /* 0x000fc800078e02ff */
[----:B------:R-:W-:Y:S01]  /*6010*/  IMAD R9, R8, c[0x0][0x3ac], R9 ;  /* 0x0000eb0008097a24 */ /* 0x000fe200078e0209 */
[----:B------:R-:W-:-:S04]  /*6020*/  LEA R8, P0, R10, c[0x0][0x348], 0x1 ;  /* 0x0000d2000a087a11 */ /* 0x000fc800078008ff */
[----:B------:R-:W-:-:S04]  /*6030*/  IADD3 R9, R9, R11, RZ ;  /* 0x0000000b09097210 */ /* 0x000fc80007ffe0ff */
[----:B------:R-:W-:-:S05]  /*6040*/  LEA.HI.X R9, R10, c[0x0][0x34c], R9, 0x1, P0 ;  /* 0x0000d3000a097a11 */ /* 0x000fca00000f0c09 */
[----:B------:R1:W-:Y:S04]  /*6050*/  STG.E.128 [R8.64], R12 ;  /* 0x0000000c08007986 */ /* 0x0003e8000c101d06 */
[----:B------:R1:W-:Y:S02]  /*6060*/  STG.E.128 [R8.64+0x80], R4 ;  /* 0x0000800408007986 */ /* 0x0003e4000c101d06 */
.L_x_201:
[----:B------:R-:W-:Y:S05]  /*6070*/  BSYNC B1 ;  /* 0x0000000000017941 */ /* 0x000fea0003800000 */
.L_x_187:
        /* <DEDUP_REMOVED lines=9> */
.L_x_215:
[----:B------:R-:W-:Y:S05]  /*6110*/  EXIT ;  /* 0x000000000000794d */ /* 0x000fea0003800000 */
.L_x_217:
        /* <DEDUP_REMOVED lines=14> */
.L_x_2051:


//--------------------- .text._ZN5flash44flash_bwd_dq_dk_dv_loop_seqk_parallel_kernelI23Flash_bwd_kernel_traitsILi128ELi64ELi64ELi8ELi4ELi2ELi2ELb1ELb0EN7cutlass6half_tE19Flash_kernel_traitsILi128ELi64ELi64ELi8ES3_EELb0ELb0ELb1ELb1ELb0ELb0ELb0EEEvNS_16Flash_bwd_paramsE --------------------------
	.section	.text._ZN5flash44flash_bwd_dq_dk_dv_loop_seqk_parallel_kernelI23Flash_bwd_kernel_traitsILi128ELi64ELi64ELi8ELi4ELi2ELi2ELb1ELb0EN7cutlass6half_tE19Flash_kernel_traitsILi128ELi64ELi64ELi8ES3_EELb0ELb0ELb1ELb1ELb0ELb0ELb0EEEvNS_16Flash_bwd_paramsE,"ax",@progbits
	.sectioninfo	@"SHI_REGISTERS=255"
	.align	128
        .global         _ZN5flash44flash_bwd_dq_dk_dv_loop_seqk_parallel_kernelI23Flash_bwd_kernel_traitsILi128ELi64ELi64ELi8ELi4ELi2ELi2ELb1ELb0EN7cutlass6half_tE19Flash_kernel_traitsILi128ELi64ELi64ELi8ES3_EELb0ELb0ELb1ELb1ELb0ELb0ELb0EEEvNS_16Flash_bwd_paramsE
        .type           _ZN5flash44flash_bwd_dq_dk_dv_loop_seqk_parallel_kernelI23Flash_bwd_kernel_traitsILi128ELi64ELi64ELi8ELi4ELi2ELi2ELb1ELb0EN7cutlass6half_tE19Flash_kernel_traitsILi128ELi64ELi64ELi8ES3_EELb0ELb0ELb1ELb1ELb0ELb0ELb0EEEvNS_16Flash_bwd_paramsE,@function
        .size           _ZN5flash44flash_bwd_dq_dk_dv_loop_seqk_parallel_kernelI23Flash_bwd_kernel_traitsILi128ELi64ELi64ELi8ELi4ELi2ELi2ELb1ELb0EN7cutlass6half_tE19Flash_kernel_traitsILi128ELi64ELi64ELi8ES3_EELb0ELb0ELb1ELb1ELb0ELb0ELb0EEEvNS_16Flash_bwd_paramsE,(.L_x_2052 - _ZN5flash44flash_bwd_dq_dk_dv_loop_seqk_parallel_kernelI23Flash_bwd_kernel_traitsILi128ELi64ELi64ELi8ELi4ELi2ELi2ELb1ELb0EN7cutlass6half_tE19Flash_kernel_traitsILi128ELi64ELi64ELi8ES3_EELb0ELb0ELb1ELb1ELb0ELb0ELb0EEEvNS_16Flash_bwd_paramsE)
        .other          _ZN5flash44flash_bwd_dq_dk_dv_loop_seqk_parallel_kernelI23Flash_bwd_kernel_traitsILi128ELi64ELi64ELi8ELi4ELi2ELi2ELb1ELb0EN7cutlass6half_tE19Flash_kernel_traitsILi128ELi64ELi64ELi8ES3_EELb0ELb0ELb1ELb1ELb0ELb0ELb0EEEvNS_16Flash_bwd_paramsE,@"STO_CUDA_ENTRY STV_DEFAULT"
_ZN5flash44flash_bwd_dq_dk_dv_loop_seqk_parallel_kernelI23Flash_bwd_kernel_traitsILi128ELi64ELi64ELi8ELi4ELi2ELi2ELb1ELb0EN7cutlass6half_tE19Flash_kernel_traitsILi128ELi64ELi64ELi8ES3_EELb0ELb0ELb1ELb1ELb0ELb0ELb0EEEvNS_16Flash_bwd_paramsE:
.text._ZN5flash44flash_bwd_dq_dk_dv_loop_seqk_parallel_kernelI23Flash_bwd_kernel_traitsILi128ELi64ELi64ELi8ELi4ELi2ELi2ELb1ELb0EN7cutlass6half_tE19Flash_kernel_traitsILi128ELi64ELi64ELi8ES3_EELb0ELb0ELb1ELb1ELb0ELb0ELb0EEEvNS_16Flash_bwd_paramsE:
        /* <DEDUP_REMOVED lines=15> */
[----:B-1----:R-:W-:Y:S01]  /*00f0*/  SHF.R.S32.HI R12, RZ, 0x1f, R14 ;  /* 0x0000001fff0c7819 */ /* 0x002fe2000001140e */
[----:B------:R-:W-:-:S03]  /*0100*/  IMAD.SHL.U32 R251, R14, 0x2, RZ ;  /* 0x000000020efb7824 */ /* 0x000fc600078e00ff */
[CC--:B------:R-:W-:Y:S02]  /*0110*/  LEA.HI R4, R12.reuse, R14.reuse, RZ, 0x5 ;  /* 0x0000000e0c047211 */ /* 0x0c0fe400078f28ff */
[----:B------:R-:W-:Y:S02]  /*0120*/  LEA.HI R9, R12, R14, RZ, 0x4 ;  /* 0x0000000e0c097211 */ /* 0x000fe400078f20ff */
[--C-:B------:R-:W-:Y:S02]  /*0130*/  SHF.R.S32.HI R6, RZ, 0x5, R4.reuse ;  /* 0x00000005ff067819 */ /* 0x100fe40000011404 */
[----:B------:R-:W-:Y:S02]  /*0140*/  SHF.R.S32.HI R0, RZ, 0x1f, R4 ;  /* 0x0000001fff007819 */ /* 0x000fe40000011404 */
[-C--:B------:R-:W-:Y:S02]  /*0150*/  LEA.HI R3, R4, R6.reuse, RZ, 0x1 ;  /* 0x0000000604037211 */ /* 0x080fe400078f08ff */
[----:B------:R-:W-:-:S02]  /*0160*/  LEA.HI R0, R0, R6, RZ, 0x2 ;  /* 0x0000000600007211 */ /* 0x000fc400078f10ff */
[----:B------:R-:W-:Y:S02]  /*0170*/  LEA.HI R16, R12, R14, RZ, 0x2 ;  /* 0x0000000e0c107211 */ /* 0x000fe400078f10ff */
[----:B------:R-:W-:Y:S02]  /*0180*/  SHF.R.S32.HI R8, RZ, 0x4, R9 ;  /* 0x00000004ff087819 */ /* 0x000fe40000011409 */
[----:B------:R-:W-:Y:S02]  /*0190*/  LOP3.LUT R2, R0, 0xfffffffc, RZ, 0xc0, !PT ;  /* 0xfffffffc00027812 */ /* 0x000fe400078ec0ff */
[----:B------:R-:W-:Y:S02]  /*01a0*/  LOP3.LUT R0, R3, 0xfffffffe, RZ, 0xc0, !PT ;  /* 0xfffffffe03007812 */ /* 0x000fe400078ec0ff */
[----:B------:R-:W-:Y:S01]  /*01b0*/  SHF.R.S32.HI R11, RZ, 0x2, R16 ;  /* 0x00000002ff0b7819 */ /* 0x000fe20000011410 */
[C---:B------:R-:W-:Y:S01]  /*01c0*/  IMAD.IADD R13, R6.reuse, 0x1, -R2 ;  /* 0x00000001060d7824 */ /* 0x040fe200078e0a02 */
[----:B------:R-:W-:Y:S01]  /*01d0*/  SHF.R.S32.HI R7, RZ, 0x1f, R16 ;  /* 0x0000001fff077819 */ /* 0x000fe20000011410 */
[----:B------:R-:W-:Y:S01]  /*01e0*/  IMAD.IADD R206, R6, 0x1, -R0 ;  /* 0x0000000106ce7824 */ /* 0x000fe200078e0a00 */
[----:B------:R-:W-:-:S02]  /*01f0*/  LEA.HI R5, R9, R8, RZ, 0x1 ;  /* 0x0000000809057211 */ /* 0x000fc400078f08ff */
[----:B------:R-:W-:Y:S02]  /*0200*/  LEA.HI R3, R7, R11, RZ, 0x3 ;  /* 0x0000000b07037211 */ /* 0x000fe400078f18ff */
[----:B------:R-:W-:Y:S02]  /*0210*/  LOP3.LUT R2, R4, 0xffffffe0, RZ, 0xc0, !PT ;  /* 0xffffffe004027812 */ /* 0x000fe400078ec0ff */
[----:B------:R-:W-:Y:S02]  /*0220*/  LOP3.LUT R0, R5, 0xfffffffe, RZ, 0xc0, !PT ;  /* 0xfffffffe05007812 */ /* 0x000fe400078ec0ff */
[----:B------:R-:W-:Y:S01]  /*0230*/  LEA.HI R15, R12, R14, RZ, 0x3 ;  /* 0x0000000e0c0f7211 */ /* 0x000fe200078f18ff */
[----:B------:R-:W-:Y:S01]  /*0240*/  IMAD.IADD R2, R14, 0x1, -R2 ;  /* 0x000000010e027824 */ /* 0x000fe200078e0a02 */
[----:B------:R-:W-:Y:S01]  /*0250*/  LOP3.LUT R3, R3, 0xfffffff8, RZ, 0xc0, !PT ;  /* 0xfffffff803037812 */ /* 0x000fe200078ec0ff */
[----:B------:R-:W-:Y:S01]  /*0260*/  IMAD.IADD R10, R8, 0x1, -R0 ;  /* 0x00000001080a7824 */ /* 0x000fe200078e0a00 */
[----:B------:R-:W-:-:S02]  /*0270*/  SHF.R.S32.HI R243, RZ, 0x3, R15 ;  /* 0x00000003fff37819 */ /* 0x000fc4000001140f */
[----:B------:R-:W-:Y:S01]  /*0280*/  LOP3.LUT R0, R15, 0xfffffff8, RZ, 0xc0, !PT ;  /* 0xfffffff80f007812 */ /* 0x000fe200078ec0ff */
[----:B------:R-:W-:Y:S01]  /*0290*/  IMAD.IADD R8, R11, 0x1, -R3 ;  /* 0x000000010b087824 */ /* 0x000fe200078e0a03 */
[----:B------:R-:W-:Y:S01]  /*02a0*/  SHF.R.S32.HI R5, RZ, 0x1f, R2 ;  /* 0x0000001fff057819 */ /* 0x000fe20000011402 */
[----:B------:R-:W-:Y:S01]  /*02b0*/  IMAD.SHL.U32 R4, R243, 0x40, RZ ;  /* 0x00000040f3047824 */ /* 0x000fe200078e00ff */
[----:B------:R-:W-:Y:S01]  /*02c0*/  LOP3.LUT R3, R9, 0xfffffff0, RZ, 0xc0, !PT ;  /* 0xfffffff009037812 */ /* 0x000fe200078ec0ff */
[----:B------:R-:W-:Y:S01]  /*02d0*/  IMAD.IADD R0, R14, 0x1, -R0 ;  /* 0x000000010e007824 */ /* 0x000fe200078e0a00 */
[----:B------:R-:W-:Y:S02]  /*02e0*/  LEA.HI R250, R5, R2, RZ, 0x2 ;  /* 0x0000000205fa7211 */ /* 0x000fe400078f10ff */
[----:B------:R-:W-:Y:S01]  /*02f0*/  LEA.HI R7, R12, R14, RZ, 0x7 ;  /* 0x0000000e0c077211 */ /* 0x000fe200078f38ff */
[----:B------:R-:W-:Y:S01]  /*0300*/  IMAD.IADD R2, R14, 0x1, -R3 ;  /* 0x000000010e027824 */ /* 0x000fe200078e0a03 */
[----:B------:R-:W-:Y:S01]  /*0310*/  LOP3.LUT R3, R4, 0x1c0, RZ, 0xc0, !PT ;  /* 0x000001c004037812 */ /* 0x000fe200078ec0ff */
[C---:B------:R-:W-:Y:S01]  /*0320*/  IMAD.SHL.U32 R224, R0.reuse, 0x8, RZ ;  /* 0x0000000800e07824 */ /* 0x040fe200078e00ff */
[----:B------:R-:W-:-:S02]  /*0330*/  LOP3.LUT P4, RZ, R0, 0x2, RZ, 0xc0, !PT ;  /* 0x0000000200ff7812 */ /* 0x000fc4000788c0ff */
[----:B------:R-:W-:Y:S02]  /*0340*/  SHF.R.U32.HI R4, RZ, 0x3, R3 ;  /* 0x00000003ff047819 */ /* 0x000fe40000011603 */
[C---:B------:R-:W-:Y:S01]  /*0350*/  LOP3.LUT P3, RZ, R0.reuse, 0x4, RZ, 0xc0, !PT ;  /* 0x0000000400ff7812 */ /* 0x040fe2000786c0ff */
[----:B------:R-:W-:Y:S01]  /*0360*/  IMAD.SHL.U32 R0, R0, 0x40, RZ ;  /* 0x0000004000007824 */ /* 0x000fe200078e00ff */
[----:B------:R-:W-:Y:S02]  /*0370*/  LOP3.LUT R3, R3, 0x38, R224, 0xf8, !PT ;  /* 0x0000003803037812 */ /* 0x000fe400078ef8e0 */
[----:B------:R-:W-:Y:S02]  /*0380*/  SHF.R.S32.HI R5, RZ, 0x1f, R2 ;  /* 0x0000001fff057819 */ /* 0x000fe40000011402 */
[----:B------:R-:W-:Y:S01]  /*0390*/  LOP3.LUT R9, R3, R4, RZ, 0x3c, !PT ;  /* 0x0000000403097212 */ /* 0x000fe200078e3cff */
[----:B------:R-:W-:Y:S01]  /*03a0*/  IMAD.SHL.U32 R3, R206, 0x10, RZ ;  /* 0x00000010ce037824 */ /* 0x000fe200078e00ff */
[----:B------:R-:W-:-:S02]  /*03b0*/  LOP3.LUT R0, R0, 0x1c0, RZ, 0xc0, !PT ;  /* 0x000001c000007812 */ /* 0x000fc400078ec0ff */
[----:B------:R-:W-:Y:S02]  /*03c0*/  LEA.HI R11, R5, R2, RZ, 0x3 ;  /* 0x00000002050b7211 */ /* 0x000fe400078f18ff */
[----:B------:R-:W-:Y:S02]  /*03d0*/  SHF.R.S32.HI R7, RZ, 0x7, R7 ;  /* 0x00000007ff077819 */ /* 0x000fe40000011407 */
[C---:B------:R-:W-:Y:S02]  /*03e0*/  LOP3.LUT R202, R0.reuse, 0x8, R15, 0xf8, !PT ;  /* 0x0000000800ca7812 */ /* 0x040fe400078ef80f */
[----:B------:R-:W-:Y:S01]  /*03f0*/  LOP3.LUT R6, R0, 0x10, R3, 0xf8, !PT ;  /* 0x0000001000067812 */ /* 0x000fe200078ef803 */
[----:B------:R-:W-:Y:S01]  /*0400*/  IMAD.SHL.U32 R3, R10, 0x200, RZ ;  /* 0x000002000a037824 */ /* 0x000fe200078e00ff */
[----:B------:R-:W-:Y:S02]  /*0410*/  SHF.R.U32.HI R198, RZ, 0x3, R0 ;  /* 0x00000003ffc67819 */ /* 0x000fe40000011600 */
[----:B------:R-:W-:Y:S01]  /*0420*/  LOP3.LUT R5, R11, 0xfffffff8, RZ, 0xc0, !PT ;  /* 0xfffffff80b057812 */ /* 0x000fe200078ec0ff */
[----:B------:R-:W-:Y:S01]  /*0430*/  IMAD R0, R7, 0x800, R3 ;  /* 0x0000080007007824 */ /* 0x000fe200078e0203 */
[----:B------:R-:W-:-:S02]  /*0440*/  LOP3.LUT R4, R8, 0x1, RZ, 0xc0, !PT ;  /* 0x0000000108047812 */ /* 0x000fc400078ec0ff */
[----:B------:R-:W-:Y:S01]  /*0450*/  LOP3.LUT R202, R202, R198, RZ, 0x3c, !PT ;  /* 0x000000c6caca7212 */ /* 0x000fe200078e3cff */
[----:B------:R-:W-:Y:S01]  /*0460*/  IMAD.IADD R5, R2, 0x1, -R5 ;  /* 0x0000000102057824 */ /* 0x000fe200078e0a05 */
[----:B------:R-:W-:Y:S02]  /*0470*/  LEA.HI R12, R12, R14, RZ, 0x6 ;  /* 0x0000000e0c0c7211 */ /* 0x000fe400078f30ff */
[----:B------:R-:W-:Y:S01]  /*0480*/  ISETP.NE.U32.AND P0, PT, R4, 0x1, PT ;  /* 0x000000010400780c */ /* 0x000fe20003f05070 */
[----:B------:R-:W-:Y:S01]  /*0490*/  IMAD.IADD R202, R0, 0x1, R202 ;  /* 0x0000000100ca7824 */ /* 0x000fe200078e02ca */
[----:B------:R-:W-:Y:S01]  /*04a0*/  LOP3.LUT R2, R6, 0x8, R15, 0xf8, !PT ;  /* 0x0000000806027812 */ /* 0x000fe200078ef80f */
[----:B------:R-:W-:Y:S01]  /*04b0*/  IMAD.SHL.U32 R6, R5, 0x40, RZ ;  /* 0x0000004005067824 */ /* 0x000fe200078e00ff */
[----:B------:R-:W-:Y:S01]  /*04c0*/  LOP3.LUT R4, R16, 0x7ffffffc, RZ, 0xc0, !PT ;  /* 0x7ffffffc10047812 */ /* 0x000fe200078ec0ff */
[----:B------:R-:W-:Y:S01]  /*04d0*/  IMAD.SHL.U32 R202, R202, 0x2, RZ ;  /* 0x00000002caca7824 */ /* 0x000fe200078e00ff */
[----:B------:R-:W-:-:S02]  /*04e0*/  SHF.R.S32.HI R0, RZ, 0x6, R12 ;  /* 0x00000006ff007819 */ /* 0x000fc4000001140c */
[----:B------:R-:W-:Y:S01]  /*04f0*/  LOP3.LUT R198, R3, R2, R198, 0xf6, !PT ;  /* 0x0000000203c67212 */ /* 0x000fe200078ef6c6 */
[----:B------:R-:W-:Y:S01]  /*0500*/  IMAD.IADD R3, R14, 0x1, -R4 ;  /* 0x000000010e037824 */ /* 0x000fe200078e0a04 */
[----:B------:R-:W-:Y:S01]  /*0510*/  R2P PR, R8, 0x6 ;  /* 0x0000000608007804 */ /* 0x000fe20000000000 */
[C---:B------:R-:W-:Y:S01]  /*0520*/  IMAD R17, R0.reuse, 0x200, R9 ;  /* 0x0000020000117824 */ /* 0x040fe200078e0209 */
[----:B------:R-:W-:Y:S01]  /*0530*/  SEL R197, R197, 0xffffffc0, !P3 ;  /* 0xffffffc0c5c57807 */ /* 0x000fe20005800000 */
[----:B------:R-:W-:Y:S01]  /*0540*/  IMAD.SHL.U32 R4, R0, 0x8, RZ ;  /* 0x0000000800047824 */ /* 0x000fe200078e00ff */
[----:B------:R-:W-:Y:S01]  /*0550*/  SEL R233, R233, 0x10, !P0 ;  /* 0x00000010e9e97807 */ /* 0x000fe20004000000 */
[----:B------:R-:W-:Y:S01]  /*0560*/  IMAD.SHL.U32 R0, R8, 0x40, RZ ;  /* 0x0000004008007824 */ /* 0x000fe200078e00ff */
[----:B------:R1:W-:Y:S01]  /*0570*/  STL [R1+0x8], R17 ;  /* 0x0000081101007387 */ /* 0x0003e20000100800 */
[----:B------:R-:W-:Y:S01]  /*0580*/  IMAD.SHL.U32 R2, R7, 0x20, RZ ;  /* 0x0000002007027824 */ /* 0x000fe200078e00ff */
[----:B------:R-:W-:Y:S01]  /*0590*/  LOP3.LUT R4, R4, 0x18, RZ, 0xc0, !PT ;  /* 0x0000001804047812 */ /* 0x000fe200078ec0ff */
[----:B------:R-:W-:Y:S01]  /*05a0*/  IMAD.SHL.U32 R7, R3, 0x2, RZ ;  /* 0x0000000203077824 */ /* 0x000fe200078e00ff */
[----:B------:R-:W-:Y:S01]  /*05b0*/  LOP3.LUT R0, R0, 0x1c0, RZ, 0xc0, !PT ;  /* 0x000001c000007812 */ /* 0x000fe200078ec0ff */
[----:B------:R-:W-:Y:S01]  /*05c0*/  IMAD.SHL.U32 R3, R10, 0x20, RZ ;  /* 0x000000200a037824 */ /* 0x000fe200078e00ff */
[----:B------:R-:W-:Y:S01]  /*05d0*/  LOP3.LUT R251, R2, 0x6, R251, 0xf8, !PT ;  /* 0x0000000602fb7812 */ /* 0x000fe200078ef8fb */
[----:B------:R-:W-:Y:S01]  /*05e0*/  IMAD R8, R13, 0x400, R7 ;  /* 0x000004000d087824 */ /* 0x000fe200078e0207 */
[----:B------:R-:W-:Y:S01]  /*05f0*/  LOP3.LUT R5, R0, 0x20, R2, 0xf8, !PT ;  /* 0x0000002000057812 */ /* 0x000fe200078ef802 */
[----:B------:R-:W-:Y:S01]  /*0600*/  IMAD.IADD R200, R202, 0x1, R197 ;  /* 0x00000001cac87824 */ /* 0x000fe200078e02c5 */
[----:B------:R-:W-:Y:S01]  /*0610*/  SHF.R.U32.HI R2, RZ, 0x3, R0 ;  /* 0x00000003ff027819 */ /* 0x000fe20000011600 */
[----:B------:R-:W-:Y:S01]  /*0620*/  IMAD.SHL.U32 R216, R17, 0x2, RZ ;  /* 0x0000000211d87824 */ /* 0x000fe200078e00ff */
[----:B------:R-:W-:-:S02]  /*0630*/  LOP3.LUT R9, R4, 0x20, R3, 0xf8, !PT ;  /* 0x0000002004097812 */ /* 0x000fc400078ef803 */
[----:B------:R-:W-:Y:S02]  /*0640*/  LOP3.LUT R3, R6, 0x1c0, RZ, 0xc0, !PT ;  /* 0x000001c006037812 */ /* 0x000fe400078ec0ff */
[----:B------:R-:W-:Y:S02]  /*0650*/  LOP3.LUT R5, R5, R2, RZ, 0x3c, !PT ;  /* 0x0000000205057212 */ /* 0x000fe400078e3cff */
[----:B------:R-:W-:Y:S01]  /*0660*/  LOP3.LUT R6, R2, R0, R4, 0x1e, !PT ;  /* 0x0000000002067212 */ /* 0x000fe200078e1e04 */
[----:B------:R-:W-:Y:S01]  /*0670*/  IMAD.SHL.U32 R0, R10, 0x8, RZ ;  /* 0x000000080a007824 */ /* 0x000fe200078e00ff */
[----:B------:R-:W-:Y:S01]  /*0680*/  SHF.R.U32.HI R2, RZ, 0x3, R3 ;  /* 0x00000003ff027819 */ /* 0x000fe20000011603 */
[----:B------:R-:W-:Y:S01]  /*0690*/  IMAD.IADD R8, R8, 0x1, R5 ;  /* 0x0000000108087824 */ /* 0x000fe200078e0205 */
[----:B------:R-:W-:Y:S01]  /*06a0*/  SHF.R.S32.HI R250, RZ, 0x2, R250 ;  /* 0x00000002fffa7819 */ /* 0x000fe200000114fa */
[----:B------:R-:W-:Y:S01]  /*06b0*/  IMAD.SHL.U32 R4, R11, 0x40, RZ ;  /* 0x000000400b047824 */ /* 0x000fe200078e00ff */
[----:B------:R-:W-:Y:S01]  /*06c0*/  LOP3.LUT R5, R3, 0x8, R0, 0xf8, !PT ;  /* 0x0000000803057812 */ /* 0x000fe200078ef800 */
[----:B------:R-:W-:Y:S01]  /*06d0*/  IMAD.SHL.U32 R231, R8, 0x2, RZ ;  /* 0x0000000208e77824 */ /* 0x000fe200078e00ff */
[----:B------:R-:W-:Y:S01]  /*06e0*/  LOP3.LUT R3, R2, R9, R3, 0x1e, !PT ;  /* 0x0000000902037212 */ /* 0x000fe200078e1e03 */
[----:B------:R-:W-:Y:S01]  /*06f0*/  IMAD R250, R13, 0x10, R250 ;  /* 0x000000100dfa7824 */ /* 0x000fe200078e02fa */
[----:B------:R-:W-:Y:S01]  /*0700*/  LOP3.LUT R2, R5, R2, RZ, 0x3c, !PT ;  /* 0x0000000205027212 */ /* 0x000fe200078e3cff */
[----:B------:R-:W-:Y:S01]  /*0710*/  IMAD R5, R206, 0x400, R7 ;  /* 0x00000400ce057824 */ /* 0x000fe200078e0207 */
[----:B------:R-:W-:Y:S01]  /*0720*/  LOP3.LUT R0, R4, 0xfffffe00, RZ, 0xc0, !PT ;  /* 0xfffffe0004007812 */ /* 0x000fe200078ec0ff */
[C---:B------:R-:W-:Y:S01]  /*0730*/  IMAD.IADD R234, R231.reuse, 0x1, R233 ;  /* 0x00000001e7ea7824 */ /* 0x040fe200078e02e9 */
[----:B------:R-:W-:Y:S01]  /*0740*/  IADD3 R232, R231, 0x20, RZ ;  /* 0x00000020e7e87810 */ /* 0x000fe20007ffe0ff */
[----:B------:R-:W-:Y:S01]  /*0750*/  IMAD.IADD R5, R5, 0x1, R6 ;  /* 0x0000000105057824 */ /* 0x000fe200078e0206 */
[----:B------:R-:W-:Y:S01]  /*0760*/  LOP3.LUT R211, R3, R0, RZ, 0xfc, !PT ;  /* 0x0000000003d37212 */ /* 0x000fe200078efcff */
[--C-:B------:R-:W-:Y:S01]  /*0770*/  IMAD R4, R13, 0x400, R0.reuse ;  /* 0x000004000d047824 */ /* 0x100fe200078e0200 */
[----:B------:R-:W-:Y:S01]  /*0780*/  @P1 IADD3 R232, R231, -0x20, RZ ;  /* 0xffffffe0e7e81810 */ /* 0x000fe20007ffe0ff */
[----:B------:R-:W-:Y:S01]  /*0790*/  IMAD R206, R206, 0x400, R0 ;  /* 0x00000400cece7824 */ /* 0x000fe200078e0200 */
[----:B------:R-:W-:Y:S01]  /*07a0*/  LEA R252, R5, 0xc000, 0x1 ;  /* 0x0000c00005fc7811 */ /* 0x000fe200078e08ff */
[----:B------:R-:W-:-:S02]  /*07b0*/  IMAD.IADD R210, R4, 0x1, R2 ;  /* 0x0000000104d27824 */ /* 0x000fc400078e0202 */
[----:B------:R-:W-:Y:S01]  /*07c0*/  IMAD.IADD R206, R2, 0x1, R206 ;  /* 0x0000000102ce7824 */ /* 0x000fe200078e02ce */
[C---:B------:R-:W-:Y:S01]  /*07d0*/  IADD3 R2, R252.reuse, 0x40, RZ ;  /* 0x00000040fc027810 */ /* 0x040fe20007ffe0ff */
[----:B------:R-:W-:Y:S01]  /*07e0*/  IMAD.MOV.U32 R0, RZ, RZ, 0x20 ;  /* 0x00000020ff007424 */ /* 0x000fe200078e00ff */
[----:B------:R-:W-:Y:S01]  /*07f0*/  @P2 IADD3 R2, R252, -0x40, RZ ;  /* 0xffffffc0fc022810 */ /* 0x000fe20007ffe0ff */
[----:B------:R-:W-:Y:S01]  /*0800*/  IMAD.IADD R233, R233, 0x1, R232 ;  /* 0x00000001e9e97824 */ /* 0x000fe200078e02e8 */
[----:B------:R-:W-:Y:S02]  /*0810*/  LEA R206, R206, 0x10000, 0x1 ;  /* 0x00010000cece7811 */ /* 0x000fe400078e08ff */
[----:B------:R-:W-:Y:S01]  /*0820*/  SEL R0, R0, 0xffffffe0, !P4 ;  /* 0xffffffe000007807 */ /* 0x000fe20006000000 */
[----:B------:R1:W-:Y:S03]  /*0830*/  STL [R1], R2 ;  /* 0x0000000201007387 */ /* 0x0003e60000100800 */
[----:B------:R-:W-:Y:S01]  /*0840*/  IADD3 R204, R197, R202, R0 ;  /* 0x000000cac5cc7210 */ /* 0x000fe20007ffe000 */
[----:B------:R-:W-:-:S02]  /*0850*/  IMAD R197, R198, 0x2, R197 ;  /* 0x00000002c6c57824 */ /* 0x000fc400078e02c5 */
[----:B------:R-:W-:Y:S02]  /*0860*/  IMAD.IADD R203, R202, 0x1, R0 ;  /* 0x00000001cacb7824 */ /* 0x000fe400078e0200 */
[----:B--2---:R-:W-:Y:S02]  /*0870*/  IMAD.SHL.U32 R198, R198, 0x2, RZ ;  /* 0x00000002c6c67824 */ /* 0x004fe400078e00ff */
.L_x_266:
[----:B--2---:R-:W2:Y:S01]  /*0880*/  S2R R34, SR_CTAID.Y ;  /* 0x0000000000227919 */ /* 0x004ea20000002600 */
[----:B---3--:R-:W3:Y:S01]  /*0890*/  LDC.U8 R0, c[0x0][0x312] ;  /* 0x0000c480ff007b82 */ /* 0x008ee20000000000 */
[----:B------:R-:W-:Y:S02]  /*08a0*/  ISETP.NE.U32.AND P2, PT, RZ, c[0x0][0x240], PT ;  /* 0x00009000ff007a0c */ /* 0x000fe40003f45070 */
[----:B------:R-:W-:Y:S02]  /*08b0*/  ISETP.EQ.U32.AND P5, PT, RZ, c[0x0][0x248], PT ;  /* 0x00009200ff007a0c */ /* 0x000fe40003fa2070 */
[----:B------:R-:W-:Y:S02]  /*08c0*/  ISETP.NE.AND.EX P2, PT, RZ, c[0x0][0x244], PT, P2 ;  /* 0x00009100ff007a0c */ /* 0x000fe40003f45320 */
[----:B------:R-:W-:Y:S01]  /*08d0*/  ISETP.NE.U32.AND P3, PT, RZ, c[0x0][0x250], PT ;  /* 0x00009400ff007a0c */ /* 0x000fe20003f65070 */
[----:B-1----:R-:W-:-:S03]  /*08e0*/  IMAD.MOV.U32 R35, RZ, RZ, -0x1 ;  /* 0xffffffffff237424 */ /* 0x002fc600078e00ff */
[----:B------:R-:W-:Y:S01]  /*08f0*/  ISETP.NE.AND.EX P3, PT, RZ, c[0x0][0x254], PT, P3 ;  /* 0x00009500ff007a0c */ /* 0x000fe20003f65330 */
[----:B--2---:R-:W-:Y:S01]  /*0900*/  IMAD.SHL.U32 R8, R34, 0x4, RZ ;  /* 0x0000000422087824 */ /* 0x004fe200078e00ff */
[----:B------:R-:W-:Y:S02]  /*0910*/  SHF.R.S32.HI R31, RZ, 0x1f, R34 ;  /* 0x0000001fff1f7819 */ /* 0x000fe40000011422 */
[----:B---3--:R-:W-:Y:S01]  /*0920*/  ISETP.NE.AND P4, PT, R0, RZ, PT ;  /* 0x000000ff0000720c */ /* 0x008fe20003f85270 */
[----:B------:R-:W-:Y:S01]  /*0930*/  IMAD.MOV.U32 R0, RZ, RZ, -0x1 ;  /* 0xffffffffff007424 */ /* 0x000fe200078e00ff */
[----:B------:R-:W-:Y:S02]  /*0940*/  SHF.L.U64.HI R7, R34, 0x2, R31 ;  /* 0x0000000222077819 */ /* 0x000fe4000001021f */
[----:B-1----:R-:W-:Y:S02]  /*0950*/  IADD3 R2, P0, R8, c[0x0][0x240], RZ ;  /* 0x0000900008027a10 */ /* 0x002fe40007f1e0ff */
        /* <DEDUP_REMOVED lines=21> */
.L_x_218:
        /* <DEDUP_REMOVED lines=13> */
[----:B------:R-:W-:Y:S01]  /*0b80*/  IADD3 R2, R230, 0x40, R17 ;  /* 0x00000040e6027810 */ /* 0x000fe20007ffe011 */
[----:B------:R-:W-:Y:S01]  /*0b90*/  IMAD.WIDE.U32 R8, R34, c[0x0][0x178], RZ ;  /* 0x00005e0022087a25 */ /* 0x000fe200078e00ff */
[----:B------:R-:W-:Y:S02]  /*0ba0*/  IADD3 R3, R230, 0x3f, RZ ;  /* 0x0000003fe6037810 */ /* 0x000fe40007ffe0ff */
[----:B------:R-:W-:Y:S02]  /*0bb0*/  IADD3 R2, R2, c[0x0][0x2e4], -R219 ;  /* 0x0000b90002027a10 */ /* 0x000fe40007ffe8db */
[----:B------:R-:W-:Y:S02]  /*0bc0*/  ISETP.NE.AND P0, PT, R35, -0x1, PT ;  /* 0xffffffff2300780c */ /* 0x000fe40003f05270 */
[----:B------:R-:W-:Y:S02]  /*0bd0*/  IADD3 R2, R2, 0x3f, RZ ;  /* 0x0000003f02027810 */ /* 0x000fe40007ffe0ff */
[----:B------:R-:W-:-:S02]  /*0be0*/  SHF.R.S32.HI R4, RZ, 0x1f, R3 ;  /* 0x0000001fff047819 */ /* 0x000fc40000011403 */
[----:B------:R-:W-:Y:S02]  /*0bf0*/  SHF.R.S32.HI R5, RZ, 0x1f, R2 ;  /* 0x0000001fff057819 */ /* 0x000fe40000011402 */
[----:B------:R-:W-:Y:S01]  /*0c00*/  LEA.HI R3, R4, R3, RZ, 0x6 ;  /* 0x0000000304037211 */ /* 0x000fe200078f30ff */
[----:B------:R-:W-:Y:S01]  /*0c10*/  IMAD R4, R31, c[0x0][0x178], RZ ;  /* 0x00005e001f047a24 */ /* 0x000fe200078e02ff */
[----:B------:R-:W-:Y:S02]  /*0c20*/  LEA.HI R2, R5, R2, RZ, 0x6 ;  /* 0x0000000205027211 */ /* 0x000fe400078f30ff */
[----:B------:R-:W-:Y:S01]  /*0c30*/  ISETP.NE.AND P1, PT, R0, -0x1, PT ;  /* 0xffffffff0000780c */ /* 0x000fe20003f25270 */
[----:B------:R-:W-:Y:S01]  /*0c40*/  @P0 IMAD.IADD R6, R244, 0x1, R35 ;  /* 0x00000001f4060824 */ /* 0x000fe200078e0223 */
[----:B------:R-:W-:Y:S02]  /*0c50*/  SHF.R.S32.HI R7, RZ, 0x6, R3 ;  /* 0x00000006ff077819 */ /* 0x000fe40000011403 */
[----:B------:R-:W-:Y:S01]  /*0c60*/  SHF.R.S32.HI R3, RZ, 0x6, R2 ;  /* 0x00000006ff037819 */ /* 0x000fe20000011402 */
[----:B------:R-:W-:-:S02]  /*0c70*/  IMAD R2, R34, c[0x0][0x17c], R4 ;  /* 0x00005f0022027a24 */ /* 0x000fc400078e0204 */
[----:B------:R-:W-:Y:S01]  /*0c80*/  IMAD.WIDE.U32 R4, R0, c[0x0][0x190], RZ ;  /* 0x0000640000047a25 */ /* 0x000fe200078e00ff */
[----:B------:R-:W-:-:S03]  /*0c90*/  IMNMX R217, R7, R3, PT ;  /* 0x0000000307d97217 */ /* 0x000fc60003800200 */
[----:B------:R-:W-:Y:S01]  /*0ca0*/  IMAD.IADD R23, R9, 0x1, R2 ;  /* 0x0000000109177824 */ /* 0x000fe200078e0202 */
[----:B------:R-:W-:Y:S01]  /*0cb0*/  LEA R9, R217, 0xffffffc0, 0x6 ;  /* 0xffffffc0d9097811 */ /* 0x000fe200078e30ff */
[----:B------:R-:W-:Y:S01]  /*0cc0*/  IMAD R7, R0, c[0x0][0x194], RZ ;  /* 0x0000650000077a24 */ /* 0x000fe200078e02ff */
[----:B------:R-:W-:Y:S01]  /*0cd0*/  SEL R27, R8, R4, !P1 ;  /* 0x00000004081b7207 */ /* 0x000fe20004800000 */
[----:B------:R-:W-:Y:S01]  /*0ce0*/  @P0 IMAD.WIDE.U32 R2, R6, c[0x0][0x198], RZ ;  /* 0x0000660006020a25 */ /* 0x000fe200078e00ff */
[----:B------:R-:W-:-:S03]  /*0cf0*/  SHF.R.S32.HI R19, RZ, 0x1f, R9 ;  /* 0x0000001fff137819 */ /* 0x000fc60000011409 */
[----:B------:R-:W-:Y:S02]  /*0d00*/  @P1 IMAD.IADD R23, R5, 0x1, R7 ;  /* 0x0000000105171824 */ /* 0x000fe400078e0207 */
        /* <DEDUP_REMOVED lines=13> */
.L_x_220:
        /* <DEDUP_REMOVED lines=15> */
.L_x_221:
[----:B------:R-:W-:Y:S01]  /*0ed0*/  IABS R12, c[0x0][0x1c8] ;  /* 0x00007200000c7a13 */ /* 0x000fe20000000000 */
[----:B------:R-:W2:Y:S01]  /*0ee0*/  LDC.U8 R13, c[0x0][0x328] ;  /* 0x0000ca00ff0d7b82 */ /* 0x000ea20000000000 */
[----:B------:R-:W-:Y:S01]  /*0ef0*/  IABS R7, R246 ;  /* 0x000000f600077213 */ /* 0x000fe20000000000 */
[C---:B------:R-:W-:Y:S01]  /*0f00*/  @P1 IMAD.WIDE.U32 R4, R0.reuse, c[0x0][0x370], RZ ;  /* 0x0000dc0000041a25 */ /* 0x040fe200078e00ff */
[----:B------:R-:W3:Y:S01]  /*0f10*/  I2F.RP R2, R12 ;  /* 0x0000000c00027306 */ /* 0x000ee20000209400 */
[----:B------:R-:W-:Y:S01]  /*0f20*/  MOV R10, c[0x0][0x224] ;  /* 0x00008900000a7a02 */ /* 0x000fe20000000f00 */
[----:B------:R-:W4:Y:S01]  /*0f30*/  S2R R14, SR_CTAID.X ;  /* 0x00000000000e7919 */ /* 0x000f220000002500 */
[----:B------:R-:W-:Y:S01]  /*0f40*/  MOV R8, R7 ;  /* 0x0000000700087202 */ /* 0x000fe20000000f00 */
[----:B------:R-:W-:Y:S01]  /*0f50*/  @P1 IMAD R18, R0, c[0x0][0x374], R5 ;  /* 0x0000dd0000121a24 */ /* 0x000fe200078e0205 */
[----:B------:R-:W-:Y:S01]  /*0f60*/  LOP3.LUT R7, R246, c[0x0][0x1c8], RZ, 0x3c, !PT ;  /* 0x00007200f6077a12 */ /* 0x000fe200078e3cff */
[----:B------:R-:W-:Y:S01]  /*0f70*/  @P1 IMAD.MOV.U32 R15, RZ, RZ, R4 ;  /* 0x000000ffff0f1224 */ /* 0x000fe200078e0004 */
[----:B------:R-:W-:Y:S01]  /*0f80*/  SHF.R.S32.HI R10, RZ, 0x1f, R10 ;  /* 0x0000001fff0a7819 */ /* 0x000fe2000001140a */
[----:B------:R-:W-:Y:S01]  /*0f90*/  @!P1 IMAD.WIDE.U32 R4, R34, c[0x0][0x368], RZ ;  /* 0x0000da0022049a25 */ /* 0x000fe200078e00ff */
[----:B------:R-:W-:Y:S01]  /*0fa0*/  ISETP.GE.AND P4, PT, R7, RZ, PT ;  /* 0x000000ff0700720c */ /* 0x000fe20003f86270 */
[----:B------:R-:W5:Y:S01]  /*0fb0*/  LDC.U8 R24, c[0x0][0x3d0] ;  /* 0x0000f400ff187b82 */ /* 0x000f620000000000 */
[----:B------:R-:W-:Y:S01]  /*0fc0*/  MOV R33, c[0x0][0x22c] ;  /* 0x00008b0000217a02 */ /* 0x000fe20000000f00 */
[----:B------:R-:W-:Y:S01]  /*0fd0*/  IMAD R7, R10, R34, RZ ;  /* 0x000000220a077224 */ /* 0x000fe200078e02ff */
[----:B------:R-:W-:Y:S01]  /*0fe0*/  @!P1 MOV R15, R4 ;  /* 0x00000004000f9202 */ /* 0x000fe20000000f00 */
[----:B------:R-:W-:Y:S01]  /*0ff0*/  IMAD.WIDE.U32 R10, R34, c[0x0][0x224], RZ ;  /* 0x00008900220a7a25 */ /* 0x000fe200078e00ff */
[----:B------:R-:W-:Y:S01]  /*1000*/  SHF.R.S32.HI R247, RZ, 0x1f, R246 ;  /* 0x0000001ffff77819 */ /* 0x000fe200000114f6 */
[----:B---3--:R-:W3:Y:S02]  /*1010*/  MUFU.RCP R2, R2 ;  /* 0x0000000200027308 */ /* 0x008ee40000001000 */
[----:B------:R-:W-:Y:S01]  /*1020*/  IMAD.WIDE R20, R33, c[0x0][0x1c0], RZ ;  /* 0x0000700021147a25 */ /* 0x000fe200078e02ff */
[----:B--2---:R-:W-:-:S02]  /*1030*/  ISETP.NE.AND P3, PT, R13, RZ, PT ;  /* 0x000000ff0d00720c */ /* 0x004fc40003f65270 */
[----:B---3--:R-:W-:-:S04]  /*1040*/  IADD3 R2, R2, 0xffffffe, RZ ;  /* 0x0ffffffe02027810 */ /* 0x008fc80007ffe0ff */
[----:B------:R-:W2:Y:S02]  /*1050*/  F2I.FTZ.U32.TRUNC.NTZ R3, R2 ;  /* 0x0000000200037305 */ /* 0x000ea4000021f000 */
[----:B--2---:R-:W-:-:S05]  /*1060*/  IADD3 R2, RZ, -R3, RZ ;  /* 0x80000003ff027210 */ /* 0x004fca0007ffe0ff */
[----:B------:R-:W-:Y:S02]  /*1070*/  IMAD R6, R2, R12, RZ ;  /* 0x0000000c02067224 */ /* 0x000fe400078e02ff */
[----:B------:R-:W-:-:S04]  /*1080*/  IMAD.MOV.U32 R2, RZ, RZ, RZ ;  /* 0x000000ffff027224 */ /* 0x000fc800078e00ff */
[----:B------:R-:W-:-:S04]  /*1090*/  IMAD.HI.U32 R2, R3, R6, R2 ;  /* 0x0000000603027227 */ /* 0x000fc800078e0002 */
[----:B------:R-:W-:Y:S02]  /*10a0*/  @!P1 IMAD R6, R31, c[0x0][0x368], RZ ;  /* 0x0000da001f069a24 */ /* 0x000fe400078e02ff */
[----:B------:R-:W-:-:S04]  /*10b0*/  IMAD.HI.U32 R2, R2, R8, RZ ;  /* 0x0000000802027227 */ /* 0x000fc800078e00ff */
[----:B------:R-:W-:Y:S02]  /*10c0*/  IMAD.MOV R3, RZ, RZ, -R2 ;  /* 0x000000ffff037224 */ /* 0x000fe400078e0a02 */
[----:B------:R-:W-:Y:S02]  /*10d0*/  @!P1 IMAD R6, R34, c[0x0][0x36c], R6 ;  /* 0x0000db0022069a24 */ /* 0x000fe400078e0206 */
        /* <DEDUP_REMOVED lines=15> */
[----:B-----5:R-:W-:Y:S02]  /*11d0*/  ISETP.NE.AND P2, PT, R24, RZ, PT ;  /* 0x000000ff1800720c */ /* 0x020fe40003f45270 */
[----:B------:R-:W-:Y:S01]  /*11e0*/  @!P5 IADD3 R2, R2, 0x1, RZ ;  /* 0x000000010202d810 */ /* 0x000fe20007ffe0ff */
[----:B------:R-:W-:Y:S01]  /*11f0*/  @!P5 IMAD.IADD R3, R3, 0x1, -R12 ;  /* 0x000000010303d824 */ /* 0x000fe200078e0a0c */
[----:B------:R-:W-:Y:S01]  /*1200*/  SEL R16, R10, R4, !P1 ;  /* 0x000000040a107207 */ /* 0x000fe20004800000 */
[----:B------:R-:W-:Y:S01]  /*1210*/  @P3 IMAD R4, R34, c[0x0][0x214], RZ ;  /* 0x0000850022043a24 */ /* 0x000fe200078e02ff */
[----:B------:R-:W-:Y:S01]  /*1220*/  ISETP.NE.AND P5, PT, RZ, c[0x0][0x1c8], PT ;  /* 0x00007200ff007a0c */ /* 0x000fe20003fa5270 */
[----:B------:R-:W-:Y:S01]  /*1230*/  IMAD.IADD R13, R11, 0x1, R7 ;  /* 0x000000010b0d7824 */ /* 0x000fe200078e0207 */
[----:B------:R-:W-:Y:S01]  /*1240*/  ISETP.GE.U32.AND P6, PT, R3, R12, PT ;  /* 0x0000000c0300720c */ /* 0x000fe20003fc6070 */
[----:B------:R-:W-:-:S02]  /*1250*/  IMAD R3, R21, R0, RZ ;  /* 0x0000000015037224 */ /* 0x000fc400078e02ff */
[----:B----4-:R-:W-:-:S03]  /*1260*/  IMAD.WIDE.U32 R10, R14, c[0x0][0x3d8], RZ ;  /* 0x0000f6000e0a7a25 */ /* 0x010fc600078e00ff */
[----:B------:R-:W-:Y:S01]  /*1270*/  @P1 IADD3 R13, R5, R3, RZ ;  /* 0x00000003050d1210 */ /* 0x000fe20007ffe0ff */
[----:B------:R-:W-:Y:S01]  /*1280*/  IMAD R12, R21, R6, RZ ;  /* 0x00000006150c7224 */ /* 0x000fe200078e02ff */
[----:B------:R-:W-:Y:S01]  /*1290*/  @P3 SEL R3, R4, R0, !P1 ;  /* 0x0000000004033207 */ /* 0x000fe20004800000 */
[----:B------:R-:W-:Y:S01]  /*12a0*/  IMAD R4, R14, c[0x0][0x3dc], R11 ;  /* 0x0000f7000e047a24 */ /* 0x000fe200078e020b */
[----:B------:R-:W-:Y:S01]  /*12b0*/  SEL R24, R10, RZ, P2 ;  /* 0x000000ff0a187207 */ /* 0x000fe20001000000 */
[----:B------:R-:W-:Y:S01]  /*12c0*/  IMAD.WIDE.U32 R6, R20, R6, RZ ;  /* 0x0000000614067225 */ /* 0x000fe200078e00ff */
[----:B------:R-:W-:Y:S02]  /*12d0*/  SHF.R.S32.HI R21, RZ, 0x1f, R17 ;  /* 0x0000001fff157819 */ /* 0x000fe40000011411 */
[----:B------:R-:W-:Y:S01]  /*12e0*/  @P6 IADD3 R2, R2, 0x1, RZ ;  /* 0x0000000102026810 */ /* 0x000fe20007ffe0ff */
[----:B------:R-:W-:Y:S01]  /*12f0*/  IMAD R8, R20, R8, R12 ;  /* 0x0000000814087224 */ /* 0x000fe200078e020c */
[----:B------:R-:W-:Y:S01]  /*1300*/  SEL R20, R4, RZ, P2 ;  /* 0x000000ff04147207 */ /* 0x000fe20001000000 */
[----:B------:R-:W-:-:S02]  /*1310*/  @!P3 IMAD R5, R34, c[0x0][0x1c0], R246 ;  /* 0x000070002205ba24 */ /* 0x000fc400078e02f6 */
[----:B------:R-:W-:Y:S01]  /*1320*/  IMAD.MOV.U32 R14, RZ, RZ, R2 ;  /* 0x000000ffff0e7224 */ /* 0x000fe200078e0002 */
[----:B------:R-:W-:Y:S01]  /*1330*/  IADD3 R8, R7, R8, RZ ;  /* 0x0000000807087210 */ /* 0x000fe20007ffe0ff */
[C---:B------:R-:W-:Y:S02]  /*1340*/  @P3 IMAD R2, R246.reuse, c[0x0][0x234], R3 ;  /* 0x00008d00f6023a24 */ /* 0x040fe400078e0203 */
[----:B------:R-:W-:Y:S01]  /*1350*/  IMAD R3, R246, c[0x0][0x22c], RZ ;  /* 0x00008b00f6037a24 */ /* 0x000fe200078e02ff */
[----:B------:R-:W-:Y:S01]  /*1360*/  @!P4 IADD3 R14, -R14, RZ, RZ ;  /* 0x000000ff0e0ec210 */ /* 0x000fe20007ffe1ff */
[----:B------:R-:W-:Y:S01]  /*1370*/  @!P3 IMAD R2, R5, c[0x0][0x214], RZ ;  /* 0x000085000502ba24 */ /* 0x000fe200078e02ff */
[----:B------:R-:W-:Y:S02]  /*1380*/  @!P5 LOP3.LUT R14, RZ, c[0x0][0x1c8], RZ, 0x33, !PT ;  /* 0x00007200ff0eda12 */ /* 0x000fe400078e33ff */
[----:B------:R-:W-:Y:S02]  /*1390*/  SHF.R.S32.HI R12, RZ, 0x1f, R3 ;  /* 0x0000001fff0c7819 */ /* 0x000fe40000011403 */
[----:B------:R-:W-:Y:S01]  /*13a0*/  SHF.R.S32.HI R26, RZ, 0x1f, R14 ;  /* 0x0000001fff1a7819 */ /* 0x000fe2000001140e */
[----:B------:R-:W-:Y:S05]  /*13b0*/  @!P3 BRA `(.L_x_222) ;  /* 0x000000700000b947 */ /* 0x000fea0003800000 */
[----:B------:R-:W-:Y:S01]  /*13c0*/  @!P1 IMAD R0, R34, c[0x0][0x224], RZ ;  /* 0x0000890022009a24 */ /* 0x000fe200078e02ff */
[----:B------:R-:W-:-:S02]  /*13d0*/  MOV R5, 0x80 ;  /* 0x0000008000057802 */ /* 0x000fc40000000f00 */
[----:B------:R-:W-:Y:S02]  /*13e0*/  MOV R4, c[0x0][0x210] ;  /* 0x0000840000047a02 */ /* 0x000fe40000000f00 */
[----:B------:R-:W-:-:S03]  /*13f0*/  LEA R0, R34, R0, 0x7 ;  /* 0x0000000022007211 */ /* 0x000fc600078e38ff */
[----:B------:R-:W-:-:S04]  /*1400*/  IMAD R4, R5, R4, c[0x0][0x234] ;  /* 0x00008d0005047624 */ /* 0x000fc800078e0204 */
[----:B------:R-:W-:Y:S01]  /*1410*/  IMAD R0, R4, R246, R0 ;  /* 0x000000f604007224 */ /* 0x000fe200078e0200 */
[----:B------:R-:W-:Y:S05]  /*1420*/  BRA `(.L_x_223) ;  /* 0x0000002000007947 */ /* 0x000fea0003800000 */
.L_x_222:
[----:B------:R-:W-:-:S04]  /*1430*/  IMAD R0, R34, c[0x0][0x1c0], R246 ;  /* 0x0000700022007a24 */ /* 0x000fc800078e02f6 */
[----:B------:R-:W-:Y:S02]  /*1440*/  IMAD R0, R0, c[0x0][0x224], RZ ;  /* 0x0000890000007a24 */ /* 0x000fe400078e02ff */
.L_x_223:
[----:B------:R-:W2:Y:S01]  /*1450*/  S2R R30, SR_TID.X ;  /* 0x00000000001e7919 */ /* 0x000ea20000002100 */
[----:B------:R-:W-:Y:S01]  /*1460*/  IMAD R33, R33, c[0x0][0x1c0], RZ ;  /* 0x0000700021217a24 */ /* 0x000fe200078e02ff */
[----:B------:R-:W-:Y:S01]  /*1470*/  SHF.R.S32.HI R225, RZ, 0x1f, R224 ;  /* 0x0000001fffe17819 */ /* 0x000fe200000114e0 */
[C---:B------:R-:W-:Y:S01]  /*1480*/  IMAD.IADD R2, R9.reuse, 0x1, R2 ;  /* 0x0000000109027824 */ /* 0x040fe200078e0202 */
[----:B------:R-:W-:Y:S01]  /*1490*/  BSSY B1, `(.L_x_219) ;  /* 0x00005ec000017945 */ /* 0x000fe20003800000 */
[----:B------:R-:W-:Y:S01]  /*14a0*/  IMAD.MOV.U32 R4, RZ, RZ, 0x4 ;  /* 0x00000004ff047424 */ /* 0x000fe200078e00ff */
[----:B------:R-:W-:Y:S01]  /*14b0*/  IADD3 R226, R224, 0x40, RZ ;  /* 0x00000040e0e27810 */ /* 0x000fe20007ffe0ff */
[----:B------:R-:W-:Y:S02]  /*14c0*/  IMAD.IADD R0, R9, 0x1, R0 ;  /* 0x0000000109007824 */ /* 0x000fe400078e0200 */
[----:B------:R-:W-:Y:S02]  /*14d0*/  IMAD.SHL.U32 R7, R33, 0x40, RZ ;  /* 0x0000004021077824 */ /* 0x000fe400078e00ff */
[----:B------:R-:W-:Y:S01]  /*14e0*/  IMAD.WIDE R10, R2, R4, c[0x0][0x200] ;  /* 0x00008000020a7625 */ /* 0x000fe200078e0204 */
[----:B------:R-:W-:-:S02]  /*14f0*/  IADD3 R2, P4, R224, R15, RZ ;  /* 0x0000000fe0027210 */ /* 0x000fc40007f9e0ff */
[----:B------:R-:W-:Y:S01]  /*1500*/  IADD3 R3, P3, P1, R6, R7, R3 ;  /* 0x0000000706037210 */ /* 0x000fe2000797e003 */
[----:B------:R-:W-:Y:S01]  /*1510*/  IMAD.WIDE R4, R0, R4, c[0x0][0x3c8] ;  /* 0x0000f20000047625 */ /* 0x000fe200078e0204 */
[----:B------:R-:W-:Y:S02]  /*1520*/  SHF.R.S32.HI R0, RZ, 0x1f, R7 ;  /* 0x0000001fff007819 */ /* 0x000fe40000011407 */
[----:B------:R-:W-:Y:S01]  /*1530*/  MOV R235, R11 ;  /* 0x0000000b00eb7202 */ /* 0x000fe20000000f00 */
[----:B------:R-:W-:Y:S01]  /*1540*/  IMAD.MOV.U32 R237, RZ, RZ, R5 ;  /* 0x000000ffffed7224 */ /* 0x000fe200078e0005 */
[----:B------:R-:W-:Y:S01]  /*1550*/  IADD3.X R6, R8, R0, R12, P3, P1 ;  /* 0x0000000008067210 */ /* 0x000fe20001fe240c */
[----:B------:R-:W-:Y:S01]  /*1560*/  IMAD R5, R19, c[0x0][0x370], RZ ;  /* 0x0000dc0013057a24 */ /* 0x000fe200078e02ff */
[----:B------:R-:W-:Y:S01]  /*1570*/  IADD3 R16, P3, P1, R24, R3, R16 ;  /* 0x0000000318107210 */ /* 0x000fe2000797e010 */
[----:B------:R-:W-:Y:S01]  /*1580*/  IMAD.MOV.U32 R238, RZ, RZ, R4 ;  /* 0x000000ffffee7224 */ /* 0x000fe200078e0004 */
[----:B--2---:R-:W-:Y:S01]  /*1590*/  SHF.R.S32.HI R32, RZ, 0x1f, R30 ;  /* 0x0000001fff207819 */ /* 0x004fe2000001141e */
[----:B------:R-:W-:Y:S01]  /*15a0*/  IMAD.X R3, R225, 0x1, R18, P4 ;  /* 0x00000001e1037824 */ /* 0x000fe200020e0612 */
[----:B------:R-:W-:Y:S01]  /*15b0*/  IADD3 R4, P5, R243, R9, RZ ;  /* 0x00000009f3047210 */ /* 0x000fe20007fbe0ff */
[C---:B------:R-:W-:Y:S01]  /*15c0*/  IMAD R7, R9.reuse, c[0x0][0x374], R5 ;  /* 0x0000dd0009077a24 */ /* 0x040fe200078e0205 */
[----:B------:R-:W-:Y:S01]  /*15d0*/  LEA.HI R8, R32, R30, RZ, 0x5 ;  /* 0x0000001e20087211 */ /* 0x000fe200078f28ff */
[----:B------:R-:W-:Y:S01]  /*15e0*/  IMAD.WIDE.U32 R2, R9, c[0x0][0x370], R2 ;  /* 0x0000dc0009027a25 */ /* 0x000fe200078e0002 */
[----:B------:R-:W-:-:S02]  /*15f0*/  SHF.R.S32.HI R18, RZ, 0x1f, R243 ;  /* 0x0000001fff127819 */ /* 0x000fc400000114f3 */
[----:B------:R-:W-:Y:S01]  /*1600*/  LOP3.LUT R0, R8, 0xffffffe0, RZ, 0xc0, !PT ;  /* 0xffffffe008007812 */ /* 0x000fe200078ec0ff */
[----:B------:R-:W-:Y:S01]  /*1610*/  IMAD.IADD R3, R3, 0x1, R7 ;  /* 0x0000000103037824 */ /* 0x000fe200078e0207 */
[----:B------:R-:W-:Y:S01]  /*1620*/  SHF.R.S32.HI R5, RZ, 0x5, R8 ;  /* 0x00000005ff057819 */ /* 0x000fe20000011408 */
[----:B------:R-:W-:Y:S01]  /*1630*/  IMAD.MOV.U32 R236, RZ, RZ, R10 ;  /* 0x000000ffffec7224 */ /* 0x000fe200078e000a */
[----:B------:R-:W-:Y:S01]  /*1640*/  IADD3 R8, -R0, R30, RZ ;  /* 0x0000001e00087210 */ /* 0x000fe20007ffe1ff */
[----:B------:R-:W-:Y:S01]  /*1650*/  IMAD.X R0, R18, 0x1, R19, P5 ;  /* 0x0000000112007824 */ /* 0x000fe200028e0613 */
[----:B------:R-:W-:Y:S01]  /*1660*/  IADD3.X R12, R20, R6, R13, P3, P1 ;  /* 0x00000006140c7210 */ /* 0x000fe20001fe240d */
[----:B------:R-:W-:Y:S02]  /*1670*/  IMAD R6, R247, c[0x0][0x378], RZ ;  /* 0x0000de00f7067a24 */ /* 0x000fe400078e02ff */
[----:B------:R-:W-:Y:S01]  /*1680*/  IMAD R8, R5, R33, R8 ;  /* 0x0000002105087224 */ /* 0x000fe200078e0208 */
[----:B------:R-:W-:Y:S01]  /*1690*/  IADD3 R5, -R219, R230, R17 ;  /* 0x000000e6db057210 */ /* 0x000fe20007ffe111 */
[----:B------:R-:W-:-:S02]  /*16a0*/  IMAD R9, R0, c[0x0][0x190], RZ ;  /* 0x0000640000097a24 */ /* 0x000fc400078e02ff */
[----:B------:R-:W-:Y:S01]  /*16b0*/  IMAD R10, R246, c[0x0][0x37c], R6 ;  /* 0x0000df00f60a7a24 */ /* 0x000fe200078e0206 */
[----:B------:R-:W-:Y:S01]  /*16c0*/  IADD3 R0, R5, -c[0x0][0x2e8], RZ ;  /* 0x8000ba0005007a10 */ /* 0x000fe20007ffe0ff */
[----:B------:R-:W-:Y:S01]  /*16d0*/  IMAD R13, R4, c[0x0][0x194], R9 ;  /* 0x00006500040d7a24 */ /* 0x000fe200078e0209 */
[----:B------:R-:W-:Y:S01]  /*16e0*/  IADD3 R9, P1, R8, R16, RZ ;  /* 0x0000001008097210 */ /* 0x000fe20007f3e0ff */
[----:B------:R-:W-:Y:S01]  /*16f0*/  IMAD.WIDE.U32 R4, R4, c[0x0][0x190], R224 ;  /* 0x0000640004047a25 */ /* 0x000fe200078e00e0 */
[----:B------:R-:W-:Y:S02]  /*1700*/  SHF.R.S32.HI R7, RZ, 0x1f, R0 ;  /* 0x0000001fff077819 */ /* 0x000fe40000011400 */
[----:B------:R-:W-:Y:S01]  /*1710*/  LEA.HI.X.SX32 R12, R8, R12, 0x1, P1 ;  /* 0x0000000c080c7211 */ /* 0x000fe200008f0eff */
[----:B------:R-:W-:Y:S01]  /*1720*/  IMAD.WIDE.U32 R2, R246, c[0x0][0x378], R2 ;  /* 0x0000de00f6027a25 */ /* 0x000fe200078e0002 */
[----:B------:R-:W-:Y:S02]  /*1730*/  IADD3 R6, P3, R27, R4, RZ ;  /* 0x000000041b067210 */ /* 0x000fe40007f7e0ff */
[----:B------:R-:W-:Y:S01]  /*1740*/  LEA.HI R4, R7, R0, RZ, 0x6 ;  /* 0x0000000007047211 */ /* 0x000fe200078f30ff */
[----:B------:R-:W-:Y:S01]  /*1750*/  IMAD R11, R247, c[0x0][0x1a8], RZ ;  /* 0x00006a00f70b7a24 */ /* 0x000fe200078e02ff */
[----:B------:R-:W-:Y:S01]  /*1760*/  IADD3.X R7, R23, R5, R13, P3, !PT ;  /* 0x0000000517077210 */ /* 0x000fe20001ffe40d */
[----:B------:R-:W-:Y:S01]  /*1770*/  IMAD.IADD R5, R3, 0x1, R10 ;  /* 0x0000000103057824 */ /* 0x000fe200078e020a */
[----:B------:R-:W-:Y:S01]  /*1780*/  SHF.R.S32.HI R3, RZ, 0x6, R4 ;  /* 0x00000006ff037819 */ /* 0x000fe20000011404 */
[----:B------:R-:W-:Y:S01]  /*1790*/  IMAD R0, R18, c[0x0][0x370], RZ ;  /* 0x0000dc0012007a24 */ /* 0x000fe200078e02ff */
[----:B------:R-:W-:Y:S01]  /*17a0*/  MOV R4, R2 ;  /* 0x0000000200047202 */ /* 0x000fe20000000f00 */
[C---:B------:R-:W-:Y:S01]  /*17b0*/  IMAD R8, R246.reuse, c[0x0][0x1ac], R11 ;  /* 0x00006b00f6087a24 */ /* 0x040fe200078e020b */
[----:B------:R-:W-:Y:S01]  /*17c0*/  IMNMX R242, RZ, R3, !PT ;  /* 0x00000003fff27217 */ /* 0x000fe20007800200 */
[----:B------:R-:W-:Y:S01]  /*17d0*/  IMAD.WIDE.U32 R10, R246, c[0x0][0x1a8], R6 ;  /* 0x00006a00f60a7a25 */ /* 0x000fe200078e0006 */
[----:B------:R-:W-:-:S02]  /*17e0*/  LEA R212, P1, R9, c[0x0][0x350], 0x2 ;  /* 0x0000d40009d47a11 */ /* 0x000fc400078210ff */
[----:B------:R-:W-:Y:S01]  /*17f0*/  ISETP.GT.AND P5, PT, R217, R242, PT ;  /* 0x000000f2d900720c */ /* 0x000fe20003fa4270 */
[C---:B------:R-:W-:Y:S01]  /*1800*/  IMAD R0, R243.reuse, c[0x0][0x374], R0 ;  /* 0x0000dd00f3007a24 */ /* 0x040fe200078e0200 */
[----:B------:R-:W-:Y:S01]  /*1810*/  LEA R222, P4, R10, c[0x0][0x160], 0x1 ;  /* 0x000058000ade7a11 */ /* 0x000fe200078808ff */
[----:B------:R-:W-:Y:S01]  /*1820*/  IMAD.WIDE.U32 R4, R243, c[0x0][0x370], R4 ;  /* 0x0000dc00f3047a25 */ /* 0x000fe200078e0004 */
[----:B------:R-:W-:Y:S02]  /*1830*/  LEA.HI.X R213, R9, c[0x0][0x354], R12, 0x2, P1 ;  /* 0x0000d50009d57a11 */ /* 0x000fe400008f140c */
[----:B------:R-:W-:Y:S01]  /*1840*/  IADD3 R217, R217, -0x1, RZ ;  /* 0xffffffffd9d97810 */ /* 0x000fe20007ffe0ff */
        /* <DEDUP_REMOVED lines=21> */
.L_x_225:
        /* <DEDUP_REMOVED lines=15> */
.L_x_226:
        /* <DEDUP_REMOVED lines=25> */
.L_x_228:
[----:B------:R-:W-:Y:S05]  /*1c20*/  BSYNC B0 ;  /* 0x0000000000007941 */ /* 0x000fea0003800000 */
.L_x_227:
[----:B------:R-:W-:Y:S01]  /*1c30*/  IADD3 R0, R243, 0x20, RZ ;  /* 0x00000020f3007810 */ /* 0x000fe20007ffe0ff */
[----:B------:R-:W-:Y:S03]  /*1c40*/  BSSY B0, `(.L_x_229) ;  /* 0x0000010000007945 */ /* 0x000fe60003800000 */
[----:B------:R-:W-:-:S13]  /*1c50*/  ISETP.GE.AND P2, PT, R0, R9, PT ;  /* 0x000000090000720c */ /* 0x000fda0003f46270 */
[----:B------:R-:W-:Y:S05]  /*1c60*/  @P2 BRA `(.L_x_230) ;  /* 0x000000d000002947 */ /* 0x000fea0003800000 */
[----:B------:R-:W-:Y:S02]  /*1c70*/  IADD3 R0, P0, R243, 0x20, RZ ;  /* 0x00000020f3007810 */ /* 0x000fe40007f1e0ff */
[----:B------:R-:W-:-:S03]  /*1c80*/  ISETP.GE.AND P1, PT, R224, c[0x0][0x220], PT ;  /* 0x00008800e0007a0c */ /* 0x000fc60003f26270 */
[----:B------:R-:W-:Y:S01]  /*1c90*/  IMAD.X R3, RZ, RZ, R18, P0 ;  /* 0x000000ffff037224 */ /* 0x000fe200000e0612 */
[----:B------:R-:W-:-:S03]  /*1ca0*/  ISETP.GE.AND P0, PT, R226, c[0x0][0x220], PT ;  /* 0x00008800e2007a0c */ /* 0x000fc60003f06270 */
[----:B--2---:R-:W-:Y:S01]  /*1cb0*/  IMAD R4, R3, c[0x0][0x3a0], RZ ;  /* 0x0000e80003047a24 */ /* 0x004fe200078e02ff */
        /* <DEDUP_REMOVED lines=8> */
.L_x_230:
[----:B------:R-:W-:Y:S05]  /*1d40*/  BSYNC B0 ;  /* 0x0000000000007941 */ /* 0x000fea0003800000 */
.L_x_229:
        /* <DEDUP_REMOVED lines=23> */
.L_x_232:
[----:B------:R-:W-:Y:S05]  /*1ec0*/  BSYNC B0 ;  /* 0x0000000000007941 */ /* 0x000fea0003800000 */
.L_x_231:
[----:B------:R-:W-:Y:S05]  /*1ed0*/  @P2 BRA `(.L_x_233) ;  /* 0x0000547000002947 */ /* 0x000fea0003800000 */
[----:B------:R-:W-:-:S05]  /*1ee0*/  IADD3 R0, P0, R243, 0x20, RZ ;  /* 0x00000020f3007810 */ /* 0x000fca0007f1e0ff */
        /* <DEDUP_REMOVED lines=14> */
.L_x_224:
        /* <DEDUP_REMOVED lines=43> */
.L_x_235:
[----:B------:R-:W-:Y:S05]  /*2280*/  BSYNC B0 ;  /* 0x0000000000007941 */ /* 0x000fea0003800000 */
.L_x_234:
[----:B---3--:R-:W-:Y:S01]  /*2290*/  IADD3 R8, R243, 0x20, RZ ;  /* 0x00000020f3087810 */ /* 0x008fe20007ffe0ff */
        /* <DEDUP_REMOVED lines=29> */
.L_x_237:
[----:B------:R-:W-:Y:S05]  /*2470*/  BSYNC B0 ;  /* 0x0000000000007941 */ /* 0x000fea0003800000 */
.L_x_236:
        /* <DEDUP_REMOVED lines=20> */
.L_x_239:
[----:B------:R-:W-:Y:S05]  /*25c0*/  BSYNC B0 ;  /* 0x0000000000007941 */ /* 0x000fea0003800000 */
.L_x_238:
        /* <DEDUP_REMOVED lines=18> */
[----:B----4-:R-:W-:Y:S02]  /*26f0*/  IMAD.MOV.U32 R3, RZ, RZ, c[0x0][0x370] ;  /* 0x0000dc00ff037624 */ /* 0x010fe400078e00ff */
        /* <DEDUP_REMOVED lines=9> */
.L_x_241:
[----:B------:R-:W-:Y:S05]  /*2790*/  BSYNC B0 ;  /* 0x0000000000007941 */ /* 0x000fea0003800000 */
.L_x_240:
[----:B----4-:R-:W4:Y:S01]  /*27a0*/  LDL R3, [R1+0x8] ;  /* 0x0000080001037983 */ /* 0x010f220000100800 */
[----:B------:R-:W-:Y:S01]  /*27b0*/  BSSY B0, `(.L_x_242) ;  /* 0x0000021000007945 */ /* 0x000fe20003800000 */
[----:B----4-:R-:W-:-:S04]  /*27c0*/  IADD3 R2, R3, 0x2000, RZ ;  /* 0x0000200003027810 */ /* 0x010fc80007ffe0ff */
        /* <DEDUP_REMOVED lines=12> */
.L_x_243:
        /* <DEDUP_REMOVED lines=19> */
.L_x_244:
[----:B------:R-:W-:Y:S05]  /*29c0*/  BSYNC B0 ;  /* 0x0000000000007941 */ /* 0x000fea0003800000 */
.L_x_242:
        /* <DEDUP_REMOVED lines=14> */
.L_x_246:
        /* <DEDUP_REMOVED lines=27> */
.L_x_247:
[----:B------:R-:W-:Y:S05]  /*2c60*/  BSYNC B0 ;  /* 0x0000000000007941 */ /* 0x000fea0003800000 */
.L_x_245:
[C---:B-1----:R-:W-:Y:S01]  /*2c70*/  IADD3 R3, R250.reuse, 0x8, RZ ;  /* 0x00000008fa037810 */ /* 0x042fe20007ffe0ff */
[C---:B------:R-:W-:Y:S01]  /*2c80*/  IMAD.SHL.U32 R241, R250.reuse, 0x4, RZ ;  /* 0x00000004faf17824 */ /* 0x040fe200078e00ff */
[----:B------:R-:W-:Y:S01]  /*2c90*/  SHF.R.S32.HI R2, RZ, 0x1f, R250 ;  /* 0x0000001fff027819 */ /* 0x000fe200000114fa */
[----:B------:R-:W-:Y:S01]  /*2ca0*/  IMAD.MOV.U32 R227, RZ, RZ, 0x7f800000 ;  /* 0x7f800000ffe37424 */ /* 0x000fe200078e00ff */
[CC--:B------:R-:W-:Y:S02]  /*2cb0*/  ISETP.GE.AND P3, PT, R250.reuse, R0.reuse, PT ;  /* 0x00000000fa00720c */ /* 0x0c0fe40003f66270 */
[----:B------:R-:W-:Y:S02]  /*2cc0*/  ISETP.GE.AND P2, PT, R3, R0, PT ;  /* 0x000000000300720c */ /* 0x000fe40003f46270 */
[----:B------:R-:W-:Y:S02]  /*2cd0*/  SHF.L.U64.HI R240, R250, 0x2, R2 ;  /* 0x00000002faf07819 */ /* 0x000fe40000010202 */
[----:B------:R-:W-:-:S02]  /*2ce0*/  IADD3 R2, P1, R241, R236, RZ ;  /* 0x000000ecf1027210 */ /* 0x000fc40007f3e0ff */
[----:B------:R-:W-:Y:S02]  /*2cf0*/  MOV R228, 0x7f800000 ;  /* 0x7f80000000e47802 */ /* 0x000fe40000000f00 */
[----:B------:R-:W-:Y:S01]  /*2d00*/  IADD3.X R3, R240, R235, RZ, P1, !PT ;  /* 0x000000ebf0037210 */ /* 0x000fe20000ffe4ff */
[----:B------:R1:W-:Y:S01]  /*2d10*/  @P6 STS.128 [R216+0xc000], RZ ;  /* 0x00c000ffd8006388 */ /* 0x0003e20000000c00 */
[----:B------:R-:W-:-:S03]  /*2d20*/  IMAD R0, R21, c[0x0][0x198], RZ ;  /* 0x0000660015007a24 */ /* 0x000fc600078e02ff */
[----:B------:R1:W-:Y:S04]  /*2d30*/  @P6 STS.128 [R216+0xe000], RZ ;  /* 0x00e000ffd8006388 */ /* 0x0003e80000000c00 */
        /* <DEDUP_REMOVED lines=35> */
.L_x_249:
[----:B-1----:R-:W-:Y:S05]  /*2f70*/  BSYNC B0 ;  /* 0x0000000000007941 */ /* 0x002fea0003800000 */
.L_x_248:
        /* <DEDUP_REMOVED lines=28> */
.L_x_251:
[----:B------:R-:W-:Y:S05]  /*3140*/  BSYNC B0 ;  /* 0x0000000000007941 */ /* 0x000fea0003800000 */
.L_x_250:
[----:B------:R-:W0:Y:S01]  /*3150*/  LDGDEPBAR ;  /* 0x00000000000079af */ /* 0x000e220000000000 */
[----:B------:R-:W-:-:S04]  /*3160*/  ISETP.NE.U32.AND P4, PT, RZ, c[0x0][0x318], PT ;  /* 0x0000c600ff007a0c */ /* 0x000fc80003f85070 */
[----:B------:R-:W-:-:S13]  /*3170*/  ISETP.NE.AND.EX P4, PT, RZ, c[0x0][0x31c], PT, P4 ;  /* 0x0000c700ff007a0c */ /* 0x000fda0003f85340 */
[----:B------:R-:W-:Y:S02]  /*3180*/  @P4 IMAD R0, R31, c[0x0][0x320], RZ ;  /* 0x0000c8001f004a24 */ /* 0x000fe400078e02ff */
[----:B--2---:R-:W-:Y:S01]  /*3190*/  @P4 IMAD.WIDE.U32 R2, R34, c[0x0][0x320], R246 ;  /* 0x0000c80022024a25 */ /* 0x004fe200078e00f6 */
[----:B------:R-:W-:-:S04]  /*31a0*/  DEPBAR.LE SB0, 0x1 ;  /* 0x000080400000791a */ /* 0x000fc80000000000 */
[----:B------:R-:W-:Y:S01]  /*31b0*/  BAR.SYNC.DEFER_BLOCKING 0x0 ;  /* 0x0000000000007b1d */ /* 0x000fe20000010000 */
[----:B------:R-:W-:Y:S01]  /*31c0*/  @P4 IMAD R0, R34, c[0x0][0x324], R0 ;  /* 0x0000c90022004a24 */ /* 0x000fe200078e0200 */
[----:B------:R-:W-:-:S03]  /*31d0*/  @P4 LEA R4, P1, R2, c[0x0][0x318], 0x2 ;  /* 0x0000c60002044a11 */ /* 0x000fc600078210ff */
[----:B------:R-:W-:-:S05]  /*31e0*/  @P4 IMAD.IADD R0, R3, 0x1, R0 ;  /* 0x0000000103004824 */ /* 0x000fca00078e0200 */
[----:B------:R-:W-:-:S05]  /*31f0*/  @P4 LEA.HI.X R5, R2, c[0x0][0x31c], R0, 0x2, P1 ;  /* 0x0000c70002054a11 */ /* 0x000fca00008f1400 */
[----:B---3--:R2:W3:Y:S01]  /*3200*/  @P4 LDG.E R4, [R4.64] ;  /* 0x0000000604044981 */ /* 0x0084e2000c1e1900 */
[CC--:B------:R-:W-:Y:S01]  /*3210*/  LEA.HI R3, R32.reuse, R30.reuse, RZ, 0x3 ;  /* 0x0000001e20037211 */ /* 0x0c0fe200078f18ff */
[----:B------:R-:W-:Y:S01]  /*3220*/  IMAD.MOV.U32 R172, RZ, RZ, 0x20 ;  /* 0x00000020ffac7424 */ /* 0x000fe200078e00ff */
[----:B------:R-:W-:Y:S01]  /*3230*/  LEA.HI R0, R32, R30, RZ, 0x4 ;  /* 0x0000001e20007211 */ /* 0x000fe200078f20ff */
[----:B------:R1:W4:Y:S01]  /*3240*/  LDSM.16.M88.4 R112, [R202+0x10000] ;  /* 0x01000000ca70783b */ /* 0x0003220000000200 */
[----:B------:R-:W-:Y:S01]  /*3250*/  LOP3.LUT R3, R3, 0xfffffff8, RZ, 0xc0, !PT ;  /* 0xfffffff803037812 */ /* 0x000fe200078ec0ff */
[----:B------:R-:W-:Y:S01]  /*3260*/  IMAD R249, R239, 0x40, R251 ;  /* 0x00000040eff97824 */ /* 0x000fe200078e02fb */
[----:B------:R-:W-:Y:S01]  /*3270*/  LOP3.LUT R0, R0, 0xfffffff0, RZ, 0xc0, !PT ;  /* 0xfffffff000007812 */ /* 0x000fe200078ec0ff */
[----:B------:R1:W1:Y:S01]  /*3280*/  LDSM.16.M88.4 R116, [R202+0x10800] ;  /* 0x01080000ca74783b */ /* 0x0002620000000200 */
[----:B------:R-:W-:Y:S01]  /*3290*/  IMAD.MOV.U32 R201, RZ, RZ, 0x40 ;  /* 0x00000040ffc97424 */ /* 0x000fe200078e00ff */
[----:B------:R-:W-:Y:S01]  /*32a0*/  IADD3 R196, R211, 0x2000, RZ ;  /* 0x00002000d3c47810 */ /* 0x000fe20007ffe0ff */
[C---:B------:R-:W-:Y:S01]  /*32b0*/  IMAD.IADD R3, R30.reuse, 0x1, -R3 ;  /* 0x000000011e037824 */ /* 0x040fe200078e0a03 */
[----:B------:R1:W1:Y:S01]  /*32c0*/  LDSM.16.M88.4 R120, [R203+0x10000] ;  /* 0x01000000cb78783b */ /* 0x0002620000000200 */
[----:B------:R-:W-:Y:S01]  /*32d0*/  IMAD.IADD R0, R30, 0x1, -R0 ;  /* 0x000000011e007824 */ /* 0x000fe200078e0a00 */
[----:B------:R-:W-:Y:S01]  /*32e0*/  IADD3 R199, R210, 0x2000, RZ ;  /* 0x00002000d2c77810 */ /* 0x000fe20007ffe0ff */
[----:B------:R-:W-:Y:S01]  /*32f0*/  IMAD.IADD R248, R17, 0x1, R230 ;  /* 0x0000000111f87824 */ /* 0x000fe200078e02e6 */
[----:B------:R-:W-:Y:S01]  /*3300*/  LOP3.LUT P3, RZ, R3, 0x2, RZ, 0xc0, !PT ;  /* 0x0000000203ff7812 */ /* 0x000fe2000786c0ff */
[----:B------:R1:W1:Y:S01]  /*3310*/  LDSM.16.M88.4 R124, [R203+0x10800] ;  /* 0x01080000cb7c783b */ /* 0x0002620000000200 */
[----:B------:R-:W-:Y:S01]  /*3320*/  SHF.R.S32.HI R2, RZ, 0x1f, R0 ;  /* 0x0000001fff027819 */ /* 0x000fe20000011400 */
[----:B------:R-:W-:Y:S01]  /*3330*/  IMAD.MOV.U32 R215, RZ, RZ, RZ ;  /* 0x000000ffffd77224 */ /* 0x000fe200078e00ff */
[----:B------:R-:W-:Y:S01]  /*3340*/  SEL R172, R172, 0xffffffe0, !P3 ;  /* 0xffffffe0acac7807 */ /* 0x000fe20005800000 */
[----:B------:R1:W1:Y:S01]  /*3350*/  LDSM.16.M88.4 R128, [R200+0x10000] ;  /* 0x01000000c880783b */ /* 0x0002620000000200 */
[----:B------:R-:W-:Y:S01]  /*3360*/  LEA.HI R2, R2, R0, RZ, 0x3 ;  /* 0x0000000002027211 */ /* 0x000fe200078f18ff */
[----:B------:R-:W-:Y:S01]  /*3370*/  IMAD.MOV.U32 R229, RZ, RZ, c[0x0][0x2e4] ;  /* 0x0000b900ffe57624 */ /* 0x000fe200078e00ff */
[----:B------:R-:W-:Y:S01]  /*3380*/  SEL R196, R196, R211, !P0 ;  /* 0x000000d3c4c47207 */ /* 0x000fe20004000000 */
[----:B------:R-:W-:Y:S01]  /*3390*/  IMAD.IADD R172, R172, 0x1, R200 ;  /* 0x00000001acac7824 */ /* 0x000fe200078e02c8 */
[----:B------:R1:W1:Y:S01]  /*33a0*/  LDSM.16.M88.4 R132, [R200+0x10800] ;  /* 0x01080000c884783b */ /* 0x0002620000000200 */
[----:B------:R-:W-:Y:S01]  /*33b0*/  LOP3.LUT R2, R2, 0xfffffff8, RZ, 0xc0, !PT ;  /* 0xfffffff802027812 */ /* 0x000fe200078ec0ff */
[----:B--2---:R-:W3:Y:S01]  /*33c0*/  @P4 MUFU.RCP R5, c[0x0][0x238] ;  /* 0x00008e0000054b08 */ /* 0x004ee20000001000 */
[----:B------:R-:W-:Y:S01]  /*33d0*/  SEL R199, R199, R210, !P0 ;  /* 0x000000d2c7c77207 */ /* 0x000fe20004000000 */
[----:B------:R2:W1:Y:S01]  /*33e0*/  LDSM.16.M88.4 R136, [R172+0x10000] ;  /* 0x01000000ac88783b */ /* 0x0004620000000200 */
[----:B------:R-:W-:Y:S01]  /*33f0*/  IADD3 R249, -R230, R250, -R249 ;  /* 0x000000fae6f97210 */ /* 0x000fe20007ffe9f9 */
[----:B------:R-:W-:Y:S01]  /*3400*/  IMAD.IADD R0, R0, 0x1, -R2 ;  /* 0x0000000100007824 */ /* 0x000fe200078e0a02 */
[----:B------:R-:W-:Y:S01]  /*3410*/  IADD3 R248, -R219, 0x40, R248 ;  /* 0x00000040dbf87810 */ /* 0x000fe20007ffe1f8 */
[----:B------:R2:W1:Y:S01]  /*3420*/  LDSM.16.M88.4 R140, [R172+0x10800] ;  /* 0x01080000ac8c783b */ /* 0x0004620000000200 */
[----:B------:R-:W-:Y:S01]  /*3430*/  IMAD.MOV.U32 R218, RZ, RZ, R214 ;  /* 0x000000ffffda7224 */ /* 0x000fe200078e00d6 */
[----:B------:R-:W-:Y:S01]  /*3440*/  CS2R R94, SRZ ;  /* 0x00000000005e7805 */ /* 0x000fe2000001ff00 */
[----:B------:R-:W-:Y:S01]  /*3450*/  R2P PR, R0, 0x6 ;  /* 0x0000000600007804 */ /* 0x000fe20000000000 */
[----:B------:R2:W1:Y:S01]  /*3460*/  LDSM.16.M88.4 R168, [R172+0x12000] ;  /* 0x01200000aca8783b */ /* 0x0004620000000200 */
[----:B------:R-:W-:Y:S01]  /*3470*/  CS2R R92, SRZ ;  /* 0x00000000005c7805 */ /* 0x000fe2000001ff00 */
[----:B------:R-:W-:Y:S01]  /*3480*/  CS2R R98, SRZ ;  /* 0x0000000000627805 */ /* 0x000fe2000001ff00 */
[----:B------:R-:W-:Y:S01]  /*3490*/  CS2R R96, SRZ ;  /* 0x0000000000607805 */ /* 0x000fe2000001ff00 */
[----:B------:R2:W1:Y:S01]  /*34a0*/  LDSM.16.M88.4 R144, [R202+0x12000] ;  /* 0x01200000ca90783b */ /* 0x0004620000000200 */
[----:B------:R-:W-:Y:S01]  /*34b0*/  SEL R205, R205, 0xffffffe0, !P1 ;  /* 0xffffffe0cdcd7807 */ /* 0x000fe20004800000 */
[----:B------:R-:W-:Y:S01]  /*34c0*/  CS2R R90, SRZ ;  /* 0x00000000005a7805 */ /* 0x000fe2000001ff00 */
[----:B------:R-:W-:Y:S01]  /*34d0*/  SEL R201, R201, 0xffffffc0, !P2 ;  /* 0xffffffc0c9c97807 */ /* 0x000fe20005000000 */
[----:B------:R2:W1:Y:S01]  /*34e0*/  LDSM.16.M88.4 R148, [R202+0x12800] ;  /* 0x01280000ca94783b */ /* 0x0004620000000200 */
[----:B------:R-:W-:Y:S01]  /*34f0*/  CS2R R88, SRZ ;  /* 0x0000000000587805 */ /* 0x000fe2000001ff00 */
[----:B------:R-:W-:Y:S01]  /*3500*/  IMAD.IADD R207, R206, 0x1, R205 ;  /* 0x00000001cecf7824 */ /* 0x000fe200078e02cd */
[----:B------:R-:W-:Y:S01]  /*3510*/  CS2R R86, SRZ ;  /* 0x0000000000567805 */ /* 0x000fe2000001ff00 */
[----:B------:R2:W1:Y:S01]  /*3520*/  LDSM.16.M88.4 R152, [R203+0x12000] ;  /* 0x01200000cb98783b */ /* 0x0004620000000200 */
        /* <DEDUP_REMOVED lines=29> */
[----:B------:R-:W-:Y:S01]  /*3700*/  IADD3 R248, R248, -c[0x0][0x2e8], RZ ;  /* 0x8000ba00f8f87a10 */ /* 0x000fe20007ffe0ff */
[----:B------:R-:W-:-:S02]  /*3710*/  IMAD.SHL.U32 R196, R196, 0x2, RZ ;  /* 0x00000002c4c47824 */ /* 0x000fc400078e00ff */
[----:B------:R-:W-:Y:S02]  /*3720*/  IMAD.SHL.U32 R199, R199, 0x2, RZ ;  /* 0x00000002c7c77824 */ /* 0x000fe400078e00ff */
[----:B------:R-:W-:Y:S02]  /*3730*/  IMAD.IADD R249, R249, 0x1, R219 ;  /* 0x00000001f9f97824 */ /* 0x000fe400078e02db */
[----:B------:R-:W-:Y:S02]  /*3740*/  IMAD.IADD R208, R206, 0x1, R201 ;  /* 0x00000001ced07824 */ /* 0x000fe400078e02c9 */
[----:B------:R-:W-:Y:S02]  /*3750*/  IMAD.IADD R209, R201, 0x1, R207 ;  /* 0x00000001c9d17824 */ /* 0x000fe400078e02cf */
[----:B-1234-:R-:W-:Y:S02]  /*3760*/  @P4 FMUL.FTZ R215, R4, R5 ;  /* 0x0000000504d74220 */ /* 0x01efe40000410000 */
.L_x_256:
[----:B------:R-:W0:Y:S01]  /*3770*/  LDGDEPBAR ;  /* 0x00000000000079af */ /* 0x000e220000000000 */
[----:B------:R-:W-:Y:S01]  /*3780*/  IADD3 R2, P0, R241, R238, RZ ;  /* 0x000000eef1027210 */ /* 0x000fe20007f1e0ff */
[C---:B------:R-:W-:Y:S04]  /*3790*/  IMAD.IADD R0, R199.reuse, 0x1, R205 ;  /* 0x00000001c7007824 */ /* 0x040fe800078e02cd */
[----:B------:R-:W-:Y:S01]  /*37a0*/  IMAD.X R3, R240, 0x1, R237, P0 ;  /* 0x00000001f0037824 */ /* 0x000fe200000e06ed */
[----:B------:R-:W-:Y:S04]  /*37b0*/  DEPBAR.LE SB0, 0x0 ;  /* 0x000080000000791a */ /* 0x000fe80000000000 */
[----:B------:R-:W-:Y:S06]  /*37c0*/  BAR.SYNC.DEFER_BLOCKING 0x0 ;  /* 0x0000000000007b1d */ /* 0x000fec0000010000 */
[----:B------:R-:W-:Y:S06]  /*37d0*/  LDSM.16.M88.4 R16, [R199] ;  /* 0x00000000c710783b */ /* 0x000fec0000000200 */
[----:B------:R-:W1:Y:S06]  /*37e0*/  LDSM.16.M88.4 R8, [R202+0xc000] ;  /* 0x00c00000ca08783b */ /* 0x000e6c0000000200 */
[----:B------:R-:W2:Y:S06]  /*37f0*/  LDSM.16.M88.4 R52, [R202+0xc800] ;  /* 0x00c80000ca34783b */ /* 0x000eac0000000200 */
[----:B------:R-:W-:Y:S06]  /*3800*/  LDSM.16.M88.4 R56, [R0] ;  /* 0x000000000038783b */ /* 0x000fec0000000200 */
[----:B------:R-:W3:Y:S06]  /*3810*/  LDSM.16.M88.4 R60, [R203+0xc000] ;  /* 0x00c00000cb3c783b */ /* 0x000eec0000000200 */
[----:B-----5:R4:W5:Y:S06]  /*3820*/  LDG.E R177, [R2.64] ;  /* 0x0000000602b17981 */ /* 0x02096c000c1e1900 */
[----:B------:R4:W5:Y:S06]  /*3830*/  LDG.E R176, [R2.64+0x20] ;  /* 0x0000200602b07981 */ /* 0x00096c000c1e1900 */
[----:B------:R-:W3:Y:S01]  /*3840*/  LDSM.16.M88.4 R64, [R203+0xc800] ;  /* 0x00c80000cb40783b */ /* 0x000ee20000000200 */
[C---:B-1----:R-:W-:Y:S05]  /*3850*/  HMMA.16816.F32 R4, R16.reuse, R8, RZ ;  /* 0x000000081004723c */ /* 0x042fea00000018ff */
[----:B------:R-:W-:Y:S03]  /*3860*/  LDSM.16.M88.4 R104, [R200+0xc000] ;  /* 0x00c00000c868783b */ /* 0x000fe60000000200 */
[C---:B------:R-:W-:Y:S03]  /*3870*/  HMMA.16816.F32 R8, R16.reuse, R10, RZ ;  /* 0x0000000a1008723c */ /* 0x040fe600000018ff */
[----:B------:R-:W-:Y:S01]  /*3880*/  LDSM.16.M88.4 R108, [R204+0xc000] ;  /* 0x00c00000cc6c783b */ /* 0x000fe20000000200 */
[--C-:B----4-:R-:W-:Y:S04]  /*3890*/  IMAD.IADD R2, R199, 0x1, R201.reuse ;  /* 0x00000001c7027824 */ /* 0x110fe800078e02c9 */
[C---:B--2---:R-:W-:Y:S01]  /*38a0*/  HMMA.16816.F32 R12, R16.reuse, R52, RZ ;  /* 0x00000034100c723c */ /* 0x044fe200000018ff */
[----:B------:R-:W-:Y:S01]  /*38b0*/  IMAD.IADD R3, R0, 0x1, R201 ;  /* 0x0000000100037824 */ /* 0x000fe200078e02c9 */
[----:B------:R-:W1:Y:S06]  /*38c0*/  LDSM.16.M88.4 R100, [R2] ;  /* 0x000000000264783b */ /* 0x000e6c0000000200 */
[----:B------:R-:W-:Y:S01]  /*38d0*/  HMMA.16816.F32 R16, R16, R54, RZ ;  /* 0x000000361010723c */ /* 0x000fe200000018ff */
[----:B------:R-:W2:Y:S07]  /*38e0*/  LDSM.16.M88.4 R52, [R200+0xc800] ;  /* 0x00c80000c834783b */ /* 0x000eae0000000200 */
[C---:B---3--:R-:W-:Y:S08]  /*38f0*/  HMMA.16816.F32 R4, R56.reuse, R60, R4 ;  /* 0x0000003c3804723c */ /* 0x048ff00000001804 */
[C---:B------:R-:W-:Y:S01]  /*3900*/  HMMA.16816.F32 R8, R56.reuse, R62, R8 ;  /* 0x0000003e3808723c */ /* 0x040fe20000001808 */
[----:B------:R-:W3:Y:S07]  /*3910*/  LDSM.16.M88.4 R60, [R3] ;  /* 0x00000000033c783b */ /* 0x000eee0000000200 */
[C---:B------:R-:W-:Y:S08]  /*3920*/  HMMA.16816.F32 R12, R56.reuse, R64, R12 ;  /* 0x00000040380c723c */ /* 0x040ff0000000180c */
[----:B------:R-:W-:Y:S01]  /*3930*/  HMMA.16816.F32 R16, R56, R66, R16 ;  /* 0x000000423810723c */ /* 0x000fe20000001810 */
[----:B------:R-:W4:Y:S06]  /*3940*/  LDSM.16.M88.4 R56, [R204+0xc800] ;  /* 0x00c80000cc38783b */ /* 0x000f2c0000000200 */
[----:B------:R-:W-:Y:S01]  /*3950*/  LDSM.16.M88.4 R64, [R199+0x2000] ;  /* 0x00200000c740783b */ /* 0x000fe20000000200 */
[C---:B-1----:R-:W-:Y:S08]  /*3960*/  HMMA.16816.F32 R4, R100.reuse, R104, R4 ;  /* 0x000000686404723c */ /* 0x042ff00000001804 */
[C---:B------:R-:W-:Y:S01]  /*3970*/  HMMA.16816.F32 R8, R100.reuse, R106, R8 ;  /* 0x0000006a6408723c */ /* 0x040fe20000001808 */
[----:B------:R-:W1:Y:S07]  /*3980*/  LDSM.16.M88.4 R104, [R202+0xe000] ;  /* 0x00e00000ca68783b */ /* 0x000e6e0000000200 */
[C---:B--2---:R-:W-:Y:S08]  /*3990*/  HMMA.16816.F32 R12, R100.reuse, R52, R12 ;  /* 0x00000034640c723c */ /* 0x044ff0000000180c */
[----:B------:R-:W-:Y:S01]  /*39a0*/  HMMA.16816.F32 R16, R100, R54, R16 ;  /* 0x000000366410723c */ /* 0x000fe20000001810 */
[----:B------:R-:W2:Y:S06]  /*39b0*/  LDSM.16.M88.4 R52, [R202+0xe800] ;  /* 0x00e80000ca34783b */ /* 0x000eac0000000200 */
[----:B------:R1:W-:Y:S01]  /*39c0*/  LDSM.16.M88.4 R100, [R0+0x2000] ;  /* 0x002000000064783b */ /* 0x0003e20000000200 */
[C---:B---3--:R-:W-:Y:S08]  /*39d0*/  HMMA.16816.F32 R4, R60.reuse, R108, R4 ;  /* 0x0000006c3c04723c */ /* 0x048ff00000001804 */
[C---:B------:R-:W-:Y:S01]  /*39e0*/  HMMA.16816.F32 R8, R60.reuse, R110, R8 ;  /* 0x0000006e3c08723c */ /* 0x040fe20000001808 */
[----:B------:R-:W3:Y:S07]  /*39f0*/  LDSM.16.M88.4 R108, [R203+0xe000] ;  /* 0x00e00000cb6c783b */ /* 0x000eee0000000200 */
[C---:B----4-:R-:W-:Y:S08]  /*3a00*/  HMMA.16816.F32 R12, R60.reuse, R56, R12 ;  /* 0x000000383c0c723c */ /* 0x050ff0000000180c */
[----:B------:R-:W-:Y:S01]  /*3a10*/  HMMA.16816.F32 R16, R60, R58, R16 ;  /* 0x0000003a3c10723c */ /* 0x000fe20000001810 */
[----:B------:R-:W4:Y:S06]  /*3a20*/  LDSM.16.M88.4 R56, [R203+0xe800] ;  /* 0x00e80000cb38783b */ /* 0x000f2c0000000200 */
[----:B------:R-:W-:Y:S01]  /*3a30*/  LDSM.16.M88.4 R60, [R200+0xe000] ;  /* 0x00e00000c83c783b */ /* 0x000fe20000000200 */
[C---:B-1----:R-:W-:Y:S08]  /*3a40*/  HMMA.16816.F32 R4, R64.reuse, R104, R4 ;  /* 0x000000684004723c */ /* 0x042ff00000001804 */
[C---:B------:R-:W-:Y:S07]  /*3a50*/  HMMA.16816.F32 R8, R64.reuse, R106, R8 ;  /* 0x0000006a4008723c */ /* 0x040fee0000001808 */
[----:B------:R-:W-:Y:S01]  /*3a60*/  IMAD.SHL.U32 R106, R217, 0x40, RZ ;  /* 0x00000040d96a7824 */ /* 0x000fe200078e00ff */
[C---:B--2---:R-:W-:Y:S04]  /*3a70*/  HMMA.16816.F32 R12, R64.reuse, R52, R12 ;  /* 0x00000034400c723c */ /* 0x044fe8000000180c */
[----:B------:R-:W-:Y:S04]  /*3a80*/  IMAD.IADD R0, R249, 0x1, R106 ;  /* 0x00000001f9007824 */ /* 0x000fe800078e026a */
[----:B------:R-:W-:Y:S01]  /*3a90*/  HMMA.16816.F32 R16, R64, R54, R16 ;  /* 0x000000364010723c */ /* 0x000fe20000001810 */
[----:B------:R1:W2:Y:S03]  /*3aa0*/  LDSM.16.M88.4 R52, [R2+0x2000] ;  /* 0x002000000234783b */ /* 0x0002a60000000200 */
[C---:B------:R-:W-:Y:S02]  /*3ab0*/  IADD3 R105, R0.reuse, 0x8, RZ ;  /* 0x0000000800697810 */ /* 0x040fe40007ffe0ff */
[C---:B------:R-:W-:Y:S01]  /*3ac0*/  IADD3 R104, R0.reuse, -0x1, RZ ;  /* 0xffffffff00687810 */ /* 0x040fe20007ffe0ff */
[----:B------:R-:W2:Y:S01]  /*3ad0*/  LDSM.16.M88.4 R64, [R200+0xe800] ;  /* 0x00e80000c840783b */ /* 0x000ea20000000200 */
[C---:B---3--:R-:W-:Y:S05]  /*3ae0*/  HMMA.16816.F32 R4, R100.reuse, R108, R4 ;  /* 0x0000006c6404723c */ /* 0x048fea0000001804 */
[----:B------:R-:W-:Y:S03]  /*3af0*/  ISETP.GE.AND P1, PT, R105, RZ, PT ;  /* 0x000000ff6900720c */ /* 0x000fe60003f26270 */
[C---:B------:R-:W-:Y:S08]  /*3b00*/  HMMA.16816.F32 R8, R100.reuse, R110, R8 ;  /* 0x0000006e6408723c */ /* 0x040ff00000001808 */
[C---:B----4-:R-:W-:Y:S04]  /*3b10*/  HMMA.16816.F32 R12, R100.reuse, R56, R12 ;  /* 0x00000038640c723c */ /* 0x050fe8000000180c */
[----:B-1----:R-:W-:Y:S02]  /*3b20*/  IABS R2, R0 ;  /* 0x0000000000027213 */ /* 0x002fe40000000000 */
[----:B------:R-:W-:Y:S02]  /*3b30*/  @!P1 IADD3 R105, -R0, -0x8, RZ ;  /* 0xfffffff800699810 */ /* 0x000fe40007ffe1ff */
[----:B------:R-:W-:Y:S01]  /*3b40*/  HMMA.16816.F32 R16, R100, R58, R16 ;  /* 0x0000003a6410723c */ /* 0x000fe20000001810 */
[----:B------:R-:W-:Y:S01]  /*3b50*/  LDSM.16.M88.4 R100, [R204+0xe000] ;  /* 0x00e00000cc64783b */ /* 0x000fe20000000200 */
[----:B------:R-:W1:Y:S01]  /*3b60*/  I2F R107, R105 ;  /* 0x00000069006b7306 */ /* 0x000e620000201400 */
[----:B------:R-:W-:Y:S01]  /*3b70*/  ISETP.GE.AND P1, PT, R104, RZ, PT ;  /* 0x000000ff6800720c */ /* 0x000fe20003f26270 */
[----:B------:R-:W-:Y:S01]  /*3b80*/  IMAD.MOV.U32 R56, RZ, RZ, R2 ;  /* 0x000000ffff387224 */ /* 0x000fe200078e0002 */
[----:B------:R-:W-:Y:S03]  /*3b90*/  IADD3 R2, R0, 0x7, RZ ;  /* 0x0000000700027810 */ /* 0x000fe60007ffe0ff */
[C---:B--2---:R-:W-:Y:S04]  /*3ba0*/  HMMA.16816.F32 R4, R52.reuse, R60, R4 ;  /* 0x0000003c3404723c */ /* 0x044fe80000001804 */
[----:B------:R2:W-:Y:S01]  /*3bb0*/  I2F R108, R56 ;  /* 0x00000038006c7306 */ /* 0x0005e20000201400 */
[----:B------:R-:W-:Y:S03]  /*3bc0*/  ISETP.GE.AND P0, PT, R2, RZ, PT ;  /* 0x000000ff0200720c */ /* 0x000fe60003f06270 */
[C---:B------:R-:W-:Y:S01]  /*3bd0*/  @!P1 IADD3 R104, -R0.reuse, 0x1, RZ ;  /* 0x0000000100689810 */ /* 0x040fe20007ffe1ff */
[C---:B------:R-:W-:Y:S01]  /*3be0*/  HMMA.16816.F32 R8, R52.reuse, R62, R8 ;  /* 0x0000003e3408723c */ /* 0x040fe20000001808 */
[----:B------:R-:W-:Y:S04]  /*3bf0*/  LDSM.16.M88.4 R60, [R204+0xe800] ;  /* 0x00e80000cc3c783b */ /* 0x000fe80000000200 */
[----:B------:R-:W-:Y:S03]  /*3c00*/  I2F R104, R104 ;  /* 0x0000006800687306 */ /* 0x000fe60000201400 */
[C---:B------:R-:W-:Y:S04]  /*3c10*/  HMMA.16816.F32 R12, R52.reuse, R64, R12 ;  /* 0x00000040340c723c */ /* 0x040fe8000000180c */
[C---:B------:R-:W-:Y:S03]  /*3c20*/  @!P0 IADD3 R2, -R0.reuse, -0x7, RZ ;  /* 0xfffffff900028810 */ /* 0x040fe60007ffe1ff */
[C---:B------:R-:W-:Y:S01]  /*3c30*/  IADD3 R64, R0.reuse, -0x10, RZ ;  /* 0xfffffff000407810 */ /* 0x040fe20007ffe0ff */
[----:B------:R3:W4:Y:S01]  /*3c40*/  I2F R105, R2 ;  /* 0x0000000200697306 */ /* 0x0007220000201400 */
[----:B------:R-:W-:Y:S01]  /*3c50*/  HMMA.16816.F32 R16, R52, R66, R16 ;  /* 0x000000423410723c */ /* 0x000fe20000001810 */
[----:B--2---:R2:W1:Y:S06]  /*3c60*/  LDSM.16.M88.4 R56, [R3+0x2000] ;  /* 0x002000000338783b */ /* 0x00446c0000000200 */
[C---:B------:R-:W-:Y:S02]  /*3c70*/  IADD3 R52, R0.reuse, -0x19, RZ ;  /* 0xffffffe700347810 */ /* 0x040fe40007ffe0ff */
[C---:B---3--:R-:W-:Y:S03]  /*3c80*/  IADD3 R2, R0.reuse, -0x9, RZ ;  /* 0xfffffff700027810 */ /* 0x048fe60007ffe0ff */
[----:B--2---:R-:W-:Y:S02]  /*3c90*/  IADD3 R3, R0, -0x8, RZ ;  /* 0xfffffff800037810 */ /* 0x004fe40007ffe0ff */
[----:B------:R-:W-:Y:S02]  /*3ca0*/  ISETP.GE.AND P1, PT, R2, RZ, PT ;  /* 0x000000ff0200720c */ /* 0x000fe40003f26270 */
[----:B------:R-:W-:Y:S11]  /*3cb0*/  ISETP.GE.AND P0, PT, R3, RZ, PT ;  /* 0x000000ff0300720c */ /* 0x000ff60003f06270 */
[C---:B------:R-:W-:Y:S02]  /*3cc0*/  @!P1 IADD3 R2, -R0.reuse, 0x9, RZ ;  /* 0x0000000900029810 */ /* 0x040fe40007ffe1ff */
[----:B------:R-:W-:Y:S01]  /*3cd0*/  @!P0 IADD3 R3, -R0, 0x8, RZ ;  /* 0x0000000800038810 */ /* 0x000fe20007ffe1ff */
[C---:B-1----:R-:W-:Y:S01]  /*3ce0*/  HMMA.16816.F32 R4, R56.reuse, R100, R4 ;  /* 0x000000643804723c */ /* 0x042fe20000001804 */
[----:B------:R1:W-:Y:S04]  /*3cf0*/  I2F R53, R2 ;  /* 0x0000000200357306 */ /* 0x0003e80000201400 */
[----:B------:R-:W-:Y:S03]  /*3d00*/  ISETP.GE.AND P0, PT, R64, RZ, PT ;  /* 0x000000ff4000720c */ /* 0x000fe60003f06270 */
[C---:B------:R-:W-:Y:S03]  /*3d10*/  HMMA.16816.F32 R8, R56.reuse, R102, R8 ;  /* 0x000000663808723c */ /* 0x040fe60000001808 */
[----:B------:R2:W3:Y:S05]  /*3d20*/  I2F R65, R3 ;  /* 0x0000000300417306 */ /* 0x0004ea0000201400 */
[C---:B------:R-:W-:Y:S04]  /*3d30*/  HMMA.16816.F32 R12, R56.reuse, R60, R12 ;  /* 0x0000003c380c723c */ /* 0x040fe8000000180c */
[----:B------:R-:W-:Y:S02]  /*3d40*/  @!P0 IADD3 R64, -R0, 0x10, RZ ;  /* 0x0000001000408810 */ /* 0x000fe40007ffe1ff */
[----:B------:R-:W-:Y:S01]  /*3d50*/  ISETP.GE.AND P0, PT, R52, RZ, PT ;  /* 0x000000ff3400720c */ /* 0x000fe20003f06270 */
[----:B------:R-:W-:Y:S01]  /*3d60*/  IMAD.MOV.U32 R60, RZ, RZ, c[0x0][0x2e4] ;  /* 0x0000b900ff3c7624 */ /* 0x000fe200078e00ff */
[----:B------:R-:W-:Y:S02]  /*3d70*/  HMMA.16816.F32 R16, R56, R62, R16 ;  /* 0x0000003e3810723c */ /* 0x000fe40000001810 */
[----:B------:R-:W3:Y:S02]  /*3d80*/  I2F R64, R64 ;  /* 0x0000004000407306 */ /* 0x000ee40000201400 */
[-C--:B------:R-:W-:Y:S01]  /*3d90*/  FFMA.FTZ R6, R107, -R215.reuse, R6 ;  /* 0x800000d76b067223 */ /* 0x080fe20000010006 */
[----:B-1----:R-:W-:Y:S01]  /*3da0*/  IADD3 R2, R0, -0x18, RZ ;  /* 0xffffffe800027810 */ /* 0x002fe20007ffe0ff */
[-C--:B----4-:R-:W-:Y:S02]  /*3db0*/  FFMA.FTZ R7, R105, -R215.reuse, R7 ;  /* 0x800000d769077223 */ /* 0x090fe40000010007 */
[-C--:B------:R-:W-:Y:S01]  /*3dc0*/  FFMA.FTZ R5, R104, -R215.reuse, R5 ;  /* 0x800000d768057223 */ /* 0x080fe20000010005 */
[----:B------:R-:W-:Y:S03]  /*3dd0*/  ISETP.GE.AND P1, PT, R2, RZ, PT ;  /* 0x000000ff0200720c */ /* 0x000fe60003f26270 */
[----:B--2---:R-:W-:Y:S01]  /*3de0*/  IADD3 R3, R0, -0x11, RZ ;  /* 0xffffffef00037810 */ /* 0x004fe20007ffe0ff */
[-C--:B------:R-:W-:Y:S01]  /*3df0*/  FFMA.FTZ R4, R108, -R215.reuse, R4 ;  /* 0x800000d76c047223 */ /* 0x080fe20000010004 */
[----:B------:R-:W-:Y:S01]  /*3e00*/  @!P0 IADD3 R52, -R0, 0x19, RZ ;  /* 0x0000001900348810 */ /* 0x000fe20007ffe1ff */
[-C--:B------:R-:W-:Y:S01]  /*3e10*/  FFMA.FTZ R11, R104, -R215.reuse, R11 ;  /* 0x800000d7680b7223 */ /* 0x080fe2000001000b */
[----:B------:R-:W-:Y:S01]  /*3e20*/  ISETP.GE.AND P2, PT, R3, RZ, PT ;  /* 0x000000ff0300720c */ /* 0x000fe20003f46270 */
[-C--:B------:R-:W-:Y:S01]  /*3e30*/  FFMA.FTZ R10, R108, -R215.reuse, R10 ;  /* 0x800000d76c0a7223 */ /* 0x080fe2000001000a */
[----:B------:R-:W-:Y:S01]  /*3e40*/  ISETP.GE.AND P0, PT, R106, R248, PT ;  /* 0x000000f86a00720c */ /* 0x000fe20003f06270 */
[-C--:B---3--:R-:W-:Y:S01]  /*3e50*/  FFMA.FTZ R8, R65, -R215.reuse, R8 ;  /* 0x800000d741087223 */ /* 0x088fe20000010008 */
[----:B------:R-:W1:Y:S01]  /*3e60*/  I2F R52, R52 ;  /* 0x0000003400347306 */ /* 0x000e620000201400 */
[-C--:B------:R-:W-:Y:S01]  /*3e70*/  FFMA.FTZ R9, R53, -R215.reuse, R9 ;  /* 0x800000d735097223 */ /* 0x080fe20000010009 */
[----:B------:R-:W-:Y:S01]  /*3e80*/  @!P1 IADD3 R2, -R0, 0x18, RZ ;  /* 0x0000001800029810 */ /* 0x000fe20007ffe1ff */
[-C--:B------:R-:W-:Y:S02]  /*3e90*/  FFMA.FTZ R14, R65, -R215.reuse, R14 ;  /* 0x800000d7410e7223 */ /* 0x080fe4000001000e */
[-C--:B------:R-:W-:Y:S02]  /*3ea0*/  FFMA.FTZ R15, R53, -R215.reuse, R15 ;  /* 0x800000d7350f7223 */ /* 0x080fe4000001000f */
[-C--:B------:R-:W-:Y:S02]  /*3eb0*/  FFMA.FTZ R12, R64, -R215.reuse, R12 ;  /* 0x800000d7400c7223 */ /* 0x080fe4000001000c */
[----:B------:R-:W-:Y:S01]  /*3ec0*/  @!P2 IADD3 R3, -R0, 0x11, RZ ;  /* 0x000000110003a810 */ /* 0x000fe20007ffe1ff */
[----:B------:R-:W2:Y:S01]  /*3ed0*/  I2F R2, R2 ;  /* 0x0000000200027306 */ /* 0x000ea20000201400 */
[-C--:B------:R-:W-:Y:S09]  /*3ee0*/  FFMA.FTZ R18, R64, -R215.reuse, R18 ;  /* 0x800000d740127223 */ /* 0x080ff20000010012 */
[----:B------:R-:W3:Y:S01]  /*3ef0*/  I2F R3, R3 ;  /* 0x0000000300037306 */ /* 0x000ee20000201400 */
[-C--:B-1----:R-:W-:Y:S02]  /*3f00*/  FFMA.FTZ R17, R52, -R215.reuse, R17 ;  /* 0x800000d734117223 */ /* 0x082fe40000010011 */
[-C--:B--2---:R-:W-:Y:S02]  /*3f10*/  FFMA.FTZ R16, R2, -R215.reuse, R16 ;  /* 0x800000d702107223 */ /* 0x084fe40000010010 */
[CC--:B---3--:R-:W-:Y:S02]  /*3f20*/  FFMA.FTZ R13, R3.reuse, -R215.reuse, R13 ;  /* 0x800000d7030d7223 */ /* 0x0c8fe4000001000d */
[----:B------:R-:W-:Y:S01]  /*3f30*/  FFMA.FTZ R19, R3, -R215, R19 ;  /* 0x800000d703137223 */ /* 0x000fe20000010013 */
[----:B------:R-:W-:-:S05]  /*3f40*/  @!P0 BRA `(.L_x_252) ;  /* 0x000000a000008947 */ /* 0x000fca0003800000 */
[----:B------:R-:W-:Y:S01]  /*3f50*/  IADD3 R52, R106, 0x40, RZ ;  /* 0x000000406a347810 */ /* 0x000fe20007ffe0ff */
[----:B------:R-:W-:Y:S02]  /*3f60*/  IMAD.SHL.U32 R0, R239, 0x40, RZ ;  /* 0x00000040ef007824 */ /* 0x000fe400078e00ff */
[----:B------:R-:W-:Y:S02]  /*3f70*/  IMAD.MOV.U32 R60, RZ, RZ, R229 ;  /* 0x000000ffff3c7224 */ /* 0x000fe400078e00e5 */
[C---:B------:R-:W-:Y:S01]  /*3f80*/  IMAD.IADD R2, R0.reuse, 0x1, R230 ;  /* 0x0000000100027824 */ /* 0x040fe200078e02e6 */
[----:B------:R-:W-:Y:S04]  /*3f90*/  IADD3 R3, R0, 0x40, RZ ;  /* 0x0000004000037810 */ /* 0x000fe80007ffe0ff */
[----:B------:R-:W-:Y:S02]  /*3fa0*/  IADD3 R0, R229, R2, -R219 ;  /* 0x00000002e5007210 */ /* 0x000fe40007ffe8db */
[----:B------:R-:W-:Y:S02]  /*3fb0*/  ISETP.LT.AND P0, PT, R3, R219, PT ;  /* 0x000000db0300720c */ /* 0x000fe40003f01270 */
[----:B------:R-:W-:Y:S11]  /*3fc0*/  ISETP.GE.AND P1, PT, R52, R0, PT ;  /* 0x000000003400720c */ /* 0x000ff60003f26270 */
[----:B------:R-:W-:Y:S02]  /*3fd0*/  @!UPT UIADD3 URZ, URZ, URZ, URZ ;  /* 0x0000003f3f3ff290 */ /* 0x000fe4000fffe03f */
[----:B------:R-:W-:-:S05]  /*3fe0*/  @!P1 BRA P0, `(.L_x_253) ;  /* 0x0000046000009947 */ /* 0x000fca0000000000 */
.L_x_252:
[----:B------:R-:W-:Y:S01]  /*3ff0*/  IADD3 R52, R219, 0x1, -R230 ;  /* 0x00000001db347810 */ /* 0x000fe20007ffe8e6 */
[----:B------:R-:W-:Y:S01]  /*4000*/  IMAD.IADD R2, R250, 0x1, R106 ;  /* 0x00000001fa027824 */ /* 0x000fe200078e026a */
[-C--:B------:R-:W-:Y:S01]  /*4010*/  IADD3 R53, -R60, R219.reuse, -R230 ;  /* 0x000000db3c357210 */ /* 0x080fe20007ffe9e6 */
        /* <DEDUP_REMOVED lines=11> */
[-C--:B------:R-:W-:Y:S02]  /*40d0*/  IMNMX R52, R63, R219.reuse, PT ;  /* 0x000000db3f347217 */ /* 0x080fe40003800200 */
        /* <DEDUP_REMOVED lines=55> */
.L_x_253:
[C---:B------:R-:W-:Y:S01]  /*4450*/  FMUL.FTZ R2, R227.reuse, 1.4426950216293334961 ;  /* 0x3fb8aa3be3027820 */ /* 0x040fe20000410000 */
[----:B------:R-:W-:Y:S01]  /*4460*/  FSETP.NEU.FTZ.AND P0, PT, R227, -INF , PT ;  /* 0xff800000e300780b */ /* 0x000fe20003f1d000 */
[----:B------:R-:W-:Y:S01]  /*4470*/  FMUL.FTZ R0, R228, 1.4426950216293334961 ;  /* 0x3fb8aa3be4007820 */ /* 0x000fe20000410000 */
[----:B------:R-:W-:Y:S02]  /*4480*/  MOV R245, c[0x0][0x22c] ;  /* 0x00008b0000f57a02 */ /* 0x000fe40000000f00 */
[----:B------:R-:W-:Y:S02]  /*4490*/  FSEL R2, R2, RZ, P0 ;  /* 0x000000ff02027208 */ /* 0x000fe40000000000 */
[----:B------:R-:W-:Y:S01]  /*44a0*/  FSETP.NEU.FTZ.AND P0, PT, R228, -INF , PT ;  /* 0xff800000e400780b */ /* 0x000fe20003f1d000 */
[----:B------:R-:W-:Y:S01]  /*44b0*/  IMAD R245, R245, c[0x0][0x1c0], RZ ;  /* 0x00007000f5f57a24 */ /* 0x000fe200078e02ff */
[----:B------:R-:W-:Y:S01]  /*44c0*/  ISETP.GT.AND P5, PT, R217, R242, PT ;  /* 0x000000f2d900720c */ /* 0x000fe20003fa4270 */
[--C-:B------:R-:W-:Y:S01]  /*44d0*/  FFMA.FTZ R4, R4, c[0x0][0x23c], -R2.reuse ;  /* 0x00008f0004047a23 */ /* 0x100fe20000010802 */
[----:B------:R-:W-:Y:S01]  /*44e0*/  FSEL R0, R0, RZ, P0 ;  /* 0x000000ff00007208 */ /* 0x000fe20000000000 */
[--C-:B------:R-:W-:Y:S02]  /*44f0*/  FFMA.FTZ R5, R5, c[0x0][0x23c], -R2.reuse ;  /* 0x00008f0005057a23 */ /* 0x100fe40000010802 */
[----:B------:R-:W-:Y:S01]  /*4500*/  FFMA.FTZ R16, R16, c[0x0][0x23c], -R2 ;  /* 0x00008f0010107a23 */ /* 0x000fe20000010802 */
[----:B------:R-:W-:Y:S01]  /*4510*/  MUFU.EX2 R109, R4 ;  /* 0x00000004006d7308 */ /* 0x000fe20000000800 */
[--C-:B------:R-:W-:Y:S02]  /*4520*/  FFMA.FTZ R6, R6, c[0x0][0x23c], -R0.reuse ;  /* 0x00008f0006067a23 */ /* 0x100fe40000010800 */
[----:B------:R-:W-:Y:S02]  /*4530*/  FFMA.FTZ R7, R7, c[0x0][0x23c], -R0 ;  /* 0x00008f0007077a23 */ /* 0x000fe40000010800 */
[--C-:B------:R-:W-:Y:S02]  /*4540*/  FFMA.FTZ R8, R8, c[0x0][0x23c], -R2.reuse ;  /* 0x00008f0008087a23 */ /* 0x100fe40000010802 */
[--C-:B------:R-:W-:Y:S02]  /*4550*/  FFMA.FTZ R9, R9, c[0x0][0x23c], -R2.reuse ;  /* 0x00008f0009097a23 */ /* 0x100fe40000010802 */
[--C-:B------:R-:W-:Y:S01]  /*4560*/  FFMA.FTZ R12, R12, c[0x0][0x23c], -R2.reuse ;  /* 0x00008f000c0c7a23 */ /* 0x100fe20000010802 */
[----:B------:R-:W1:Y:S01]  /*4570*/  MUFU.EX2 R107, R5 ;  /* 0x00000005006b7308 */ /* 0x000e620000000800 */
[--C-:B------:R-:W-:Y:S02]  /*4580*/  FFMA.FTZ R13, R13, c[0x0][0x23c], -R2.reuse ;  /* 0x00008f000d0d7a23 */ /* 0x100fe40000010802 */
[----:B------:R-:W-:Y:S02]  /*4590*/  FFMA.FTZ R2, R17, c[0x0][0x23c], -R2 ;  /* 0x00008f0011027a23 */ /* 0x000fe40000010802 */
[--C-:B------:R-:W-:Y:S02]  /*45a0*/  FFMA.FTZ R18, R18, c[0x0][0x23c], -R0.reuse ;  /* 0x00008f0012127a23 */ /* 0x100fe40000010800 */
[--C-:B------:R-:W-:Y:S02]  /*45b0*/  FFMA.FTZ R10, R10, c[0x0][0x23c], -R0.reuse ;  /* 0x00008f000a0a7a23 */ /* 0x100fe40000010800 */
[--C-:B------:R-:W-:Y:S01]  /*45c0*/  FFMA.FTZ R11, R11, c[0x0][0x23c], -R0.reuse ;  /* 0x00008f000b0b7a23 */ /* 0x100fe20000010800 */
[----:B------:R-:W-:Y:S01]  /*45d0*/  MUFU.EX2 R102, R6 ;  /* 0x0000000600667308 */ /* 0x000fe20000000800 */
[--C-:B------:R-:W-:Y:S02]  /*45e0*/  FFMA.FTZ R14, R14, c[0x0][0x23c], -R0.reuse ;  /* 0x00008f000e0e7a23 */ /* 0x100fe40000010800 */
[--C-:B------:R-:W-:Y:S02]  /*45f0*/  FFMA.FTZ R15, R15, c[0x0][0x23c], -R0.reuse ;  /* 0x00008f000f0f7a23 */ /* 0x100fe40000010800 */
[----:B------:R-:W-:Y:S05]  /*4600*/  FFMA.FTZ R0, R19, c[0x0][0x23c], -R0 ;  /* 0x00008f0013007a23 */ /* 0x000fea0000010800 */
[----:B------:R-:W2:Y:S10]  /*4610*/  MUFU.EX2 R100, R7 ;  /* 0x0000000700647308 */ /* 0x000eb40000000800 */
[----:B------:R-:W-:Y:S10]  /*4620*/  MUFU.EX2 R106, R8 ;  /* 0x00000008006a7308 */ /* 0x000ff40000000800 */
[----:B------:R-:W3:Y:S10]  /*4630*/  MUFU.EX2 R104, R9 ;  /* 0x0000000900687308 */ /* 0x000ef40000000800 */
[----:B------:R3:W-:Y:S10]  /*4640*/  MUFU.EX2 R103, R2 ;  /* 0x0000000200677308 */ /* 0x0007f40000000800 */
[----:B------:R-:W-:Y:S10]  /*4650*/  MUFU.EX2 R101, R10 ;  /* 0x0000000a00657308 */ /* 0x000ff40000000800 */
[----:B------:R-:W4:Y:S10]  /*4660*/  MUFU.EX2 R67, R11 ;  /* 0x0000000b00437308 */ /* 0x000f340000000800 */
[----:B------:R4:W-:Y:S10]  /*4670*/  MUFU.EX2 R65, R0 ;  /* 0x0000000000417308 */ /* 0x0009f40000000800 */
[----:B------:R-:W-:Y:S10]  /*4680*/  MUFU.EX2 R178, R12 ;  /* 0x0000000c00b27308 */ /* 0x000ff40000000800 */
[----:B------:R-:W1:Y:S10]  /*4690*/  MUFU.EX2 R111, R13 ;  /* 0x0000000d006f7308 */ /* 0x000e740000000800 */
[----:B------:R-:W-:Y:S10]  /*46a0*/  MUFU.EX2 R110, R14 ;  /* 0x0000000e006e7308 */ /* 0x000ff40000000800 */
[----:B------:R-:W3:Y:S10]  /*46b0*/  MUFU.EX2 R108, R15 ;  /* 0x0000000f006c7308 */ /* 0x000ef40000000800 */
[----:B------:R-:W4:Y:S10]  /*46c0*/  MUFU.EX2 R105, R16 ;  /* 0x0000001000697308 */ /* 0x000f340000000800 */
[----:B------:R-:W4:Y:S01]  /*46d0*/  MUFU.EX2 R66, R18 ;  /* 0x0000001200427308 */ /* 0x000f220000000800 */
[----:B-1----:R-:W-:Y:S02]  /*46e0*/  F2FP.PACK_AB R4, R107, R109 ;  /* 0x0000006d6b04723e */ /* 0x002fe400000000ff */
[----:B--2---:R-:W-:Y:S02]  /*46f0*/  F2FP.PACK_AB R3, R100, R102 ;  /* 0x000000666403723e */ /* 0x004fe400000000ff */
[----:B---3--:R-:W-:Y:S01]  /*4700*/  F2FP.PACK_AB R2, R104, R106 ;  /* 0x0000006a6802723e */ /* 0x008fe200000000ff */
[----:B------:R1:W-:Y:S01]  /*4710*/  STS [R231+0x12000], R4 ;  /* 0x01200004e7007388 */ /* 0x0003e20000000800 */
[----:B----4-:R-:W-:Y:S02]  /*4720*/  F2FP.PACK_AB R0, R67, R101 ;  /* 0x000000654300723e */ /* 0x010fe400000000ff */
[----:B------:R-:W-:Y:S01]  /*4730*/  F2FP.PACK_AB R5, R111, R178 ;  /* 0x000000b26f05723e */ /* 0x000fe200000000ff */
[----:B------:R2:W-:Y:S04]  /*4740*/  STS [R231+0x12400], R3 ;  /* 0x01240003e7007388 */ /* 0x0005e80000000800 */
[----:B------:R3:W-:Y:S04]  /*4750*/  STS [R234+0x12000], R2 ;  /* 0x01200002ea007388 */ /* 0x0007e80000000800 */
[----:B------:R4:W-:Y:S04]  /*4760*/  STS [R234+0x12400], R0 ;  /* 0x01240000ea007388 */ /* 0x0009e80000000800 */
[----:B------:R-:W-:Y:S01]  /*4770*/  STS [R232+0x12000], R5 ;  /* 0x01200005e8007388 */ /* 0x000fe20000000800 */
[----:B-1----:R-:W-:Y:S02]  /*4780*/  F2FP.PACK_AB R4, R108, R110 ;  /* 0x0000006e6c04723e */ /* 0x002fe400000000ff */
[----:B--2---:R-:W-:Y:S03]  /*4790*/  F2FP.PACK_AB R3, R103, R105 ;  /* 0x000000696703723e */ /* 0x004fe600000000ff */
[----:B------:R-:W-:Y:S01]  /*47a0*/  STS [R232+0x12400], R4 ;  /* 0x01240004e8007388 */ /* 0x000fe20000000800 */
[----:B---3--:R-:W-:Y:S03]  /*47b0*/  F2FP.PACK_AB R2, R65, R66 ;  /* 0x000000424102723e */ /* 0x008fe600000000ff */
[----:B------:R1:W-:Y:S01]  /*47c0*/  STS [R233+0x12000], R3 ;  /* 0x01200003e9007388 */ /* 0x0003e20000000800 */
[----:B----4-:R-:W-:Y:S03]  /*47d0*/  SHF.L.U32 R0, R210, 0x1, RZ ;  /* 0x00000001d2007819 */ /* 0x010fe600000006ff */
[----:B------:R2:W-:Y:S04]  /*47e0*/  STS [R233+0x12400], R2 ;  /* 0x01240002e9007388 */ /* 0x0005e80000000800 */
[----:B------:R-:W3:Y:S01]  /*47f0*/  LDSM.16.M88.4 R16, [R0+0x8000] ;  /* 0x008000000010783b */ /* 0x000ee20000000200 */
[-C--:B-1----:R-:W-:Y:S02]  /*4800*/  IADD3 R3, R201, R0.reuse, RZ ;  /* 0x00000000c9037210 */ /* 0x082fe40007ffe0ff */
[----:B--2---:R-:W-:Y:S05]  /*4810*/  IADD3 R2, R205, R0, RZ ;  /* 0x00000000cd027210 */ /* 0x004fea0007ffe0ff */
[----:B------:R-:W-:Y:S01]  /*4820*/  LDSM.16.M88.4 R56, [R3+0x8000] ;  /* 0x008000000338783b */ /* 0x000fe20000000200 */
[----:B------:R-:W-:Y:S07]  /*4830*/  IADD3 R64, R201, R2, RZ ;  /* 0x00000002c9407210 */ /* 0x000fee0007ffe0ff */
[----:B------:R-:W1:Y:S08]  /*4840*/  LDSM.16.M88.4 R52, [R2+0x8000] ;  /* 0x008000000234783b */ /* 0x000e700000000200 */
[----:B------:R-:W2:Y:S01]  /*4850*/  LDSM.16.M88.4 R60, [R64+0x8000] ;  /* 0x00800000403c783b */ /* 0x000ea20000000200 */
[C---:B---3--:R-:W-:Y:S08]  /*4860*/  HMMA.16816.F32 R4, R16.reuse, R112, RZ ;  /* 0x000000701004723c */ /* 0x048ff000000018ff */
[C---:B------:R-:W-:Y:S08]  /*4870*/  HMMA.16816.F32 R8, R16.reuse, R114, RZ ;  /* 0x000000721008723c */ /* 0x040ff000000018ff */
[C---:B------:R-:W-:Y:S08]  /*4880*/  HMMA.16816.F32 R12, R16.reuse, R116, RZ ;  /* 0x00000074100c723c */ /* 0x040ff000000018ff */
[----:B------:R-:W-:Y:S08]  /*4890*/  HMMA.16816.F32 R16, R16, R118, RZ ;  /* 0x000000761010723c */ /* 0x000ff000000018ff */
[C---:B-1----:R-:W-:Y:S08]  /*48a0*/  HMMA.16816.F32 R4, R52.reuse, R120, R4 ;  /* 0x000000783404723c */ /* 0x042ff00000001804 */
[C---:B------:R-:W-:Y:S08]  /*48b0*/  HMMA.16816.F32 R8, R52.reuse, R122, R8 ;  /* 0x0000007a3408723c */ /* 0x040ff00000001808 */
[C---:B------:R-:W-:Y:S08]  /*48c0*/  HMMA.16816.F32 R12, R52.reuse, R124, R12 ;  /* 0x0000007c340c723c */ /* 0x040ff0000000180c */
[----:B------:R-:W-:Y:S01]  /*48d0*/  HMMA.16816.F32 R16, R52, R126, R16 ;  /* 0x0000007e3410723c */ /* 0x000fe20000001810 */
[----:B------:R1:W3:Y:S07]  /*48e0*/  LDSM.16.M88.4 R52, [R0+0xa000] ;  /* 0x00a000000034783b */ /* 0x0002ee0000000200 */
[C---:B------:R-:W-:Y:S08]  /*48f0*/  HMMA.16816.F32 R4, R56.reuse, R128, R4 ;  /* 0x000000803804723c */ /* 0x040ff00000001804 */
[C---:B------:R-:W-:Y:S08]  /*4900*/  HMMA.16816.F32 R8, R56.reuse, R130, R8 ;  /* 0x000000823808723c */ /* 0x040ff00000001808 */
[C---:B------:R-:W-:Y:S04]  /*4910*/  HMMA.16816.F32 R12, R56.reuse, R132, R12 ;  /* 0x00000084380c723c */ /* 0x040fe8000000180c */
[----:B-1----:R-:W-:Y:S04]  /*4920*/  LEA R0, -R245, RZ, 0x6 ;  /* 0x000000fff5007211 */ /* 0x002fe800078e31ff */
[----:B------:R-:W-:Y:S01]  /*4930*/  HMMA.16816.F32 R16, R56, R134, R16 ;  /* 0x000000863810723c */ /* 0x000fe20000001810 */
[----:B------:R-:W1:Y:S03]  /*4940*/  LDSM.16.M88.4 R56, [R2+0xa000] ;  /* 0x00a000000238783b */ /* 0x000e660000000200 */
[C---:B------:R-:W-:Y:S04]  /*4950*/  LEA R212, P0, R0.reuse, R212, 0x2 ;  /* 0x000000d400d47211 */ /* 0x040fe800078010ff */
[C---:B--2---:R-:W-:Y:S05]  /*4960*/  HMMA.16816.F32 R4, R60.reuse, R136, R4 ;  /* 0x000000883c04723c */ /* 0x044fea0000001804 */
[----:B------:R-:W-:Y:S03]  /*4970*/  LEA.HI.X.SX32 R213, R0, R213, 0x2, P0 ;  /* 0x000000d500d57211 */ /* 0x000fe600000f16ff */
[C---:B------:R-:W-:Y:S08]  /*4980*/  HMMA.16816.F32 R8, R60.reuse, R138, R8 ;  /* 0x0000008a3c08723c */ /* 0x040ff00000001808 */
[C---:B------:R-:W-:Y:S08]  /*4990*/  HMMA.16816.F32 R12, R60.reuse, R140, R12 ;  /* 0x0000008c3c0c723c */ /* 0x040ff0000000180c */
[----:B------:R-:W-:Y:S01]  /*49a0*/  HMMA.16816.F32 R16, R60, R142, R16 ;  /* 0x0000008e3c10723c */ /* 0x000fe20000001810 */
[----:B------:R-:W2:Y:S07]  /*49b0*/  LDSM.16.M88.4 R60, [R3+0xa000] ;  /* 0x00a00000033c783b */ /* 0x000eae0000000200 */
[C---:B---3--:R-:W-:Y:S08]  /*49c0*/  HMMA.16816.F32 R4, R52.reuse, R144, R4 ;  /* 0x000000903404723c */ /* 0x048ff00000001804 */
[C---:B------:R-:W-:Y:S08]  /*49d0*/  HMMA.16816.F32 R8, R52.reuse, R146, R8 ;  /* 0x000000923408723c */ /* 0x040ff00000001808 */
[C---:B------:R-:W-:Y:S08]  /*49e0*/  HMMA.16816.F32 R12, R52.reuse, R148, R12 ;  /* 0x00000094340c723c */ /* 0x040ff0000000180c */
[----:B------:R-:W-:Y:S01]  /*49f0*/  HMMA.16816.F32 R16, R52, R150, R16 ;  /* 0x000000963410723c */ /* 0x000fe20000001810 */
[----:B------:R-:W3:Y:S07]  /*4a00*/  LDSM.16.M88.4 R52, [R64+0xa000] ;  /* 0x00a000004034783b */ /* 0x000eee0000000200 */
[C---:B-1----:R-:W-:Y:S08]  /*4a10*/  HMMA.16816.F32 R4, R56.reuse, R152, R4 ;  /* 0x000000983804723c */ /* 0x042ff00000001804 */
[C---:B------:R-:W-:Y:S08]  /*4a20*/  HMMA.16816.F32 R8, R56.reuse, R154, R8 ;  /* 0x0000009a3808723c */ /* 0x040ff00000001808 */
[C---:B------:R-:W-:Y:S08]  /*4a30*/  HMMA.16816.F32 R12, R56.reuse, R156, R12 ;  /* 0x0000009c380c723c */ /* 0x040ff0000000180c */
[----:B------:R-:W-:Y:S08]  /*4a40*/  HMMA.16816.F32 R16, R56, R158, R16 ;  /* 0x0000009e3810723c */ /* 0x000ff00000001810 */
[C---:B--2---:R-:W-:Y:S08]  /*4a50*/  HMMA.16816.F32 R4, R60.reuse, R160, R4 ;  /* 0x000000a03c04723c */ /* 0x044ff00000001804 */
[C---:B------:R-:W-:Y:S08]  /*4a60*/  HMMA.16816.F32 R8, R60.reuse, R162, R8 ;  /* 0x000000a23c08723c */ /* 0x040ff00000001808 */
[C---:B------:R-:W-:Y:S08]  /*4a70*/  HMMA.16816.F32 R12, R60.reuse, R164, R12 ;  /* 0x000000a43c0c723c */ /* 0x040ff0000000180c */
[----:B------:R-:W-:Y:S08]  /*4a80*/  HMMA.16816.F32 R16, R60, R166, R16 ;  /* 0x000000a63c10723c */ /* 0x000ff00000001810 */
[C---:B---3--:R-:W-:Y:S08]  /*4a90*/  HMMA.16816.F32 R4, R52.reuse, R168, R4 ;  /* 0x000000a83404723c */ /* 0x048ff00000001804 */
        /* <DEDUP_REMOVED lines=49> */
[--C-:B------:R-:W-:Y:S01]  /*4db0*/  IMAD.IADD R214, R214, 0x1, R0.reuse ;  /* 0x00000001d6d67824 */ /* 0x100fe200078e0200 */
        /* <DEDUP_REMOVED lines=42> */
.L_x_254:
[----:B-1----:R-:W-:Y:S01]  /*5060*/  F2FP.PACK_AB R6, R55, R56 ;  /* 0x000000383706723e */ /* 0x002fe200000000ff */
        /* <DEDUP_REMOVED lines=70> */
[C---:B------:R-:W-:Y:S05]  /*54d0*/  IMAD.U32 R3, R8.reuse, -0x40, RZ ;  /* 0xffffffc008037824 */ /* 0x040fea00078e00ff */
[C---:B------:R-:W-:Y:S02]  /*54e0*/  LEA R2, P0, R3.reuse, R220, 0x1 ;  /* 0x000000dc03027211 */ /* 0x040fe400078008ff */
[----:B------:R-:W-:Y:S01]  /*54f0*/  SHF.R.S32.HI R4, RZ, 0x1f, R3 ;  /* 0x0000001fff047819 */ /* 0x000fe20000011403 */
[----:B------:R-:W-:Y:S01]  /*5500*/  @!P1 IMAD.MOV.U32 R5, RZ, RZ, c[0x0][0x374] ;  /* 0x0000dd00ff059624 */ /* 0x000fe200078e00ff */
[C---:B------:R-:W-:Y:S01]  /*5510*/  @!P1 LEA R0, P3, R8.reuse, R3, 0x5 ;  /* 0x0000000308009211 */ /* 0x040fe200078628ff */
[----:B------:R1:W-:Y:S01]  /*5520*/  @P2 STS.128 [R216+0x8000], RZ ;  /* 0x008000ffd8002388 */ /* 0x0003e20000000c00 */
[----:B------:R-:W-:Y:S01]  /*5530*/  LEA.HI.X.SX32 R3, R3, R221, 0x1, P0 ;  /* 0x000000dd03037211 */ /* 0x000fe200000f0eff */
[----:B------:R-:W-:Y:S01]  /*5540*/  @!P2 IMAD.MOV.U32 R7, RZ, RZ, c[0x0][0x374] ;  /* 0x0000dd00ff07a624 */ /* 0x000fe200078e00ff */
[C---:B------:R-:W-:Y:S02]  /*5550*/  @!P1 LEA.HI.X R5, R8.reuse, R4, R5, 0x5, P3 ;  /* 0x0000000408059211 */ /* 0x040fe400018f2c05 */
        /* <DEDUP_REMOVED lines=26> */
.L_x_255:
[----:B------:R-:W-:Y:S01]  /*5700*/  LDSM.16.M88.4 R64, [R206] ;  /* 0x00000000ce40783b */ /* 0x000fe20000000200 */
[----:B-1----:R-:W-:Y:S01]  /*5710*/  @P5 IADD3 R2, P0, R241, R236, RZ ;  /* 0x000000ecf1025210 */ /* 0x002fe20007f1e0ff */
[C---:B------:R-:W-:Y:S02]  /*5720*/  IMAD R0, R245.reuse, 0x18, RZ ;  /* 0x00000018f5007824 */ /* 0x040fe400078e02ff */
[----:B------:R-:W1:Y:S02]  /*5730*/  LDSM.16.MT88.4 R16, [R192+0xc000] ;  /* 0x00c00000c010783b */ /* 0x000e640000004200 */
[----:B------:R-:W-:Y:S02]  /*5740*/  @P5 IMAD.X R3, R240, 0x1, R235, P0 ;  /* 0x00000001f0035824 */ /* 0x000fe400000e06eb */
[----:B------:R-:W2:Y:S04]  /*5750*/  LDSM.16.M88.4 R60, [R206+0x1000] ;  /* 0x00100000ce3c783b */ /* 0x000ea80000000200 */
[----:B------:R-:W3:Y:S04]  /*5760*/  LDSM.16.MT88.4 R100, [R192+0xe000] ;  /* 0x00e00000c064783b */ /* 0x000ee80000004200 */
[----:B------:R-:W-:Y:S04]  /*5770*/  LDSM.16.M88.4 R104, [R207] ;  /* 0x00000000cf68783b */ /* 0x000fe80000000200 */
[----:B------:R-:W4:Y:S04]  /*5780*/  LDSM.16.MT88.4 R108, [R192+0xc800] ;  /* 0x00c80000c06c783b */ /* 0x000f280000004200 */
[----:B------:R-:W3:Y:S04]  /*5790*/  LDSM.16.M88.4 R176, [R207+0x1000] ;  /* 0x00100000cfb0783b */ /* 0x000ee80000000200 */
[----:B------:R-:W3:Y:S04]  /*57a0*/  LDSM.16.MT88.4 R180, [R192+0xe800] ;  /* 0x00e80000c0b4783b */ /* 0x000ee80000004200 */
[----:B------:R-:W-:Y:S04]  /*57b0*/  LDSM.16.M88.4 R184, [R208] ;  /* 0x00000000d0b8783b */ /* 0x000fe80000000200 */
[----:B------:R-:W3:Y:S04]  /*57c0*/  LDSM.16.MT88.4 R188, [R192+0xd000] ;  /* 0x00d00000c0bc783b */ /* 0x000ee80000004200 */
[----:B------:R3:W5:Y:S01]  /*57d0*/  @P5 LDG.E R227, [R2.64+-0x100] ;  /* 0xffff000602e35981 */ /* 0x000762000c1e1900 */
[-C--:B-1----:R-:W-:Y:S03]  /*57e0*/  HMMA.16816.F32 R4, R64, R16.reuse, RZ ;  /* 0x000000104004723c */ /* 0x082fe600000018ff */
[----:B------:R1:W5:Y:S05]  /*57f0*/  @P5 LDG.E R228, [R2.64+-0xe0] ;  /* 0xffff200602e45981 */ /* 0x00036a000c1e1900 */
[C---:B--2---:R-:W-:Y:S08]  /*5800*/  HMMA.16816.F32 R8, R60.reuse, R16, RZ ;  /* 0x000000103c08723c */ /* 0x044ff000000018ff */
[-C--:B------:R-:W-:Y:S08]  /*5810*/  HMMA.16816.F32 R12, R60, R18.reuse, RZ ;  /* 0x000000123c0c723c */ /* 0x080ff000000018ff */
[C---:B------:R-:W-:Y:S08]  /*5820*/  HMMA.16816.F32 R16, R64.reuse, R18, RZ ;  /* 0x000000124010723c */ /* 0x040ff000000018ff */
[-C--:B---3--:R-:W-:Y:S08]  /*5830*/  HMMA.16816.F32 R52, R64, R100.reuse, RZ ;  /* 0x000000644034723c */ /* 0x088ff000000018ff */
[C---:B------:R-:W-:Y:S08]  /*5840*/  HMMA.16816.F32 R56, R60.reuse, R100, RZ ;  /* 0x000000643c38723c */ /* 0x040ff000000018ff */
[-C--:B------:R-:W-:Y:S08]  /*5850*/  HMMA.16816.F32 R60, R60, R102.reuse, RZ ;  /* 0x000000663c3c723c */ /* 0x080ff000000018ff */
[----:B------:R-:W-:Y:S01]  /*5860*/  HMMA.16816.F32 R64, R64, R102, RZ ;  /* 0x000000664040723c */ /* 0x000fe200000018ff */
[----:B------:R-:W2:Y:S07]  /*5870*/  LDSM.16.M88.4 R100, [R208+0x1000] ;  /* 0x00100000d064783b */ /* 0x000eae0000000200 */
[-C--:B----4-:R-:W-:Y:S08]  /*5880*/  HMMA.16816.F32 R4, R104, R108.reuse, R4 ;  /* 0x0000006c6804723c */ /* 0x090ff00000001804 */
[C---:B------:R-:W-:Y:S08]  /*5890*/  HMMA.16816.F32 R8, R176.reuse, R108, R8 ;  /* 0x0000006cb008723c */ /* 0x040ff00000001808 */
[-C--:B------:R-:W-:Y:S08]  /*58a0*/  HMMA.16816.F32 R12, R176, R110.reuse, R12 ;  /* 0x0000006eb00c723c */ /* 0x080ff0000000180c */
[C---:B------:R-:W-:Y:S01]  /*58b0*/  HMMA.16816.F32 R16, R104.reuse, R110, R16 ;  /* 0x0000006e6810723c */ /* 0x040fe20000001810 */
[----:B------:R-:W3:Y:S07]  /*58c0*/  LDSM.16.MT88.4 R108, [R192+0xf000] ;  /* 0x00f00000c06c783b */ /* 0x000eee0000004200 */
[-C--:B------:R-:W-:Y:S08]  /*58d0*/  HMMA.16816.F32 R52, R104, R180.reuse, R52 ;  /* 0x000000b46834723c */ /* 0x080ff00000001834 */
[C---:B------:R-:W-:Y:S08]  /*58e0*/  HMMA.16816.F32 R56, R176.reuse, R180, R56 ;  /* 0x000000b4b038723c */ /* 0x040ff00000001838 */
[-C--:B------:R-:W-:Y:S01]  /*58f0*/  HMMA.16816.F32 R60, R176, R182.reuse, R60 ;  /* 0x000000b6b03c723c */ /* 0x080fe2000000183c */
[----:B------:R-:W-:Y:S04]  /*5900*/  LDSM.16.MT88.4 R176, [R192+0xd800] ;  /* 0x00d80000c0b0783b */ /* 0x000fe80000004200 */
[----:B------:R-:W-:Y:S03]  /*5910*/  LDSM.16.MT88.4 R192, [R192+0xf800] ;  /* 0x00f80000c0c0783b */ /* 0x000fe60000004200 */
[----:B------:R-:W-:Y:S01]  /*5920*/  HMMA.16816.F32 R64, R104, R182, R64 ;  /* 0x000000b66840723c */ /* 0x000fe20000001840 */
[----:B------:R-:W4:Y:S04]  /*5930*/  LDSM.16.M88.4 R104, [R209] ;  /* 0x00000000d168783b */ /* 0x000f280000000200 */
[----:B------:R-:W1:Y:S03]  /*5940*/  LDSM.16.M88.4 R180, [R209+0x1000] ;  /* 0x00100000d1b4783b */ /* 0x000e660000000200 */
[-C--:B------:R-:W-:Y:S08]  /*5950*/  HMMA.16816.F32 R4, R184, R188.reuse, R4 ;  /* 0x000000bcb804723c */ /* 0x080ff00000001804 */
[C---:B--2---:R-:W-:Y:S08]  /*5960*/  HMMA.16816.F32 R8, R100.reuse, R188, R8 ;  /* 0x000000bc6408723c */ /* 0x044ff00000001808 */
[-C--:B------:R-:W-:Y:S08]  /*5970*/  HMMA.16816.F32 R12, R100, R190.reuse, R12 ;  /* 0x000000be640c723c */ /* 0x080ff0000000180c */
[C---:B------:R-:W-:Y:S08]  /*5980*/  HMMA.16816.F32 R16, R184.reuse, R190, R16 ;  /* 0x000000beb810723c */ /* 0x040ff00000001810 */
[-C--:B---3--:R-:W-:Y:S08]  /*5990*/  HMMA.16816.F32 R52, R184, R108.reuse, R52 ;  /* 0x0000006cb834723c */ /* 0x088ff00000001834 */
[C---:B------:R-:W-:Y:S07]  /*59a0*/  HMMA.16816.F32 R56, R100.reuse, R108, R56 ;  /* 0x0000006c6438723c */ /* 0x040fee0000001838 */
[C---:B------:R-:W-:Y:S01]  /*59b0*/  IMAD.SHL.U32 R108, R245.reuse, 0x8, RZ ;  /* 0x00000008f56c7824 */ /* 0x040fe200078e00ff */
[-C--:B------:R-:W-:Y:S04]  /*59c0*/  HMMA.16816.F32 R60, R100, R110.reuse, R60 ;  /* 0x0000006e643c723c */ /* 0x080fe8000000183c */
[CC--:B-1----:R-:W-:Y:S01]  /*59d0*/  LEA R2, P0, R108.reuse, R212.reuse, 0x2 ;  /* 0x000000d46c027211 */ /* 0x0c2fe200078010ff */
[C---:B------:R-:W-:Y:S02]  /*59e0*/  IMAD.SHL.U32 R109, R245.reuse, 0x10, RZ ;  /* 0x00000010f56d7824 */ /* 0x040fe400078e00ff */
[----:B------:R-:W-:Y:S01]  /*59f0*/  IMAD.SHL.U32 R101, R245, 0x20, RZ ;  /* 0x00000020f5657824 */ /* 0x000fe200078e00ff */
[----:B------:R-:W-:Y:S04]  /*5a00*/  HMMA.16816.F32 R64, R184, R110, R64 ;  /* 0x0000006eb840723c */ /* 0x000fe80000001840 */
[-C--:B------:R-:W-:Y:S02]  /*5a10*/  LEA.HI.X.SX32 R3, R108, R213.reuse, 0x2, P0 ;  /* 0x000000d56c037211 */ /* 0x080fe400000f16ff */
[CC--:B------:R-:W-:Y:S02]  /*5a20*/  LEA R102, P1, R109.reuse, R212.reuse, 0x2 ;  /* 0x000000d46d667211 */ /* 0x0c0fe400078210ff */
[-C--:B----4-:R-:W-:Y:S05]  /*5a30*/  HMMA.16816.F32 R4, R104, R176.reuse, R4 ;  /* 0x000000b06804723c */ /* 0x090fea0000001804 */
[-C--:B------:R-:W-:Y:S02]  /*5a40*/  LEA.HI.X.SX32 R103, R109, R213.reuse, 0x2, P1 ;  /* 0x000000d56d677211 */ /* 0x080fe400008f16ff */
[CC--:B------:R-:W-:Y:S01]  /*5a50*/  LEA R100, P1, R101.reuse, R212.reuse, 0x2 ;  /* 0x000000d465647211 */ /* 0x0c0fe200078210ff */
[C---:B------:R-:W-:Y:S04]  /*5a60*/  HMMA.16816.F32 R8, R180.reuse, R176, R8 ;  /* 0x000000b0b408723c */ /* 0x040fe80000001808 */
[-C--:B------:R-:W-:Y:S04]  /*5a70*/  LEA.HI.X.SX32 R101, R101, R213.reuse, 0x2, P1 ;  /* 0x000000d565657211 */ /* 0x080fe800008f16ff */
[-C--:B------:R-:W-:Y:S07]  /*5a80*/  HMMA.16816.F32 R12, R180, R178.reuse, R12 ;  /* 0x000000b2b40c723c */ /* 0x080fee000000180c */
[----:B------:R1:W-:Y:S01]  /*5a90*/  RED.E.ADD.F32.FTZ.RN.STRONG.GPU [R212.64], R4 ;  /* 0x00000004d400798e */ /* 0x0003e2000c10e786 */
[C---:B------:R-:W-:Y:S03]  /*5aa0*/  HMMA.16816.F32 R16, R104.reuse, R178, R16 ;  /* 0x000000b26810723c */ /* 0x040fe60000001810 */
[----:B------:R2:W-:Y:S04]  /*5ab0*/  RED.E.ADD.F32.FTZ.RN.STRONG.GPU [R2.64], R5 ;  /* 0x000000050200798e */ /* 0x0005e8000c10e786 */
[----:B------:R3:W-:Y:S01]  /*5ac0*/  RED.E.ADD.F32.FTZ.RN.STRONG.GPU [R102.64], R6 ;  /* 0x000000066600798e */ /* 0x0007e2000c10e786 */
[-C--:B------:R-:W-:Y:S08]  /*5ad0*/  HMMA.16816.F32 R52, R104, R192.reuse, R52 ;  /* 0x000000c06834723c */ /* 0x080ff00000001834 */
[C---:B------:R-:W-:Y:S08]  /*5ae0*/  HMMA.16816.F32 R56, R180.reuse, R192, R56 ;  /* 0x000000c0b438723c */ /* 0x040ff00000001838 */
[-C--:B------:R-:W-:Y:S04]  /*5af0*/  HMMA.16816.F32 R60, R180, R194.reuse, R60 ;  /* 0x000000c2b43c723c */ /* 0x080fe8000000183c */
[CC--:B-1----:R-:W-:Y:S04]  /*5b00*/  LEA R4, P0, R0.reuse, R212.reuse, 0x2 ;  /* 0x000000d400047211 */ /* 0x0c2fe800078010ff */
[----:B------:R-:W-:Y:S04]  /*5b10*/  HMMA.16816.F32 R64, R104, R194, R64 ;  /* 0x000000c26840723c */ /* 0x000fe80000001840 */
[-C--:B--2---:R-:W-:Y:S01]  /*5b20*/  LEA.HI.X.SX32 R5, R0, R213.reuse, 0x2, P0 ;  /* 0x000000d500057211 */ /* 0x084fe200000f16ff */
[C---:B---3--:R-:W-:Y:S02]  /*5b30*/  IMAD R102, R245.reuse, 0x30, RZ ;  /* 0x00000030f5667824 */ /* 0x048fe400078e02ff */
[C---:B------:R-:W-:Y:S02]  /*5b40*/  IMAD R104, R245.reuse, 0x28, RZ ;  /* 0x00000028f5687824 */ /* 0x040fe400078e02ff */
[----:B------:R1:W-:Y:S03]  /*5b50*/  RED.E.ADD.F32.FTZ.RN.STRONG.GPU [R4.64], R7 ;  /* 0x000000070400798e */ /* 0x0003e6000c10e786 */
[CC--:B------:R-:W-:Y:S01]  /*5b60*/  LEA R6, P0, R104.reuse, R212.reuse, 0x2 ;  /* 0x000000d468067211 */ /* 0x0c0fe200078010ff */
[----:B------:R2:W-:Y:S01]  /*5b70*/  RED.E.ADD.F32.FTZ.RN.STRONG.GPU [R100.64], R8 ;  /* 0x000000086400798e */ /* 0x0005e2000c10e786 */
[----:B------:R-:W-:Y:S02]  /*5b80*/  IMAD R0, R245, 0x38, RZ ;  /* 0x00000038f5007824 */ /* 0x000fe400078e02ff */
[-C--:B-1----:R-:W-:Y:S02]  /*5b90*/  LEA.HI.X.SX32 R7, R104, R213.reuse, 0x2, P0 ;  /* 0x000000d568077211 */ /* 0x082fe400000f16ff */
[-C--:B------:R-:W-:Y:S02]  /*5ba0*/  LEA R4, P1, R102, R212.reuse, 0x2 ;  /* 0x000000d466047211 */ /* 0x080fe400078210ff */
[-C--:B--2---:R-:W-:Y:S01]  /*5bb0*/  LEA R8, P0, R0, R212.reuse, 0x2 ;  /* 0x000000d400087211 */ /* 0x084fe200078010ff */
[----:B------:R1:W-:Y:S01]  /*5bc0*/  RED.E.ADD.F32.FTZ.RN.STRONG.GPU [R6.64], R9 ;  /* 0x000000090600798e */ /* 0x0003e2000c10e786 */
[-C--:B------:R-:W-:Y:S05]  /*5bd0*/  LEA.HI.X.SX32 R5, R102, R213.reuse, 0x2, P1 ;  /* 0x000000d566057211 */ /* 0x080fea00008f16ff */
[----:B------:R2:W-:Y:S01]  /*5be0*/  RED.E.ADD.F32.FTZ.RN.STRONG.GPU [R4.64], R10 ;  /* 0x0000000a0400798e */ /* 0x0005e2000c10e786 */
[-C--:B-1----:R-:W-:Y:S02]  /*5bf0*/  LEA.HI.X.SX32 R9, R0, R213.reuse, 0x2, P0 ;  /* 0x000000d500097211 */ /* 0x082fe400000f16ff */
[----:B------:R-:W-:Y:S03]  /*5c00*/  IADD3 R7, R109, 0x20, RZ ;  /* 0x000000206d077810 */ /* 0x000fe60007ffe0ff */
[----:B------:R1:W-:Y:S01]  /*5c10*/  RED.E.ADD.F32.FTZ.RN.STRONG.GPU [R8.64], R11 ;  /* 0x0000000b0800798e */ /* 0x0003e2000c10e786 */
[CC--:B------:R-:W-:Y:S01]  /*5c20*/  LEA R6, P0, R7.reuse, R212.reuse, 0x2 ;  /* 0x000000d407067211 */ /* 0x0c0fe200078010ff */
[C---:B------:R-:W-:Y:S02]  /*5c30*/  IMAD.IADD R0, R108.reuse, 0x1, R7 ;  /* 0x000000016c007824 */ /* 0x040fe400078e0207 */
[----:B------:R-:W-:Y:S01]  /*5c40*/  RED.E.ADD.F32.FTZ.RN.STRONG.GPU [R212.64+0x80], R16 ;  /* 0x00008010d400798e */ /* 0x000fe2000c10e786 */
[-C--:B------:R-:W-:Y:S01]  /*5c50*/  LEA.HI.X.SX32 R7, R7, R213.reuse, 0x2, P0 ;  /* 0x000000d507077211 */ /* 0x080fe200000f16ff */
[----:B--2---:R-:W-:Y:S01]  /*5c60*/  IMAD.IADD R5, R108, 0x1, R0 ;  /* 0x000000016c057824 */ /* 0x004fe200078e0200 */
[-C--:B------:R-:W-:Y:S01]  /*5c70*/  LEA R100, P0, R0, R212.reuse, 0x2 ;  /* 0x000000d400647211 */ /* 0x080fe200078010ff */
[----:B------:R-:W-:Y:S02]  /*5c80*/  RED.E.ADD.F32.FTZ.RN.STRONG.GPU [R2.64+0x80], R17 ;  /* 0x000080110200798e */ /* 0x000fe4000c10e786 */
[----:B------:R-:W-:Y:S01]  /*5c90*/  IMAD.IADD R4, R108, 0x1, R5 ;  /* 0x000000016c047824 */ /* 0x000fe200078e0205 */
[-C--:B------:R-:W-:Y:S01]  /*5ca0*/  LEA.HI.X.SX32 R101, R0, R213.reuse, 0x2, P0 ;  /* 0x000000d500657211 */ /* 0x080fe200000f16ff */
[----:B------:R2:W-:Y:S02]  /*5cb0*/  RED.E.ADD.F32.FTZ.RN.STRONG.GPU [R6.64], R18 ;  /* 0x000000120600798e */ /* 0x0005e4000c10e786 */
[----:B------:R-:W-:Y:S01]  /*5cc0*/  IMAD.IADD R0, R108, 0x1, R4 ;  /* 0x000000016c007824 */ /* 0x000fe200078e0204 */
[CC--:B------:R-:W-:Y:S01]  /*5cd0*/  LEA R10, P0, R4.reuse, R212.reuse, 0x2 ;  /* 0x000000d4040a7211 */ /* 0x0c0fe200078010ff */
[----:B------:R-:W-:Y:S04]  /*5ce0*/  RED.E.ADD.F32.FTZ.RN.STRONG.GPU [R100.64], R19 ;  /* 0x000000136400798e */ /* 0x000fe8000c10e786 */
[----:B------:R-:W-:Y:S04]  /*5cf0*/  LDSM.16.MT88.4 R16, [R196+0x2000] ;  /* 0x00200000c410783b */ /* 0x000fe80000004200 */
[----:B------:R-:W-:Y:S01]  /*5d00*/  LDSM.16.MT88.4 R100, [R196+0x2800] ;  /* 0x00280000c464783b */ /* 0x000fe20000004200 */
[CC--:B-1----:R-:W-:Y:S02]  /*5d10*/  LEA R8, P1, R5.reuse, R212.reuse, 0x2 ;  /* 0x000000d405087211 */ /* 0x0c2fe400078210ff */
[-C--:B------:R-:W-:Y:S02]  /*5d20*/  LEA.HI.X.SX32 R11, R4, R213.reuse, 0x2, P0 ;  /* 0x000000d5040b7211 */ /* 0x080fe400000f16ff */
[-C--:B------:R-:W-:Y:S01]  /*5d30*/  LEA.HI.X.SX32 R9, R5, R213.reuse, 0x2, P1 ;  /* 0x000000d505097211 */ /* 0x080fe200008f16ff */
[----:B------:R-:W-:Y:S04]  /*5d40*/  IMAD.IADD R5, R108, 0x1, R0 ;  /* 0x000000016c057824 */ /* 0x000fe800078e0200 */
[----:B------:R1:W-:Y:S01]  /*5d50*/  RED.E.ADD.F32.FTZ.RN.STRONG.GPU [R8.64], R12 ;  /* 0x0000000c0800798e */ /* 0x0003e2000c10e786 */
[CC--:B--2---:R-:W-:Y:S03]  /*5d60*/  LEA R6, P0, R0.reuse, R212.reuse, 0x2 ;  /* 0x000000d400067211 */ /* 0x0c4fe600078010ff */
[----:B------:R-:W-:Y:S01]  /*5d70*/  RED.E.ADD.F32.FTZ.RN.STRONG.GPU [R10.64], R13 ;  /* 0x0000000d0a00798e */ /* 0x000fe2000c10e786 */
[-C--:B------:R-:W-:Y:S02]  /*5d80*/  LEA.HI.X.SX32 R7, R0, R213.reuse, 0x2, P0 ;  /* 0x000000d500077211 */ /* 0x080fe400000f16ff */
[CC--:B------:R-:W-:Y:S03]  /*5d90*/  LEA R4, P0, R5.reuse, R212.reuse, 0x2 ;  /* 0x000000d405047211 */ /* 0x0c0fe600078010ff */
[----:B------:R2:W-:Y:S01]  /*5da0*/  RED.E.ADD.F32.FTZ.RN.STRONG.GPU [R6.64], R14 ;  /* 0x0000000e0600798e */ /* 0x0005e2000c10e786 */
[-C--:B------:R-:W-:Y:S05]  /*5db0*/  LEA.HI.X.SX32 R5, R5, R213.reuse, 0x2, P0 ;  /* 0x000000d505057211 */ /* 0x080fea00000f16ff */
[----:B------:R3:W-:Y:S04]  /*5dc0*/  RED.E.ADD.F32.FTZ.RN.STRONG.GPU [R4.64], R15 ;  /* 0x0000000f0400798e */ /* 0x0007e8000c10e786 */
[----:B------:R-:W-:Y:S04]  /*5dd0*/  RED.E.ADD.F32.FTZ.RN.STRONG.GPU [R212.64+0x100], R52 ;  /* 0x00010034d400798e */ /* 0x000fe8000c10e786 */
[----:B------:R-:W-:Y:S01]  /*5de0*/  RED.E.ADD.F32.FTZ.RN.STRONG.GPU [R2.64+0x100], R53 ;  /* 0x000100350200798e */ /* 0x000fe2000c10e786 */
[----:B-1----:R-:W-:Y:S05]  /*5df0*/  IADD3 R8, R109, 0x40, RZ ;  /* 0x000000406d087810 */ /* 0x002fea0007ffe0ff */
[----:B------:R-:W-:Y:S01]  /*5e00*/  IMAD.IADD R0, R108, 0x1, R8 ;  /* 0x000000016c007824 */ /* 0x000fe200078e0208 */
[CC--:B--2---:R-:W-:Y:S04]  /*5e10*/  LEA R6, P0, R8.reuse, R212.reuse, 0x2 ;  /* 0x000000d408067211 */ /* 0x0c4fe800078010ff */
[-C--:B------:R-:W-:Y:S02]  /*5e20*/  LEA.HI.X.SX32 R7, R8, R213.reuse, 0x2, P0 ;  /* 0x000000d508077211 */ /* 0x080fe400000f16ff */
[-C--:B------:R-:W-:Y:S01]  /*5e30*/  LEA R10, P0, R0, R212.reuse, 0x2 ;  /* 0x000000d4000a7211 */ /* 0x080fe200078010ff */
[----:B---3--:R-:W-:Y:S02]  /*5e40*/  IMAD.IADD R5, R108, 0x1, R0 ;  /* 0x000000016c057824 */ /* 0x008fe400078e0200 */
[----:B------:R1:W-:Y:S01]  /*5e50*/  RED.E.ADD.F32.FTZ.RN.STRONG.GPU [R6.64], R54 ;  /* 0x000000360600798e */ /* 0x0003e2000c10e786 */
[-C--:B------:R-:W-:Y:S01]  /*5e60*/  LEA.HI.X.SX32 R11, R0, R213.reuse, 0x2, P0 ;  /* 0x000000d5000b7211 */ /* 0x080fe200000f16ff */
[----:B------:R-:W-:Y:S04]  /*5e70*/  IMAD.IADD R4, R108, 0x1, R5 ;  /* 0x000000016c047824 */ /* 0x000fe800078e0205 */
[----:B------:R2:W-:Y:S01]  /*5e80*/  RED.E.ADD.F32.FTZ.RN.STRONG.GPU [R10.64], R55 ;  /* 0x000000370a00798e */ /* 0x0005e2000c10e786 */
[-C--:B------:R-:W-:Y:S01]  /*5e90*/  LEA R8, P0, R4, R212.reuse, 0x2 ;  /* 0x000000d404087211 */ /* 0x080fe200078010ff */
[----:B------:R-:W-:Y:S02]  /*5ea0*/  IMAD.IADD R0, R108, 0x1, R4 ;  /* 0x000000016c007824 */ /* 0x000fe400078e0204 */
[----:B------:R-:W-:Y:S01]  /*5eb0*/  LDSM.16.MT88.4 R52, [R198+0x10800] ;  /* 0x01080000c634783b */ /* 0x000fe20000004200 */
[-C--:B------:R-:W-:Y:S02]  /*5ec0*/  LEA.HI.X.SX32 R9, R4, R213.reuse, 0x2, P0 ;  /* 0x000000d504097211 */ /* 0x080fe400000f16ff */
[-C--:B------:R-:W-:Y:S02]  /*5ed0*/  LEA R4, P0, R0, R212.reuse, 0x2 ;  /* 0x000000d400047211 */ /* 0x080fe400078010ff */
[CC--:B-1----:R-:W-:Y:S04]  /*5ee0*/  LEA R6, P1, R5.reuse, R212.reuse, 0x2 ;  /* 0x000000d405067211 */ /* 0x0c2fe800078210ff */
[-C--:B------:R-:W-:Y:S01]  /*5ef0*/  LEA.HI.X.SX32 R7, R5, R213.reuse, 0x2, P1 ;  /* 0x000000d505077211 */ /* 0x080fe200008f16ff */
[----:B--2---:R-:W-:Y:S01]  /*5f00*/  IMAD.IADD R10, R108, 0x1, R0 ;  /* 0x000000016c0a7824 */ /* 0x004fe200078e0200 */
[-C--:B------:R-:W-:Y:S03]  /*5f10*/  LEA.HI.X.SX32 R5, R0, R213.reuse, 0x2, P0 ;  /* 0x000000d500057211 */ /* 0x080fe600000f16ff */
[----:B------:R1:W-:Y:S01]  /*5f20*/  RED.E.ADD.F32.FTZ.RN.STRONG.GPU [R6.64], R56 ;  /* 0x000000380600798e */ /* 0x0003e2000c10e786 */
[----:B------:R-:W-:Y:S03]  /*5f30*/  IADD3 R0, R109, 0x60, RZ ;  /* 0x000000606d007810 */ /* 0x000fe60007ffe0ff */
[----:B------:R2:W-:Y:S04]  /*5f40*/  RED.E.ADD.F32.FTZ.RN.STRONG.GPU [R8.64], R57 ;  /* 0x000000390800798e */ /* 0x0005e8000c10e786 */
[----:B------:R3:W-:Y:S01]  /*5f50*/  RED.E.ADD.F32.FTZ.RN.STRONG.GPU [R4.64], R58 ;  /* 0x0000003a0400798e */ /* 0x0007e2000c10e786 */
[CC--:B-1----:R-:W-:Y:S04]  /*5f60*/  LEA R6, P0, R10.reuse, R212.reuse, 0x2 ;  /* 0x000000d40a067211 */ /* 0x0c2fe800078010ff */
[-C--:B------:R-:W-:Y:S02]  /*5f70*/  LEA.HI.X.SX32 R7, R10, R213.reuse, 0x2, P0 ;  /* 0x000000d50a077211 */ /* 0x080fe400000f16ff */
[-C--:B--2---:R-:W-:Y:S01]  /*5f80*/  LEA R8, P0, R0, R212.reuse, 0x2 ;  /* 0x000000d400087211 */ /* 0x084fe200078010ff */
[----:B---3--:R-:W-:Y:S02]  /*5f90*/  IMAD.IADD R5, R108, 0x1, R0 ;  /* 0x000000016c057824 */ /* 0x008fe400078e0200 */
[----:B------:R1:W-:Y:S01]  /*5fa0*/  RED.E.ADD.F32.FTZ.RN.STRONG.GPU [R6.64], R59 ;  /* 0x0000003b0600798e */ /* 0x0003e2000c10e786 */
[-C--:B------:R-:W-:Y:S03]  /*5fb0*/  LEA.HI.X.SX32 R9, R0, R213.reuse, 0x2, P0 ;  /* 0x000000d500097211 */ /* 0x080fe600000f16ff */
[----:B------:R-:W-:Y:S01]  /*5fc0*/  RED.E.ADD.F32.FTZ.RN.STRONG.GPU [R212.64+0x180], R64 ;  /* 0x00018040d400798e */ /* 0x000fe2000c10e786 */
[CC--:B------:R-:W-:Y:S03]  /*5fd0*/  LEA R12, P0, R5.reuse, R212.reuse, 0x2 ;  /* 0x000000d4050c7211 */ /* 0x0c0fe600078010ff */
[----:B------:R-:W-:Y:S01]  /*5fe0*/  RED.E.ADD.F32.FTZ.RN.STRONG.GPU [R2.64+0x180], R65 ;  /* 0x000180410200798e */ /* 0x000fe2000c10e786 */
[-C--:B------:R-:W-:Y:S03]  /*5ff0*/  LEA.HI.X.SX32 R13, R5, R213.reuse, 0x2, P0 ;  /* 0x000000d5050d7211 */ /* 0x080fe600000f16ff */
[----:B------:R2:W-:Y:S04]  /*6000*/  RED.E.ADD.F32.FTZ.RN.STRONG.GPU [R8.64], R66 ;  /* 0x000000420800798e */ /* 0x0005e8000c10e786 */
[----:B------:R-:W-:Y:S04]  /*6010*/  RED.E.ADD.F32.FTZ.RN.STRONG.GPU [R12.64], R67 ;  /* 0x000000430c00798e */ /* 0x000fe8000c10e786 */
[----:B------:R-:W-:Y:S04]  /*6020*/  LDSM.16.MT88.4 R12, [R197+0x10000] ;  /* 0x01000000c50c783b */ /* 0x000fe80000004200 */
[----:B------:R-:W-:Y:S01]  /*6030*/  LDSM.16.MT88.4 R56, [R196+0x800] ;  /* 0x00080000c438783b */ /* 0x000fe20000004200 */
[C---:B-1----:R-:W-:Y:S03]  /*6040*/  IMAD.IADD R6, R108.reuse, 0x1, R5 ;  /* 0x000000016c067824 */ /* 0x042fe600078e0205 */
[----:B------:R-:W-:Y:S01]  /*6050*/  LDSM.16.MT88.4 R64, [R197+0x10800] ;  /* 0x01080000c540783b */ /* 0x000fe20000004200 */
[----:B------:R-:W-:Y:S01]  /*6060*/  IMAD.IADD R4, R108, 0x1, R6 ;  /* 0x000000016c047824 */ /* 0x000fe200078e0206 */
[-C--:B------:R-:W-:Y:S03]  /*6070*/  LEA R10, P0, R6, R212.reuse, 0x2 ;  /* 0x000000d4060a7211 */ /* 0x080fe600078010ff */
[----:B------:R-:W-:Y:S01]  /*6080*/  IMAD.IADD R0, R108, 0x1, R4 ;  /* 0x000000016c007824 */ /* 0x000fe200078e0204 */
[-C--:B------:R-:W-:Y:S02]  /*6090*/  LEA.HI.X.SX32 R11, R6, R213.reuse, 0x2, P0 ;  /* 0x000000d5060b7211 */ /* 0x080fe400000f16ff */
[-C--:B--2---:R-:W-:Y:S01]  /*60a0*/  LEA R8, P2, R4, R212.reuse, 0x2 ;  /* 0x000000d404087211 */ /* 0x084fe200078410ff */
[----:B------:R-:W-:Y:S01]  /*60b0*/  IMAD.IADD R3, R108, 0x1, R0 ;  /* 0x000000016c037824 */ /* 0x000fe200078e0200 */
[-C--:B------:R-:W-:Y:S01]  /*60c0*/  LEA R6, P1, R0, R212.reuse, 0x2 ;  /* 0x000000d400067211 */ /* 0x080fe200078210ff */
[----:B------:R-:W-:Y:S01]  /*60d0*/  RED.E.ADD.F32.FTZ.RN.STRONG.GPU [R10.64], R60 ;  /* 0x0000003c0a00798e */ /* 0x000fe2000c10e786 */
[-C--:B------:R-:W-:Y:S02]  /*60e0*/  LEA.HI.X.SX32 R9, R4, R213.reuse, 0x2, P2 ;  /* 0x000000d504097211 */ /* 0x080fe400010f16ff */
[-C--:B------:R-:W-:Y:S02]  /*60f0*/  LEA.HI.X.SX32 R7, R0, R213.reuse, 0x2, P1 ;  /* 0x000000d500077211 */ /* 0x080fe400008f16ff */
[----:B------:R-:W-:Y:S01]  /*6100*/  LEA R2, P0, R3, R212, 0x2 ;  /* 0x000000d403027211 */ /* 0x000fe200078010ff */
[----:B------:R-:W-:Y:S01]  /*6110*/  RED.E.ADD.F32.FTZ.RN.STRONG.GPU [R8.64], R61 ;  /* 0x0000003d0800798e */ /* 0x000fe2000c10e786 */
[----:B------:R-:W-:Y:S02]  /*6120*/  LOP3.LUT R0, R217, 0x1, RZ, 0xc0, !PT ;  /* 0x00000001d9007812 */ /* 0x000fe400078ec0ff */
[----:B------:R-:W-:Y:S01]  /*6130*/  LEA.HI.X.SX32 R3, R3, R213, 0x2, P0 ;  /* 0x000000d503037211 */ /* 0x000fe200000f16ff */
[----:B------:R-:W-:Y:S01]  /*6140*/  LDSM.16.MT88.4 R8, [R196] ;  /* 0x00000000c408783b */ /* 0x000fe20000004200 */
[----:B------:R-:W-:Y:S02]  /*6150*/  ISETP.NE.U32.AND P0, PT, R0, 0x1, PT ;  /* 0x000000010000780c */ /* 0x000fe40003f05070 */
[----:B------:R-:W-:Y:S01]  /*6160*/  @P5 IADD3 R0, P2, R236, -0x100, RZ ;  /* 0xffffff00ec005810 */ /* 0x000fe20007f5e0ff */
[----:B------:R-:W-:Y:S01]  /*6170*/  RED.E.ADD.F32.FTZ.RN.STRONG.GPU [R6.64], R62 ;  /* 0x0000003e0600798e */ /* 0x000fe2000c10e786 */
[----:B------:R-:W-:Y:S03]  /*6180*/  @P5 IADD3 R238, P1, R238, -0x100, RZ ;  /* 0xffffff00eeee5810 */ /* 0x000fe60007f3e0ff */
[----:B------:R-:W1:Y:S01]  /*6190*/  LDSM.16.MT88.4 R4, [R198+0x10000] ;  /* 0x01000000c604783b */ /* 0x000e620000004200 */
[----:B------:R-:W-:Y:S01]  /*61a0*/  @P5 IMAD.MOV.U32 R236, RZ, RZ, R0 ;  /* 0x000000ffffec5224 */ /* 0x000fe200078e0000 */
[C---:B------:R-:W-:Y:S02]  /*61b0*/  IADD3 R0, R196.reuse, -0x4000, RZ ;  /* 0xffffc000c4007810 */ /* 0x040fe40007ffe0ff */
[----:B------:R2:W-:Y:S01]  /*61c0*/  RED.E.ADD.F32.FTZ.RN.STRONG.GPU [R2.64], R63 ;  /* 0x0000003f0200798e */ /* 0x0005e2000c10e786 */
[----:B------:R-:W-:Y:S02]  /*61d0*/  @P5 IADD3.X R237, R237, -0x1, RZ, P1, !PT ;  /* 0xffffffffeded5810 */ /* 0x000fe40000ffe4ff */
[----:B------:R-:W-:Y:S01]  /*61e0*/  @P0 IADD3 R0, R196, 0x4000, RZ ;  /* 0x00004000c4000810 */ /* 0x000fe20007ffe0ff */
[----:B------:R-:W-:Y:S01]  /*61f0*/  LDSM.16.MT88.4 R60, [R197+0x11000] ;  /* 0x01100000c53c783b */ /* 0x000fe20000004200 */
[----:B--2---:R-:W-:Y:S02]  /*6200*/  @P5 IADD3.X R2, R235, -0x1, RZ, P2, !PT ;  /* 0xffffffffeb025810 */ /* 0x004fe400017fe4ff */
[C---:B------:R-:W-:Y:S02]  /*6210*/  ISETP.GT.AND P2, PT, R217.reuse, R242, PT ;  /* 0x000000f2d900720c */ /* 0x040fe40003f44270 */
        /* <DEDUP_REMOVED lines=44> */
[----:B------:R-:W2:Y:S04]  /*64e0*/  LDL R189, [R1] ;  /* 0x0000000001bd7983 */ /* 0x000ea80000100800 */
[----:B------:R-:W3:Y:S01]  /*64f0*/  LDL R188, [R1+0x4] ;  /* 0x0000040001bc7983 */ /* 0x000ee20000100800 */
        /* <DEDUP_REMOVED lines=64> */
[----:B------:R-:W-:-:S02]  /*6900*/  F2FP.PACK_AB R2, R2, R92 ;  /* 0x0000005c0202723e */ /* 0x000fc400000000ff */
[----:B------:R-:W-:Y:S02]  /*6910*/  F2FP.PACK_AB R46, R47, R46 ;  /* 0x0000002e2f2e723e */ /* 0x000fe400000000ff */
[----:B------:R-:W-:Y:S01]  /*6920*/  F2FP.PACK_AB R0, R0, R94 ;  /* 0x0000005e0000723e */ /* 0x000fe200000000ff */
[----:B--2---:R-:W-:Y:S04]  /*6930*/  STS [R189], R12 ;  /* 0x0000000cbd007388 */ /* 0x004fe80000000800 */
[----:B------:R-:W-:Y:S01]  /*6940*/  STS [R189+0x400], R11 ;  /* 0x0004000bbd007388 */ /* 0x000fe20000000800 */
[----:B---3--:R-:W-:-:S03]  /*6950*/  ISETP.NE.AND P0, PT, R188, -0x1, PT ;  /* 0xffffffffbc00780c */ /* 0x008fc60003f05270 */
        /* <DEDUP_REMOVED lines=45> */
.L_x_257:
        /* <DEDUP_REMOVED lines=15> */
.L_x_258:
[----:B------:R-:W-:Y:S01]  /*6d20*/  BAR.SYNC.DEFER_BLOCKING 0x0 ;  /* 0x0000000000007b1d */ /* 0x000fe20000010000 */
[C---:B------:R-:W-:Y:S01]  /*6d30*/  IMAD.SHL.U32 R0, R239.reuse, 0x40, RZ ;  /* 0x00000040ef007824 */ /* 0x040fe200078e00ff */
[----:B------:R-:W-:Y:S01]  /*6d40*/  SHF.R.S32.HI R3, RZ, 0x1f, R224 ;  /* 0x0000001fff037819 */ /* 0x000fe200000114e0 */
[----:B------:R-:W-:Y:S01]  /*6d50*/  IMAD R11, R239, -0x40, R219 ;  /* 0xffffffc0ef0b7824 */ /* 0x000fe200078e02db */
[----:B------:R-:W-:Y:S02]  /*6d60*/  MOV R2, R224 ;  /* 0x000000e000027202 */ /* 0x000fe40000000f00 */
[----:B------:R-:W-:Y:S01]  /*6d70*/  SHF.R.S32.HI R21, RZ, 0x1f, R0 ;  /* 0x0000001fff157819 */ /* 0x000fe20000011400 */
[----:B------:R-:W-:Y:S01]  /*6d80*/  BSSY B0, `(.L_x_259) ;  /* 0x0000023000007945 */ /* 0x000fe20003800000 */
[----:B------:R-:W-:Y:S01]  /*6d90*/  ISETP.GE.AND P3, PT, R243, R11, PT ;  /* 0x0000000bf300720c */ /* 0x000fe20003f66270 */
[----:B------:R-:W-:Y:S01]  /*6da0*/  IMAD.WIDE.U32 R4, R0, c[0x0][0x3a0], R2 ;  /* 0x0000e80000047a25 */ /* 0x000fe200078e0002 */
[----:B------:R-:W-:-:S02]  /*6db0*/  SHF.R.S32.HI R23, RZ, 0x1f, R246 ;  /* 0x0000001fff177819 */ /* 0x000fc400000114f6 */
[----:B------:R-:W-:Y:S01]  /*6dc0*/  IADD3 R20, R224, 0x40, RZ ;  /* 0x00000040e0147810 */ /* 0x000fe20007ffe0ff */
[----:B------:R-:W-:Y:S01]  /*6dd0*/  IMAD R6, R21, c[0x0][0x3a0], RZ ;  /* 0x0000e80015067a24 */ /* 0x000fe200078e02ff */
[----:B------:R-:W-:Y:S02]  /*6de0*/  IADD3 R4, P0, R7, R4, RZ ;  /* 0x0000000407047210 */ /* 0x000fe40007f1e0ff */
[----:B------:R-:W-:Y:S01]  /*6df0*/  SHF.R.S32.HI R33, RZ, 0x1f, R243 ;  /* 0x0000001fff217819 */ /* 0x000fe200000114f3 */
[----:B------:R-:W-:-:S05]  /*6e00*/  IMAD R6, R0, c[0x0][0x3a4], R6 ;  /* 0x0000e90000067a24 */ /* 0x000fca00078e0206 */
[----:B------:R-:W-:Y:S01]  /*6e10*/  IADD3.X R5, R8, R5, R6, P0, !PT ;  /* 0x0000000508057210 */ /* 0x000fe200007fe406 */
[----:B------:R-:W-:Y:S01]  /*6e20*/  IMAD R6, R23, c[0x0][0x3b8], RZ ;  /* 0x0000ee0017067a24 */ /* 0x000fe200078e02ff */
[----:B------:R1:W2:Y:S03]  /*6e30*/  LDS.128 R28, [R216+0xd000] ;  /* 0x00d00000d81c7984 */ /* 0x0002a60000000c00 */
[C---:B------:R-:W-:Y:S01]  /*6e40*/  IMAD R6, R246.reuse, c[0x0][0x3bc], R6 ;  /* 0x0000ef00f6067a24 */ /* 0x040fe200078e0206 */
[----:B------:R1:W3:Y:S01]  /*6e50*/  LDS.128 R24, [R216+0xf000] ;  /* 0x00f00000d8187984 */ /* 0x0002e20000000c00 */
[----:B------:R-:W-:-:S03]  /*6e60*/  IMAD.WIDE.U32 R4, R246, c[0x0][0x3b8], R4 ;  /* 0x0000ee00f6047a25 */ /* 0x000fc600078e0004 */
[----:B------:R1:W4:Y:S01]  /*6e70*/  LDS.128 R40, [R216+0x10000] ;  /* 0x01000000d8287984 */ /* 0x0003220000000c00 */
[----:B------:R-:W-:-:S03]  /*6e80*/  IMAD.IADD R10, R6, 0x1, R5 ;  /* 0x00000001060a7824 */ /* 0x000fc600078e0205 */
[----:B------:R1:W1:Y:S04]  /*6e90*/  LDS.128 R48, [R216+0x11000] ;  /* 0x01100000d8307984 */ /* 0x0002680000000c00 */
[----:B------:R1:W1:Y:S04]  /*6ea0*/  LDS.128 R36, [R216+0x12000] ;  /* 0x01200000d8247984 */ /* 0x0002680000000c00 */
[----:B------:R1:W1:Y:S01]  /*6eb0*/  LDS.128 R44, [R216+0x13000] ;  /* 0x01300000d82c7984 */ /* 0x0002620000000c00 */
[----:B------:R-:W-:Y:S05]  /*6ec0*/  @P3 BRA `(.L_x_260) ;  /* 0x000000e000003947 */ /* 0x000fea0003800000 */
[----:B------:R-:W-:Y:S01]  /*6ed0*/  ISETP.GE.AND P1, PT, R224, c[0x0][0x220], PT ;  /* 0x00008800e0007a0c */ /* 0x000fe20003f26270 */
[----:B------:R-:W4:Y:S01]  /*6ee0*/  LDS.128 R16, [R216+0xe000] ;  /* 0x00e00000d8107984 */ /* 0x000f220000000c00 */
[----:B------:R-:W-:Y:S01]  /*6ef0*/  MOV R7, R10 ;  /* 0x0000000a00077202 */ /* 0x000fe20000000f00 */
[----:B------:R-:W-:Y:S01]  /*6f00*/  IMAD.MOV.U32 R6, RZ, RZ, R4 ;  /* 0x000000ffff067224 */ /* 0x000fe200078e0004 */
[----:B------:R-:W-:Y:S01]  /*6f10*/  ISETP.GE.AND P0, PT, R20, c[0x0][0x220], PT ;  /* 0x0000880014007a0c */ /* 0x000fe20003f06270 */
[----:B------:R-:W-:-:S02]  /*6f20*/  IMAD R34, R33, c[0x0][0x3a0], RZ ;  /* 0x0000e80021227a24 */ /* 0x000fc400078e02ff */
[----:B------:R-:W-:-:S04]  /*6f30*/  IMAD.WIDE.U32 R8, R243, c[0x0][0x3a0], R6 ;  /* 0x0000e800f3087a25 */ /* 0x000fc800078e0006 */
[----:B------:R-:W-:Y:S02]  /*6f40*/  IMAD R6, R243, c[0x0][0x3a4], R34 ;  /* 0x0000e900f3067a24 */ /* 0x000fe400078e0222 */
[----:B------:R-:W3:Y:S02]  /*6f50*/  @!P1 LDS.128 R12, [R216+0xc000] ;  /* 0x00c00000d80c9984 */ /* 0x000ee40000000c00 */
[----:B------:R-:W-:Y:S01]  /*6f60*/  IMAD.IADD R7, R6, 0x1, R9 ;  /* 0x0000000106077824 */ /* 0x000fe200078e0209 */
[----:B------:R-:W-:-:S04]  /*6f70*/  LEA R6, P2, R8, c[0x0][0x340], 0x1 ;  /* 0x0000d00008067a11 */ /* 0x000fc800078408ff */
[----:B------:R-:W-:-:S05]  /*6f80*/  LEA.HI.X R7, R8, c[0x0][0x344], R7, 0x1, P2 ;  /* 0x0000d10008077a11 */ /* 0x000fca00010f0c07 */
[----:B----4-:R4:W-:Y:S04]  /*6f90*/  @!P0 STG.E.128 [R6.64+0x80], R16 ;  /* 0x0000801006008986 */ /* 0x0109e8000c101d06 */
[----:B---3--:R4:W-:Y:S02]  /*6fa0*/  @!P1 STG.E.128 [R6.64], R12 ;  /* 0x0000000c06009986 */ /* 0x0089e4000c101d06 */
.L_x_260:
[----:B------:R-:W-:Y:S05]  /*6fb0*/  BSYNC B0 ;  /* 0x0000000000007941 */ /* 0x000fea0003800000 */
.L_x_259:
        /* <DEDUP_REMOVED lines=16> */
[----:B--2---:R2:W-:Y:S04]  /*70c0*/  @!P1 STG.E.128 [R4.64], R28 ;  /* 0x0000001c04009986 */ /* 0x0045e8000c101d06 */
[----:B---3--:R2:W-:Y:S02]  /*70d0*/  @!P0 STG.E.128 [R4.64+0x80], R24 ;  /* 0x0000801804008986 */ /* 0x0085e4000c101d06 */
.L_x_262:
[----:B------:R-:W-:Y:S05]  /*70e0*/  BSYNC B0 ;  /* 0x0000000000007941 */ /* 0x000fea0003800000 */
.L_x_261:
        /* <DEDUP_REMOVED lines=23> */
.L_x_264:
[----:B------:R-:W-:Y:S05]  /*7260*/  BSYNC B0 ;  /* 0x0000000000007941 */ /* 0x000fea0003800000 */
.L_x_263:
        /* <DEDUP_REMOVED lines=12> */
[----:B-1----:R1:W-:Y:S04]  /*7330*/  @!P1 STG.E.128 [R2.64], R48 ;  /* 0x0000003002009986 */ /* 0x0023e8000c101d06 */
[----:B------:R1:W-:Y:S02]  /*7340*/  @!P0 STG.E.128 [R2.64+0x80], R44 ;  /* 0x0000802c02008986 */ /* 0x0003e4000c101d06 */
.L_x_233:
[----:B------:R-:W-:Y:S05]  /*7350*/  BSYNC B1 ;  /* 0x0000000000017941 */ /* 0x000fea0003800000 */
.L_x_219:
        /* <DEDUP_REMOVED lines=9> */
.L_x_265:
[----:B------:R-:W-:Y:S05]  /*73f0*/  EXIT ;  /* 0x000000000000794d */ /* 0x000fea0003800000 */
.L_x_267:
        /* <DEDUP_REMOVED lines=16> */
.L_x_2052:


//--------------------- .text._ZN5flash44flash_bwd_dq_dk_dv_loop_seqk_parallel_kernelI23Flash_bwd_kernel_traitsILi128ELi64ELi128ELi8ELi2ELi4ELi2ELb0ELb0EN7cutlass6half_tE19Flash_kernel_traitsILi128ELi64ELi128ELi8ES3_EELb0ELb0ELb0ELb0ELb0ELb1ELb0EEEvNS_16Flash_bwd_paramsE --------------------------
	.section	.text._ZN5flash44flash_bwd_dq_dk_dv_loop_seqk_parallel_kernelI23Flash_bwd_kernel_traitsILi128ELi64ELi128ELi8ELi2ELi4ELi2ELb0ELb0EN7cutlass6half_tE19Flash_kernel_traitsILi128ELi64ELi128ELi8ES3_EELb0ELb0ELb0ELb0ELb0ELb1ELb0EEEvNS_16Flash_bwd_paramsE,"ax",@progbits
	.sectioninfo	@"SHI_REGISTERS=255"
	.align	128
        .global         _ZN5flash44flash_bwd_dq_dk_dv_loop_seqk_parallel_kernelI23Flash_bwd_kernel_traitsILi128ELi64ELi128ELi8ELi2ELi4ELi2ELb0ELb0EN7cutlass6half_tE19Flash_kernel_traitsILi128ELi64ELi128ELi8ES3_EELb0ELb0ELb0ELb0ELb0ELb1ELb0EEEvNS_16Flash_bwd_paramsE
        .type           _ZN5flash44flash_bwd_dq_dk_dv_loop_seqk_parallel_kernelI23Flash_bwd_kernel_traitsILi128ELi64ELi128ELi8ELi2ELi4ELi2ELb0ELb0EN7cutlass6half_tE19Flash_kernel_traitsILi128ELi64ELi128ELi8ES3_EELb0ELb0ELb0ELb0ELb0ELb1ELb0EEEvNS_16Flash_bwd_paramsE,@function
        .size           _ZN5flash44flash_bwd_dq_dk_dv_loop_seqk_parallel_kernelI23Flash_bwd_kernel_traitsILi128ELi64ELi128ELi8ELi2ELi4ELi2ELb0ELb0EN7cutlass6half_tE19Flash_kernel_traitsILi128ELi64ELi128ELi8ES3_EELb0ELb0ELb0ELb0ELb0ELb1ELb0EEEvNS_16Flash_bwd_paramsE,(.L_x_2053 - _ZN5flash44flash_bwd_dq_dk_dv_loop_seqk_parallel_kernelI23Flash_bwd_kernel_traitsILi128ELi64ELi128ELi8ELi2ELi4ELi2ELb0ELb0EN7cutlass6half_tE19Flash_kernel_traitsILi128ELi64ELi128ELi8ES3_EELb0ELb0ELb0ELb0ELb0ELb1ELb0EEEvNS_16Flash_bwd_paramsE)
        .other          _ZN5flash44flash_bwd_dq_dk_dv_loop_seqk_parallel_kernelI23Flash_bwd_kernel_traitsILi128ELi64ELi128ELi8ELi2ELi4ELi2ELb0ELb0EN7cutlass6half_tE19Flash_kernel_traitsILi128ELi64ELi128ELi8ES3_EELb0ELb0ELb0ELb0ELb0ELb1ELb0EEEvNS_16Flash_bwd_paramsE,@"STO_CUDA_ENTRY STV_DEFAULT"
_ZN5flash44flash_bwd_dq_dk_dv_loop_seqk_parallel_kernelI23Flash_bwd_kernel_traitsILi128ELi64ELi128ELi8ELi2ELi4ELi2ELb0ELb0EN7cutlass6half_tE19Flash_kernel_traitsILi128ELi64ELi128ELi8ES3_EELb0ELb0ELb0ELb0ELb0ELb1ELb0EEEvNS_16Flash_bwd_paramsE:
.text._ZN5flash44flash_bwd_dq_dk_dv_loop_seqk_parallel_kernelI23Flash_bwd_kernel_traitsILi128ELi64ELi128ELi8ELi2ELi4ELi2ELb0ELb0EN7cutlass6half_tE19Flash_kernel_traitsILi128ELi64ELi128ELi8ES3_EELb0ELb0ELb0ELb0ELb0ELb1ELb0EEEvNS_16Flash_bwd_paramsE:
[----:B------:R-:W-:Y:S02]  /*0000*/  MOV R1, c[0x0][0x28] ;  /* 0x00000a0000017a02 */ /* 0x000fe40000000f00 */
[----:B------:R-:W1:Y:S01]  /*0010*/  S2UR UR18, SR_CTAID.X ;  /* 0x00000000001279c3 */ /* 0x000e620000002500 */
[----:B------:R-:W-:Y:S01]  /*0020*/  ULDC UR4, c[0x0][0x218] ;  /* 0x0000860000047ab9 */ /* 0x000fe20000000800 */
[----:B------:R-:W-:Y:S01]  /*0030*/  IADD3 R1, R1, -0x38, RZ ;  /* 0xffffffc801017810 */ /* 0x000fe20007ffe0ff */
[----:B------:R-:W-:-:S04]  /*0040*/  UIADD3 UR5, UR4, 0x7f, URZ ;  /* 0x0000007f04057890 */ /* 0x000fc8000fffe03f */
[----:B------:R-:W-:-:S04]  /*0050*/  USHF.R.S32.HI UR4, URZ, 0x1f, UR5 ;  /* 0x0000001f3f047899 */ /* 0x000fc80008011405 */
[----:B------:R-:W-:-:S04]  /*0060*/  ULEA.HI UR4, UR4, UR5, URZ, 0x7 ;  /* 0x0000000504047291 */ /* 0x000fc8000f8f383f */
[----:B------:R-:W-:-:S04]  /*0070*/  USHF.R.S32.HI UR4, URZ, 0x7, UR4 ;  /* 0x000000073f047899 */ /* 0x000fc80008011404 */
[----:B-1----:R-:W-:-:S06]  /*0080*/  UISETP.GE.AND UP0, UPT, UR18, UR4, UPT ;  /* 0x000000041200728c */ /* 0x002fcc000bf06270 */
[----:B------:R-:W-:-:S13]  /*0090*/  PLOP3.LUT P0, PT, PT, PT, UP0, 0x80, 0x0 ;  /* 0x000000000000781c */ /* 0x000fda0003f0f008 */
[----:B------:R-:W-:Y:S05]  /*00a0*/  @P0 EXIT ;  /* 0x000000000000094d */ /* 0x000fea0003800000 */
[----:B------:R-:W1:Y:S01]  /*00b0*/  S2R R15, SR_TID.X ;  /* 0x00000000000f7919 */ /* 0x000e620000002100 */
[----:B------:R-:W2:Y:S01]  /*00c0*/  S2UR UR31, SR_CTAID.Y ;  /* 0x00000000001f79c3 */ /* 0x000ea20000002600 */
[----:B------:R-:W-:Y:S01]  /*00d0*/  ULDC UR14, c[0x0][0x224] ;  /* 0x00008900000e7ab9 */ /* 0x000fe20000000800 */
[----:B------:R-:W-:Y:S01]  /*00e0*/  IMAD.MOV.U32 R226, RZ, RZ, -0x10 ;  /* 0xfffffff0ffe27424 */ /* 0x000fe200078e00ff */
[----:B------:R-:W-:Y:S02]  /*00f0*/  USHF.R.S32.HI UR7, URZ, 0x1f, UR14 ;  /* 0x0000001f3f077899 */ /* 0x000fe4000801140e */
[----:B------:R-:W-:Y:S02]  /*0100*/  ULDC.U8 UR9, c[0x0][0x328] ;  /* 0x0000ca0000097ab9 */ /* 0x000fe40000000000 */
[----:B------:R-:W-:Y:S01]  /*0110*/  UISETP.NE.AND UP5, UPT, UR9, URZ, UPT ;  /* 0x0000003f0900728c */ /* 0x000fe2000bfa5270 */
[----:B------:R-:W3:Y:S01]  /*0120*/  S2UR UR38, SR_CTAID.Z ;  /* 0x00000000002679c3 */ /* 0x000ee20000002700 */
[----:B------:R-:W-:-:S02]  /*0130*/  ULDC UR46, c[0x0][0x22c] ;  /* 0x00008b00002e7ab9 */ /* 0x000fc40000000800 */
[----:B------:R-:W-:Y:S02]  /*0140*/  ULDC UR36, c[0x0][0x1c0] ;  /* 0x0000700000247ab9 */ /* 0x000fe40000000800 */
[----:B------:R-:W-:Y:S02]  /*0150*/  ULDC UR12, c[0x0][0x1c0] ;  /* 0x00007000000c7ab9 */ /* 0x000fe40000000800 */
[----:B------:R-:W-:Y:S02]  /*0160*/  UIMAD.WIDE UR36, UR46, UR36, URZ ;  /* 0x000000242e2472a5 */ /* 0x000fe4000f8e023f */
[----:B------:R-:W-:Y:S02]  /*0170*/  UMOV UR8, 0x80 ;  /* 0x0000008000087882 */ /* 0x000fe40000000000 */
[----:B------:R-:W-:Y:S02]  /*0180*/  ULDC UR6, c[0x0][0x210] ;  /* 0x0000840000067ab9 */ /* 0x000fe40000000800 */
[----:B------:R-:W-:Y:S01]  /*0190*/  ULDC UR55, c[0x0][0x234] ;  /* 0x00008d0000377ab9 */ /* 0x000fe20000000800 */
[----:B-1----:R-:W-:Y:S01]  /*01a0*/  SHF.R.S32.HI R14, RZ, 0x1f, R15 ;  /* 0x0000001fff0e7819 */ /* 0x002fe2000001140f */
[----:B--2---:R-:W-:-:S02]  /*01b0*/  UIMAD.WIDE.U32 UR44, UR31, UR14, URZ ;  /* 0x0000000e1f2c72a5 */ /* 0x004fc4000f8e003f */
[----:B------:R-:W-:Y:S01]  /*01c0*/  USHF.L.U32 UR14, UR31, 0x7, URZ ;  /* 0x000000071f0e7899 */ /* 0x000fe2000800063f */
[CC--:B------:R-:W-:Y:S01]  /*01d0*/  LEA.HI R4, R14.reuse, R15.reuse, RZ, 0x5 ;  /* 0x0000000f0e047211 */ /* 0x0c0fe200078f28ff */
[----:B------:R-:W-:Y:S01]  /*01e0*/  ULDC UR13, c[0x0][0x1c0] ;  /* 0x00007000000d7ab9 */ /* 0x000fe20000000800 */
[----:B------:R-:W-:Y:S01]  /*01f0*/  LEA.HI R8, R14, R15, RZ, 0x4 ;  /* 0x0000000f0e087211 */ /* 0x000fe200078f20ff */
[----:B------:R-:W-:Y:S01]  /*0200*/  ULDC UR11, c[0x0][0x1c0] ;  /* 0x00007000000b7ab9 */ /* 0x000fe20000000800 */
[--C-:B------:R-:W-:Y:S01]  /*0210*/  SHF.R.S32.HI R3, RZ, 0x5, R4.reuse ;  /* 0x00000005ff037819 */ /* 0x100fe20000011404 */
[----:B---3--:R-:W-:Y:S01]  /*0220*/  UIMAD UR47, UR38, UR46, URZ ;  /* 0x0000002e262f72a4 */ /* 0x008fe2000f8e023f */
[----:B------:R-:W-:Y:S01]  /*0230*/  SHF.R.S32.HI R0, RZ, 0x1f, R4 ;  /* 0x0000001fff007819 */ /* 0x000fe20000011404 */
[----:B------:R-:W-:Y:S01]  /*0240*/  UIMAD UR46, UR46, UR12, URZ ;  /* 0x0000000c2e2e72a4 */ /* 0x000fe2000f8e023f */
[-C--:B------:R-:W-:Y:S01]  /*0250*/  LEA.HI R2, R4, R3.reuse, RZ, 0x1 ;  /* 0x0000000304027211 */ /* 0x080fe200078f08ff */
[----:B------:R-:W-:Y:S01]  /*0260*/  UIMAD UR55, UR8, UR6, UR55 ;  /* 0x00000006083772a4 */ /* 0x000fe2000f8e0237 */
[----:B------:R-:W-:Y:S01]  /*0270*/  LEA.HI R0, R0, R3, RZ, 0x2 ;  /* 0x0000000300007211 */ /* 0x000fe200078f10ff */
[----:B------:R-:W-:Y:S01]  /*0280*/  UIMAD UR52, UR7, UR31, URZ ;  /* 0x0000001f073472a4 */ /* 0x000fe2000f8e023f */
[----:B------:R-:W-:Y:S01]  /*0290*/  LOP3.LUT R2, R2, 0xfffffffe, RZ, 0xc0, !PT ;  /* 0xfffffffe02027812 */ /* 0x000fe200078ec0ff */
[----:B------:R-:W-:Y:S01]  /*02a0*/  UIMAD UR6, UR31, UR11, UR38 ;  /* 0x0000000b1f0672a4 */ /* 0x000fe2000f8e0226 */
[----:B------:R-:W-:Y:S01]  /*02b0*/  LOP3.LUT R0, R0, 0xfffffffc, RZ, 0xc0, !PT ;  /* 0xfffffffc00007812 */ /* 0x000fe200078ec0ff */
[----:B------:R-:W-:Y:S01]  /*02c0*/  @!UP5 UIMAD UR7, UR31, UR13, UR38 ;  /* 0x0000000d1f07d2a4 */ /* 0x000fe2000f8e0226 */
[----:B------:R-:W-:Y:S01]  /*02d0*/  SHF.R.S32.HI R5, RZ, 0x4, R8 ;  /* 0x00000004ff057819 */ /* 0x000fe20000011408 */
[C---:B------:R-:W-:Y:S01]  /*02e0*/  IMAD.IADD R13, R3.reuse, 0x1, -R2 ;  /* 0x00000001030d7824 */ /* 0x040fe200078e0a02 */
[----:B------:R-:W-:Y:S01]  /*02f0*/  LEA.HI R17, R14, R15, RZ, 0x2 ;  /* 0x0000000f0e117211 */ /* 0x000fe200078f10ff */
[----:B------:R-:W-:Y:S01]  /*0300*/  IMAD.IADD R11, R3, 0x1, -R0 ;  /* 0x00000001030b7824 */ /* 0x000fe200078e0a00 */
[----:B------:R-:W-:Y:S01]  /*0310*/  LEA.HI R0, R8, R5, RZ, 0x1 ;  /* 0x0000000508007211 */ /* 0x000fe200078f08ff */
[----:B------:R-:W-:Y:S01]  /*0320*/  USHF.L.U32 UR41, UR46, 0x6, URZ ;  /* 0x000000062e297899 */ /* 0x000fe2000800063f */
[--C-:B------:R-:W-:Y:S01]  /*0330*/  SHF.R.S32.HI R6, RZ, 0x2, R17.reuse ;  /* 0x00000002ff067819 */ /* 0x100fe20000011411 */
[----:B------:R-:W-:Y:S01]  /*0340*/  ULDC UR49, c[0x0][0x214] ;  /* 0x0000850000317ab9 */ /* 0x000fe20000000800 */
[----:B------:R-:W-:Y:S01]  /*0350*/  SHF.R.S32.HI R3, RZ, 0x1f, R17 ;  /* 0x0000001fff037819 */ /* 0x000fe20000011411 */
[----:B------:R-:W-:Y:S01]  /*0360*/  ULDC UR56, c[0x0][0x1c8] ;  /* 0x0000720000387ab9 */ /* 0x000fe20000000800 */
[----:B------:R-:W-:Y:S01]  /*0370*/  LOP3.LUT R2, R0, 0xfffffffe, RZ, 0xc0, !PT ;  /* 0xfffffffe00027812 */ /* 0x000fe200078ec0ff */
[----:B------:R-:W-:Y:S01]  /*0380*/  ULDC.U8 UR10, c[0x0][0x3d0] ;  /* 0x0000f400000a7ab9 */ /* 0x000fe20000000000 */
[----:B------:R-:W-:Y:S01]  /*0390*/  LEA.HI R0, R3, R6, RZ, 0x3 ;  /* 0x0000000603007211 */ /* 0x000fe200078f18ff */
[----:B------:R-:W-:-:S02]  /*03a0*/  ULDC UR50, c[0x0][0x224] ;  /* 0x0000890000327ab9 */ /* 0x000fc40000000800 */
[----:B------:R-:W-:Y:S01]  /*03b0*/  IMAD.IADD R9, R5, 0x1, -R2 ;  /* 0x0000000105097824 */ /* 0x000fe200078e0a02 */
[----:B------:R-:W-:Y:S01]  /*03c0*/  LOP3.LUT R0, R0, 0xfffffff8, RZ, 0xc0, !PT ;  /* 0xfffffff800007812 */ /* 0x000fe200078ec0ff */
[----:B------:R-:W-:Y:S01]  /*03d0*/  @UP5 UIMAD UR54, UR31, UR49, URZ ;  /* 0x000000311f3652a4 */ /* 0x000fe2000f8e023f */
[----:B------:R-:W-:Y:S01]  /*03e0*/  LOP3.LUT R2, R4, 0xffffffe0, RZ, 0xc0, !PT ;  /* 0xffffffe004027812 */ /* 0x000fe200078ec0ff */
[----:B------:R-:W-:Y:S02]  /*03f0*/  ULDC.64 UR4, c[0x0][0x118] ;  /* 0x0000460000047ab9 */ /* 0x000fe40000000a00 */
[----:B------:R-:W-:Y:S01]  /*0400*/  IMAD.IADD R7, R6, 0x1, -R0 ;  /* 0x0000000106077824 */ /* 0x000fe200078e0a00 */
[----:B------:R-:W-:Y:S01]  /*0410*/  LEA.HI R6, R14, R15, RZ, 0x3 ;  /* 0x0000000f0e067211 */ /* 0x000fe200078f18ff */
[----:B------:R-:W-:Y:S01]  /*0420*/  IMAD.IADD R0, R15, 0x1, -R2 ;  /* 0x000000010f007824 */ /* 0x000fe200078e0a02 */
[----:B------:R-:W-:Y:S02]  /*0430*/  ULOP3.LUT UR56, UR38, UR56, URZ, 0x3c, !UPT ;  /* 0x0000003826387292 */ /* 0x000fe4000f8e3c3f */
[----:B------:R-:W-:Y:S01]  /*0440*/  SHF.R.S32.HI R245, RZ, 0x3, R6 ;  /* 0x00000003fff57819 */ /* 0x000fe20000011406 */
[----:B------:R-:W-:Y:S01]  /*0450*/  USHF.R.S32.HI UR61, URZ, 0x1f, UR38 ;  /* 0x0000001f3f3d7899 */ /* 0x000fe20008011426 */
[----:B------:R-:W-:Y:S01]  /*0460*/  SHF.R.S32.HI R2, RZ, 0x1f, R0 ;  /* 0x0000001fff027819 */ /* 0x000fe20000011400 */
[----:B------:R-:W-:-:S02]  /*0470*/  UISETP.NE.AND UP6, UPT, UR10, URZ, UPT ;  /* 0x0000003f0a00728c */ /* 0x000fc4000bfc5270 */
[----:B------:R-:W-:Y:S01]  /*0480*/  IMAD.SHL.U32 R3, R245, 0x40, RZ ;  /* 0x00000040f5037824 */ /* 0x000fe200078e00ff */
[----:B------:R-:W-:Y:S01]  /*0490*/  LEA.HI R18, R2, R0, RZ, 0x2 ;  /* 0x0000000002127211 */ /* 0x000fe200078f10ff */
[----:B------:R-:W-:Y:S01]  /*04a0*/  USHF.R.S32.HI UR60, URZ, 0x1f, UR31 ;  /* 0x0000001f3f3c7899 */ /* 0x000fe2000801141f */
[----:B------:R-:W-:Y:S01]  /*04b0*/  LOP3.LUT R0, R6, 0xfffffff8, RZ, 0xc0, !PT ;  /* 0xfffffff806007812 */ /* 0x000fe200078ec0ff */
[----:B------:R-:W-:Y:S01]  /*04c0*/  USHF.R.S32.HI UR59, URZ, 0x1f, UR38 ;  /* 0x0000001f3f3b7899 */ /* 0x000fe20008011426 */
[----:B------:R-:W-:Y:S01]  /*04d0*/  LOP3.LUT R2, R8, 0xfffffff0, RZ, 0xc0, !PT ;  /* 0xfffffff008027812 */ /* 0x000fe200078ec0ff */
[----:B------:R-:W-:Y:S01]  /*04e0*/  IMAD.U32 R8, RZ, RZ, UR14 ;  /* 0x0000000eff087e24 */ /* 0x000fe2000f8e00ff */
[----:B------:R-:W-:Y:S01]  /*04f0*/  LOP3.LUT R3, R3, 0x1c0, RZ, 0xc0, !PT ;  /* 0x000001c003037812 */ /* 0x000fe200078ec0ff */
[C---:B------:R-:W-:Y:S01]  /*0500*/  IMAD.IADD R0, R15.reuse, 0x1, -R0 ;  /* 0x000000010f007824 */ /* 0x040fe200078e0a00 */
[----:B------:R-:W-:Y:S01]  /*0510*/  USHF.R.S32.HI UR58, URZ, 0x1f, UR31 ;  /* 0x0000001f3f3a7899 */ /* 0x000fe2000801141f */
[----:B------:R-:W-:Y:S01]  /*0520*/  IMAD.IADD R2, R15, 0x1, -R2 ;  /* 0x000000010f027824 */ /* 0x000fe200078e0a02 */
[----:B------:R-:W-:Y:S01]  /*0530*/  USHF.R.S32.HI UR57, URZ, 0x1f, UR38 ;  /* 0x0000001f3f397899 */ /* 0x000fe20008011426 */
[C---:B------:R-:W-:Y:S01]  /*0540*/  IMAD.SHL.U32 R4, R0.reuse, 0x8, RZ ;  /* 0x0000000800047824 */ /* 0x040fe200078e00ff */
[----:B------:R-:W-:Y:S01]  /*0550*/  LOP3.LUT P4, RZ, R0, 0x2, RZ, 0xc0, !PT ;  /* 0x0000000200ff7812 */ /* 0x000fe2000788c0ff */
[----:B------:R-:W-:Y:S01]  /*0560*/  UIMAD.WIDE.U32 UR42, UR36, UR44, URZ ;  /* 0x0000002c242a72a5 */ /* 0x000fe2000f8e003f */
[----:B------:R-:W-:Y:S01]  /*0570*/  SHF.R.S32.HI R5, RZ, 0x1f, R2 ;  /* 0x0000001fff057819 */ /* 0x000fe20000011402 */
[----:B------:R-:W-:Y:S01]  /*0580*/  UIMAD UR51, UR37, UR44, URZ ;  /* 0x0000002c253372a4 */ /* 0x000fe2000f8e023f */
[----:B------:R-:W-:Y:S01]  /*0590*/  LOP3.LUT R4, R3, 0x38, R4, 0xf8, !PT ;  /* 0x0000003803047812 */ /* 0x000fe200078ef804 */
[----:B------:R-:W-:Y:S01]  /*05a0*/  USHF.R.S32.HI UR53, URZ, 0x1f, UR47 ;  /* 0x0000001f3f357899 */ /* 0x000fe2000801142f */
[----:B------:R-:W-:Y:S01]  /*05b0*/  SHF.R.U32.HI R3, RZ, 0x3, R3 ;  /* 0x00000003ff037819 */ /* 0x000fe20000011603 */
[----:B------:R-:W-:Y:S01]  /*05c0*/  UIMAD UR50, UR6, UR50, URZ ;  /* 0x00000032063272a4 */ /* 0x000fe2000f8e023f */
[----:B------:R-:W-:Y:S01]  /*05d0*/  LEA.HI R10, R5, R2, RZ, 0x3 ;  /* 0x00000002050a7211 */ /* 0x000fe200078f18ff */
[----:B------:R-:W-:Y:S01]  /*05e0*/  IMAD.SHL.U32 R5, R9, 0x200, RZ ;  /* 0x0000020009057824 */ /* 0x000fe200078e00ff */
[----:B------:R-:W-:Y:S01]  /*05f0*/  LOP3.LUT R12, R4, R3, RZ, 0x3c, !PT ;  /* 0x00000003040c7212 */ /* 0x000fe200078e3cff */
[----:B------:R-:W-:Y:S01]  /*0600*/  @!UP5 UIMAD UR49, UR7, UR49, URZ ;  /* 0x000000310731d2a4 */ /* 0x000fe2000f8e023f */
[----:B------:R-:W-:Y:S01]  /*0610*/  LOP3.LUT R3, R10, 0xfffffff8, RZ, 0xc0, !PT ;  /* 0xfffffff80a037812 */ /* 0x000fe200078ec0ff */
[----:B------:R-:W-:Y:S01]  /*0620*/  USHF.R.S32.HI UR48, URZ, 0x1f, UR41 ;  /* 0x0000001f3f307899 */ /* 0x000fe20008011429 */
[C---:B------:R-:W-:Y:S01]  /*0630*/  LOP3.LUT P3, RZ, R0.reuse, 0x4, RZ, 0xc0, !PT ;  /* 0x0000000400ff7812 */ /* 0x040fe2000786c0ff */
[----:B------:R-:W-:Y:S01]  /*0640*/  IMAD.SHL.U32 R0, R0, 0x40, RZ ;  /* 0x0000004000007824 */ /* 0x000fe200078e00ff */
[----:B------:R-:W-:Y:S01]  /*0650*/  LEA.HI R4, R14, R15, RZ, 0x6 ;  /* 0x0000000f0e047211 */ /* 0x000fe200078f30ff */
[----:B------:R-:W-:Y:S01]  /*0660*/  IMAD.IADD R16, R2, 0x1, -R3 ;  /* 0x0000000102107824 */ /* 0x000fe200078e0a03 */
[----:B------:R-:W-:Y:S01]  /*0670*/  LOP3.LUT R3, R7, 0x1, RZ, 0xc0, !PT ;  /* 0x0000000107037812 */ /* 0x000fe200078ec0ff */
[----:B------:R-:W-:Y:S01]  /*0680*/  IMAD.SHL.U32 R2, R11, 0x10, RZ ;  /* 0x000000100b027824 */ /* 0x000fe200078e00ff */
[----:B------:R-:W-:Y:S01]  /*0690*/  LOP3.LUT R0, R0, 0x1c0, RZ, 0xc0, !PT ;  /* 0x000001c000007812 */ /* 0x000fe200078ec0ff */
[----:B------:R-:W-:Y:S01]  /*06a0*/  UMOV UR40, 0xffffc000 ;  /* 0xffffc00000287882 */ /* 0x000fe20000000000 */
[----:B------:R-:W-:-:S02]  /*06b0*/  SHF.R.S32.HI R4, RZ, 0x6, R4 ;  /* 0x00000006ff047819 */ /* 0x000fc40000011404 */
[C---:B------:R-:W-:Y:S02]  /*06c0*/  LOP3.LUT R210, R0.reuse, 0x8, R6, 0xf8, !PT ;  /* 0x0000000800d27812 */ /* 0x040fe400078ef806 */
[----:B------:R-:W-:Y:S02]  /*06d0*/  LOP3.LUT R2, R0, 0x30, R2, 0xf8, !PT ;  /* 0x0000003000027812 */ /* 0x000fe400078ef802 */
[----:B------:R-:W-:Y:S01]  /*06e0*/  SHF.R.U32.HI R205, RZ, 0x3, R0 ;  /* 0x00000003ffcd7819 */ /* 0x000fe20000011600 */
[----:B------:R-:W-:Y:S01]  /*06f0*/  IMAD R0, R4, 0x800, R5 ;  /* 0x0000080004007824 */ /* 0x000fe200078e0205 */
[----:B------:R-:W-:Y:S02]  /*0700*/  ISETP.NE.U32.AND P0, PT, R3, 0x1, PT ;  /* 0x000000010300780c */ /* 0x000fe40003f05070 */
[----:B------:R-:W-:Y:S02]  /*0710*/  LOP3.LUT R210, R210, R205, RZ, 0x3c, !PT ;  /* 0x000000cdd2d27212 */ /* 0x000fe400078e3cff */
[----:B------:R-:W-:Y:S01]  /*0720*/  LOP3.LUT R3, R2, 0x8, R6, 0xf8, !PT ;  /* 0x0000000802037812 */ /* 0x000fe200078ef806 */
[----:B------:R-:W-:Y:S01]  /*0730*/  IMAD.SHL.U32 R2, R9, 0x20, RZ ;  /* 0x0000002009027824 */ /* 0x000fe200078e00ff */
[----:B------:R-:W-:Y:S01]  /*0740*/  R2P PR, R7, 0x6 ;  /* 0x0000000607007804 */ /* 0x000fe20000000000 */
[----:B------:R-:W-:Y:S01]  /*0750*/  IMAD.IADD R210, R0, 0x1, R210 ;  /* 0x0000000100d27824 */ /* 0x000fe200078e02d2 */
[----:B------:R-:W-:Y:S01]  /*0760*/  LOP3.LUT R205, R5, R3, R205, 0xf6, !PT ;  /* 0x0000000305cd7212 */ /* 0x000fe200078ef6cd */
[----:B------:R-:W-:Y:S01]  /*0770*/  IMAD.SHL.U32 R6, R4, 0x8, RZ ;  /* 0x0000000804067824 */ /* 0x000fe200078e00ff */
[----:B------:R-:W-:Y:S01]  /*0780*/  LOP3.LUT R0, R2, 0x20, RZ, 0xc0, !PT ;  /* 0x0000002002007812 */ /* 0x000fe200078ec0ff */
[----:B------:R-:W-:Y:S01]  /*0790*/  IMAD.SHL.U32 R5, R7, 0x40, RZ ;  /* 0x0000004007057824 */ /* 0x000fe200078e00ff */
[----:B------:R-:W-:Y:S01]  /*07a0*/  LOP3.LUT R2, R17, 0x7ffffffc, RZ, 0xc0, !PT ;  /* 0x7ffffffc11027812 */ /* 0x000fe200078ec0ff */
[----:B------:R-:W-:Y:S01]  /*07b0*/  IMAD R7, R4, 0x200, R12 ;  /* 0x0000020004077824 */ /* 0x000fe200078e020c */
[----:B------:R-:W-:Y:S01]  /*07c0*/  LOP3.LUT R204, R0, 0x18, R6, 0xf8, !PT ;  /* 0x0000001800cc7812 */ /* 0x000fe200078ef806 */
[----:B------:R-:W-:Y:S01]  /*07d0*/  IMAD.SHL.U32 R210, R210, 0x2, RZ ;  /* 0x00000002d2d27824 */ /* 0x000fe200078e00ff */
[----:B------:R-:W-:Y:S01]  /*07e0*/  LEA.HI R0, R14, R15, RZ, 0x7 ;  /* 0x0000000f0e007211 */ /* 0x000fe200078f38ff */
[C---:B------:R-:W-:Y:S01]  /*07f0*/  IMAD.IADD R2, R15.reuse, 0x1, -R2 ;  /* 0x000000010f027824 */ /* 0x040fe200078e0a02 */
[----:B------:R-:W-:Y:S01]  /*0800*/  STL [R1+0x8], R7 ;  /* 0x0000080701007387 */ /* 0x000fe20000100800 */
[----:B------:R-:W-:Y:S01]  /*0810*/  IMAD.SHL.U32 R15, R15, 0x2, RZ ;  /* 0x000000020f0f7824 */ /* 0x000fe200078e00ff */
[----:B------:R-:W-:Y:S01]  /*0820*/  SHF.R.S32.HI R0, RZ, 0x7, R0 ;  /* 0x00000007ff007819 */ /* 0x000fe20000011400 */
[----:B------:R-:W-:Y:S01]  /*0830*/  IMAD.SHL.U32 R2, R2, 0x2, RZ ;  /* 0x0000000202027824 */ /* 0x000fe200078e00ff */
[----:B------:R-:W-:Y:S01]  /*0840*/  SEL R226, R226, 0x10, !P0 ;  /* 0x00000010e2e27807 */ /* 0x000fe20004000000 */
[----:B------:R-:W-:-:S02]  /*0850*/  IMAD.SHL.U32 R205, R205, 0x2, RZ ;  /* 0x00000002cdcd7824 */ /* 0x000fc400078e00ff */
[--C-:B------:R-:W-:Y:S02]  /*0860*/  IMAD R8, R11, 0x400, R2.reuse ;  /* 0x000004000b087824 */ /* 0x100fe400078e0202 */
[----:B------:R-:W-:Y:S02]  /*0870*/  IMAD R6, R0, 0x1000, R2 ;  /* 0x0000100000067824 */ /* 0x000fe400078e0202 */
[----:B------:R-:W-:Y:S02]  /*0880*/  IMAD.SHL.U32 R2, R4, 0x20, RZ ;  /* 0x0000002004027824 */ /* 0x000fe400078e00ff */
[----:B------:R-:W-:Y:S01]  /*0890*/  IMAD.SHL.U32 R3, R0, 0x8, RZ ;  /* 0x0000000800037824 */ /* 0x000fe200078e00ff */
[----:B------:R-:W-:Y:S01]  /*08a0*/  LOP3.LUT R0, R5, 0x1c0, RZ, 0xc0, !PT ;  /* 0x000001c005007812 */ /* 0x000fe200078ec0ff */
[----:B------:R-:W-:Y:S01]  /*08b0*/  IMAD R6, R13, 0x400, R6 ;  /* 0x000004000d067824 */ /* 0x000fe200078e0206 */
[----:B------:R-:W-:Y:S02]  /*08c0*/  LOP3.LUT R4, R2, 0x6, R15, 0xf8, !PT ;  /* 0x0000000602047812 */ /* 0x000fe400078ef80f */
[----:B------:R-:W-:-:S02]  /*08d0*/  LOP3.LUT R5, R0, 0x20, R2, 0xf8, !PT ;  /* 0x0000002000057812 */ /* 0x000fc400078ef802 */
[----:B------:R-:W-:Y:S01]  /*08e0*/  LOP3.LUT R3, R3, 0x8, RZ, 0xc0, !PT ;  /* 0x0000000803037812 */ /* 0x000fe200078ec0ff */
[----:B------:R1:W-:Y:S01]  /*08f0*/  STL [R1+0x1c], R4 ;  /* 0x00001c0401007387 */ /* 0x0003e20000100800 */
[----:B------:R-:W-:-:S04]  /*0900*/  SHF.R.U32.HI R2, RZ, 0x3, R0 ;  /* 0x00000003ff027819 */ /* 0x000fc80000011600 */
[----:B------:R-:W-:Y:S02]  /*0910*/  LOP3.LUT R0, R2, R0, R3, 0x1e, !PT ;  /* 0x0000000002007212 */ /* 0x000fe400078e1e03 */
[----:B------:R-:W-:Y:S01]  /*0920*/  LOP3.LUT R5, R5, R2, RZ, 0x3c, !PT ;  /* 0x0000000205057212 */ /* 0x000fe200078e3cff */
[----:B------:R-:W-:Y:S02]  /*0930*/  IMAD.SHL.U32 R2, R9, 0x8, RZ ;  /* 0x0000000809027824 */ /* 0x000fe400078e00ff */
[----:B------:R-:W-:Y:S02]  /*0940*/  IMAD.IADD R8, R8, 0x1, R0 ;  /* 0x0000000108087824 */ /* 0x000fe400078e0200 */
[----:B------:R-:W-:Y:S01]  /*0950*/  IMAD.IADD R6, R5, 0x1, R6 ;  /* 0x0000000105067824 */ /* 0x000fe200078e0206 */
[----:B------:R-:W-:Y:S01]  /*0960*/  SHF.R.S32.HI R5, RZ, 0x2, R18 ;  /* 0x00000002ff057819 */ /* 0x000fe20000011412 */
[----:B------:R-:W-:Y:S02]  /*0970*/  IMAD.SHL.U32 R0, R10, 0x40, RZ ;  /* 0x000000400a007824 */ /* 0x000fe400078e00ff */
[----:B------:R-:W-:-:S02]  /*0980*/  IMAD.SHL.U32 R224, R6, 0x2, RZ ;  /* 0x0000000206e07824 */ /* 0x000fc400078e00ff */
[----:B------:R-:W-:Y:S01]  /*0990*/  IMAD R11, R13, 0x10, R5 ;  /* 0x000000100d0b7824 */ /* 0x000fe200078e0205 */
[----:B------:R-:W-:Y:S01]  /*09a0*/  LOP3.LUT R0, R0, 0xfffffe00, RZ, 0xc0, !PT ;  /* 0xfffffe0000007812 */ /* 0x000fe200078ec0ff */
[----:B------:R-:W-:-:S03]  /*09b0*/  IMAD.IADD R227, R224, 0x1, R226 ;  /* 0x00000001e0e37824 */ /* 0x000fc600078e02e2 */
[----:B------:R-:W-:Y:S01]  /*09c0*/  STL [R1+0x28], R11 ;  /* 0x0000280b01007387 */ /* 0x000fe20000100800 */
[----:B------:R-:W-:Y:S02]  /*09d0*/  IMAD R5, R13, 0x400, R0 ;  /* 0x000004000d057824 */ /* 0x000fe400078e0200 */
[----:B-1----:R-:W-:-:S05]  /*09e0*/  IMAD.SHL.U32 R4, R9, 0x10, RZ ;  /* 0x0000001009047824 */ /* 0x002fca00078e00ff */
[----:B------:R-:W-:Y:S01]  /*09f0*/  LOP3.LUT R7, R3, 0x10, R4, 0xf8, !PT ;  /* 0x0000001003077812 */ /* 0x000fe200078ef804 */
[----:B------:R-:W-:-:S05]  /*0a00*/  IMAD.SHL.U32 R3, R16, 0x40, RZ ;  /* 0x0000004010037824 */ /* 0x000fca00078e00ff */
[----:B------:R-:W-:-:S04]  /*0a10*/  LOP3.LUT R3, R3, 0x1c0, RZ, 0xc0, !PT ;  /* 0x000001c003037812 */ /* 0x000fc800078ec0ff */
[----:B------:R-:W-:Y:S02]  /*0a20*/  LOP3.LUT R2, R3, 0x8, R2, 0xf8, !PT ;  /* 0x0000000803027812 */ /* 0x000fe400078ef802 */
[----:B------:R-:W-:-:S04]  /*0a30*/  SHF.R.U32.HI R4, RZ, 0x3, R3 ;  /* 0x00000003ff047819 */ /* 0x000fc80000011603 */
[----:B------:R-:W-:Y:S02]  /*0a40*/  LOP3.LUT R216, R2, R4, RZ, 0x3c, !PT ;  /* 0x0000000402d87212 */ /* 0x000fe400078e3cff */
[C-C-:B------:R-:W-:Y:S02]  /*0a50*/  LOP3.LUT R2, R4.reuse, R7, R3.reuse, 0x1e, !PT ;  /* 0x0000000704027212 */ /* 0x140fe400078e1e03 */
[----:B------:R-:W-:Y:S01]  /*0a60*/  LOP3.LUT R204, R4, R204, R3, 0x1e, !PT ;  /* 0x000000cc04cc7212 */ /* 0x000fe200078e1e03 */
[----:B------:R-:W-:Y:S01]  /*0a70*/  IMAD.MOV.U32 R4, RZ, RZ, 0x20 ;  /* 0x00000020ff047424 */ /* 0x000fe200078e00ff */
[-C--:B------:R-:W-:Y:S01]  /*0a80*/  LOP3.LUT R214, R2, R0.reuse, RZ, 0xfc, !PT ;  /* 0x0000000002d67212 */ /* 0x080fe200078efcff */
[----:B------:R-:W-:Y:S01]  /*0a90*/  IMAD.MOV.U32 R2, RZ, RZ, 0x40 ;  /* 0x00000040ff027424 */ /* 0x000fe200078e00ff */
[----:B------:R-:W-:Y:S01]  /*0aa0*/  LOP3.LUT R204, R204, R0, RZ, 0xfc, !PT ;  /* 0x00000000cccc7212 */ /* 0x000fe200078efcff */
[----:B------:R-:W-:Y:S01]  /*0ab0*/  IMAD.IADD R216, R5, 0x1, R216 ;  /* 0x0000000105d87824 */ /* 0x000fe200078e02d8 */
[----:B------:R-:W-:-:S02]  /*0ac0*/  IADD3 R0, R11, -0x40, RZ ;  /* 0xffffffc00b007810 */ /* 0x000fc40007ffe0ff */
[----:B------:R-:W-:Y:S02]  /*0ad0*/  SEL R211, R4, 0xffffffe0, !P4 ;  /* 0xffffffe004d37807 */ /* 0x000fe40006000000 */
[----:B------:R-:W-:Y:S02]  /*0ae0*/  SHF.R.S32.HI R3, RZ, 0x1f, R0 ;  /* 0x0000001fff037819 */ /* 0x000fe40000011400 */
[----:B------:R-:W-:Y:S01]  /*0af0*/  SEL R212, R2, 0xffffffc0, !P3 ;  /* 0xffffffc002d47807 */ /* 0x000fe20005800000 */
[----:B------:R-:W-:Y:S01]  /*0b00*/  IMAD.IADD R211, R210, 0x1, R211 ;  /* 0x00000001d2d37824 */ /* 0x000fe200078e02d3 */
[C---:B------:R-:W-:Y:S01]  /*0b10*/  SHF.L.U64.HI R3, R0.reuse, 0x2, R3 ;  /* 0x0000000200037819 */ /* 0x040fe20000010203 */
[----:B------:R-:W-:Y:S01]  /*0b20*/  IMAD.SHL.U32 R0, R0, 0x4, RZ ;  /* 0x0000000400007824 */ /* 0x000fe200078e00ff */
[----:B------:R-:W-:Y:S01]  /*0b30*/  SEL R4, R4, 0xffffffe0, !P1 ;  /* 0xffffffe004047807 */ /* 0x000fe20004800000 */
[----:B------:R-:W-:Y:S01]  /*0b40*/  IMAD.IADD R213, R210, 0x1, R212 ;  /* 0x00000001d2d57824 */ /* 0x000fe200078e02d4 */
[----:B------:R-:W-:Y:S01]  /*0b50*/  LEA R7, R8, 0xc000, 0x1 ;  /* 0x0000c00008077811 */ /* 0x000fe200078e08ff */
[----:B------:R1:W-:Y:S01]  /*0b60*/  STL [R1+0x18], R3 ;  /* 0x0000180301007387 */ /* 0x0003e20000100800 */
[----:B------:R-:W-:Y:S01]  /*0b70*/  SEL R2, R2, 0xffffffc0, !P2 ;  /* 0xffffffc002027807 */ /* 0x000fe20005000000 */
[----:B------:R-:W-:Y:S01]  /*0b80*/  IMAD.IADD R225, R224, 0x1, R4 ;  /* 0x00000001e0e17824 */ /* 0x000fe200078e0204 */
[----:B------:R-:W-:Y:S01]  /*0b90*/  LEA R204, R204, 0xc000, 0x1 ;  /* 0x0000c000cccc7811 */ /* 0x000fe200078e08ff */
[----:B------:R2:W-:Y:S01]  /*0ba0*/  STL [R1+0x14], R0 ;  /* 0x0000140001007387 */ /* 0x0005e20000100800 */
[----:B------:R-:W-:-:S02]  /*0bb0*/  IMAD.IADD R5, R4, 0x1, R7 ;  /* 0x0000000104057824 */ /* 0x000fc400078e0207 */
[----:B------:R-:W-:Y:S01]  /*0bc0*/  IMAD.IADD R212, R212, 0x1, R211 ;  /* 0x00000001d4d47824 */ /* 0x000fe200078e02d3 */
[----:B------:R-:W-:Y:S01]  /*0bd0*/  STL [R1+0xc], R7 ;  /* 0x00000c0701007387 */ /* 0x000fe20000100800 */
[--C-:B------:R-:W-:Y:S02]  /*0be0*/  IMAD.IADD R4, R5, 0x1, R2.reuse ;  /* 0x0000000105047824 */ /* 0x100fe400078e0202 */
[----:B------:R-:W-:Y:S01]  /*0bf0*/  IMAD.IADD R226, R226, 0x1, R225 ;  /* 0x00000001e2e27824 */ /* 0x000fe200078e02e1 */
[----:B------:R-:W-:Y:S01]  /*0c00*/  STL [R1+0x20], R5 ;  /* 0x0000200501007387 */ /* 0x000fe20000100800 */
[C---:B-1----:R-:W-:Y:S02]  /*0c10*/  IADD3 R3, R7.reuse, 0x420, RZ ;  /* 0x0000042007037810 */ /* 0x042fe40007ffe0ff */
[C---:B------:R-:W-:Y:S01]  /*0c20*/  @P1 IADD3 R3, R7.reuse, 0x3e0, RZ ;  /* 0x000003e007031810 */ /* 0x040fe20007ffe0ff */
[----:B--2---:R-:W-:-:S05]  /*0c30*/  IMAD.IADD R0, R7, 0x1, R2 ;  /* 0x0000000107007824 */ /* 0x004fca00078e0202 */
[----:B------:R1:W-:Y:S04]  /*0c40*/  STL [R1+0x10], R0 ;  /* 0x0000100001007387 */ /* 0x0003e80000100800 */
[----:B------:R2:W-:Y:S04]  /*0c50*/  STL [R1+0x30], R3 ;  /* 0x0000300301007387 */ /* 0x0005e80000100800 */
[----:B------:R2:W-:Y:S01]  /*0c60*/  STL [R1+0x24], R4 ;  /* 0x0000240401007387 */ /* 0x0005e20000100800 */
[----:B-1----:R-:W-:-:S05]  /*0c70*/  IMAD.IADD R0, R2, 0x1, R3 ;  /* 0x0000000102007824 */ /* 0x002fca00078e0203 */
[----:B------:R2:W-:Y:S02]  /*0c80*/  STL [R1+0x2c], R0 ;  /* 0x00002c0001007387 */ /* 0x0005e40000100800 */
.L_x_312:
[----:B------:R-:W-:Y:S02]  /*0c90*/  ULDC.64 UR6, c[0x0][0x240] ;  /* 0x0000900000067ab9 */ /* 0x000fe40000000a00 */
[----:B------:R-:W-:Y:S02]  /*0ca0*/  UISETP.NE.U32.AND UP4, UPT, URZ, UR6, UPT ;  /* 0x000000063f00728c */ /* 0x000fe4000bf85070 */
[----:B------:R-:W-:Y:S02]  /*0cb0*/  USHF.L.U32 UR13, UR31, 0x2, URZ ;  /* 0x000000021f0d7899 */ /* 0x000fe4000800063f */
[----:B------:R-:W-:Y:S02]  /*0cc0*/  USHF.R.S32.HI UR23, URZ, 0x1f, UR31 ;  /* 0x0000001f3f177899 */ /* 0x000fe4000801141f */
[----:B------:R-:W-:Y:S02]  /*0cd0*/  UISETP.NE.AND.EX UP4, UPT, URZ, UR7, UPT, UP4 ;  /* 0x000000073f00728c */ /* 0x000fe4000bf85340 */
[----:B------:R-:W-:-:S02]  /*0ce0*/  ULDC.64 UR10, c[0x0][0x250] ;  /* 0x00009400000a7ab9 */ /* 0x000fc40000000a00 */
[----:B------:R-:W-:Y:S02]  /*0cf0*/  UISETP.NE.U32.AND UP2, UPT, URZ, UR10, UPT ;  /* 0x0000000a3f00728c */ /* 0x000fe4000bf45070 */
[----:B------:R-:W-:Y:S01]  /*0d00*/  USHF.L.U64.HI UR12, UR31, 0x2, UR23 ;  /* 0x000000021f0c7899 */ /* 0x000fe20008010217 */
[----:B------:R-:W-:Y:S01]  /*0d10*/  PLOP3.LUT P2, PT, PT, PT, UP4, 0x80, 0x0 ;  /* 0x000000000000781c */ /* 0x000fe20003f4f048 */
[----:B------:R-:W-:Y:S02]  /*0d20*/  UIADD3 UR6, UP0, UR13, UR6, URZ ;  /* 0x000000060d067290 */ /* 0x000fe4000ff1e03f */
[----:B------:R-:W-:Y:S02]  /*0d30*/  UISETP.NE.AND.EX UP2, UPT, URZ, UR11, UPT, UP2 ;  /* 0x0000000b3f00728c */ /* 0x000fe4000bf45320 */
[----:B------:R-:W-:Y:S02]  /*0d40*/  UIADD3.X UR7, UR12, UR7, URZ, UP0, !UPT ;  /* 0x000000070c077290 */ /* 0x000fe400087fe43f */
[----:B-1----:R-:W-:Y:S01]  /*0d50*/  IMAD.U32 R2, RZ, RZ, UR6 ;  /* 0x00000006ff027e24 */ /* 0x002fe2000f8e00ff */
[----:B------:R-:W-:Y:S01]  /*0d60*/  ULDC.U8 UR14, c[0x0][0x312] ;  /* 0x0000c480000e7ab9 */ /* 0x000fe20000000000 */
[----:B------:R-:W-:Y:S01]  /*0d70*/  PLOP3.LUT P0, PT, PT, PT, UP2, 0x80, 0x0 ;  /* 0x000000000000781c */ /* 0x000fe20003f0f028 */
[----:B------:R-:W-:Y:S01]  /*0d80*/  ULDC.64 UR8, c[0x0][0x248] ;  /* 0x0000920000087ab9 */ /* 0x000fe20000000a00 */
[----:B--2---:R-:W-:Y:S01]  /*0d90*/  IMAD.U32 R3, RZ, RZ, UR7 ;  /* 0x00000007ff037e24 */ /* 0x004fe2000f8e00ff */
[----:B------:R-:W-:-:S02]  /*0da0*/  UISETP.NE.AND UP3, UPT, UR14, URZ, UPT ;  /* 0x0000003f0e00728c */ /* 0x000fc4000bf65270 */
[----:B------:R-:W-:Y:S02]  /*0db0*/  @UP2 UIADD3 UR6, UP0, UR13, UR10, URZ ;  /* 0x0000000a0d062290 */ /* 0x000fe4000ff1e03f */
[----:B------:R1:W2:Y:S01]  /*0dc0*/  @P2 LDG.E R7, [R2.64] ;  /* 0x0000000402072981 */ /* 0x0002a2000c1e1900 */
[----:B------:R-:W-:Y:S02]  /*0dd0*/  UISETP.EQ.U32.AND UP1, UPT, URZ, UR8, UPT ;  /* 0x000000083f00728c */ /* 0x000fe4000bf22070 */
[----:B------:R-:W-:Y:S01]  /*0de0*/  @UP2 UIADD3.X UR7, UR12, UR11, URZ, UP0, !UPT ;  /* 0x0000000b0c072290 */ /* 0x000fe200087fe43f */
[----:B------:R1:W3:Y:S01]  /*0df0*/  @P2 LDG.E R6, [R2.64+0x4] ;  /* 0x0000040402062981 */ /* 0x0002e2000c1e1900 */
[----:B------:R-:W-:Y:S01]  /*0e00*/  MOV R4, UR6 ;  /* 0x0000000600047c02 */ /* 0x000fe20008000f00 */
[----:B------:R-:W-:-:S03]  /*0e10*/  UISETP.EQ.OR.EX UP1, UPT, URZ, UR9, !UP3, UP1 ;  /* 0x000000093f00728c */ /* 0x000fc6000df22710 */
[----:B------:R-:W-:Y:S01]  /*0e20*/  IMAD.U32 R5, RZ, RZ, UR7 ;  /* 0x00000007ff057e24 */ /* 0x000fe2000f8e00ff */
[----:B------:R-:W-:-:S04]  /*0e30*/  UIADD3 UR8, UP0, UR13, UR8, URZ ;  /* 0x000000080d087290 */ /* 0x000fc8000ff1e03f */
[----:B------:R-:W4:Y:S01]  /*0e40*/  @P0 LDG.E R4, [R4.64] ;  /* 0x0000000404040981 */ /* 0x000f22000c1e1900 */
[----:B------:R-:W-:Y:S01]  /*0e50*/  PLOP3.LUT P1, PT, PT, PT, UP1, 0x80, 0x0 ;  /* 0x000000000000781c */ /* 0x000fe20003f2f018 */
[----:B------:R-:W-:Y:S01]  /*0e60*/  UIADD3.X UR9, UR12, UR9, URZ, UP0, !UPT ;  /* 0x000000090c097290 */ /* 0x000fe200087fe43f */
[----:B-1----:R-:W-:-:S05]  /*0e70*/  IMAD.U32 R2, RZ, RZ, UR8 ;  /* 0x00000008ff027e24 */ /* 0x002fca000f8e00ff */
[----:B------:R-:W-:-:S06]  /*0e80*/  MOV R3, UR9 ;  /* 0x0000000900037c02 */ /* 0x000fcc0008000f00 */
[----:B------:R-:W5:Y:S01]  /*0e90*/  @!P1 LDG.E R0, [R2.64] ;  /* 0x0000000402009981 */ /* 0x000f62000c1e1900 */
[----:B------:R-:W-:Y:S02]  /*0ea0*/  UMOV UR17, 0xffffffff ;  /* 0xffffffff00117882 */ /* 0x000fe40000000000 */
[----:B------:R-:W-:Y:S02]  /*0eb0*/  UMOV UR16, URZ ;  /* 0x0000003f00107c82 */ /* 0x000fe40008000000 */
[----:B------:R-:W-:Y:S02]  /*0ec0*/  UMOV UR19, 0xffffffff ;  /* 0xffffffff00137882 */ /* 0x000fe40000000000 */
[----:B------:R-:W-:Y:S01]  /*0ed0*/  ULDC UR8, c[0x0][0x218] ;  /* 0x0000860000087ab9 */ /* 0x000fe20000000800 */
[----:B--2---:R-:W1:Y:S08]  /*0ee0*/  @P2 R2UR UR17, R7 ;  /* 0x00000000071123c2 */ /* 0x004e7000000e0000 */
[----:B---3--:R-:W1:Y:S08]  /*0ef0*/  @P2 R2UR UR6, R6 ;  /* 0x00000000060623c2 */ /* 0x008e7000000e0000 */
[----:B----4-:R2:W3:Y:S01]  /*0f00*/  @P0 R2UR UR16, R4 ;  /* 0x00000000041003c2 */ /* 0x0104e200000e0000 */
[----:B------:R-:W-:-:S04]  /*0f10*/  ISETP.NE.U32.AND P0, PT, RZ, c[0x0][0x248], PT ;  /* 0x00009200ff007a0c */ /* 0x000fc80003f05070 */
[----:B------:R-:W-:Y:S01]  /*0f20*/  ISETP.NE.AND.EX P0, PT, RZ, c[0x0][0x24c], PT, P0 ;  /* 0x00009300ff007a0c */ /* 0x000fe20003f05300 */
[----:B-1----:R-:W-:Y:S02]  /*0f30*/  @UP4 UIADD3 UR27, UR6, -UR17, URZ ;  /* 0x80000011061b4290 */ /* 0x002fe4000fffe03f */
[----:B-----5:R2:W1:Y:S05]  /*0f40*/  @!P1 R2UR UR19, R0 ;  /* 0x00000000001393c2 */ /* 0x02046a00000e0000 */
[----:B------:R-:W-:-:S05]  /*0f50*/  @!UP4 ULDC UR27, c[0x0][0x214] ;  /* 0x00008500001bcab9 */ /* 0x000fca0000000800 */
[----:B------:R-:W-:Y:S05]  /*0f60*/  @!P0 BRA `(.L_x_268) ;  /* 0x0000007000008947 */ /* 0x000fea0003800000 */
[----:B---3--:R-:W-:-:S13]  /*0f70*/  PLOP3.LUT P0, PT, PT, PT, UP3, 0x80, 0x0 ;  /* 0x000000000000781c */ /* 0x008fda0003f0f038 */
[----:B--2---:R-:W2:Y:S04]  /*0f80*/  @P0 LDG.E R0, [R2.64+0x4] ;  /* 0x0000040402000981 */ /* 0x004ea8000c1e1900 */
[----:B------:R-:W3:Y:S01]  /*0f90*/  @!P0 LDG.E R2, [R2.64] ;  /* 0x0000000402028981 */ /* 0x000ee2000c1e1900 */
[----:B--2---:R-:W2:Y:S02]  /*0fa0*/  @P0 R2UR UR6, R0 ;  /* 0x00000000000603c2 */ /* 0x004ea400000e0000 */
[----:B-12---:R-:W-:-:S11]  /*0fb0*/  @UP3 UIADD3 UR8, UR6, -UR19, URZ ;  /* 0x8000001306083290 */ /* 0x006fd6000fffe03f */
[----:B---3--:R1:W2:Y:S01]  /*0fc0*/  @!P0 R2UR UR8, R2 ;  /* 0x00000000020883c2 */ /* 0x0082a200000e0000 */
[----:B------:R-:W-:-:S07]  /*0fd0*/  DEPBAR.LE SB1, 0x0, {2} ;  /* 0x000090040000791a */ /* 0x000fce0000000000 */
.L_x_268:
[----:B---3--:R-:W-:Y:S02]  /*0fe0*/  ULDC.64 UR6, c[0x0][0x258] ;  /* 0x0000960000067ab9 */ /* 0x008fe40000000a00 */
[----:B------:R-:W-:-:S04]  /*0ff0*/  UISETP.NE.U32.AND UP1, UPT, URZ, UR6, UPT ;  /* 0x000000063f00728c */ /* 0x000fc8000bf25070 */
[----:B------:R-:W-:-:S06]  /*1000*/  UISETP.NE.AND.EX UP1, UPT, URZ, UR7, UPT, UP1 ;  /* 0x000000073f00728c */ /* 0x000fcc000bf25310 */
[----:B------:R-:W-:-:S05]  /*1010*/  PLOP3.LUT P0, PT, PT, PT, UP1, 0x80, 0x0 ;  /* 0x000000000000781c */ /* 0x000fca0003f0f018 */
[----:B------:R-:W-:-:S04]  /*1020*/  @UP1 UIADD3 UR6, UP0, UR13, UR6, URZ ;  /* 0x000000060d061290 */ /* 0x000fc8000ff1e03f */
[----:B------:R-:W-:Y:S02]  /*1030*/  @UP1 UIADD3.X UR7, UR12, UR7, URZ, UP0, !UPT ;  /* 0x000000070c071290 */ /* 0x000fe400087fe43f */
[----:B------:R-:W-:-:S04]  /*1040*/  IMAD.U32 R2, RZ, RZ, UR6 ;  /* 0x00000006ff027e24 */ /* 0x000fc8000f8e00ff */
[----:B------:R-:W-:Y:S01]  /*1050*/  IMAD.U32 R3, RZ, RZ, UR7 ;  /* 0x00000007ff037e24 */ /* 0x000fe2000f8e00ff */
[----:B------:R-:W-:-:S04]  /*1060*/  ULDC.64 UR6, c[0x0][0x268] ;  /* 0x00009a0000067ab9 */ /* 0x000fc80000000a00 */
[----:B--2---:R-:W2:Y:S01]  /*1070*/  @P0 LDG.E R0, [R2.64] ;  /* 0x0000000402000981 */ /* 0x004ea2000c1e1900 */
[----:B------:R-:W-:Y:S02]  /*1080*/  @!UP1 UISETP.NE.U32.AND UP0, UPT, URZ, UR6, UPT ;  /* 0x000000063f00928c */ /* 0x000fe4000bf05070 */
[----:B------:R-:W-:Y:S02]  /*1090*/  ULDC UR10, c[0x0][0x21c] ;  /* 0x00008700000a7ab9 */ /* 0x000fe40000000800 */
[----:B------:R-:W-:Y:S02]  /*10a0*/  @!UP1 UISETP.NE.AND.EX UP0, UPT, URZ, UR7, UPT, UP0 ;  /* 0x000000073f00928c */ /* 0x000fe4000bf05300 */
[----:B------:R-:W-:Y:S02]  /*10b0*/  USHF.L.U32 UR22, UR18, 0x7, URZ ;  /* 0x0000000712167899 */ /* 0x000fe4000800063f */
[----:B------:R-:W-:Y:S01]  /*10c0*/  @!UP1 USEL UR7, URZ, UR10, !UP0 ;  /* 0x0000000a3f079287 */ /* 0x000fe2000c000000 */
[----:B--2---:R-:W2:Y:S02]  /*10d0*/  @P0 R2UR UR9, R0 ;  /* 0x00000000000903c2 */ /* 0x004ea400000e0000 */
[----:B--2---:R-:W-:-:S02]  /*10e0*/  @UP1 UIADD3 UR6, UR9, -UR16, URZ ;  /* 0x8000001009061290 */ /* 0x004fc4000fffe03f */
[----:B------:R-:W-:-:S04]  /*10f0*/  @!UP1 UIADD3 UR6, UR7, UR8, -UR16 ;  /* 0x0000000807069290 */ /* 0x000fc8000fffe810 */
[----:B------:R-:W-:-:S06]  /*1100*/  UISETP.GT.AND UP0, UPT, UR6, UR22, UPT ;  /* 0x000000160600728c */ /* 0x000fcc000bf04270 */
[----:B------:R-:W-:-:S13]  /*1110*/  PLOP3.LUT P0, PT, PT, PT, UP0, 0x80, 0x0 ;  /* 0x000000000000781c */ /* 0x000fda0003f0f008 */
[----:B------:R-:W-:Y:S05]  /*1120*/  @!P0 BRA `(.L_x_269) ;  /* 0x0000870000008947 */ /* 0x000fea0003800000 */
[----:B------:R-:W-:Y:S02]  /*1130*/  ULDC.64 UR10, c[0x0][0x178] ;  /* 0x00005e00000a7ab9 */ /* 0x000fe40000000a00 */
[----:B------:R-:W-:Y:S02]  /*1140*/  UIMAD UR7, UR23, UR10, URZ ;  /* 0x0000000a170772a4 */ /* 0x000fe4000f8e023f */
[----:B-1----:R-:W-:Y:S02]  /*1150*/  UISETP.NE.AND UP0, UPT, UR19, -0x1, UPT ;  /* 0xffffffff1300788c */ /* 0x002fe4000bf05270 */
[----:B------:R-:W-:Y:S02]  /*1160*/  UIMAD UR13, UR31, UR11, UR7 ;  /* 0x0000000b1f0d72a4 */ /* 0x000fe4000f8e0207 */
[----:B------:R-:W-:Y:S02]  /*1170*/  UIADD3 UR7, UR27, 0x3f, URZ ;  /* 0x0000003f1b077890 */ /* 0x000fe4000fffe03f */
[----:B------:R-:W-:Y:S01]  /*1180*/  ULDC.64 UR14, c[0x0][0x190] ;  /* 0x00006400000e7ab9 */ /* 0x000fe20000000a00 */
[----:B------:R-:W-:Y:S01]  /*1190*/  PLOP3.LUT P0, PT, PT, PT, UP0, 0x80, 0x0 ;  /* 0x000000000000781c */ /* 0x000fe20003f0f008 */
[----:B------:R-:W-:-:S02]  /*11a0*/  USHF.R.S32.HI UR12, URZ, 0x1f, UR7 ;  /* 0x0000001f3f0c7899 */ /* 0x000fc40008011407 */
[----:B------:R-:W-:Y:S02]  /*11b0*/  UIMAD.WIDE.U32 UR8, UR31, UR10, URZ ;  /* 0x0000000a1f0872a5 */ /* 0x000fe4000f8e003f */
[----:B------:R-:W-:Y:S02]  /*11c0*/  UISETP.NE.AND UP1, UPT, UR17, -0x1, UPT ;  /* 0xffffffff1100788c */ /* 0x000fe4000bf25270 */
[----:B------:R-:W-:Y:S02]  /*11d0*/  UIMAD.WIDE.U32 UR10, UR17, UR14, URZ ;  /* 0x0000000e110a72a5 */ /* 0x000fe4000f8e003f */
[----:B------:R-:W-:Y:S02]  /*11e0*/  ULEA.HI UR33, UR12, UR7, URZ, 0x6 ;  /* 0x000000070c217291 */ /* 0x000fe4000f8f303f */
[----:B------:R-:W-:Y:S02]  /*11f0*/  @UP0 UIADD3 UR7, UR16, UR19, URZ ;  /* 0x0000001310070290 */ /* 0x000fe4000fffe03f */
[----:B------:R-:W-:-:S02]  /*1200*/  ULDC.64 UR20, c[0x0][0x198] ;  /* 0x0000660000147ab9 */ /* 0x000fc40000000a00 */
[----:B------:R-:W-:Y:S02]  /*1210*/  USEL UR39, UR8, UR10, !UP1 ;  /* 0x0000000a08277287 */ /* 0x000fe4000c800000 */
[----:B------:R-:W-:Y:S02]  /*1220*/  UIADD3 UR34, UR9, UR13, URZ ;  /* 0x0000000d09227290 */ /* 0x000fe4000fffe03f */
[----:B------:R-:W-:Y:S02]  /*1230*/  ULOP3.LUT UR12, UR33, 0xffffffc0, URZ, 0xc0, !UPT ;  /* 0xffffffc0210c7892 */ /* 0x000fe4000f8ec03f */
[----:B------:R-:W-:Y:S02]  /*1240*/  @UP0 UIMAD.WIDE.U32 UR8, UR7, UR20, URZ ;  /* 0x00000014070802a5 */ /* 0x000fe4000f8e003f */
[----:B------:R-:W-:Y:S02]  /*1250*/  UIMAD UR10, UR17, UR15, URZ ;  /* 0x0000000f110a72a4 */ /* 0x000fe4000f8e023f */
[----:B------:R-:W-:-:S02]  /*1260*/  UIADD3 UR14, UR12, -0x40, URZ ;  /* 0xffffffc00c0e7890 */ /* 0x000fc4000fffe03f */
[----:B------:R-:W-:Y:S02]  /*1270*/  @UP0 UIMAD UR35, UR7, UR21, UR9 ;  /* 0x00000015072302a4 */ /* 0x000fe4000f8e0209 */
[----:B------:R-:W-:Y:S02]  /*1280*/  @UP1 UIADD3 UR34, UR11, UR10, URZ ;  /* 0x0000000a0b221290 */ /* 0x000fe4000fffe03f */
[----:B------:R-:W-:Y:S02]  /*1290*/  USHF.R.S32.HI UR28, URZ, 0x1f, UR14 ;  /* 0x0000001f3f1c7899 */ /* 0x000fe4000801140e */
[----:B------:R-:W-:Y:S01]  /*12a0*/  @UP0 UMOV UR32, UR8 ;  /* 0x0000000800200c82 */ /* 0x000fe20008000000 */
[----:B------:R-:W-:Y:S05]  /*12b0*/  @P0 BRA `(.L_x_270) ;  /* 0x000000c000000947 */ /* 0x000fea0003800000 */
[----:B------:R-:W-:Y:S02]  /*12c0*/  USHF.R.S32.HI UR7, URZ, 0x1f, UR16 ;  /* 0x0000001f3f077899 */ /* 0x000fe40008011410 */
[----:B------:R-:W-:Y:S02]  /*12d0*/  ULDC.64 UR10, c[0x0][0x198] ;  /* 0x00006600000a7ab9 */ /* 0x000fe40000000a00 */
[----:B------:R-:W-:-:S02]  /*12e0*/  UIMAD UR7, UR7, UR10, URZ ;  /* 0x0000000a070772a4 */ /* 0x000fc4000f8e023f */
[----:B------:R-:W-:Y:S02]  /*12f0*/  UIMAD.WIDE.U32 UR8, UR16, UR10, URZ ;  /* 0x0000000a100872a5 */ /* 0x000fe4000f8e003f */
[----:B------:R-:W-:Y:S02]  /*1300*/  UIMAD UR11, UR16, UR11, UR7 ;  /* 0x0000000b100b72a4 */ /* 0x000fe4000f8e0207 */
[----:B------:R-:W-:Y:S02]  /*1310*/  ULDC.64 UR12, c[0x0][0x180] ;  /* 0x00006000000c7ab9 */ /* 0x000fe40000000a00 */
[----:B------:R-:W-:Y:S02]  /*1320*/  UIADD3 UR9, UR9, UR11, URZ ;  /* 0x0000000b09097290 */ /* 0x000fe4000fffe03f */
[----:B------:R-:W-:Y:S02]  /*1330*/  UIMAD UR7, UR23, UR12, URZ ;  /* 0x0000000c170772a4 */ /* 0x000fe4000f8e023f */
[----:B------:R-:W-:-:S02]  /*1340*/  UIMAD.WIDE.U32 UR8, UR31, UR12, UR8 ;  /* 0x0000000c1f0872a5 */ /* 0x000fc4000f8e0008 */
[----:B------:R-:W-:-:S04]  /*1350*/  UIMAD UR7, UR31, UR13, UR7 ;  /* 0x0000000d1f0772a4 */ /* 0x000fc8000f8e0207 */
[----:B------:R-:W-:Y:S02]  /*1360*/  UIADD3 UR35, UR9, UR7, URZ ;  /* 0x0000000709237290 */ /* 0x000fe4000fffe03f */
[----:B------:R-:W-:Y:S02]  /*1370*/  UMOV UR32, UR8 ;  /* 0x0000000800207c82 */ /* 0x000fe40008000000 */
.L_x_270:
[----:B------:R-:W-:Y:S02]  /*1380*/  @UP0 UIADD3 UR7, UR16, UR19, URZ ;  /* 0x0000001310070290 */ /* 0x000fe4000fffe03f */
[----:B------:R-:W-:Y:S02]  /*1390*/  ULDC.64 UR10, c[0x0][0x1a0] ;  /* 0x00006800000a7ab9 */ /* 0x000fe40000000a00 */
[----:B------:R-:W-:-:S04]  /*13a0*/  @UP0 UIMAD.WIDE.U32 UR8, UR7, UR10, URZ ;  /* 0x0000000a070802a5 */ /* 0x000fc8000f8e003f */
[----:B------:R-:W-:-:S03]  /*13b0*/  @UP0 UIMAD UR30, UR7, UR11, UR9 ;  /* 0x0000000b071e02a4 */ /* 0x000fc6000f8e0209 */
[----:B------:R-:W-:Y:S01]  /*13c0*/  @UP0 UMOV UR29, UR8 ;  /* 0x00000008001d0c82 */ /* 0x000fe20008000000 */
[----:B------:R-:W-:Y:S05]  /*13d0*/  @P0 BRA `(.L_x_271) ;  /* 0x000000c000000947 */ /* 0x000fea0003800000 */
[----:B------:R-:W-:Y:S02]  /*13e0*/  USHF.R.S32.HI UR7, URZ, 0x1f, UR16 ;  /* 0x0000001f3f077899 */ /* 0x000fe40008011410 */
[----:B------:R-:W-:Y:S02]  /*13f0*/  ULDC.64 UR10, c[0x0][0x1a0] ;  /* 0x00006800000a7ab9 */ /* 0x000fe40000000a00 */
[----:B------:R-:W-:Y:S02]  /*1400*/  UIMAD UR7, UR7, UR10, URZ ;  /* 0x0000000a070772a4 */ /* 0x000fe4000f8e023f */
[----:B------:R-:W-:Y:S02]  /*1410*/  UIMAD.WIDE.U32 UR8, UR16, UR10, URZ ;  /* 0x0000000a100872a5 */ /* 0x000fe4000f8e003f */
[----:B------:R-:W-:-:S04]  /*1420*/  UIMAD UR11, UR16, UR11, UR7 ;  /* 0x0000000b100b72a4 */ /* 0x000fc8000f8e0207 */
[----:B------:R-:W-:-:S03]  /*1430*/  UIADD3 UR9, UR9, UR11, URZ ;  /* 0x0000000b09097290 */ /* 0x000fc6000fffe03f */
[----:B------:R-:W-:Y:S02]  /*1440*/  ULDC.64 UR10, c[0x0][0x188] ;  /* 0x00006200000a7ab9 */ /* 0x000fe40000000a00 */
[----:B------:R-:W-:Y:S02]  /*1450*/  UIMAD UR7, UR23, UR10, URZ ;  /* 0x0000000a170772a4 */ /* 0x000fe4000f8e023f */
[----:B------:R-:W-:Y:S02]  /*1460*/  UIMAD.WIDE.U32 UR8, UR31, UR10, UR8 ;  /* 0x0000000a1f0872a5 */ /* 0x000fe4000f8e0008 */
[----:B------:R-:W-:-:S04]  /*1470*/  UIMAD UR7, UR31, UR11, UR7 ;  /* 0x0000000b1f0772a4 */ /* 0x000fc8000f8e0207 */
[----:B------:R-:W-:Y:S02]  /*1480*/  UIADD3 UR30, UR9, UR7, URZ ;  /* 0x00000007091e7290 */ /* 0x000fe4000fffe03f */
[----:B------:R-:W-:Y:S02]  /*1490*/  UMOV UR29, UR8 ;  /* 0x00000008001d7c82 */ /* 0x000fe40008000000 */
.L_x_271:
[----:B------:R-:W-:Y:S01]  /*14a0*/  IABS R5, c[0x0][0x1c8] ;  /* 0x0000720000057a13 */ /* 0x000fe20000000000 */
[----:B------:R-:W-:Y:S01]  /*14b0*/  ULDC.64 UR10, c[0x0][0x370] ;  /* 0x0000dc00000a7ab9 */ /* 0x000fe20000000a00 */
[----:B------:R-:W-:Y:S01]  /*14c0*/  IABS R4, UR38 ;  /* 0x0000002600047c13 */ /* 0x000fe20008000000 */
[----:B------:R-:W-:Y:S01]  /*14d0*/  @UP1 UIMAD.WIDE.U32 UR8, UR17, UR10, URZ ;  /* 0x0000000a110812a5 */ /* 0x000fe2000f8e003f */
[----:B------:R-:W1:Y:S01]  /*14e0*/  I2F.RP R2, R5 ;  /* 0x0000000500027306 */ /* 0x000e620000209400 */
[----:B------:R-:W-:Y:S01]  /*14f0*/  ULDC UR12, c[0x0][0x224] ;  /* 0x00008900000c7ab9 */ /* 0x000fe20000000800 */
[----:B------:R-:W-:Y:S01]  /*1500*/  ISETP.NE.AND P1, PT, RZ, c[0x0][0x1c8], PT ;  /* 0x00007200ff007a0c */ /* 0x000fe20003f25270 */
[----:B------:R-:W-:Y:S02]  /*1510*/  @UP1 UIMAD UR25, UR17, UR11, UR9 ;  /* 0x0000000b111912a4 */ /* 0x000fe4000f8e0209 */
[----:B------:R-:W-:-:S02]  /*1520*/  USHF.L.U32 UR13, UR31, 0x7, URZ ;  /* 0x000000071f0d7899 */ /* 0x000fc4000800063f */
[----:B------:R-:W-:Y:S02]  /*1530*/  @UP1 UMOV UR24, UR8 ;  /* 0x0000000800181c82 */ /* 0x000fe40008000000 */
[----:B------:R-:W-:Y:S02]  /*1540*/  ULDC.64 UR8, c[0x0][0x368] ;  /* 0x0000da0000087ab9 */ /* 0x000fe40000000a00 */
[----:B------:R-:W-:Y:S02]  /*1550*/  @!UP1 UIMAD UR7, UR23, UR8, URZ ;  /* 0x00000008170792a4 */ /* 0x000fe4000f8e023f */
[----:B------:R-:W-:Y:S02]  /*1560*/  ULDC.64 UR10, c[0x0][0x3d8] ;  /* 0x0000f600000a7ab9 */ /* 0x000fe40000000a00 */
[----:B------:R-:W-:Y:S01]  /*1570*/  @!UP1 UIMAD UR7, UR31, UR9, UR7 ;  /* 0x000000091f0792a4 */ /* 0x000fe2000f8e0207 */
[----:B-1----:R-:W1:Y:S01]  /*1580*/  MUFU.RCP R2, R2 ;  /* 0x0000000200027308 */ /* 0x002e620000001000 */
[----:B------:R-:W-:-:S02]  /*1590*/  @!UP1 UIMAD.WIDE.U32 UR8, UR31, UR8, URZ ;  /* 0x000000081f0892a5 */ /* 0x000fc4000f8e003f */
[----:B------:R-:W-:Y:S02]  /*15a0*/  USHF.R.S32.HI UR20, URZ, 0x1f, UR22 ;  /* 0x0000001f3f147899 */ /* 0x000fe40008011416 */
[----:B------:R-:W-:Y:S02]  /*15b0*/  @!UP1 UIADD3 UR25, UR9, UR7, URZ ;  /* 0x0000000709199290 */ /* 0x000fe4000fffe03f */
[----:B------:R-:W-:Y:S01]  /*15c0*/  UIMAD UR7, UR23, UR12, UR52 ;  /* 0x0000000c170772a4 */ /* 0x000fe2000f8e0234 */
[----:B------:R-:W2:Y:S01]  /*15d0*/  S2UR UR12, SR_CTAID.X ;  /* 0x00000000000c79c3 */ /* 0x000ea20000002500 */
[----:B------:R-:W-:Y:S02]  /*15e0*/  @!UP1 UMOV UR24, UR8 ;  /* 0x0000000800189c82 */ /* 0x000fe40008000000 */
[----:B------:R-:W-:Y:S02]  /*15f0*/  UIADD3 UR7, UR45, UR7, URZ ;  /* 0x000000072d077290 */ /* 0x000fe4000fffe03f */
[----:B------:R-:W-:-:S02]  /*1600*/  UIMAD.WIDE.U32 UR8, UR36, UR17, URZ ;  /* 0x00000011240872a5 */ /* 0x000fc4000f8e003f */
[----:B------:R-:W-:Y:S01]  /*1610*/  UIMAD UR7, UR36, UR7, UR51 ;  /* 0x00000007240772a4 */ /* 0x000fe2000f8e0233 */
[----:B-1----:R-:W-:Y:S01]  /*1620*/  IADD3 R2, R2, 0xffffffe, RZ ;  /* 0x0ffffffe02027810 */ /* 0x002fe20007ffe0ff */
[----:B------:R-:W-:Y:S02]  /*1630*/  USEL UR15, UR42, UR8, !UP1 ;  /* 0x000000082a0f7287 */ /* 0x000fe4000c800000 */
[----:B------:R-:W-:Y:S01]  /*1640*/  UIADD3 UR21, UR43, UR7, URZ ;  /* 0x000000072b157290 */ /* 0x000fe2000fffe03f */
[----:B------:R-:W1:Y:S01]  /*1650*/  F2I.FTZ.U32.TRUNC.NTZ R3, R2 ;  /* 0x0000000200037305 */ /* 0x000e62000021f000 */
[----:B------:R-:W-:-:S04]  /*1660*/  UIMAD UR7, UR37, UR17, URZ ;  /* 0x00000011250772a4 */ /* 0x000fc8000f8e023f */
[----:B------:R-:W-:Y:S02]  /*1670*/  @UP1 UIADD3 UR21, UR9, UR7, URZ ;  /* 0x0000000709151290 */ /* 0x000fe4000fffe03f */
[----:B------:R-:W-:-:S04]  /*1680*/  USHF.L.U64.HI UR7, UR31, 0x7, UR23 ;  /* 0x000000071f077899 */ /* 0x000fc80008010217 */
[----:B------:R-:W-:Y:S02]  /*1690*/  USEL UR7, UR7, URZ, UP4 ;  /* 0x0000003f07077287 */ /* 0x000fe4000a000000 */
[----:B--2---:R-:W-:Y:S01]  /*16a0*/  UIMAD.WIDE.U32 UR8, UR12, UR10, URZ ;  /* 0x0000000a0c0872a5 */ /* 0x004fe2000f8e003f */
[----:B-1----:R-:W-:-:S03]  /*16b0*/  IMAD.MOV R0, RZ, RZ, -R3 ;  /* 0x000000ffff007224 */ /* 0x002fc600078e0a03 */
[----:B------:R-:W-:Y:S01]  /*16c0*/  UIMAD UR11, UR12, UR11, UR9 ;  /* 0x0000000b0c0b72a4 */ /* 0x000fe2000f8e0209 */
[----:B------:R-:W-:Y:S01]  /*16d0*/  IMAD.MOV.U32 R2, RZ, RZ, RZ ;  /* 0x000000ffff027224 */ /* 0x000fe200078e00ff */
[----:B------:R-:W-:Y:S01]  /*16e0*/  USEL UR12, UR8, URZ, UP6 ;  /* 0x0000003f080c7287 */ /* 0x000fe2000b000000 */
[----:B------:R-:W-:Y:S01]  /*16f0*/  IMAD R0, R0, R5, RZ ;  /* 0x0000000500007224 */ /* 0x000fe200078e02ff */
[----:B------:R-:W-:Y:S02]  /*1700*/  USEL UR8, UR13, URZ, UP4 ;  /* 0x0000003f0d087287 */ /* 0x000fe4000a000000 */
[----:B------:R-:W-:Y:S01]  /*1710*/  USEL UR26, UR11, URZ, UP6 ;  /* 0x0000003f0b1a7287 */ /* 0x000fe2000b000000 */
[----:B------:R-:W-:Y:S01]  /*1720*/  IMAD.HI.U32 R0, R3, R0, R2 ;  /* 0x0000000003007227 */ /* 0x000fe200078e0002 */
[----:B------:R-:W-:Y:S02]  /*1730*/  UIADD3 UR8, UP0, UR14, UR8, URZ ;  /* 0x000000080e087290 */ /* 0x000fe4000ff1e03f */
[----:B------:R-:W-:Y:S01]  /*1740*/  ULDC UR13, c[0x0][0x234] ;  /* 0x00008d00000d7ab9 */ /* 0x000fe20000000800 */
[----:B------:R-:W-:Y:S01]  /*1750*/  IMAD.MOV.U32 R2, RZ, RZ, R4 ;  /* 0x000000ffff027224 */ /* 0x000fe200078e0004 */
[----:B------:R-:W-:-:S02]  /*1760*/  UIADD3.X UR9, UR28, UR7, URZ, UP0, !UPT ;  /* 0x000000071c097290 */ /* 0x000fc400087fe43f */
[----:B------:R-:W-:Y:S01]  /*1770*/  UIMAD UR7, UR37, UR8, URZ ;  /* 0x00000008250772a4 */ /* 0x000fe2000f8e023f */
[----:B------:R-:W-:-:S03]  /*1780*/  IMAD.HI.U32 R0, R0, R2, RZ ;  /* 0x0000000200007227 */ /* 0x000fc600078e00ff */
[----:B------:R-:W-:Y:S01]  /*1790*/  UIMAD UR10, UR36, UR9, UR7 ;  /* 0x00000009240a72a4 */ /* 0x000fe2000f8e0207 */
[----:B------:R-:W-:Y:S01]  /*17a0*/  IMAD.MOV R3, RZ, RZ, -R0 ;  /* 0x000000ffff037224 */ /* 0x000fe200078e0a00 */
[----:B------:R-:W-:Y:S02]  /*17b0*/  @UP5 USEL UR7, UR54, UR17, !UP1 ;  /* 0x0000001136075287 */ /* 0x000fe4000c800000 */
[----:B------:R-:W-:Y:S01]  /*17c0*/  UIMAD.WIDE.U32 UR8, UR36, UR8, URZ ;  /* 0x00000008240872a5 */ /* 0x000fe2000f8e003f */
[C---:B------:R-:W-:Y:S01]  /*17d0*/  IMAD R2, R5.reuse, R3, R2 ;  /* 0x0000000305027224 */ /* 0x040fe200078e0202 */
[----:B------:R-:W-:Y:S02]  /*17e0*/  @UP5 UIMAD UR13, UR38, UR13, UR7 ;  /* 0x0000000d260d52a4 */ /* 0x000fe4000f8e0207 */
[----:B------:R-:W-:Y:S02]  /*17f0*/  UIADD3 UR23, UR9, UR10, URZ ;  /* 0x0000000a09177290 */ /* 0x000fe4000fffe03f */
[----:B------:R-:W-:-:S03]  /*1800*/  ISETP.GT.U32.AND P0, PT, R5, R2, PT ;  /* 0x000000020500720c */ /* 0x000fc60003f04070 */
[----:B------:R-:W-:-:S10]  /*1810*/  @!UP5 UMOV UR13, UR49 ;  /* 0x00000031000ddc82 */ /* 0x000fd40008000000 */
[----:B------:R-:W-:Y:S01]  /*1820*/  @!P0 IMAD.IADD R2, R2, 0x1, -R5 ;  /* 0x0000000102028824 */ /* 0x000fe200078e0a05 */
[----:B------:R-:W-:Y:S02]  /*1830*/  @!P0 IADD3 R0, R0, 0x1, RZ ;  /* 0x0000000100008810 */ /* 0x000fe40007ffe0ff */
[----:B------:R-:W-:Y:S02]  /*1840*/  ISETP.LE.AND P0, PT, RZ, UR56, PT ;  /* 0x00000038ff007c0c */ /* 0x000fe4000bf03270 */
[----:B------:R-:W-:-:S13]  /*1850*/  ISETP.GE.U32.AND P2, PT, R2, R5, PT ;  /* 0x000000050200720c */ /* 0x000fda0003f46070 */
[----:B------:R-:W-:-:S05]  /*1860*/  @P2 IADD3 R0, R0, 0x1, RZ ;  /* 0x0000000100002810 */ /* 0x000fca0007ffe0ff */
[----:B------:R-:W-:-:S04]  /*1870*/  IMAD.MOV.U32 R10, RZ, RZ, R0 ;  /* 0x000000ffff0a7224 */ /* 0x000fc800078e0000 */
[----:B------:R-:W-:Y:S01]  /*1880*/  @!P0 IMAD.MOV R10, RZ, RZ, -R10 ;  /* 0x000000ffff0a8224 */ /* 0x000fe200078e0a0a */
[----:B------:R-:W-:Y:S02]  /*1890*/  PLOP3.LUT P0, PT, PT, PT, UP5, 0x80, 0x0 ;  /* 0x000000000000781c */ /* 0x000fe40003f0f058 */
[----:B------:R-:W-:-:S04]  /*18a0*/  @!P1 LOP3.LUT R10, RZ, c[0x0][0x1c8], RZ, 0x33, !PT ;  /* 0x00007200ff0a9a12 */ /* 0x000fc800078e33ff */
[----:B------:R-:W-:-:S07]  /*18b0*/  SHF.R.S32.HI R14, RZ, 0x1f, R10 ;  /* 0x0000001fff0e7819 */ /* 0x000fce000001140a */
[----:B------:R-:W-:Y:S05]  /*18c0*/  @!P0 BRA `(.L_x_272) ;  /* 0x0000005000008947 */ /* 0x000fea0003800000 */
[----:B------:R-:W-:Y:S02]  /*18d0*/  ULDC UR7, c[0x0][0x224] ;  /* 0x0000890000077ab9 */ /* 0x000fe40000000800 */
[----:B------:R-:W-:-:S04]  /*18e0*/  @!UP1 UIMAD UR17, UR31, UR7, URZ ;  /* 0x000000071f1192a4 */ /* 0x000fc8000f8e023f */
[----:B------:R-:W-:-:S04]  /*18f0*/  ULEA UR7, UR31, UR17, 0x7 ;  /* 0x000000111f077291 */ /* 0x000fc8000f8e383f */
[----:B------:R-:W-:Y:S01]  /*1900*/  UIMAD UR11, UR55, UR38, UR7 ;  /* 0x00000026370b72a4 */ /* 0x000fe2000f8e0207 */
[----:B------:R-:W-:Y:S05]  /*1910*/  BRA `(.L_x_273) ;  /* 0x0000001000007947 */ /* 0x000fea0003800000 */
.L_x_272:
[----:B------:R-:W-:Y:S02]  /*1920*/  UMOV UR11, UR50 ;  /* 0x00000032000b7c82 */ /* 0x000fe40008000000 */
.L_x_273:
[----:B------:R-:W1:Y:S01]  /*1930*/  S2R R26, SR_TID.X ;  /* 0x00000000001a7919 */ /* 0x000e620000002100 */
[----:B------:R-:W-:Y:S01]  /*1940*/  UIADD3 UR8, UP3, UP2, UR8, UR41, UR47 ;  /* 0x0000002908087290 */ /* 0x000fe2000fa7e02f */
[----:B------:R-:W-:Y:S01]  /*1950*/  SHF.R.S32.HI R21, RZ, 0x1f, R245 ;  /* 0x0000001fff157819 */ /* 0x000fe200000114f5 */
[----:B------:R-:W-:Y:S01]  /*1960*/  IMAD.U32 R8, RZ, RZ, UR38 ;  /* 0x00000026ff087e24 */ /* 0x000fe2000f8e00ff */
[----:B------:R-:W-:Y:S01]  /*1970*/  IADD3 R0, P0, R245, UR14, RZ ;  /* 0x0000000ef5007c10 */ /* 0x000fe2000ff1e0ff */
[----:B------:R-:W-:Y:S01]  /*1980*/  UIADD3 UR15, UP1, UP0, UR12, UR8, UR15 ;  /* 0x000000080c0f7290 */ /* 0x000fe2000f83e00f */
[----:B------:R-:W-:Y:S01]  /*1990*/  BSSY B1, `(.L_x_269) ;  /* 0x00007e9000017945 */ /* 0x000fe20003800000 */
[----:B------:R-:W-:Y:S01]  /*19a0*/  UISETP.GE.AND UP4, UPT, UR27, 0x1, UPT ;  /* 0x000000011b00788c */ /* 0x000fe2000bf86270 */
[----:B------:R-:W-:Y:S01]  /*19b0*/  IADD3.X R3, R21, UR28, RZ, P0, !PT ;  /* 0x0000001c15037c10 */ /* 0x000fe200087fe4ff */
[----:B------:R-:W-:-:S02]  /*19c0*/  ULDC.64 UR8, c[0x0][0x1a8] ;  /* 0x00006a0000087ab9 */ /* 0x000fc40000000a00 */
[----:B------:R-:W-:Y:S02]  /*19d0*/  UIMAD UR7, UR61, UR8, URZ ;  /* 0x000000083d0772a4 */ /* 0x000fe4000f8e023f */
[----:B------:R-:W-:Y:S01]  /*19e0*/  IMAD R3, R3, c[0x0][0x190], RZ ;  /* 0x0000640003037a24 */ /* 0x000fe200078e02ff */
[----:B------:R-:W-:Y:S02]  /*19f0*/  UMOV UR17, 0x4 ;  /* 0x0000000400117882 */ /* 0x000fe40000000000 */
[----:B------:R-:W-:Y:S02]  /*1a00*/  UIMAD UR12, UR38, UR9, UR7 ;  /* 0x00000009260c72a4 */ /* 0x000fe4000f8e0207 */
[----:B------:R-:W-:Y:S02]  /*1a10*/  UIADD3 UR11, UR14, UR11, URZ ;  /* 0x0000000b0e0b7290 */ /* 0x000fe4000fffe03f */
[----:B------:R-:W-:Y:S02]  /*1a20*/  ULDC.64 UR8, c[0x0][0x378] ;  /* 0x0000de0000087ab9 */ /* 0x000fe40000000a00 */
[----:B------:R-:W-:Y:S01]  /*1a30*/  UIMAD UR7, UR61, UR8, URZ ;  /* 0x000000083d0772a4 */ /* 0x000fe2000f8e023f */
[----:B-1----:R-:W-:-:S03]  /*1a40*/  SHF.R.S32.HI R27, RZ, 0x1f, R26 ;  /* 0x0000001fff1b7819 */ /* 0x002fc6000001141a */
[----:B------:R-:W-:Y:S01]  /*1a50*/  UIMAD UR10, UR38, UR9, UR7 ;  /* 0x00000009260a72a4 */ /* 0x000fe2000f8e0207 */
[CC--:B------:R-:W-:Y:S02]  /*1a60*/  LEA.HI R4, R27.reuse, R26.reuse, RZ, 0x3 ;  /* 0x0000001a1b047211 */ /* 0x0c0fe400078f18ff */
[----:B------:R-:W-:Y:S01]  /*1a70*/  ULDC.64 UR8, c[0x0][0x370] ;  /* 0x0000dc0000087ab9 */ /* 0x000fe20000000a00 */
[----:B------:R-:W-:Y:S01]  /*1a80*/  LEA.HI R11, R27, R26, RZ, 0x5 ;  /* 0x0000001a1b0b7211 */ /* 0x000fe200078f28ff */
[----:B------:R-:W-:Y:S01]  /*1a90*/  UIMAD UR7, UR28, UR8, URZ ;  /* 0x000000081c0772a4 */ /* 0x000fe2000f8e023f */
[----:B------:R-:W-:Y:S01]  /*1aa0*/  LOP3.LUT R4, R4, 0xfffffff8, RZ, 0xc0, !PT ;  /* 0xfffffff804047812 */ /* 0x000fe200078ec0ff */
[----:B------:R-:W-:Y:S02]  /*1ab0*/  UIADD3 UR8, UR14, UR13, URZ ;  /* 0x0000000d0e087290 */ /* 0x000fe4000fffe03f */
[----:B------:R-:W-:Y:S02]  /*1ac0*/  UIMAD UR7, UR14, UR9, UR7 ;  /* 0x000000090e0772a4 */ /* 0x000fe4000f8e0207 */
[----:B------:R-:W-:Y:S01]  /*1ad0*/  IMAD.IADD R4, R26, 0x1, -R4 ;  /* 0x000000011a047824 */ /* 0x000fe200078e0a04 */
[----:B------:R-:W-:-:S03]  /*1ae0*/  ULEA.HI.SX32 UR9, UR33, 0xffffffff, 0x1a ;  /* 0xffffffff21097891 */ /* 0x000fc6000f8fd23f */
[----:B------:R-:W-:-:S05]  /*1af0*/  IMAD.SHL.U32 R4, R4, 0x8, RZ ;  /* 0x0000000804047824 */ /* 0x000fca00078e00ff */
[----:B------:R-:W-:Y:S02]  /*1b00*/  SHF.R.S32.HI R5, RZ, 0x1f, R4 ;  /* 0x0000001fff057819 */ /* 0x000fe40000011404 */
[----:B------:R-:W-:-:S03]  /*1b10*/  IADD3 R2, P0, R4, UR24, RZ ;  /* 0x0000001804027c10 */ /* 0x000fc6000ff1e0ff */
[----:B------:R-:W-:-:S04]  /*1b20*/  IMAD.WIDE.U32 R6, R0, c[0x0][0x190], R4 ;  /* 0x0000640000067a25 */ /* 0x000fc800078e0004 */
[----:B------:R-:W-:Y:S01]  /*1b30*/  IMAD R0, R0, c[0x0][0x194], R3 ;  /* 0x0000650000007a24 */ /* 0x000fe200078e0203 */
[----:B------:R-:W-:Y:S02]  /*1b40*/  IADD3 R6, P1, R6, UR39, RZ ;  /* 0x0000002706067c10 */ /* 0x000fe4000ff3e0ff */
[----:B------:R-:W-:Y:S01]  /*1b50*/  IADD3.X R3, R5, UR25, RZ, P0, !PT ;  /* 0x0000001905037c10 */ /* 0x000fe200087fe4ff */
[----:B------:R-:W-:Y:S01]  /*1b60*/  ULDC.64 UR24, c[0x0][0x200] ;  /* 0x0000800000187ab9 */ /* 0x000fe20000000a00 */
[----:B------:R-:W-:Y:S01]  /*1b70*/  IADD3.X R7, R7, UR34, R0, P1, !PT ;  /* 0x0000002207077c10 */ /* 0x000fe20008ffe400 */
[----:B------:R-:W-:-:S04]  /*1b80*/  IMAD.U32 R0, RZ, RZ, UR14 ;  /* 0x0000000eff007e24 */ /* 0x000fc8000f8e00ff */
[----:B------:R-:W-:-:S04]  /*1b90*/  IMAD.WIDE.U32 R2, R0, c[0x0][0x370], R2 ;  /* 0x0000dc0000027a25 */ /* 0x000fc800078e0002 */
[----:B------:R-:W-:Y:S01]  /*1ba0*/  IMAD.U32 R0, RZ, RZ, UR38 ;  /* 0x00000026ff007e24 */ /* 0x000fe2000f8e00ff */
[----:B------:R-:W-:Y:S01]  /*1bb0*/  IADD3 R3, R3, UR7, RZ ;  /* 0x0000000703037c10 */ /* 0x000fe2000fffe0ff */
[----:B------:R-:W-:Y:S01]  /*1bc0*/  IMAD.WIDE.U32 R6, R8, c[0x0][0x1a8], R6 ;  /* 0x00006a0008067a25 */ /* 0x000fe200078e0006 */
[----:B------:R-:W-:-:S03]  /*1bd0*/  UIADD3.X UR7, UR23, UR48, UR53, UP3, UP2 ;  /* 0x0000003017077290 */ /* 0x000fc60009fe4435 */
[----:B------:R-:W-:Y:S01]  /*1be0*/  IMAD.WIDE.U32 R2, R0, c[0x0][0x378], R2 ;  /* 0x0000de0000027a25 */ /* 0x000fe200078e0002 */
[----:B------:R-:W-:Y:S01]  /*1bf0*/  LOP3.LUT R0, R11, 0xffffffe0, RZ, 0xc0, !PT ;  /* 0xffffffe00b007812 */ /* 0x000fe200078ec0ff */
[----:B------:R-:W-:Y:S01]  /*1c00*/  UIADD3.X UR7, UR26, UR7, UR21, UP1, UP0 ;  /* 0x000000071a077290 */ /* 0x000fe20008fe0415 */
[----:B------:R-:W-:Y:S01]  /*1c10*/  IADD3 R9, R7, UR12, RZ ;  /* 0x0000000c07097c10 */ /* 0x000fe2000fffe0ff */
[----:B------:R-:W-:Y:S01]  /*1c20*/  UIMAD.WIDE UR12, UR8, UR17, UR24 ;  /* 0x00000011080c72a5 */ /* 0x000fe2000f8e0218 */
[----:B------:R-:W-:Y:S01]  /*1c30*/  LEA R8, P0, R6, c[0x0][0x160], 0x1 ;  /* 0x0000580006087a11 */ /* 0x000fe200078008ff */
[----:B------:R-:W-:Y:S01]  /*1c40*/  IMAD.IADD R0, R26, 0x1, -R0 ;  /* 0x000000011a007824 */ /* 0x000fe200078e0a00 */
[----:B------:R-:W-:Y:S01]  /*1c50*/  SHF.R.S32.HI R11, RZ, 0x5, R11 ;  /* 0x00000005ff0b7819 */ /* 0x000fe2000001140b */
[----:B------:R-:W-:Y:S01]  /*1c60*/  ULDC.64 UR24, c[0x0][0x3c8] ;  /* 0x0000f20000187ab9 */ /* 0x000fe20000000a00 */
[----:B------:R-:W-:Y:S02]  /*1c70*/  LEA.HI.X R9, R6, c[0x0][0x164], R9, 0x1, P0 ;  /* 0x0000590006097a11 */ /* 0x000fe400000f0c09 */
[----:B------:R-:W-:Y:S01]  /*1c80*/  PLOP3.LUT P0, PT, PT, PT, UP4, 0x80, 0x0 ;  /* 0x000000000000781c */ /* 0x000fe20003f0f048 */
[----:B------:R-:W-:Y:S01]  /*1c90*/  IMAD R11, R11, UR46, R0 ;  /* 0x0000002e0b0b7c24 */ /* 0x000fe2000f8e0200 */
[----:B------:R-:W-:Y:S01]  /*1ca0*/  IADD3 R3, R3, UR10, RZ ;  /* 0x0000000a03037c10 */ /* 0x000fe2000fffe0ff */
[----:B------:R-:W-:-:S04]  /*1cb0*/  IMAD R0, R21, c[0x0][0x370], RZ ;  /* 0x0000dc0015007a24 */ /* 0x000fc800078e02ff */
[----:B------:R-:W-:Y:S01]  /*1cc0*/  IMAD R7, R245, c[0x0][0x374], R0 ;  /* 0x0000dd00f5077a24 */ /* 0x000fe200078e0200 */
[----:B------:R-:W-:Y:S01]  /*1cd0*/  IADD3 R0, P2, R11, UR15, RZ ;  /* 0x0000000f0b007c10 */ /* 0x000fe2000ff5e0ff */
[----:B------:R-:W-:Y:S01]  /*1ce0*/  IMAD.WIDE.U32 R2, R245, c[0x0][0x370], R2 ;  /* 0x0000dc00f5027a25 */ /* 0x000fe200078e0002 */
[----:B------:R-:W-:Y:S02]  /*1cf0*/  UIMAD.WIDE UR14, UR11, UR17, UR24 ;  /* 0x000000110b0e72a5 */ /* 0x000fe4000f8e0218 */
[----:B------:R-:W-:Y:S01]  /*1d00*/  LEA R222, P1, R0, c[0x0][0x350], 0x2 ;  /* 0x0000d40000de7a11 */ /* 0x000fe200078210ff */
[----:B------:R-:W-:Y:S01]  /*1d10*/  IMAD.IADD R3, R3, 0x1, R7 ;  /* 0x0000000103037824 */ /* 0x000fe200078e0207 */
[C---:B------:R-:W-:Y:S02]  /*1d20*/  LEA R6, P3, R2.reuse, c[0x0][0x330], 0x1 ;  /* 0x0000cc0002067a11 */ /* 0x040fe400078608ff */
[----:B------:R-:W-:Y:S02]  /*1d30*/  LEA.HI.X.SX32 R11, R11, UR7, 0x1, P2 ;  /* 0x000000070b0b7c11 */ /* 0x000fe400090f0eff */
[----:B------:R-:W-:-:S02]  /*1d40*/  LEA.HI.X R7, R2, c[0x0][0x334], R3, 0x1, P3 ;  /* 0x0000cd0002077a11 */ /* 0x000fc400018f0c03 */
[----:B------:R-:W-:Y:S01]  /*1d50*/  LEA.HI.X R217, R0, c[0x0][0x354], R11, 0x2, P1 ;  /* 0x0000d50000d97a11 */ /* 0x000fe200008f140b */
[----:B------:R-:W-:Y:S05]  /*1d60*/  @!P0 BRA `(.L_x_274) ;  /* 0x00006ef000008947 */ /* 0x000fea0003800000 */
[----:B------:R-:W2:Y:S01]  /*1d70*/  LDL R15, [R1+0x8] ;  /* 0x00000800010f7983 */ /* 0x000ea20000100800 */
[----:B------:R-:W-:Y:S01]  /*1d80*/  UMOV UR7, UR9 ;  /* 0x0000000900077c82 */ /* 0x000fe20008000000 */
[----:B------:R-:W-:Y:S01]  /*1d90*/  PLOP3.LUT P1, PT, PT, PT, UP6, 0x80, 0x0 ;  /* 0x000000000000781c */ /* 0x000fe20003f2f068 */
[----:B------:R-:W-:Y:S01]  /*1da0*/  UIMAD UR8, UR7, -0x40, UR27 ;  /* 0xffffffc0070878a4 */ /* 0x000fe2000f8e021b */
[----:B------:R-:W3:Y:S01]  /*1db0*/  LDL R28, [R1+0x28] ;  /* 0x00002800011c7983 */ /* 0x000ee20000100800 */
[C---:B------:R-:W-:Y:S01]  /*1dc0*/  IADD3 R2, R245.reuse, 0x20, RZ ;  /* 0x00000020f5027810 */ /* 0x040fe20007ffe0ff */
[----:B------:R-:W-:Y:S01]  /*1dd0*/  ULDC.64 UR10, c[0x0][0x198] ;  /* 0x00006600000a7ab9 */ /* 0x000fe20000000a00 */
[----:B------:R-:W-:Y:S01]  /*1de0*/  IMAD.MOV.U32 R196, RZ, RZ, 0x40 ;  /* 0x00000040ffc47424 */ /* 0x000fe200078e00ff */
[----:B------:R-:W-:Y:S01]  /*1df0*/  UIMAD UR9, UR18, -0x80, UR6 ;  /* 0xffffff80120978a4 */ /* 0x000fe2000f8e0206 */
[C---:B------:R-:W-:Y:S01]  /*1e00*/  ISETP.GE.AND P6, PT, R2.reuse, UR8, PT ;  /* 0x0000000802007c0c */ /* 0x040fe2000bfc6270 */
[----:B------:R-:W-:Y:S01]  /*1e10*/  UIMAD UR10, UR20, UR10, URZ ;  /* 0x0000000a140a72a4 */ /* 0x000fe2000f8e023f */
[----:B------:R-:W-:Y:S01]  /*1e20*/  MOV R218, R6 ;  /* 0x0000000600da7202 */ /* 0x000fe20000000f00 */
[----:B------:R-:W-:Y:S01]  /*1e30*/  IMAD.MOV.U32 R219, RZ, RZ, R7 ;  /* 0x000000ffffdb7224 */ /* 0x000fe200078e0007 */
[----:B------:R-:W-:Y:S01]  /*1e40*/  IADD3 R11, R245, 0x40, RZ ;  /* 0x00000040f50b7810 */ /* 0x000fe20007ffe0ff */
[----:B------:R-:W-:Y:S01]  /*1e50*/  UIMAD UR10, UR22, UR11, UR10 ;  /* 0x0000000b160a72a4 */ /* 0x000fe2000f8e020a */
[----:B------:R-:W-:Y:S01]  /*1e60*/  IMAD.U32 R0, RZ, RZ, UR22 ;  /* 0x00000016ff007e24 */ /* 0x000fe2000f8e00ff */
[----:B------:R-:W-:Y:S01]  /*1e70*/  ISETP.GE.AND P4, PT, R2, UR9, PT ;  /* 0x0000000902007c0c */ /* 0x000fe2000bf86270 */
[----:B------:R-:W-:Y:S01]  /*1e80*/  IMAD.MOV.U32 R220, RZ, RZ, R8 ;  /* 0x000000ffffdc7224 */ /* 0x000fe200078e0008 */
[----:B------:R-:W-:Y:S01]  /*1e90*/  ISETP.GE.AND P3, PT, R11, UR9, PT ;  /* 0x000000090b007c0c */ /* 0x000fe2000bf66270 */
[----:B------:R-:W-:-:S04]  /*1ea0*/  IMAD.WIDE.U32 R6, R196, c[0x0][0x190], RZ ;  /* 0x00006400c4067a25 */ /* 0x000fc800078e00ff */
[--C-:B------:R-:W-:Y:S01]  /*1eb0*/  IMAD.WIDE.U32 R2, R0, c[0x0][0x198], R4.reuse ;  /* 0x0000660000027a25 */ /* 0x100fe200078e0004 */
[----:B------:R-:W-:Y:S01]  /*1ec0*/  @!P6 IADD3 R22, P0, R220, R6, RZ ;  /* 0x00000006dc16e210 */ /* 0x000fe20007f1e0ff */
[----:B------:R-:W-:Y:S02]  /*1ed0*/  @P1 BAR.SYNC.DEFER_BLOCKING 0x0 ;  /* 0x0000000000001b1d */ /* 0x000fe40000010000 */
[----:B------:R-:W-:Y:S01]  /*1ee0*/  IMAD.WIDE.U32 R12, R0, c[0x0][0x1a0], R4 ;  /* 0x00006800000c7a25 */ /* 0x000fe200078e0004 */
[----:B------:R-:W-:Y:S02]  /*1ef0*/  IADD3 R2, P2, R2, UR32, RZ ;  /* 0x0000002002027c10 */ /* 0x000fe4000ff5e0ff */
[----:B------:R-:W-:Y:S01]  /*1f00*/  @!P4 IADD3 R6, P1, R245, 0x20, RZ ;  /* 0x00000020f506c810 */ /* 0x000fe20007f3e0ff */
[----:B------:R-:W-:Y:S02]  /*1f10*/  IMAD.MOV.U32 R221, RZ, RZ, R9 ;  /* 0x000000ffffdd7224 */ /* 0x000fe400078e0009 */
[----:B------:R-:W-:-:S02]  /*1f20*/  IMAD R8, R196, c[0x0][0x194], RZ ;  /* 0x00006500c4087a24 */ /* 0x000fc400078e02ff */
[----:B------:R-:W-:Y:S01]  /*1f30*/  IMAD.U32 R0, RZ, RZ, UR10 ;  /* 0x0000000aff007e24 */ /* 0x000fe2000f8e00ff */
[----:B------:R-:W-:Y:S01]  /*1f40*/  ULEA.HI UR10, UR7, UR7, URZ, 0x1 ;  /* 0x00000007070a7291 */ /* 0x000fe2000f8f083f */
[C---:B------:R-:W-:Y:S01]  /*1f50*/  IMAD.WIDE.U32 R4, R196.reuse, c[0x0][0x370], RZ ;  /* 0x0000dc00c4047a25 */ /* 0x040fe200078e00ff */
[----:B------:R-:W-:Y:S02]  /*1f60*/  @!P6 IADD3.X R23, R221, R7, R8, P0, !PT ;  /* 0x00000007dd17e210 */ /* 0x000fe400007fe408 */
[----:B------:R-:W-:Y:S01]  /*1f70*/  ISETP.GE.AND P0, PT, R245, UR8, PT ;  /* 0x00000008f5007c0c */ /* 0x000fe2000bf06270 */
[----:B------:R-:W-:Y:S01]  /*1f80*/  ULOP3.LUT UR10, UR10, 0xfffffffe, URZ, 0xc0, !UPT ;  /* 0xfffffffe0a0a7892 */ /* 0x000fe2000f8ec03f */
[----:B------:R-:W-:Y:S01]  /*1f90*/  IMAD R9, R196, c[0x0][0x374], RZ ;  /* 0x0000dd00c4097a24 */ /* 0x000fe200078e02ff */
[----:B------:R-:W-:Y:S01]  /*1fa0*/  @!P6 IADD3 R4, P5, R218, R4, RZ ;  /* 0x00000004da04e210 */ /* 0x000fe20007fbe0ff */
[----:B------:R-:W-:Y:S01]  /*1fb0*/  IMAD R7, R14, c[0x0][0x1b0], RZ ;  /* 0x00006c000e077a24 */ /* 0x000fe200078e02ff */
[----:B------:R-:W-:Y:S01]  /*1fc0*/  UIADD3 UR10, UR7, -UR10, URZ ;  /* 0x8000000a070a7290 */ /* 0x000fe2000fffe03f */
[----:B------:R-:W-:-:S02]  /*1fd0*/  IADD3.X R3, R3, UR35, R0, P2, !PT ;  /* 0x0000002303037c10 */ /* 0x000fc400097fe400 */
[----:B------:R-:W-:Y:S01]  /*1fe0*/  @!P6 IADD3.X R5, R219, R5, R9, P5, !PT ;  /* 0x00000005db05e210 */ /* 0x000fe20002ffe409 */
[C---:B------:R-:W-:Y:S01]  /*1ff0*/  IMAD R8, R10.reuse, c[0x0][0x1b4], R7 ;  /* 0x00006d000a087a24 */ /* 0x040fe200078e0207 */
[----:B------:R-:W-:Y:S01]  /*2000*/  ISETP.GE.AND P5, PT, R245, UR9, PT ;  /* 0x00000009f5007c0c */ /* 0x000fe2000bfa6270 */
[----:B------:R-:W-:Y:S01]  /*2010*/  UISETP.NE.AND UP0, UPT, UR10, 0x1, UPT ;  /* 0x000000010a00788c */ /* 0x000fe2000bf05270 */
[----:B------:R-:W-:Y:S01]  /*2020*/  @!P4 IADD3.X R7, RZ, R21, RZ, P1, !PT ;  /* 0x00000015ff07c210 */ /* 0x000fe20000ffe4ff */
[----:B------:R-:W-:Y:S01]  /*2030*/  IMAD.WIDE.U32 R2, R10, c[0x0][0x1b0], R2 ;  /* 0x00006c000a027a25 */ /* 0x000fe200078e0002 */
[----:B------:R-:W-:-:S03]  /*2040*/  ULDC.64 UR10, c[0x0][0x1a0] ;  /* 0x00006800000a7ab9 */ /* 0x000fc60000000a00 */
[----:B------:R-:W-:Y:S01]  /*2050*/  @!P4 IMAD R7, R7, c[0x0][0x198], RZ ;  /* 0x000066000707ca24 */ /* 0x000fe200078e02ff */
[----:B------:R-:W-:Y:S01]  /*2060*/  PLOP3.LUT P2, PT, PT, PT, UP0, 0x80, 0x0 ;  /* 0x000000000000781c */ /* 0x000fe20003f4f008 */
[----:B------:R-:W-:Y:S02]  /*2070*/  IMAD.IADD R3, R3, 0x1, R8 ;  /* 0x0000000103037824 */ /* 0x000fe400078e0208 */
[----:B------:R-:W-:Y:S01]  /*2080*/  @!P4 IMAD R11, R6, c[0x0][0x19c], R7 ;  /* 0x00006700060bca24 */ /* 0x000fe200078e0207 */
[----:B------:R-:W-:Y:S01]  /*2090*/  UIMAD UR10, UR20, UR10, URZ ;  /* 0x0000000a140a72a4 */ /* 0x000fe2000f8e023f */
[----:B------:R-:W-:Y:S01]  /*20a0*/  IMAD.MOV.U32 R243, RZ, RZ, 0x7f800000 ;  /* 0x7f800000fff37424 */ /* 0x000fe200078e00ff */
[----:B------:R-:W-:Y:S01]  /*20b0*/  MOV R241, 0x7f800000 ;  /* 0x7f80000000f17802 */ /* 0x000fe20000000f00 */
[----:B------:R-:W-:Y:S02]  /*20c0*/  IMAD.MOV.U32 R244, RZ, RZ, 0x7f800000 ;  /* 0x7f800000fff47424 */ /* 0x000fe400078e00ff */
[----:B------:R-:W-:Y:S01]  /*20d0*/  IMAD.MOV.U32 R242, RZ, RZ, 0x7f800000 ;  /* 0x7f800000fff27424 */ /* 0x000fe200078e00ff */
[----:B------:R-:W-:-:S02]  /*20e0*/  MOV R215, 0x20 ;  /* 0x0000002000d77802 */ /* 0x000fc40000000f00 */
[----:B------:R-:W-:Y:S01]  /*20f0*/  SHF.L.U32 R207, R216, 0x1, RZ ;  /* 0x00000001d8cf7819 */ /* 0x000fe200000006ff */
        /* <DEDUP_REMOVED lines=20> */
[C---:B--2---:R-:W-:Y:S01]  /*2240*/  IMAD.SHL.U32 R0, R15.reuse, 0x2, RZ ;  /* 0x000000020f007824 */ /* 0x044fe200078e00ff */
[----:B------:R-:W-:-:S04]  /*2250*/  IADD3 R9, R15, 0x2000, RZ ;  /* 0x000020000f097810 */ /* 0x000fc80007ffe0ff */
[----:B------:R-:W-:Y:S01]  /*2260*/  @P0 STS.128 [R0+0x8000], RZ ;  /* 0x008000ff00000388 */ /* 0x000fe20000000c00 */
[----:B------:R-:W-:-:S03]  /*2270*/  SEL R7, R9, R15, !P2 ;  /* 0x0000000f09077207 */ /* 0x000fc60005000000 */
[----:B------:R-:W-:Y:S04]  /*2280*/  @P0 STS.128 [R0+0xa000], RZ ;  /* 0x00a000ff00000388 */ /* 0x000fe80000000c00 */
[----:B------:R-:W-:Y:S01]  /*2290*/  @!PT LDS RZ, [RZ] ;  /* 0x00000000fffff984 */ /* 0x000fe20000000800 */
[----:B------:R-:W-:Y:S01]  /*22a0*/  @!PT LDS RZ, [RZ] ;  /* 0x00000000fffff984 */ /* 0x000fe20000000800 */
[----:B------:R-:W-:Y:S01]  /*22b0*/  @!PT LDS RZ, [RZ] ;  /* 0x00000000fffff984 */ /* 0x000fe20000000800 */
[----:B------:R1:W-:Y:S04]  /*22c0*/  @!P0 LDGSTS.E.BYPASS.LTC128B.128 [R0+0x8000], [R218.64] ;  /* 0x08000000da008fae */ /* 0x0003e8000b901d44 */
[----:B------:R1:W-:Y:S04]  /*22d0*/  @!P0 LDGSTS.E.BYPASS.LTC128B.128 [R0+0xa000], [R218.64+0x80] ;  /* 0x0a000080da008fae */ /* 0x0003e8000b901d44 */
[----:B------:R-:W-:Y:S04]  /*22e0*/  @P6 STS.128 [R0+0x9000], RZ ;  /* 0x009000ff00006388 */ /* 0x000fe80000000c00 */
[----:B------:R-:W-:Y:S04]  /*22f0*/  @P6 STS.128 [R0+0xb000], RZ ;  /* 0x00b000ff00006388 */ /* 0x000fe80000000c00 */
[----:B------:R-:W-:Y:S01]  /*2300*/  @!PT LDS RZ, [RZ] ;  /* 0x00000000fffff984 */ /* 0x000fe20000000800 */
[----:B------:R-:W-:Y:S01]  /*2310*/  @!PT LDS RZ, [RZ] ;  /* 0x00000000fffff984 */ /* 0x000fe20000000800 */
[----:B------:R-:W-:Y:S01]  /*2320*/  @!PT LDS RZ, [RZ] ;  /* 0x00000000fffff984 */ /* 0x000fe20000000800 */
[----:B------:R2:W-:Y:S04]  /*2330*/  @!P6 LDGSTS.E.BYPASS.LTC128B.128 [R0+0x9000], [R4.64] ;  /* 0x090000000400efae */ /* 0x0005e8000b901d44 */
[----:B------:R2:W-:Y:S01]  /*2340*/  @!P6 LDGSTS.E.BYPASS.LTC128B.128 [R0+0xb000], [R4.64+0x80] ;  /* 0x0b0000800400efae */ /* 0x0005e2000b901d44 */
[----:B------:R-:W-:Y:S01]  /*2350*/  IMAD.SHL.U32 R223, R7, 0x2, RZ ;  /* 0x0000000207df7824 */ /* 0x000fe200078e00ff */
[----:B------:R-:W-:-:S02]  /*2360*/  @!P5 MOV R7, R3 ;  /* 0x000000030007d202 */ /* 0x000fc40000000f00 */
[----:B------:R-:W-:Y:S02]  /*2370*/  IADD3 R9, R245, 0x60, RZ ;  /* 0x00000060f5097810 */ /* 0x000fe40007ffe0ff */
[----:B------:R-:W-:Y:S04]  /*2380*/  @P0 STS [R223], RZ ;  /* 0x000000ffdf000388 */ /* 0x000fe80000000800 */
[----:B------:R-:W-:Y:S01]  /*2390*/  @P0 STS [R223+0x4], RZ ;  /* 0x000004ffdf000388 */ /* 0x000fe20000000800 */
[----:B--2---:R-:W-:-:S04]  /*23a0*/  @!P4 IMAD.WIDE.U32 R4, R6, c[0x0][0x198], R2 ;  /* 0x000066000604ca25 */ /* 0x004fc800078e0002 */
[----:B------:R-:W-:-:S04]  /*23b0*/  @!P5 IMAD R6, R21, c[0x0][0x198], RZ ;  /* 0x000066001506da24 */ /* 0x000fc800078e02ff */
[----:B------:R-:W-:Y:S02]  /*23c0*/  @!P5 IMAD R8, R245, c[0x0][0x19c], R6 ;  /* 0x00006700f508da24 */ /* 0x000fe400078e0206 */
[----:B------:R-:W-:-:S04]  /*23d0*/  @!P5 IMAD.MOV.U32 R6, RZ, RZ, R2 ;  /* 0x000000ffff06d224 */ /* 0x000fc800078e0002 */
[----:B------:R-:W-:Y:S01]  /*23e0*/  @!P5 IMAD.WIDE.U32 R6, R245, c[0x0][0x198], R6 ;  /* 0x00006600f506da25 */ /* 0x000fe200078e0006 */
[----:B------:R-:W-:Y:S03]  /*23f0*/  @P0 STS [R223+0x8], RZ ;  /* 0x000008ffdf000388 */ /* 0x000fe60000000800 */
[----:B------:R-:W-:Y:S01]  /*2400*/  @!P5 IMAD.IADD R8, R7, 0x1, R8 ;  /* 0x000000010708d824 */ /* 0x000fe200078e0208 */
[----:B------:R-:W-:Y:S01]  /*2410*/  @P0 STS [R223+0xc], RZ ;  /* 0x00000cffdf000388 */ /* 0x000fe20000000800 */
[C---:B------:R-:W-:Y:S01]  /*2420*/  @!P5 LEA R18, P1, R6.reuse, c[0x0][0x168], 0x1 ;  /* 0x00005a000612da11 */ /* 0x040fe200078208ff */
[----:B------:R-:W-:Y:S02]  /*2430*/  @!P4 IMAD.IADD R5, R5, 0x1, R11 ;  /* 0x000000010505c824 */ /* 0x000fe400078e020b */
[----:B------:R-:W-:Y:S04]  /*2440*/  @P0 STS [R223+0x2000], RZ ;  /* 0x002000ffdf000388 */ /* 0x000fe80000000800 */
[----:B------:R-:W-:Y:S04]  /*2450*/  @P0 STS [R223+0x2004], RZ ;  /* 0x002004ffdf000388 */ /* 0x000fe80000000800 */
[----:B------:R-:W-:Y:S04]  /*2460*/  @P0 STS [R223+0x2008], RZ ;  /* 0x002008ffdf000388 */ /* 0x000fe80000000800 */
[----:B------:R-:W-:Y:S04]  /*2470*/  @P0 STS [R223+0x200c], RZ ;  /* 0x00200cffdf000388 */ /* 0x000fe80000000800 */
[----:B------:R-:W-:Y:S01]  /*2480*/  @!PT LDS RZ, [RZ] ;  /* 0x00000000fffff984 */ /* 0x000fe20000000800 */
[----:B------:R-:W-:Y:S01]  /*2490*/  @!PT LDS RZ, [RZ] ;  /* 0x00000000fffff984 */ /* 0x000fe20000000800 */
[----:B------:R-:W-:Y:S01]  /*24a0*/  @!PT LDS RZ, [RZ] ;  /* 0x00000000fffff984 */ /* 0x000fe20000000800 */
[----:B------:R2:W-:Y:S01]  /*24b0*/  @!P0 LDGSTS.E.BYPASS.LTC128B.128 [R223], [R220.64] ;  /* 0x00000000dcdf8fae */ /* 0x0005e2000b901d44 */
[----:B------:R-:W-:-:S03]  /*24c0*/  @!P5 LEA.HI.X R19, R6, c[0x0][0x16c], R8, 0x1, P1 ;  /* 0x00005b000613da11 */ /* 0x000fc600008f0c08 */
[----:B------:R2:W-:Y:S01]  /*24d0*/  @!P0 LDGSTS.E.BYPASS.LTC128B.128 [R223+0x2000], [R220.64+0x80] ;  /* 0x02000080dcdf8fae */ /* 0x0005e2000b901d44 */
[C---:B------:R-:W-:Y:S02]  /*24e0*/  @!P4 LEA R16, P0, R4.reuse, c[0x0][0x168], 0x1 ;  /* 0x00005a000410ca11 */ /* 0x040fe400078008ff */
[----:B------:R-:W-:Y:S01]  /*24f0*/  ISETP.GE.AND P1, PT, R9, UR9, PT ;  /* 0x0000000909007c0c */ /* 0x000fe2000bf26270 */
[----:B------:R-:W-:Y:S01]  /*2500*/  UIMAD UR9, UR22, UR11, UR10 ;  /* 0x0000000b160972a4 */ /* 0x000fe2000f8e020a */
[----:B------:R-:W-:Y:S02]  /*2510*/  @!P4 LEA.HI.X R17, R4, c[0x0][0x16c], R5, 0x1, P0 ;  /* 0x00005b000411ca11 */ /* 0x000fe400000f0c05 */
[----:B------:R-:W-:-:S03]  /*2520*/  @!P3 IADD3 R8, P0, R245, 0x40, RZ ;  /* 0x00000040f508b810 */ /* 0x000fc60007f1e0ff */
[----:B------:R-:W-:Y:S02]  /*2530*/  MOV R7, UR9 ;  /* 0x0000000900077c02 */ /* 0x000fe40008000f00 */
[----:B------:R-:W-:Y:S01]  /*2540*/  @!P3 IMAD.X R5, RZ, RZ, R21, P0 ;  /* 0x000000ffff05b224 */ /* 0x000fe200000e0615 */
[----:B------:R-:W-:-:S03]  /*2550*/  IADD3 R4, P0, R12, UR29, RZ ;  /* 0x0000001d0c047c10 */ /* 0x000fc6000ff1e0ff */
[----:B------:R-:W-:Y:S01]  /*2560*/  @!P3 IMAD R6, R5, c[0x0][0x198], RZ ;  /* 0x000066000506ba24 */ /* 0x000fe200078e02ff */
[----:B------:R-:W-:Y:S01]  /*2570*/  IADD3.X R5, R13, UR30, R7, P0, !PT ;  /* 0x0000001e0d057c10 */ /* 0x000fe200087fe407 */
[----:B------:R-:W-:Y:S01]  /*2580*/  IMAD R9, R14, c[0x0][0x1b8], RZ ;  /* 0x00006e000e097a24 */ /* 0x000fe200078e02ff */
[----:B------:R-:W-:Y:S01]  /*2590*/  @!P1 IADD3 R11, P0, R245, 0x60, RZ ;  /* 0x00000060f50b9810 */ /* 0x000fe20007f1e0ff */
[----:B------:R-:W-:Y:S02]  /*25a0*/  @!P3 IMAD R14, R8, c[0x0][0x19c], R6 ;  /* 0x00006700080eba24 */ /* 0x000fe400078e0206 */
[----:B------:R-:W-:Y:S02]  /*25b0*/  @!P3 IMAD.MOV.U32 R6, RZ, RZ, R2 ;  /* 0x000000ffff06b224 */ /* 0x000fe400078e0002 */
[----:B------:R-:W-:Y:S02]  /*25c0*/  @!P3 IMAD.MOV.U32 R7, RZ, RZ, R3 ;  /* 0x000000ffff07b224 */ /* 0x000fe400078e0003 */
[----:B------:R-:W-:-:S02]  /*25d0*/  @!P1 IMAD.X R12, RZ, RZ, R21, P0 ;  /* 0x000000ffff0c9224 */ /* 0x000fc400000e0615 */
[----:B------:R-:W-:Y:S01]  /*25e0*/  @!P3 IMAD.WIDE.U32 R6, R8, c[0x0][0x198], R6 ;  /* 0x000066000806ba25 */ /* 0x000fe200078e0006 */
[----:B------:R-:W-:-:S03]  /*25f0*/  @!P1 MOV R8, R2 ;  /* 0x0000000200089202 */ /* 0x000fc60000000f00 */
[----:B------:R-:W-:-:S04]  /*2600*/  IMAD.WIDE.U32 R4, R10, c[0x0][0x1b8], R4 ;  /* 0x00006e000a047a25 */ /* 0x000fc800078e0004 */
[----:B------:R-:W-:Y:S02]  /*2610*/  @!P1 IMAD R2, R12, c[0x0][0x198], RZ ;  /* 0x000066000c029a24 */ /* 0x000fe400078e02ff */
[----:B------:R-:W-:Y:S02]  /*2620*/  IMAD R13, R10, c[0x0][0x1bc], R9 ;  /* 0x00006f000a0d7a24 */ /* 0x000fe400078e0209 */
[----:B------:R-:W-:Y:S02]  /*2630*/  @!P1 IMAD.MOV.U32 R9, RZ, RZ, R3 ;  /* 0x000000ffff099224 */ /* 0x000fe400078e0003 */
[----:B------:R-:W-:Y:S01]  /*2640*/  @!P3 IMAD.IADD R7, R7, 0x1, R14 ;  /* 0x000000010707b824 */ /* 0x000fe200078e020e */
[----:B------:R-:W-:Y:S01]  /*2650*/  @!P3 LEA R14, P0, R6, c[0x0][0x168], 0x1 ;  /* 0x00005a00060eba11 */ /* 0x000fe200078008ff */
[----:B------:R-:W-:Y:S01]  /*2660*/  @!P1 IMAD R12, R11, c[0x0][0x19c], R2 ;  /* 0x000067000b0c9a24 */ /* 0x000fe200078e0202 */
[----:B------:R-:W-:Y:S01]  /*2670*/  @!P5 MOV R2, R4 ;  /* 0x000000040002d202 */ /* 0x000fe20000000f00 */
[----:B------:R-:W-:-:S02]  /*2680*/  IMAD.IADD R3, R5, 0x1, R13 ;  /* 0x0000000105037824 */ /* 0x000fc400078e020d */
[----:B------:R-:W-:Y:S01]  /*2690*/  @!P1 IMAD.WIDE.U32 R8, R11, c[0x0][0x198], R8 ;  /* 0x000066000b089a25 */ /* 0x000fe200078e0008 */
[----:B------:R-:W-:-:S03]  /*26a0*/  @!P3 LEA.HI.X R15, R6, c[0x0][0x16c], R7, 0x1, P0 ;  /* 0x00005b00060fba11 */ /* 0x000fc600000f0c07 */
[----:B------:R-:W-:Y:S02]  /*26b0*/  @!P5 IMAD R10, R21, c[0x0][0x1a0], RZ ;  /* 0x00006800150ada24 */ /* 0x000fe400078e02ff */
[----:B------:R-:W-:-:S04]  /*26c0*/  @!P5 IMAD.WIDE.U32 R6, R245, c[0x0][0x1a0], R2 ;  /* 0x00006800f506da25 */ /* 0x000fc800078e0002 */
[----:B------:R-:W-:Y:S01]  /*26d0*/  @!P1 IMAD.IADD R2, R9, 0x1, R12 ;  /* 0x0000000109029824 */ /* 0x000fe200078e020c */
[----:B------:R-:W-:Y:S01]  /*26e0*/  @!P1 LEA R12, P0, R8, c[0x0][0x168], 0x1 ;  /* 0x00005a00080c9a11 */ /* 0x000fe200078008ff */
[----:B------:R-:W-:-:S03]  /*26f0*/  @!P5 IMAD R5, R245, c[0x0][0x1a4], R10 ;  /* 0x00006900f505da24 */ /* 0x000fc600078e020a */
[----:B------:R-:W-:Y:S01]  /*2700*/  @!P1 LEA.HI.X R13, R8, c[0x0][0x16c], R2, 0x1, P0 ;  /* 0x00005b00080d9a11 */ /* 0x000fe200000f0c02 */
[----:B------:R-:W-:Y:S01]  /*2710*/  @!P5 IMAD.IADD R5, R7, 0x1, R5 ;  /* 0x000000010705d824 */ /* 0x000fe200078e0205 */
[----:B------:R-:W-:-:S04]  /*2720*/  @!P5 LEA R8, P0, R6, c[0x0][0x170], 0x1 ;  /* 0x00005c000608da11 */ /* 0x000fc800078008ff */
[----:B------:R-:W-:Y:S02]  /*2730*/  @!P5 LEA.HI.X R9, R6, c[0x0][0x174], R5, 0x1, P0 ;  /* 0x00005d000609da11 */ /* 0x000fe400000f0c05 */
[C---:B------:R-:W-:Y:S01]  /*2740*/  @!P4 IADD3 R2, P0, R245.reuse, 0x20, RZ ;  /* 0x00000020f502c810 */ /* 0x040fe20007f1e0ff */
[----:B------:R-:W-:Y:S04]  /*2750*/  @P6 STS [R223+0x1000], RZ ;  /* 0x001000ffdf006388 */ /* 0x000fe80000000800 */
[----:B------:R-:W-:Y:S01]  /*2760*/  @!P4 IMAD.X R5, RZ, RZ, R21, P0 ;  /* 0x000000ffff05c224 */ /* 0x000fe200000e0615 */
[----:B------:R-:W-:Y:S01]  /*2770*/  @!P3 IADD3 R11, P0, R245, 0x40, RZ ;  /* 0x00000040f50bb810 */ /* 0x000fe20007f1e0ff */
[----:B------:R-:W-:Y:S04]  /*2780*/  @P6 STS [R223+0x1004], RZ ;  /* 0x001004ffdf006388 */ /* 0x000fe80000000800 */
[----:B------:R-:W-:Y:S01]  /*2790*/  @P6 STS [R223+0x1008], RZ ;  /* 0x001008ffdf006388 */ /* 0x000fe20000000800 */
[----:B------:R-:W-:-:S03]  /*27a0*/  @!P3 IADD3.X R10, RZ, R21, RZ, P0, !PT ;  /* 0x00000015ff0ab210 */ /* 0x000fc600007fe4ff */
[----:B------:R-:W-:Y:S01]  /*27b0*/  @P6 STS [R223+0x100c], RZ ;  /* 0x00100cffdf006388 */ /* 0x000fe20000000800 */
[----:B------:R-:W-:-:S03]  /*27c0*/  @!P1 IADD3 R20, P0, R245, 0x60, RZ ;  /* 0x00000060f5149810 */ /* 0x000fc60007f1e0ff */
[----:B------:R-:W-:Y:S04]  /*27d0*/  @P6 STS [R223+0x3000], RZ ;  /* 0x003000ffdf006388 */ /* 0x000fe80000000800 */
[----:B------:R-:W-:Y:S04]  /*27e0*/  @P6 STS [R223+0x3004], RZ ;  /* 0x003004ffdf006388 */ /* 0x000fe80000000800 */
[----:B------:R-:W-:Y:S04]  /*27f0*/  @P6 STS [R223+0x3008], RZ ;  /* 0x003008ffdf006388 */ /* 0x000fe80000000800 */
[----:B------:R-:W-:Y:S01]  /*2800*/  @P6 STS [R223+0x300c], RZ ;  /* 0x00300cffdf006388 */ /* 0x000fe20000000800 */
[----:B------:R-:W-:-:S03]  /*2810*/  @!P4 IMAD R5, R5, c[0x0][0x1a0], RZ ;  /* 0x000068000505ca24 */ /* 0x000fc600078e02ff */
[----:B------:R-:W-:Y:S01]  /*2820*/  @!PT LDS RZ, [RZ] ;  /* 0x00000000fffff984 */ /* 0x000fe20000000800 */
[----:B------:R-:W-:Y:S01]  /*2830*/  @!PT LDS RZ, [RZ] ;  /* 0x00000000fffff984 */ /* 0x000fe20000000800 */
[----:B------:R-:W-:Y:S01]  /*2840*/  @!PT LDS RZ, [RZ] ;  /* 0x00000000fffff984 */ /* 0x000fe20000000800 */
[----:B------:R2:W-:Y:S04]  /*2850*/  @!P6 LDGSTS.E.BYPASS.LTC128B.128 [R223+0x1000], [R22.64] ;  /* 0x0100000016dfefae */ /* 0x0005e8000b901d44 */
[----:B------:R2:W-:Y:S01]  /*2860*/  @!P6 LDGSTS.E.BYPASS.LTC128B.128 [R223+0x3000], [R22.64+0x80] ;  /* 0x0300008016dfefae */ /* 0x0005e2000b901d44 */
[----:B------:R-:W-:-:S03]  /*2870*/  @!P4 IMAD.MOV.U32 R6, RZ, RZ, R4 ;  /* 0x000000ffff06c224 */ /* 0x000fc600078e0004 */
[----:B------:R-:W-:Y:S01]  /*2880*/  @P5 STS.128 [R0+0xc000], RZ ;  /* 0x00c000ff00005388 */ /* 0x000fe20000000c00 */
[----:B------:R-:W-:-:S03]  /*2890*/  @!P4 IMAD.MOV.U32 R7, RZ, RZ, R3 ;  /* 0x000000ffff07c224 */ /* 0x000fc600078e0003 */
[----:B------:R-:W-:Y:S04]  /*28a0*/  @P5 STS.128 [R0+0x10000], RZ ;  /* 0x010000ff00005388 */ /* 0x000fe80000000c00 */
[----:B------:R-:W-:Y:S01]  /*28b0*/  @!PT LDS RZ, [RZ] ;  /* 0x00000000fffff984 */ /* 0x000fe20000000800 */
[----:B------:R-:W-:Y:S01]  /*28c0*/  @!PT LDS RZ, [RZ] ;  /* 0x00000000fffff984 */ /* 0x000fe20000000800 */
[----:B------:R-:W-:Y:S01]  /*28d0*/  @!PT LDS RZ, [RZ] ;  /* 0x00000000fffff984 */ /* 0x000fe20000000800 */
[----:B------:R1:W-:Y:S01]  /*28e0*/  @!P5 LDGSTS.E.BYPASS.LTC128B.128 [R0+0xc000], [R18.64] ;  /* 0x0c0000001200dfae */ /* 0x0003e2000b901d44 */
[----:B------:R-:W-:-:S03]  /*28f0*/  @!P1 IMAD.X R21, RZ, RZ, R21, P0 ;  /* 0x000000ffff159224 */ /* 0x000fc600000e0615 */
[----:B------:R1:W-:Y:S01]  /*2900*/  @!P5 LDGSTS.E.BYPASS.LTC128B.128 [R0+0x10000], [R18.64+0x80] ;  /* 0x100000801200dfae */ /* 0x0003e2000b901d44 */
[----:B------:R-:W-:-:S03]  /*2910*/  @!P4 IMAD R25, R2, c[0x0][0x1a4], R5 ;  /* 0x000069000219ca24 */ /* 0x000fc600078e0205 */
[----:B------:R-:W-:Y:S01]  /*2920*/  @P4 STS.128 [R0+0xd000], RZ ;  /* 0x00d000ff00004388 */ /* 0x000fe20000000c00 */
[----:B------:R-:W-:-:S03]  /*2930*/  @!P3 MOV R5, R3 ;  /* 0x000000030005b202 */ /* 0x000fc60000000f00 */
[----:B------:R-:W-:Y:S01]  /*2940*/  @P4 STS.128 [R0+0x11000], RZ ;  /* 0x011000ff00004388 */ /* 0x000fe20000000c00 */
[----:B------:R-:W-:-:S03]  /*2950*/  @!P4 IMAD.WIDE.U32 R6, R2, c[0x0][0x1a0], R6 ;  /* 0x000068000206ca25 */ /* 0x000fc600078e0006 */
[----:B------:R-:W-:Y:S01]  /*2960*/  @!PT LDS RZ, [RZ] ;  /* 0x00000000fffff984 */ /* 0x000fe20000000800 */
[----:B------:R-:W-:Y:S01]  /*2970*/  @!PT LDS RZ, [RZ] ;  /* 0x00000000fffff984 */ /* 0x000fe20000000800 */
[----:B------:R-:W-:Y:S01]  /*2980*/  @!PT LDS RZ, [RZ] ;  /* 0x00000000fffff984 */ /* 0x000fe20000000800 */
[----:B------:R1:W-:Y:S01]  /*2990*/  @!P4 LDGSTS.E.BYPASS.LTC128B.128 [R0+0xd000], [R16.64] ;  /* 0x0d0000001000cfae */ /* 0x0003e2000b901d44 */
[----:B------:R-:W-:-:S03]  /*29a0*/  @!P3 IMAD R10, R10, c[0x0][0x1a0], RZ ;  /* 0x000068000a0aba24 */ /* 0x000fc600078e02ff */
[----:B------:R1:W-:Y:S01]  /*29b0*/  @!P4 LDGSTS.E.BYPASS.LTC128B.128 [R0+0x11000], [R16.64+0x80] ;  /* 0x110000801000cfae */ /* 0x0003e2000b901d44 */
[----:B------:R-:W-:-:S03]  /*29c0*/  @!P1 IMAD.MOV.U32 R2, RZ, RZ, R4 ;  /* 0x000000ffff029224 */ /* 0x000fc600078e0004 */
[----:B------:R-:W-:Y:S01]  /*29d0*/  @P3 STS.128 [R0+0xe000], RZ ;  /* 0x00e000ff00003388 */ /* 0x000fe20000000c00 */
[----:B------:R-:W-:-:S03]  /*29e0*/  @!P1 IMAD R21, R21, c[0x0][0x1a0], RZ ;  /* 0x0000680015159a24 */ /* 0x000fc600078e02ff */
[----:B------:R-:W-:Y:S04]  /*29f0*/  @P3 STS.128 [R0+0x12000], RZ ;  /* 0x012000ff00003388 */ /* 0x000fe80000000c00 */
[----:B------:R-:W-:Y:S01]  /*2a00*/  @!PT LDS RZ, [RZ] ;  /* 0x00000000fffff984 */ /* 0x000fe20000000800 */
[----:B------:R-:W-:Y:S01]  /*2a10*/  @!PT LDS RZ, [RZ] ;  /* 0x00000000fffff984 */ /* 0x000fe20000000800 */
[----:B------:R-:W-:Y:S01]  /*2a20*/  @!PT LDS RZ, [RZ] ;  /* 0x00000000fffff984 */ /* 0x000fe20000000800 */
[----:B------:R1:W-:Y:S01]  /*2a30*/  @!P3 LDGSTS.E.BYPASS.LTC128B.128 [R0+0xe000], [R14.64] ;  /* 0x0e0000000e00bfae */ /* 0x0003e2000b901d44 */
[----:B------:R-:W-:-:S03]  /*2a40*/  @!P3 IMAD R24, R11, c[0x0][0x1a4], R10 ;  /* 0x000069000b18ba24 */ /* 0x000fc600078e020a */
[----:B------:R1:W-:Y:S01]  /*2a50*/  @!P3 LDGSTS.E.BYPASS.LTC128B.128 [R0+0x12000], [R14.64+0x80] ;  /* 0x120000800e00bfae */ /* 0x0003e2000b901d44 */
[----:B------:R-:W-:-:S03]  /*2a60*/  @!P4 IMAD.IADD R7, R7, 0x1, R25 ;  /* 0x000000010707c824 */ /* 0x000fc600078e0219 */
[----:B------:R-:W-:Y:S01]  /*2a70*/  @P1 STS.128 [R0+0xf000], RZ ;  /* 0x00f000ff00001388 */ /* 0x000fe20000000c00 */
[----:B------:R-:W-:-:S03]  /*2a80*/  @!P3 IMAD.WIDE.U32 R4, R11, c[0x0][0x1a0], R4 ;  /* 0x000068000b04ba25 */ /* 0x000fc600078e0004 */
[----:B------:R-:W-:Y:S01]  /*2a90*/  @P1 STS.128 [R0+0x13000], RZ ;  /* 0x013000ff00001388 */ /* 0x000fe20000000c00 */
[----:B------:R-:W-:-:S03]  /*2aa0*/  @!P4 LEA R10, P0, R6, c[0x0][0x170], 0x1 ;  /* 0x00005c00060aca11 */ /* 0x000fc600078008ff */
[----:B------:R-:W-:Y:S01]  /*2ab0*/  @!PT LDS RZ, [RZ] ;  /* 0x00000000fffff984 */ /* 0x000fe20000000800 */
[----:B------:R-:W-:Y:S01]  /*2ac0*/  @!PT LDS RZ, [RZ] ;  /* 0x00000000fffff984 */ /* 0x000fe20000000800 */
[----:B------:R-:W-:Y:S01]  /*2ad0*/  @!PT LDS RZ, [RZ] ;  /* 0x00000000fffff984 */ /* 0x000fe20000000800 */
[----:B------:R1:W-:Y:S01]  /*2ae0*/  @!P1 LDGSTS.E.BYPASS.LTC128B.128 [R0+0xf000], [R12.64] ;  /* 0x0f0000000c009fae */ /* 0x0003e2000b901d44 */
[----:B------:R-:W-:-:S03]  /*2af0*/  @!P1 IMAD R21, R20, c[0x0][0x1a4], R21 ;  /* 0x0000690014159a24 */ /* 0x000fc600078e0215 */
[----:B------:R1:W-:Y:S01]  /*2b00*/  @!P1 LDGSTS.E.BYPASS.LTC128B.128 [R0+0x13000], [R12.64+0x80] ;  /* 0x130000800c009fae */ /* 0x0003e2000b901d44 */
[----:B------:R-:W-:-:S03]  /*2b10*/  @!P1 IMAD.WIDE.U32 R2, R20, c[0x0][0x1a0], R2 ;  /* 0x0000680014029a25 */ /* 0x000fc600078e0002 */
[----:B------:R-:W-:Y:S01]  /*2b20*/  @P5 STS.128 [R0+0x14000], RZ ;  /* 0x014000ff00005388 */ /* 0x000fe20000000c00 */
[----:B------:R-:W-:-:S03]  /*2b30*/  @!P3 IMAD.IADD R5, R5, 0x1, R24 ;  /* 0x000000010505b824 */ /* 0x000fc600078e0218 */
[----:B------:R-:W-:Y:S01]  /*2b40*/  @P5 STS.128 [R0+0x18000], RZ ;  /* 0x018000ff00005388 */ /* 0x000fe20000000c00 */
[----:B------:R-:W-:-:S03]  /*2b50*/  @!P4 LEA.HI.X R11, R6, c[0x0][0x174], R7, 0x1, P0 ;  /* 0x00005d00060bca11 */ /* 0x000fc600000f0c07 */
[----:B------:R-:W-:Y:S01]  /*2b60*/  @!PT LDS RZ, [RZ] ;  /* 0x00000000fffff984 */ /* 0x000fe20000000800 */
[----:B------:R-:W-:Y:S01]  /*2b70*/  @!PT LDS RZ, [RZ] ;  /* 0x00000000fffff984 */ /* 0x000fe20000000800 */
[----:B------:R-:W-:Y:S01]  /*2b80*/  @!PT LDS RZ, [RZ] ;  /* 0x00000000fffff984 */ /* 0x000fe20000000800 */
[----:B------:R4:W-:Y:S01]  /*2b90*/  @!P5 LDGSTS.E.BYPASS.LTC128B.128 [R0+0x14000], [R8.64] ;  /* 0x140000000800dfae */ /* 0x0009e2000b901d44 */
[----:B---3--:R-:W-:-:S03]  /*2ba0*/  IADD3 R7, R28, 0x20, RZ ;  /* 0x000000201c077810 */ /* 0x008fc60007ffe0ff */
[----:B------:R4:W-:Y:S01]  /*2bb0*/  @!P5 LDGSTS.E.BYPASS.LTC128B.128 [R0+0x18000], [R8.64+0x80] ;  /* 0x180000800800dfae */ /* 0x0009e2000b901d44 */
[----:B------:R-:W-:Y:S02]  /*2bc0*/  @!P1 IADD3 R3, R3, R21, RZ ;  /* 0x0000001503039210 */ /* 0x000fe40007ffe0ff */
[----:B------:R-:W-:Y:S01]  /*2bd0*/  @!P1 LEA R6, P0, R2, c[0x0][0x170], 0x1 ;  /* 0x00005c0002069a11 */ /* 0x000fe200078008ff */
[----:B------:R-:W-:Y:S04]  /*2be0*/  @P4 STS.128 [R0+0x15000], RZ ;  /* 0x015000ff00004388 */ /* 0x000fe80000000c00 */
[----:B------:R-:W-:Y:S04]  /*2bf0*/  @P4 STS.128 [R0+0x19000], RZ ;  /* 0x019000ff00004388 */ /* 0x000fe80000000c00 */
[----:B------:R-:W-:Y:S01]  /*2c00*/  @!PT LDS RZ, [RZ] ;  /* 0x00000000fffff984 */ /* 0x000fe20000000800 */
[----:B------:R-:W-:Y:S01]  /*2c10*/  @!PT LDS RZ, [RZ] ;  /* 0x00000000fffff984 */ /* 0x000fe20000000800 */
[----:B------:R-:W-:Y:S01]  /*2c20*/  @!PT LDS RZ, [RZ] ;  /* 0x00000000fffff984 */ /* 0x000fe20000000800 */
[----:B------:R1:W-:Y:S04]  /*2c30*/  @!P4 LDGSTS.E.BYPASS.LTC128B.128 [R0+0x15000], [R10.64] ;  /* 0x150000000a00cfae */ /* 0x0003e8000b901d44 */
[----:B------:R1:W-:Y:S01]  /*2c40*/  @!P4 LDGSTS.E.BYPASS.LTC128B.128 [R0+0x19000], [R10.64+0x80] ;  /* 0x190000800a00cfae */ /* 0x0003e2000b901d44 */
[----:B----4-:R-:W-:-:S02]  /*2c50*/  IADD3 R9, R28, 0x8, RZ ;  /* 0x000000081c097810 */ /* 0x010fc40007ffe0ff */
[C---:B------:R-:W-:Y:S02]  /*2c60*/  @!P3 LEA R8, P5, R4.reuse, c[0x0][0x170], 0x1 ;  /* 0x00005c000408ba11 */ /* 0x040fe400078a08ff */
[----:B------:R-:W-:Y:S02]  /*2c70*/  ISETP.GE.AND P6, PT, R9, UR8, PT ;  /* 0x0000000809007c0c */ /* 0x000fe4000bfc6270 */
[----:B------:R-:W-:Y:S02]  /*2c80*/  @!P3 LEA.HI.X R9, R4, c[0x0][0x174], R5, 0x1, P5 ;  /* 0x00005d000409ba11 */ /* 0x000fe400028f0c05 */
[----:B------:R-:W-:Y:S02]  /*2c90*/  ISETP.GE.AND P5, PT, R7, UR8, PT ;  /* 0x0000000807007c0c */ /* 0x000fe4000bfa6270 */
[----:B------:R-:W-:Y:S02]  /*2ca0*/  @!P1 LEA.HI.X R7, R2, c[0x0][0x174], R3, 0x1, P0 ;  /* 0x00005d0002079a11 */ /* 0x000fe400000f0c03 */
[----:B------:R-:W-:-:S04]  /*2cb0*/  IADD3 R3, R28, 0x28, RZ ;  /* 0x000000281c037810 */ /* 0x000fc80007ffe0ff */
[----:B------:R-:W-:Y:S01]  /*2cc0*/  ISETP.GE.AND P0, PT, R3, UR8, PT ;  /* 0x0000000803007c0c */ /* 0x000fe2000bf06270 */
[----:B------:R-:W-:Y:S04]  /*2cd0*/  @P3 STS.128 [R0+0x16000], RZ ;  /* 0x016000ff00003388 */ /* 0x000fe80000000c00 */
[----:B------:R-:W-:Y:S01]  /*2ce0*/  @P3 STS.128 [R0+0x1a000], RZ ;  /* 0x01a000ff00003388 */ /* 0x000fe20000000c00 */
[----:B------:R-:W-:-:S03]  /*2cf0*/  UMOV UR9, UR12 ;  /* 0x0000000c00097c82 */ /* 0x000fc60008000000 */
[----:B------:R-:W-:Y:S01]  /*2d00*/  @!PT LDS RZ, [RZ] ;  /* 0x00000000fffff984 */ /* 0x000fe20000000800 */
[----:B------:R-:W-:Y:S01]  /*2d10*/  @!PT LDS RZ, [RZ] ;  /* 0x00000000fffff984 */ /* 0x000fe20000000800 */
[----:B------:R-:W-:Y:S01]  /*2d20*/  @!PT LDS RZ, [RZ] ;  /* 0x00000000fffff984 */ /* 0x000fe20000000800 */
[----:B------:R1:W-:Y:S04]  /*2d30*/  @!P3 LDGSTS.E.BYPASS.LTC128B.128 [R0+0x16000], [R8.64] ;  /* 0x160000000800bfae */ /* 0x0003e8000b901d44 */
[----:B------:R1:W-:Y:S04]  /*2d40*/  @!P3 LDGSTS.E.BYPASS.LTC128B.128 [R0+0x1a000], [R8.64+0x80] ;  /* 0x1a0000800800bfae */ /* 0x0003e8000b901d44 */
[----:B------:R-:W-:Y:S04]  /*2d50*/  @P1 STS.128 [R0+0x17000], RZ ;  /* 0x017000ff00001388 */ /* 0x000fe80000000c00 */
[----:B------:R1:W-:Y:S01]  /*2d60*/  @P1 STS.128 [R0+0x1b000], RZ ;  /* 0x01b000ff00001388 */ /* 0x0003e20000000c00 */
[----:B------:R-:W-:-:S03]  /*2d70*/  ISETP.GE.AND P4, PT, R28, UR8, PT ;  /* 0x000000081c007c0c */ /* 0x000fc6000bf86270 */
[----:B------:R-:W-:Y:S01]  /*2d80*/  @!PT LDS RZ, [RZ] ;  /* 0x00000000fffff984 */ /* 0x000fe20000000800 */
[----:B------:R-:W-:Y:S01]  /*2d90*/  @!PT LDS RZ, [RZ] ;  /* 0x00000000fffff984 */ /* 0x000fe20000000800 */
[----:B------:R-:W-:Y:S01]  /*2da0*/  @!PT LDS RZ, [RZ] ;  /* 0x00000000fffff984 */ /* 0x000fe20000000800 */
[----:B------:R1:W-:Y:S01]  /*2db0*/  @!P1 LDGSTS.E.BYPASS.LTC128B.128 [R0+0x17000], [R6.64] ;  /* 0x1700000006009fae */ /* 0x0003e2000b901d44 */
[----:B------:R-:W-:-:S03]  /*2dc0*/  UMOV UR8, UR13 ;  /* 0x0000000d00087c82 */ /* 0x000fc60008000000 */
[----:B------:R1:W-:Y:S01]  /*2dd0*/  @!P1 LDGSTS.E.BYPASS.LTC128B.128 [R0+0x1b000], [R6.64+0x80] ;  /* 0x1b00008006009fae */ /* 0x0003e2000b901d44 */
[----:B------:R-:W-:Y:S01]  /*2de0*/  @!P0 LEA R4, P1, R3, UR9, 0x2 ;  /* 0x0000000903048c11 */ /* 0x000fe2000f8210ff */
[----:B------:R-:W-:Y:S02]  /*2df0*/  IMAD.SHL.U32 R2, R28, 0x4, RZ ;  /* 0x000000041c027824 */ /* 0x000fe400078e00ff */
[----:B------:R-:W0:Y:S03]  /*2e00*/  LDGDEPBAR ;  /* 0x00000000000079af */ /* 0x000e260000000000 */
[----:B------:R-:W-:Y:S02]  /*2e10*/  IADD3 R2, P3, R2, UR9, RZ ;  /* 0x0000000902027c10 */ /* 0x000fe4000ff7e0ff */
[----:B-1----:R-:W-:Y:S02]  /*2e20*/  SHF.R.S32.HI R0, RZ, 0x1f, R3 ;  /* 0x0000001fff007819 */ /* 0x002fe40000011403 */
[----:B------:R-:W-:-:S02]  /*2e30*/  SHF.R.S32.HI R7, RZ, 0x1f, R28 ;  /* 0x0000001fff077819 */ /* 0x000fc4000001141c */
[----:B------:R-:W-:Y:S02]  /*2e40*/  @!P0 LEA.HI.X R5, R3, UR8, R0, 0x2, P1 ;  /* 0x0000000803058c11 */ /* 0x000fe400088f1400 */
[----:B------:R-:W-:Y:S02]  /*2e50*/  LEA.HI R0, R27, R26, RZ, 0x4 ;  /* 0x0000001a1b007211 */ /* 0x000fe400078f20ff */
[----:B------:R-:W-:Y:S01]  /*2e60*/  SHF.L.U64.HI R6, R28, 0x2, R7 ;  /* 0x000000021c067819 */ /* 0x000fe20000010207 */
[----:B------:R1:W5:Y:S01]  /*2e70*/  @!P0 LDG.E R242, [R4.64] ;  /* 0x0000000404f28981 */ /* 0x000362000c1e1900 */
[----:B------:R-:W-:Y:S02]  /*2e80*/  LOP3.LUT R0, R0, 0xfffffff0, RZ, 0xc0, !PT ;  /* 0xfffffff000007812 */ /* 0x000fe400078ec0ff */
[----:B------:R-:W-:-:S03]  /*2e90*/  IADD3.X R3, R6, UR8, RZ, P3, !PT ;  /* 0x0000000806037c10 */ /* 0x000fc60009ffe4ff */
[----:B------:R-:W-:Y:S02]  /*2ea0*/  IMAD.IADD R0, R26, 0x1, -R0 ;  /* 0x000000011a007824 */ /* 0x000fe400078e0a00 */
[----:B------:R3:W5:Y:S04]  /*2eb0*/  @!P4 LDG.E R243, [R2.64] ;  /* 0x0000000402f3c981 */ /* 0x000768000c1e1900 */
[----:B------:R3:W5:Y:S04]  /*2ec0*/  @!P6 LDG.E R244, [R2.64+0x20] ;  /* 0x0000200402f4e981 */ /* 0x000768000c1e1900 */
[----:B------:R3:W5:Y:S02]  /*2ed0*/  @!P5 LDG.E R241, [R2.64+0x80] ;  /* 0x0000800402f1d981 */ /* 0x000764000c1e1900 */
[----:B---3--:R-:W-:-:S04]  /*2ee0*/  SHF.R.S32.HI R2, RZ, 0x1f, R0 ;  /* 0x0000001fff027819 */ /* 0x008fc80000011400 */
[----:B------:R-:W-:-:S04]  /*2ef0*/  LEA.HI R2, R2, R0, RZ, 0x3 ;  /* 0x0000000002027211 */ /* 0x000fc800078f18ff */
[----:B------:R-:W-:-:S05]  /*2f00*/  LOP3.LUT R2, R2, 0xfffffff8, RZ, 0xc0, !PT ;  /* 0xfffffff802027812 */ /* 0x000fca00078ec0ff */
[----:B------:R-:W-:Y:S01]  /*2f10*/  IMAD.IADD R0, R0, 0x1, -R2 ;  /* 0x0000000100007824 */ /* 0x000fe200078e0a02 */
[----:B------:R-:W-:-:S04]  /*2f20*/  IADD3 R2, R216, 0x2000, RZ ;  /* 0x00002000d8027810 */ /* 0x000fc80007ffe0ff */
[C---:B------:R-:W-:Y:S02]  /*2f30*/  LOP3.LUT P0, RZ, R0.reuse, 0x2, RZ, 0xc0, !PT ;  /* 0x0000000200ff7812 */ /* 0x040fe4000780c0ff */
[----:B------:R-:W-:Y:S02]  /*2f40*/  LOP3.LUT P1, RZ, R0, 0x4, RZ, 0xc0, !PT ;  /* 0x0000000400ff7812 */ /* 0x000fe4000782c0ff */
[----:B------:R-:W-:Y:S02]  /*2f50*/  IADD3 R0, R214, 0x2000, RZ ;  /* 0x00002000d6007810 */ /* 0x000fe40007ffe0ff */
[----:B------:R-:W-:Y:S02]  /*2f60*/  SEL R2, R2, R216, !P2 ;  /* 0x000000d802027207 */ /* 0x000fe40005000000 */
[----:B------:R-:W-:-:S03]  /*2f70*/  SEL R0, R0, R214, !P2 ;  /* 0x000000d600007207 */ /* 0x000fc60005000000 */
[----:B------:R-:W-:Y:S02]  /*2f80*/  IMAD.SHL.U32 R209, R2, 0x2, RZ ;  /* 0x0000000202d17824 */ /* 0x000fe400078e00ff */
[----:B------:R-:W-:Y:S02]  /*2f90*/  IMAD.SHL.U32 R206, R0, 0x2, RZ ;  /* 0x0000000200ce7824 */ /* 0x000fe400078e00ff */
[----:B------:R-:W-:Y:S01]  /*2fa0*/  IMAD.MOV.U32 R0, RZ, RZ, c[0x0][0x22c] ;  /* 0x00008b00ff007624 */ /* 0x000fe200078e00ff */
[----:B------:R-:W-:-:S03]  /*2fb0*/  SHF.L.U64.HI R2, R28, 0x2, R7 ;  /* 0x000000021c027819 */ /* 0x000fc60000010207 */
[----:B------:R-:W-:Y:S02]  /*2fc0*/  IMAD R0, R0, c[0x0][0x1c0], RZ ;  /* 0x0000700000007a24 */ /* 0x000fe400078e02ff */
[----:B------:R3:W-:Y:S01]  /*2fd0*/  STL [R1+0x4], R2 ;  /* 0x0000040201007387 */ /* 0x0007e20000100800 */
[----:B------:R-:W-:Y:S02]  /*2fe0*/  IMAD.SHL.U32 R3, R28, 0x4, RZ ;  /* 0x000000041c037824 */ /* 0x000fe400078e00ff */
[----:B------:R-:W-:-:S03]  /*2ff0*/  SHF.L.U32 R228, R0, 0x3, RZ ;  /* 0x0000000300e47819 */ /* 0x000fc600000006ff */
[----:B------:R4:W-:Y:S01]  /*3000*/  STL [R1], R3 ;  /* 0x0000000301007387 */ /* 0x0009e20000100800 */
[----:B---3--:R-:W-:-:S05]  /*3010*/  IMAD.SHL.U32 R2, R0, 0x10, RZ ;  /* 0x0000001000027824 */ /* 0x008fca00078e00ff */
[C---:B-1----:R-:W-:Y:S02]  /*3020*/  IADD3 R4, R2.reuse, 0x20, RZ ;  /* 0x0000002002047810 */ /* 0x042fe40007ffe0ff */
[C---:B----4-:R-:W-:Y:S02]  /*3030*/  IADD3 R3, R2.reuse, 0x40, RZ ;  /* 0x0000004002037810 */ /* 0x050fe40007ffe0ff */
[----:B------:R-:W-:Y:S01]  /*3040*/  IADD3 R2, R2, 0x60, RZ ;  /* 0x0000006002027810 */ /* 0x000fe20007ffe0ff */
[C---:B------:R-:W-:Y:S02]  /*3050*/  IMAD.IADD R4, R228.reuse, 0x1, R4 ;  /* 0x00000001e4047824 */ /* 0x040fe400078e0204 */
[C---:B------:R-:W-:Y:S02]  /*3060*/  IMAD.IADD R3, R228.reuse, 0x1, R3 ;  /* 0x00000001e4037824 */ /* 0x040fe400078e0203 */
[C---:B------:R-:W-:Y:S01]  /*3070*/  IMAD.IADD R2, R228.reuse, 0x1, R2 ;  /* 0x00000001e4027824 */ /* 0x040fe200078e0202 */
[C---:B------:R-:W-:Y:S01]  /*3080*/  IADD3 R4, R228.reuse, R4, RZ ;  /* 0x00000004e4047210 */ /* 0x040fe20007ffe0ff */
[----:B------:R-:W-:-:S02]  /*3090*/  IMAD.IADD R3, R228, 0x1, R3 ;  /* 0x00000001e4037824 */ /* 0x000fc400078e0203 */
[C---:B------:R-:W-:Y:S02]  /*30a0*/  IMAD.IADD R2, R228.reuse, 0x1, R2 ;  /* 0x00000001e4027824 */ /* 0x040fe400078e0202 */
[C---:B------:R-:W-:Y:S01]  /*30b0*/  IMAD.IADD R251, R228.reuse, 0x1, R4 ;  /* 0x00000001e4fb7824 */ /* 0x040fe200078e0204 */
[C---:B------:R-:W-:Y:S01]  /*30c0*/  IADD3 R249, R228.reuse, R3, RZ ;  /* 0x00000003e4f97210 */ /* 0x040fe20007ffe0ff */
[C---:B------:R-:W-:Y:S01]  /*30d0*/  IMAD.IADD R247, R228.reuse, 0x1, R2 ;  /* 0x00000001e4f77824 */ /* 0x040fe200078e0202 */
[----:B------:R-:W-:Y:S01]  /*30e0*/  SEL R215, R215, 0xffffffe0, !P0 ;  /* 0xffffffe0d7d77807 */ /* 0x000fe20004000000 */
[----:B------:R-:W-:Y:S01]  /*30f0*/  UIADD3 UR10, UR22, 0x80, URZ ;  /* 0x00000080160a7890 */ /* 0x000fe2000fffe03f */
[C---:B------:R-:W-:Y:S01]  /*3100*/  IMAD.IADD R250, R228.reuse, 0x1, R251 ;  /* 0x00000001e4fa7824 */ /* 0x040fe200078e02fb */
[C---:B------:R-:W-:Y:S01]  /*3110*/  IADD3 R248, R228.reuse, R249, RZ ;  /* 0x000000f9e4f87210 */ /* 0x040fe20007ffe0ff */
[----:B------:R-:W-:Y:S01]  /*3120*/  IMAD.IADD R246, R228, 0x1, R247 ;  /* 0x00000001e4f67824 */ /* 0x000fe200078e02f7 */
        /* <DEDUP_REMOVED lines=44> */
[----:B------:R-:W-:Y:S01]  /*33f0*/  SEL R196, R196, 0xffffffc0, !P1 ;  /* 0xffffffc0c4c47807 */ /* 0x000fe20004800000 */
[----:B------:R-:W-:Y:S01]  /*3400*/  IMAD.IADD R208, R215, 0x1, R207 ;  /* 0x00000001d7d07824 */ /* 0x000fe200078e02cf */
[C---:B------:R-:W-:Y:S01]  /*3410*/  IADD3 R0, R228.reuse, R248, RZ ;  /* 0x000000f8e4007210 */ /* 0x040fe20007ffe0ff */
[----:B------:R-:W-:-:S02]  /*3420*/  IMAD.IADD R2, R228, 0x1, R250 ;  /* 0x00000001e4027824 */ /* 0x000fc400078e02fa */
[----:B------:R-:W-:Y:S01]  /*3430*/  IMAD.IADD R252, R228, 0x1, R246 ;  /* 0x00000001e4fc7824 */ /* 0x000fe200078e02f6 */
[----:B------:R-:W-:Y:S02]  /*3440*/  UISETP.GE.AND UP0, UPT, UR10, UR6, UPT ;  /* 0x000000060a00728c */ /* 0x000fe4000bf06270 */
[----:B------:R-:W-:Y:S02]  /*3450*/  UMOV UR11, UR14 ;  /* 0x0000000e000b7c82 */ /* 0x000fe40008000000 */
[----:B--2---:R-:W-:Y:S02]  /*3460*/  UMOV UR10, UR15 ;  /* 0x0000000f000a7c82 */ /* 0x004fe40008000000 */
.L_x_277:
[----:B------:R-:W0:Y:S01]  /*3470*/  LDGDEPBAR ;  /* 0x00000000000079af */ /* 0x000e220000000000 */
[C---:B------:R-:W-:Y:S01]  /*3480*/  IMAD.IADD R0, R209.reuse, 0x1, R215 ;  /* 0x00000001d1007824 */ /* 0x040fe200078e02d7 */
[----:B------:R-:W-:Y:S01]  /*3490*/  PLOP3.LUT P0, PT, PT, PT, UP0, 0x80, 0x0 ;  /* 0x000000000000781c */ /* 0x000fe20003f0f008 */
[--C-:B------:R-:W-:Y:S01]  /*34a0*/  IMAD.IADD R3, R209, 0x1, R196.reuse ;  /* 0x00000001d1037824 */ /* 0x100fe200078e02c4 */
[----:B------:R-:W-:Y:S01]  /*34b0*/  PLOP3.LUT P2, PT, PT, PT, UP0, 0x80, 0x0 ;  /* 0x000000000000781c */ /* 0x000fe20003f4f008 */
[----:B------:R-:W-:Y:S01]  /*34c0*/  IMAD.IADD R2, R0, 0x1, R196 ;  /* 0x0000000100027824 */ /* 0x000fe200078e02c4 */
[----:B------:R-:W-:Y:S01]  /*34d0*/  PLOP3.LUT P3, PT, PT, PT, UP0, 0x80, 0x0 ;  /* 0x000000000000781c */ /* 0x000fe20003f6f008 */
[----:B------:R-:W-:Y:S01]  /*34e0*/  UISETP.GE.AND UP3, UPT, UR7, 0x1, UPT ;  /* 0x000000010700788c */ /* 0x000fe2000bf66270 */
[----:B------:R-:W2:Y:S01]  /*34f0*/  LDL R229, [R1+0x1c] ;  /* 0x00001c0001e57983 */ /* 0x000ea20000100800 */
[----:B------:R-:W-:Y:S02]  /*3500*/  PLOP3.LUT P5, PT, PT, PT, UP0, 0x80, 0x0 ;  /* 0x000000000000781c */ /* 0x000fe40003faf008 */
[C---:B-----5:R-:W-:Y:S02]  /*3510*/  FSETP.NEU.FTZ.AND P4, PT, R243.reuse, -INF , PT ;  /* 0xff800000f300780b */ /* 0x060fe40003f9d000 */
[----:B------:R-:W-:Y:S01]  /*3520*/  PLOP3.LUT P6, PT, PT, PT, UP0, 0x80, 0x0 ;  /* 0x000000000000781c */ /* 0x000fe20003fcf008 */
[----:B------:R-:W-:Y:S04]  /*3530*/  DEPBAR.LE SB0, 0x0 ;  /* 0x000080000000791a */ /* 0x000fe80000000000 */
[----:B------:R-:W-:Y:S08]  /*3540*/  BAR.SYNC.DEFER_BLOCKING 0x0 ;  /* 0x0000000000007b1d */ /* 0x000ff00000010000 */
[----:B------:R-:W-:Y:S08]  /*3550*/  LDSM.16.M88.4 R32, [R209] ;  /* 0x00000000d120783b */ /* 0x000ff00000000200 */
[----:B------:R-:W1:Y:S08]  /*3560*/  LDSM.16.M88.4 R16, [R210+0xc000] ;  /* 0x00c00000d210783b */ /* 0x000e700000000200 */
[----:B------:R-:W3:Y:S08]  /*3570*/  LDSM.16.M88.4 R28, [R209+0x1000] ;  /* 0x00100000d11c783b */ /* 0x000ef00000000200 */
[----:B------:R-:W4:Y:S08]  /*3580*/  LDSM.16.M88.4 R164, [R210+0xc800] ;  /* 0x00c80000d2a4783b */ /* 0x000f300000000200 */
[----:B------:R-:W-:Y:S08]  /*3590*/  LDSM.16.M88.4 R168, [R0] ;  /* 0x0000000000a8783b */ /* 0x000ff00000000200 */
[----:B------:R-:W4:Y:S01]  /*35a0*/  LDSM.16.M88.4 R172, [R211+0xc000] ;  /* 0x00c00000d3ac783b */ /* 0x000f220000000200 */
[-C--:B-1----:R-:W-:Y:S07]  /*35b0*/  HMMA.16816.F32 R4, R32, R16.reuse, RZ ;  /* 0x000000102004723c */ /* 0x082fee00000018ff */
[----:B------:R-:W1:Y:S01]  /*35c0*/  LDSM.16.M88.4 R176, [R0+0x1000] ;  /* 0x0010000000b0783b */ /* 0x000e620000000200 */
[C---:B---3--:R-:W-:Y:S07]  /*35d0*/  HMMA.16816.F32 R8, R28.reuse, R16, RZ ;  /* 0x000000101c08723c */ /* 0x048fee00000018ff */
[----:B------:R-:W3:Y:S01]  /*35e0*/  LDSM.16.M88.4 R180, [R211+0xc800] ;  /* 0x00c80000d3b4783b */ /* 0x000ee20000000200 */
[-C--:B------:R-:W-:Y:S07]  /*35f0*/  HMMA.16816.F32 R12, R28, R18.reuse, RZ ;  /* 0x000000121c0c723c */ /* 0x080fee00000018ff */
[----:B------:R-:W-:Y:S01]  /*3600*/  LDSM.16.M88.4 R184, [R213+0xc000] ;  /* 0x00c00000d5b8783b */ /* 0x000fe20000000200 */
[C---:B------:R-:W-:Y:S07]  /*3610*/  HMMA.16816.F32 R16, R32.reuse, R18, RZ ;  /* 0x000000122010723c */ /* 0x040fee00000018ff */
[----:B------:R-:W-:Y:S01]  /*3620*/  LDSM.16.M88.4 R188, [R3+0x1000] ;  /* 0x0010000003bc783b */ /* 0x000fe20000000200 */
[-C--:B----4-:R-:W-:Y:S07]  /*3630*/  HMMA.16816.F32 R20, R32, R164.reuse, RZ ;  /* 0x000000a42014723c */ /* 0x090fee00000018ff */
[----:B------:R-:W-:Y:S01]  /*3640*/  LDSM.16.M88.4 R192, [R213+0xc800] ;  /* 0x00c80000d5c0783b */ /* 0x000fe20000000200 */
[C---:B------:R-:W-:Y:S07]  /*3650*/  HMMA.16816.F32 R24, R28.reuse, R164, RZ ;  /* 0x000000a41c18723c */ /* 0x040fee00000018ff */
[----:B------:R-:W-:Y:S01]  /*3660*/  LDSM.16.M88.4 R196, [R2+0x1000] ;  /* 0x0010000002c4783b */ /* 0x000fe20000000200 */
[-C--:B------:R-:W-:Y:S07]  /*3670*/  HMMA.16816.F32 R28, R28, R166.reuse, RZ ;  /* 0x000000a61c1c723c */ /* 0x080fee00000018ff */
[----:B------:R-:W-:Y:S01]  /*3680*/  LDSM.16.M88.4 R200, [R209+0x3000] ;  /* 0x00300000d1c8783b */ /* 0x000fe20000000200 */
[----:B------:R-:W-:Y:S07]  /*3690*/  HMMA.16816.F32 R32, R32, R166, RZ ;  /* 0x000000a62020723c */ /* 0x000fee00000018ff */
[----:B------:R-:W4:Y:S01]  /*36a0*/  LDSM.16.M88.4 R164, [R3] ;  /* 0x0000000003a4783b */ /* 0x000f220000000200 */
[-C--:B------:R-:W-:Y:S08]  /*36b0*/  HMMA.16816.F32 R4, R168, R172.reuse, R4 ;  /* 0x000000aca804723c */ /* 0x080ff00000001804 */
[C---:B-1----:R-:W-:Y:S08]  /*36c0*/  HMMA.16816.F32 R8, R176.reuse, R172, R8 ;  /* 0x000000acb008723c */ /* 0x042ff00000001808 */
[-C--:B------:R-:W-:Y:S08]  /*36d0*/  HMMA.16816.F32 R12, R176, R174.reuse, R12 ;  /* 0x000000aeb00c723c */ /* 0x080ff0000000180c */
[C---:B------:R-:W-:Y:S01]  /*36e0*/  HMMA.16816.F32 R16, R168.reuse, R174, R16 ;  /* 0x000000aea810723c */ /* 0x040fe20000001810 */
[----:B------:R-:W-:Y:S07]  /*36f0*/  LDSM.16.M88.4 R172, [R2] ;  /* 0x0000000002ac783b */ /* 0x000fee0000000200 */
[-C--:B---3--:R-:W-:Y:S08]  /*3700*/  HMMA.16816.F32 R20, R168, R180.reuse, R20 ;  /* 0x000000b4a814723c */ /* 0x088ff00000001814 */
[C---:B------:R-:W-:Y:S08]  /*3710*/  HMMA.16816.F32 R24, R176.reuse, R180, R24 ;  /* 0x000000b4b018723c */ /* 0x040ff00000001818 */
[-C--:B------:R-:W-:Y:S01]  /*3720*/  HMMA.16816.F32 R28, R176, R182.reuse, R28 ;  /* 0x000000b6b01c723c */ /* 0x080fe2000000181c */
[----:B------:R-:W1:Y:S07]  /*3730*/  LDSM.16.M88.4 R176, [R212+0xc000] ;  /* 0x00c00000d4b0783b */ /* 0x000e6e0000000200 */
[----:B------:R-:W-:Y:S01]  /*3740*/  HMMA.16816.F32 R32, R168, R182, R32 ;  /* 0x000000b6a820723c */ /* 0x000fe20000001820 */
[----:B------:R-:W3:Y:S07]  /*3750*/  LDSM.16.M88.4 R168, [R212+0xc800] ;  /* 0x00c80000d4a8783b */ /* 0x000eee0000000200 */
[-C--:B----4-:R-:W-:Y:S01]  /*3760*/  HMMA.16816.F32 R4, R164, R184.reuse, R4 ;  /* 0x000000b8a404723c */ /* 0x090fe20000001804 */
[----:B------:R-:W-:Y:S07]  /*3770*/  LDSM.16.M88.4 R180, [R209+0x2000] ;  /* 0x00200000d1b4783b */ /* 0x000fee0000000200 */
[C---:B------:R-:W-:Y:S08]  /*3780*/  HMMA.16816.F32 R8, R188.reuse, R184, R8 ;  /* 0x000000b8bc08723c */ /* 0x040ff00000001808 */
[-C--:B------:R-:W-:Y:S08]  /*3790*/  HMMA.16816.F32 R12, R188, R186.reuse, R12 ;  /* 0x000000babc0c723c */ /* 0x080ff0000000180c */
[C---:B------:R-:W-:Y:S01]  /*37a0*/  HMMA.16816.F32 R16, R164.reuse, R186, R16 ;  /* 0x000000baa410723c */ /* 0x040fe20000001810 */
[----:B------:R-:W4:Y:S07]  /*37b0*/  LDSM.16.M88.4 R184, [R210+0x10000] ;  /* 0x01000000d2b8783b */ /* 0x000f2e0000000200 */
[-C--:B------:R-:W-:Y:S08]  /*37c0*/  HMMA.16816.F32 R20, R164, R192.reuse, R20 ;  /* 0x000000c0a414723c */ /* 0x080ff00000001814 */
[C---:B------:R-:W-:Y:S08]  /*37d0*/  HMMA.16816.F32 R24, R188.reuse, R192, R24 ;  /* 0x000000c0bc18723c */ /* 0x040ff00000001818 */
[-C--:B------:R-:W-:Y:S01]  /*37e0*/  HMMA.16816.F32 R28, R188, R194.reuse, R28 ;  /* 0x000000c2bc1c723c */ /* 0x080fe2000000181c */
[----:B------:R-:W-:Y:S07]  /*37f0*/  LDSM.16.M88.4 R188, [R211+0x10000] ;  /* 0x01000000d3bc783b */ /* 0x000fee0000000200 */
[----:B------:R-:W-:Y:S01]  /*3800*/  HMMA.16816.F32 R32, R164, R194, R32 ;  /* 0x000000c2a420723c */ /* 0x000fe20000001820 */
[----:B------:R-:W2:Y:S07]  /*3810*/  LDSM.16.M88.4 R164, [R210+0x10800] ;  /* 0x01080000d2a4783b */ /* 0x000eae0000000200 */
[-C--:B-1----:R-:W-:Y:S01]  /*3820*/  HMMA.16816.F32 R4, R172, R176.reuse, R4 ;  /* 0x000000b0ac04723c */ /* 0x082fe20000001804 */
[----:B------:R-:W-:Y:S07]  /*3830*/  LDSM.16.M88.4 R192, [R0+0x3000] ;  /* 0x0030000000c0783b */ /* 0x000fee0000000200 */
[C---:B------:R-:W-:Y:S08]  /*3840*/  HMMA.16816.F32 R8, R196.reuse, R176, R8 ;  /* 0x000000b0c408723c */ /* 0x040ff00000001808 */
[-C--:B------:R-:W-:Y:S08]  /*3850*/  HMMA.16816.F32 R12, R196, R178.reuse, R12 ;  /* 0x000000b2c40c723c */ /* 0x080ff0000000180c */
[C---:B------:R-:W-:Y:S01]  /*3860*/  HMMA.16816.F32 R16, R172.reuse, R178, R16 ;  /* 0x000000b2ac10723c */ /* 0x040fe20000001810 */
[----:B------:R-:W1:Y:S07]  /*3870*/  LDSM.16.M88.4 R176, [R0+0x2000] ;  /* 0x0020000000b0783b */ /* 0x000e6e0000000200 */
[-C--:B---3--:R-:W-:Y:S08]  /*3880*/  HMMA.16816.F32 R20, R172, R168.reuse, R20 ;  /* 0x000000a8ac14723c */ /* 0x088ff00000001814 */
[C---:B------:R-:W-:Y:S08]  /*3890*/  HMMA.16816.F32 R24, R196.reuse, R168, R24 ;  /* 0x000000a8c418723c */ /* 0x040ff00000001818 */
[-C--:B------:R-:W-:Y:S01]  /*38a0*/  HMMA.16816.F32 R28, R196, R170.reuse, R28 ;  /* 0x000000aac41c723c */ /* 0x080fe2000000181c */
[----:B------:R-:W-:Y:S07]  /*38b0*/  LDSM.16.M88.4 R196, [R212+0x10000] ;  /* 0x01000000d4c4783b */ /* 0x000fee0000000200 */
[----:B------:R-:W-:Y:S01]  /*38c0*/  HMMA.16816.F32 R32, R172, R170, R32 ;  /* 0x000000aaac20723c */ /* 0x000fe20000001820 */
[----:B------:R-:W3:Y:S07]  /*38d0*/  LDSM.16.M88.4 R168, [R211+0x10800] ;  /* 0x01080000d3a8783b */ /* 0x000eee0000000200 */
[-C--:B----4-:R-:W-:Y:S01]  /*38e0*/  HMMA.16816.F32 R4, R180, R184.reuse, R4 ;  /* 0x000000b8b404723c */ /* 0x090fe20000001804 */
[----:B------:R-:W-:Y:S07]  /*38f0*/  LDSM.16.M88.4 R172, [R213+0x10000] ;  /* 0x01000000d5ac783b */ /* 0x000fee0000000200 */
[C---:B------:R-:W-:Y:S08]  /*3900*/  HMMA.16816.F32 R8, R200.reuse, R184, R8 ;  /* 0x000000b8c808723c */ /* 0x040ff00000001808 */
[-C--:B------:R-:W-:Y:S08]  /*3910*/  HMMA.16816.F32 R12, R200, R186.reuse, R12 ;  /* 0x000000bac80c723c */ /* 0x080ff0000000180c */
[C---:B------:R-:W-:Y:S01]  /*3920*/  HMMA.16816.F32 R16, R180.reuse, R186, R16 ;  /* 0x000000bab410723c */ /* 0x040fe20000001810 */
[----:B------:R-:W-:Y:S07]  /*3930*/  LDSM.16.M88.4 R184, [R213+0x10800] ;  /* 0x01080000d5b8783b */ /* 0x000fee0000000200 */
[-C--:B--2---:R-:W-:Y:S08]  /*3940*/  HMMA.16816.F32 R20, R180, R164.reuse, R20 ;  /* 0x000000a4b414723c */ /* 0x084ff00000001814 */
[C---:B------:R-:W-:Y:S08]  /*3950*/  HMMA.16816.F32 R24, R200.reuse, R164, R24 ;  /* 0x000000a4c818723c */ /* 0x040ff00000001818 */
[-C--:B------:R-:W-:Y:S08]  /*3960*/  HMMA.16816.F32 R28, R200, R166.reuse, R28 ;  /* 0x000000a6c81c723c */ /* 0x080ff0000000181c */
[----:B------:R-:W-:Y:S01]  /*3970*/  HMMA.16816.F32 R32, R180, R166, R32 ;  /* 0x000000a6b420723c */ /* 0x000fe20000001820 */
[----:B------:R-:W2:Y:S07]  /*3980*/  LDSM.16.M88.4 R164, [R3+0x2000] ;  /* 0x0020000003a4783b */ /* 0x000eae0000000200 */
[-C--:B-1----:R-:W-:Y:S01]  /*3990*/  HMMA.16816.F32 R4, R176, R188.reuse, R4 ;  /* 0x000000bcb004723c */ /* 0x082fe20000001804 */
[----:B------:R1:W4:Y:S07]  /*39a0*/  LDSM.16.M88.4 R180, [R3+0x3000] ;  /* 0x0030000003b4783b */ /* 0x00032e0000000200 */
[C---:B------:R-:W-:Y:S08]  /*39b0*/  HMMA.16816.F32 R8, R192.reuse, R188, R8 ;  /* 0x000000bcc008723c */ /* 0x040ff00000001808 */
[-C--:B------:R-:W-:Y:S08]  /*39c0*/  HMMA.16816.F32 R12, R192, R190.reuse, R12 ;  /* 0x000000bec00c723c */ /* 0x080ff0000000180c */
[C---:B------:R-:W-:Y:S01]  /*39d0*/  HMMA.16816.F32 R16, R176.reuse, R190, R16 ;  /* 0x000000beb010723c */ /* 0x040fe20000001810 */
[----:B------:R-:W4:Y:S03]  /*39e0*/  LDSM.16.M88.4 R188, [R2+0x2000] ;  /* 0x0020000002bc783b */ /* 0x000f260000000200 */
[----:B-1----:R-:W-:Y:S04]  /*39f0*/  FMUL.FTZ R3, R244, 1.4426950216293334961 ;  /* 0x3fb8aa3bf4037820 */ /* 0x002fe80000410000 */
[-C--:B---3--:R-:W-:Y:S08]  /*3a00*/  HMMA.16816.F32 R20, R176, R168.reuse, R20 ;  /* 0x000000a8b014723c */ /* 0x088ff00000001814 */
[C---:B------:R-:W-:Y:S07]  /*3a10*/  HMMA.16816.F32 R24, R192.reuse, R168, R24 ;  /* 0x000000a8c018723c */ /* 0x040fee0000001818 */
[----:B------:R-:W-:Y:S01]  /*3a20*/  IMAD.U32 R168, RZ, RZ, UR18 ;  /* 0x00000012ffa87e24 */ /* 0x000fe2000f8e00ff */
[-C--:B------:R-:W-:Y:S04]  /*3a30*/  HMMA.16816.F32 R28, R192, R170.reuse, R28 ;  /* 0x000000aac01c723c */ /* 0x080fe8000000181c */
[----:B------:R-:W-:Y:S01]  /*3a40*/  @P0 IMAD R168, R168, 0x80, R229 ;  /* 0x00000080a8a80824 */ /* 0x000fe200078e02e5 */
[----:B------:R-:W-:Y:S01]  /*3a50*/  PLOP3.LUT P0, PT, PT, PT, UP0, 0x80, 0x0 ;  /* 0x000000000000781c */ /* 0x000fe20003f0f008 */
[----:B------:R-:W-:Y:S02]  /*3a60*/  FMUL.FTZ R169, R243, 1.4426950216293334961 ;  /* 0x3fb8aa3bf3a97820 */ /* 0x000fe40000410000 */
[----:B------:R-:W-:Y:S04]  /*3a70*/  HMMA.16816.F32 R32, R176, R170, R32 ;  /* 0x000000aab020723c */ /* 0x000fe80000001820 */
[C---:B------:R-:W-:Y:S02]  /*3a80*/  @P2 IADD3 R0, R168.reuse, 0x1, RZ ;  /* 0x00000001a8002810 */ /* 0x040fe40007ffe0ff */
[----:B------:R-:W-:Y:S02]  /*3a90*/  @P3 ISETP.GE.AND P3, PT, R168, UR6, PT ;  /* 0x00000006a8003c0c */ /* 0x000fe4000bf66270 */
[-C--:B--2---:R-:W-:Y:S01]  /*3aa0*/  HMMA.16816.F32 R4, R164, R172.reuse, R4 ;  /* 0x000000aca404723c */ /* 0x084fe20000001804 */
[----:B------:R-:W-:Y:S04]  /*3ab0*/  PLOP3.LUT P2, PT, PT, PT, UP0, 0x80, 0x0 ;  /* 0x000000000000781c */ /* 0x000fe80003f4f008 */
[----:B------:R-:W-:Y:S02]  /*3ac0*/  FSEL R169, R169, RZ, P4 ;  /* 0x000000ffa9a97208 */ /* 0x000fe40002000000 */
[----:B------:R-:W-:Y:S01]  /*3ad0*/  @P5 ISETP.GE.AND P5, PT, R0, UR6, PT ;  /* 0x0000000600005c0c */ /* 0x000fe2000bfa6270 */
[C---:B----4-:R-:W-:Y:S04]  /*3ae0*/  HMMA.16816.F32 R8, R180.reuse, R172, R8 ;  /* 0x000000acb408723c */ /* 0x050fe80000001808 */
[----:B------:R-:W-:Y:S01]  /*3af0*/  FSETP.NEU.FTZ.AND P4, PT, R244, -INF , PT ;  /* 0xff800000f400780b */ /* 0x000fe20003f9d000 */
[----:B------:R-:W-:Y:S03]  /*3b00*/  FMUL.FTZ R0, R242, 1.4426950216293334961 ;  /* 0x3fb8aa3bf2007820 */ /* 0x000fe60000410000 */
[-C--:B------:R-:W-:Y:S04]  /*3b10*/  HMMA.16816.F32 R12, R180, R174.reuse, R12 ;  /* 0x000000aeb40c723c */ /* 0x080fe8000000180c */
[----:B------:R-:W-:Y:S02]  /*3b20*/  FSEL R3, R3, RZ, P4 ;  /* 0x000000ff03037208 */ /* 0x000fe40002000000 */
[----:B------:R-:W-:Y:S02]  /*3b30*/  PLOP3.LUT P4, PT, PT, PT, UP0, 0x80, 0x0 ;  /* 0x000000000000781c */ /* 0x000fe40003f8f008 */
[C---:B------:R-:W-:Y:S08]  /*3b40*/  HMMA.16816.F32 R16, R164.reuse, R174, R16 ;  /* 0x000000aea410723c */ /* 0x040ff00000001810 */
[-C--:B------:R-:W-:Y:S08]  /*3b50*/  HMMA.16816.F32 R20, R164, R184.reuse, R20 ;  /* 0x000000b8a414723c */ /* 0x080ff00000001814 */
[C---:B------:R-:W-:Y:S07]  /*3b60*/  HMMA.16816.F32 R24, R180.reuse, R184, R24 ;  /* 0x000000b8b418723c */ /* 0x040fee0000001818 */
[----:B------:R-:W-:Y:S01]  /*3b70*/  IMAD.MOV.U32 R184, RZ, RZ, 0x40 ;  /* 0x00000040ffb87424 */ /* 0x000fe200078e00ff */
[-C--:B------:R-:W-:Y:S08]  /*3b80*/  HMMA.16816.F32 R28, R180, R186.reuse, R28 ;  /* 0x000000bab41c723c */ /* 0x080ff0000000181c */
[----:B------:R-:W-:Y:S01]  /*3b90*/  HMMA.16816.F32 R32, R164, R186, R32 ;  /* 0x000000baa420723c */ /* 0x000fe20000001820 */
[----:B------:R1:W2:Y:S07]  /*3ba0*/  LDSM.16.M88.4 R164, [R2+0x3000] ;  /* 0x0030000002a4783b */ /* 0x0002ae0000000200 */
[-C--:B------:R-:W-:Y:S05]  /*3bb0*/  HMMA.16816.F32 R4, R188, R196.reuse, R4 ;  /* 0x000000c4bc04723c */ /* 0x080fea0000001804 */
[----:B-1----:R-:W-:Y:S11]  /*3bc0*/  FMUL.FTZ R2, R241, 1.4426950216293334961 ;  /* 0x3fb8aa3bf1027820 */ /* 0x002ff60000410000 */
[----:B------:R-:W-:Y:S08]  /*3bd0*/  @!UPT UIADD3 URZ, URZ, URZ, URZ ;  /* 0x0000003f3f3ff290 */ /* 0x000ff0000fffe03f */
[----:B------:R-:W-:Y:S02]  /*3be0*/  @P0 FSEL R4, R4, -INF , !P3 ;  /* 0xff80000004040808 */ /* 0x000fe40005800000 */
[----:B------:R-:W-:Y:S02]  /*3bf0*/  PLOP3.LUT P0, PT, PT, PT, UP0, 0x80, 0x0 ;  /* 0x000000000000781c */ /* 0x000fe40003f0f008 */
[----:B------:R-:W-:Y:S01]  /*3c00*/  @P2 FSEL R5, R5, -INF , !P5 ;  /* 0xff80000005052808 */ /* 0x000fe20006800000 */
[--C-:B------:R-:W-:Y:S01]  /*3c10*/  FFMA.FTZ R4, R4, c[0x0][0x23c], -R169.reuse ;  /* 0x00008f0004047a23 */ /* 0x100fe200000108a9 */
[----:B------:R-:W-:Y:S01]  /*3c20*/  PLOP3.LUT P2, PT, PT, PT, UP0, 0x80, 0x0 ;  /* 0x000000000000781c */ /* 0x000fe20003f4f008 */
[C---:B--2---:R-:W-:Y:S02]  /*3c30*/  HMMA.16816.F32 R8, R164.reuse, R196, R8 ;  /* 0x000000c4a408723c */ /* 0x044fe40000001808 */
[----:B------:R1:W-:Y:S02]  /*3c40*/  MUFU.EX2 R202, R4 ;  /* 0x0000000400ca7308 */ /* 0x0003e40000000800 */
[----:B------:R-:W-:Y:S04]  /*3c50*/  FFMA.FTZ R5, R5, c[0x0][0x23c], -R169 ;  /* 0x00008f0005057a23 */ /* 0x000fe800000108a9 */
[----:B------:R-:W-:Y:S01]  /*3c60*/  @P0 FSEL R6, R6, -INF , !P3 ;  /* 0xff80000006060808 */ /* 0x000fe20005800000 */
[-C--:B------:R-:W-:Y:S01]  /*3c70*/  HMMA.16816.F32 R12, R164, R198.reuse, R12 ;  /* 0x000000c6a40c723c */ /* 0x080fe2000000180c */
[----:B------:R-:W-:Y:S02]  /*3c80*/  PLOP3.LUT P0, PT, PT, PT, UP0, 0x80, 0x0 ;  /* 0x000000000000781c */ /* 0x000fe40003f0f008 */
[----:B------:R-:W-:Y:S01]  /*3c90*/  MUFU.EX2 R197, R5 ;  /* 0x0000000500c57308 */ /* 0x000fe20000000800 */
[----:B------:R-:W-:Y:S01]  /*3ca0*/  @P2 FSEL R7, R7, -INF , !P5 ;  /* 0xff80000007072808 */ /* 0x000fe20006800000 */
[--C-:B------:R-:W-:Y:S01]  /*3cb0*/  FFMA.FTZ R6, R6, c[0x0][0x23c], -R3.reuse ;  /* 0x00008f0006067a23 */ /* 0x100fe20000010803 */
[----:B------:R-:W-:Y:S02]  /*3cc0*/  FSETP.NEU.FTZ.AND P2, PT, R241, -INF , PT ;  /* 0xff800000f100780b */ /* 0x000fe40003f5d000 */
[C---:B------:R-:W-:Y:S04]  /*3cd0*/  HMMA.16816.F32 R16, R188.reuse, R198, R16 ;  /* 0x000000c6bc10723c */ /* 0x040fe80000001810 */
[----:B------:R-:W-:Y:S01]  /*3ce0*/  FSEL R2, R2, RZ, P2 ;  /* 0x000000ff02027208 */ /* 0x000fe20001000000 */
[----:B------:R-:W-:Y:S01]  /*3cf0*/  FFMA.FTZ R7, R7, c[0x0][0x23c], -R3 ;  /* 0x00008f0007077a23 */ /* 0x000fe20000010803 */
[----:B------:R-:W-:Y:S01]  /*3d00*/  PLOP3.LUT P2, PT, PT, PT, UP0, 0x80, 0x0 ;  /* 0x000000000000781c */ /* 0x000fe20003f4f008 */
[----:B------:R-:W-:Y:S01]  /*3d10*/  MUFU.EX2 R180, R6 ;  /* 0x0000000600b47308 */ /* 0x000fe20000000800 */
[----:B------:R-:W-:Y:S02]  /*3d20*/  @P0 FSEL R8, R8, -INF , !P3 ;  /* 0xff80000008080808 */ /* 0x000fe40005800000 */
[----:B------:R-:W-:Y:S02]  /*3d30*/  PLOP3.LUT P0, PT, PT, PT, UP0, 0x80, 0x0 ;  /* 0x000000000000781c */ /* 0x000fe40003f0f008 */
[----:B------:R-:W-:Y:S01]  /*3d40*/  @P4 FSEL R9, R9, -INF , !P5 ;  /* 0xff80000009094808 */ /* 0x000fe20006800000 */
[--C-:B------:R-:W-:Y:S01]  /*3d50*/  FFMA.FTZ R8, R8, c[0x0][0x23c], -R2.reuse ;  /* 0x00008f0008087a23 */ /* 0x100fe20000010802 */
[----:B------:R-:W-:Y:S02]  /*3d60*/  FSETP.NEU.FTZ.AND P4, PT, R242, -INF , PT ;  /* 0xff800000f200780b */ /* 0x000fe40003f9d000 */
[----:B------:R-:W-:Y:S01]  /*3d70*/  SEL R196, R184, 0xffffffc0, !P1 ;  /* 0xffffffc0b8c47807 */ /* 0x000fe20004800000 */
[----:B------:R2:W3:Y:S01]  /*3d80*/  MUFU.EX2 R234, R7 ;  /* 0x0000000700ea7308 */ /* 0x0004e20000000800 */
[----:B------:R-:W-:Y:S01]  /*3d90*/  FSEL R0, R0, RZ, P4 ;  /* 0x000000ff00007208 */ /* 0x000fe20002000000 */
[----:B------:R-:W-:Y:S01]  /*3da0*/  FFMA.FTZ R9, R9, c[0x0][0x23c], -R2 ;  /* 0x00008f0009097a23 */ /* 0x000fe20000010802 */
[----:B------:R-:W-:Y:S01]  /*3db0*/  @P2 FSEL R10, R10, -INF , !P3 ;  /* 0xff8000000a0a2808 */ /* 0x000fe20005800000 */
[----:B------:R-:W-:Y:S01]  /*3dc0*/  IMAD.IADD R184, R196, 0x1, R207 ;  /* 0x00000001c4b87824 */ /* 0x000fe200078e02cf */
[----:B------:R-:W-:Y:S02]  /*3dd0*/  PLOP3.LUT P3, PT, PT, PT, UP0, 0x80, 0x0 ;  /* 0x000000000000781c */ /* 0x000fe40003f6f008 */
[----:B------:R-:W-:Y:S01]  /*3de0*/  PLOP3.LUT P4, PT, PT, PT, UP0, 0x80, 0x0 ;  /* 0x000000000000781c */ /* 0x000fe20003f8f008 */
[--C-:B------:R-:W-:Y:S01]  /*3df0*/  FFMA.FTZ R10, R10, c[0x0][0x23c], -R0.reuse ;  /* 0x00008f000a0a7a23 */ /* 0x100fe20000010800 */
[----:B------:R-:W-:Y:S01]  /*3e00*/  PLOP3.LUT P2, PT, PT, PT, UP0, 0x80, 0x0 ;  /* 0x000000000000781c */ /* 0x000fe20003f4f008 */
[----:B------:R4:W-:Y:S01]  /*3e10*/  MUFU.EX2 R238, R8 ;  /* 0x0000000800ee7308 */ /* 0x0009e20000000800 */
[----:B-1----:R-:W-:Y:S02]  /*3e20*/  @P0 IADD3 R4, R168, 0x8, RZ ;  /* 0x00000008a8040810 */ /* 0x002fe40007ffe0ff */
[----:B------:R-:W-:Y:S02]  /*3e30*/  PLOP3.LUT P0, PT, PT, PT, UP0, 0x80, 0x0 ;  /* 0x000000000000781c */ /* 0x000fe40003f0f008 */
[----:B------:R-:W-:Y:S03]  /*3e40*/  @P6 ISETP.GE.AND P6, PT, R4, UR6, PT ;  /* 0x0000000604006c0c */ /* 0x000fe6000bfc6270 */
[----:B------:R-:W-:Y:S02]  /*3e50*/  @P3 IADD3 R4, R168, 0x9, RZ ;  /* 0x00000009a8043810 */ /* 0x000fe40007ffe0ff */
[----:B------:R-:W-:Y:S01]  /*3e60*/  PLOP3.LUT P3, PT, PT, PT, UP0, 0x80, 0x0 ;  /* 0x000000000000781c */ /* 0x000fe20003f6f008 */
[----:B------:R-:W-:Y:S01]  /*3e70*/  MUFU.EX2 R237, R9 ;  /* 0x0000000900ed7308 */ /* 0x000fe20000000800 */
[----:B------:R-:W-:Y:S02]  /*3e80*/  @P4 ISETP.GE.AND P4, PT, R4, UR6, PT ;  /* 0x0000000604004c0c */ /* 0x000fe4000bf86270 */
[----:B------:R-:W-:Y:S01]  /*3e90*/  @P2 FSEL R11, R11, -INF , !P5 ;  /* 0xff8000000b0b2808 */ /* 0x000fe20006800000 */
[----:B--2---:R-:W1:Y:S01]  /*3ea0*/  LDSM.16.M88.4 R4, [R212+0x10800] ;  /* 0x01080000d404783b */ /* 0x004e620000000200 */
[----:B------:R-:W-:Y:S02]  /*3eb0*/  PLOP3.LUT P2, PT, PT, PT, UP0, 0x80, 0x0 ;  /* 0x000000000000781c */ /* 0x000fe40003f4f008 */
[----:B------:R-:W-:Y:S01]  /*3ec0*/  @P0 FSEL R12, R12, -INF , !P6 ;  /* 0xff8000000c0c0808 */ /* 0x000fe20007000000 */
[----:B------:R-:W-:Y:S01]  /*3ed0*/  FFMA.FTZ R11, R11, c[0x0][0x23c], -R0 ;  /* 0x00008f000b0b7a23 */ /* 0x000fe20000010800 */
[----:B------:R-:W-:Y:S01]  /*3ee0*/  PLOP3.LUT P0, PT, PT, PT, UP0, 0x80, 0x0 ;  /* 0x000000000000781c */ /* 0x000fe20003f0f008 */
[----:B------:R-:W-:Y:S01]  /*3ef0*/  MUFU.EX2 R240, R10 ;  /* 0x0000000a00f07308 */ /* 0x000fe20000000800 */
[----:B------:R-:W-:Y:S01]  /*3f00*/  PLOP3.LUT P5, PT, PT, PT, UP0, 0x80, 0x0 ;  /* 0x000000000000781c */ /* 0x000fe20003faf008 */
[--C-:B------:R-:W-:Y:S01]  /*3f10*/  FFMA.FTZ R12, R12, c[0x0][0x23c], -R2.reuse ;  /* 0x00008f000c0c7a23 */ /* 0x100fe20000010802 */
[----:B------:R-:W-:Y:S02]  /*3f20*/  @P3 FSEL R18, R18, -INF , !P6 ;  /* 0xff80000012123808 */ /* 0x000fe40007000000 */
[----:B------:R-:W-:Y:S03]  /*3f30*/  PLOP3.LUT P3, PT, PT, PT, UP0, 0x80, 0x0 ;  /* 0x000000000000781c */ /* 0x000fe60003f6f008 */
[----:B------:R-:W-:Y:S01]  /*3f40*/  @P2 FSEL R13, R13, -INF , !P4 ;  /* 0xff8000000d0d2808 */ /* 0x000fe20006000000 */
[----:B------:R-:W-:Y:S01]  /*3f50*/  FFMA.FTZ R18, R18, c[0x0][0x23c], -R3 ;  /* 0x00008f0012127a23 */ /* 0x000fe20000010803 */
[----:B------:R-:W-:Y:S01]  /*3f60*/  PLOP3.LUT P2, PT, PT, PT, UP0, 0x80, 0x0 ;  /* 0x000000000000781c */ /* 0x000fe20003f4f008 */
[----:B------:R-:W-:Y:S01]  /*3f70*/  MUFU.EX2 R239, R11 ;  /* 0x0000000b00ef7308 */ /* 0x000fe20000000800 */
[----:B------:R-:W-:Y:S01]  /*3f80*/  @P0 FSEL R14, R14, -INF , !P6 ;  /* 0xff8000000e0e0808 */ /* 0x000fe20007000000 */
[----:B------:R-:W-:Y:S01]  /*3f90*/  FFMA.FTZ R13, R13, c[0x0][0x23c], -R2 ;  /* 0x00008f000d0d7a23 */ /* 0x000fe20000010802 */
[----:B------:R-:W-:Y:S03]  /*3fa0*/  PLOP3.LUT P0, PT, PT, PT, UP0, 0x80, 0x0 ;  /* 0x000000000000781c */ /* 0x000fe60003f0f008 */
[--C-:B------:R-:W-:Y:S04]  /*3fb0*/  FFMA.FTZ R14, R14, c[0x0][0x23c], -R0.reuse ;  /* 0x00008f000e0e7a23 */ /* 0x100fe80000010800 */
[----:B------:R-:W-:Y:S02]  /*3fc0*/  MUFU.EX2 R203, R18 ;  /* 0x0000001200cb7308 */ /* 0x000fe40000000800 */
[----:B------:R-:W-:Y:S02]  /*3fd0*/  @P2 FSEL R15, R15, -INF , !P4 ;  /* 0xff8000000f0f2808 */ /* 0x000fe40006000000 */
[----:B------:R-:W-:Y:S02]  /*3fe0*/  PLOP3.LUT P2, PT, PT, PT, UP0, 0x80, 0x0 ;  /* 0x000000000000781c */ /* 0x000fe40003f4f008 */
[----:B------:R-:W-:Y:S01]  /*3ff0*/  @P0 FSEL R16, R16, -INF , !P6 ;  /* 0xff80000010100808 */ /* 0x000fe20007000000 */
[----:B------:R-:W-:Y:S01]  /*4000*/  FFMA.FTZ R15, R15, c[0x0][0x23c], -R0 ;  /* 0x00008f000f0f7a23 */ /* 0x000fe20000010800 */
[----:B------:R-:W-:Y:S02]  /*4010*/  PLOP3.LUT P0, PT, PT, PT, UP0, 0x80, 0x0 ;  /* 0x000000000000781c */ /* 0x000fe40003f0f008 */
[----:B------:R-:W-:Y:S01]  /*4020*/  PLOP3.LUT P6, PT, PT, PT, UP0, 0x80, 0x0 ;  /* 0x000000000000781c */ /* 0x000fe20003fcf008 */
[--C-:B------:R-:W-:Y:S01]  /*4030*/  FFMA.FTZ R16, R16, c[0x0][0x23c], -R169.reuse ;  /* 0x00008f0010107a23 */ /* 0x100fe200000108a9 */
[----:B------:R-:W-:Y:S01]  /*4040*/  MUFU.EX2 R233, R12 ;  /* 0x0000000c00e97308 */ /* 0x000fe20000000800 */
[-C--:B-1----:R-:W-:Y:S04]  /*4050*/  HMMA.16816.F32 R20, R188, R4.reuse, R20 ;  /* 0x00000004bc14723c */ /* 0x082fe80000001814 */
[----:B------:R-:W-:Y:S02]  /*4060*/  @P2 FSEL R17, R17, -INF , !P4 ;  /* 0xff80000011112808 */ /* 0x000fe40006000000 */
[----:B------:R-:W-:Y:S02]  /*4070*/  PLOP3.LUT P2, PT, PT, PT, UP0, 0x80, 0x0 ;  /* 0x000000000000781c */ /* 0x000fe40003f4f008 */
[C---:B------:R-:W-:Y:S01]  /*4080*/  HMMA.16816.F32 R24, R164.reuse, R4, R24 ;  /* 0x00000004a418723c */ /* 0x040fe20000001818 */
[----:B------:R-:W-:Y:S03]  /*4090*/  MUFU.EX2 R200, R16 ;  /* 0x0000001000c87308 */ /* 0x000fe60000000800 */
[----:B----4-:R-:W-:Y:S01]  /*40a0*/  @P0 IADD3 R8, R168, 0x10, RZ ;  /* 0x00000010a8080810 */ /* 0x010fe20007ffe0ff */
[----:B------:R-:W-:Y:S01]  /*40b0*/  FFMA.FTZ R17, R17, c[0x0][0x23c], -R169 ;  /* 0x00008f0011117a23 */ /* 0x000fe200000108a9 */
[----:B------:R-:W-:Y:S02]  /*40c0*/  PLOP3.LUT P0, PT, PT, PT, UP0, 0x80, 0x0 ;  /* 0x000000000000781c */ /* 0x000fe40003f0f008 */
[-C--:B------:R-:W-:Y:S03]  /*40d0*/  HMMA.16816.F32 R28, R164, R6.reuse, R28 ;  /* 0x00000006a41c723c */ /* 0x080fe6000000181c */
[----:B------:R-:W-:Y:S01]  /*40e0*/  @P5 ISETP.GE.AND P5, PT, R8, UR6, PT ;  /* 0x0000000608005c0c */ /* 0x000fe2000bfa6270 */
[----:B------:R-:W-:Y:S01]  /*40f0*/  MUFU.EX2 R198, R17 ;  /* 0x0000001100c67308 */ /* 0x000fe20000000800 */
[----:B------:R-:W-:Y:S02]  /*4100*/  @P3 IADD3 R8, R168, 0x11, RZ ;  /* 0x00000011a8083810 */ /* 0x000fe40007ffe0ff */
[----:B------:R-:W-:Y:S01]  /*4110*/  @P2 FSEL R19, R19, -INF , !P4 ;  /* 0xff80000013132808 */ /* 0x000fe20006000000 */
[----:B------:R-:W-:Y:S01]  /*4120*/  HMMA.16816.F32 R32, R188, R6, R32 ;  /* 0x00000006bc20723c */ /* 0x000fe20000001820 */
[----:B------:R-:W-:Y:S02]  /*4130*/  PLOP3.LUT P2, PT, PT, PT, UP0, 0x80, 0x0 ;  /* 0x000000000000781c */ /* 0x000fe40003f4f008 */
[----:B------:R-:W-:Y:S01]  /*4140*/  PLOP3.LUT P4, PT, PT, PT, UP0, 0x80, 0x0 ;  /* 0x000000000000781c */ /* 0x000fe20003f8f008 */
[----:B------:R-:W-:Y:S01]  /*4150*/  FFMA.FTZ R19, R19, c[0x0][0x23c], -R3 ;  /* 0x00008f0013137a23 */ /* 0x000fe20000010803 */
[----:B------:R-:W-:Y:S01]  /*4160*/  @P6 ISETP.GE.AND P6, PT, R8, UR6, PT ;  /* 0x0000000608006c0c */ /* 0x000fe2000bfc6270 */
[----:B------:R-:W1:Y:S01]  /*4170*/  MUFU.EX2 R232, R13 ;  /* 0x0000000d00e87308 */ /* 0x000e620000000800 */
[----:B------:R-:W-:Y:S02]  /*4180*/  PLOP3.LUT P3, PT, PT, PT, UP0, 0x80, 0x0 ;  /* 0x000000000000781c */ /* 0x000fe40003f6f008 */
[----:B------:R-:W-:Y:S02]  /*4190*/  @P0 FSEL R20, R20, -INF , !P5 ;  /* 0xff80000014140808 */ /* 0x000fe40006800000 */
[----:B------:R-:W-:Y:S02]  /*41a0*/  PLOP3.LUT P0, PT, PT, PT, UP0, 0x80, 0x0 ;  /* 0x000000000000781c */ /* 0x000fe40003f0f008 */
[----:B---3--:R-:W-:Y:S01]  /*41b0*/  F2FP.PACK_AB R5, R234, R180 ;  /* 0x000000b4ea05723e */ /* 0x008fe200000000ff */
[--C-:B------:R-:W-:Y:S02]  /*41c0*/  FFMA.FTZ R20, R20, c[0x0][0x23c], -R169.reuse ;  /* 0x00008f0014147a23 */ /* 0x100fe400000108a9 */
[----:B------:R-:W-:Y:S01]  /*41d0*/  @P4 IADD3 R4, R168, 0x18, RZ ;  /* 0x00000018a8044810 */ /* 0x000fe20007ffe0ff */
[----:B------:R-:W2:Y:S01]  /*41e0*/  MUFU.EX2 R201, R19 ;  /* 0x0000001300c97308 */ /* 0x000ea20000000800 */
[----:B------:R-:W-:Y:S01]  /*41f0*/  @P2 FSEL R21, R21, -INF , !P6 ;  /* 0xff80000015152808 */ /* 0x000fe20007000000 */
[----:B------:R1:W-:Y:S01]  /*4200*/  STS [R224+0x20400], R5 ;  /* 0x02040005e0007388 */ /* 0x0003e20000000800 */
[----:B------:R-:W-:Y:S02]  /*4210*/  PLOP3.LUT P2, PT, PT, PT, UP0, 0x80, 0x0 ;  /* 0x000000000000781c */ /* 0x000fe40003f4f008 */
[----:B------:R-:W-:Y:S01]  /*4220*/  PLOP3.LUT P4, PT, PT, PT, UP0, 0x80, 0x0 ;  /* 0x000000000000781c */ /* 0x000fe20003f8f008 */
[----:B------:R-:W-:Y:S01]  /*4230*/  FFMA.FTZ R21, R21, c[0x0][0x23c], -R169 ;  /* 0x00008f0015157a23 */ /* 0x000fe200000108a9 */
[----:B------:R-:W-:Y:S02]  /*4240*/  @P0 FSEL R22, R22, -INF , !P5 ;  /* 0xff80000016160808 */ /* 0x000fe40006800000 */
[----:B------:R-:W-:Y:S01]  /*4250*/  PLOP3.LUT P0, PT, PT, PT, UP0, 0x80, 0x0 ;  /* 0x000000000000781c */ /* 0x000fe20003f0f008 */
[----:B------:R-:W-:Y:S01]  /*4260*/  MUFU.EX2 R236, R14 ;  /* 0x0000000e00ec7308 */ /* 0x000fe20000000800 */
[----:B------:R-:W-:Y:S01]  /*4270*/  @P3 FSEL R24, R24, -INF , !P5 ;  /* 0xff80000018183808 */ /* 0x000fe20006800000 */
[--C-:B------:R-:W-:Y:S01]  /*4280*/  FFMA.FTZ R22, R22, c[0x0][0x23c], -R3.reuse ;  /* 0x00008f0016167a23 */ /* 0x100fe20000010803 */
[----:B------:R-:W-:Y:S03]  /*4290*/  PLOP3.LUT P3, PT, PT, PT, UP0, 0x80, 0x0 ;  /* 0x000000000000781c */ /* 0x000fe60003f6f008 */
[----:B------:R-:W-:Y:S01]  /*42a0*/  @P2 FSEL R23, R23, -INF , !P6 ;  /* 0xff80000017172808 */ /* 0x000fe20007000000 */
[--C-:B------:R-:W-:Y:S01]  /*42b0*/  FFMA.FTZ R24, R24, c[0x0][0x23c], -R2.reuse ;  /* 0x00008f0018187a23 */ /* 0x100fe20000010802 */
[----:B------:R-:W-:Y:S02]  /*42c0*/  PLOP3.LUT P2, PT, PT, PT, UP0, 0x80, 0x0 ;  /* 0x000000000000781c */ /* 0x000fe40003f4f008 */
[----:B------:R-:W-:Y:S01]  /*42d0*/  MUFU.EX2 R235, R15 ;  /* 0x0000000f00eb7308 */ /* 0x000fe20000000800 */
[----:B------:R-:W-:Y:S01]  /*42e0*/  FFMA.FTZ R23, R23, c[0x0][0x23c], -R3 ;  /* 0x00008f0017177a23 */ /* 0x000fe20000010803 */
[----:B------:R-:W-:Y:S02]  /*42f0*/  @P0 FSEL R25, R25, -INF , !P6 ;  /* 0xff80000019190808 */ /* 0x000fe40007000000 */
[----:B------:R-:W-:Y:S03]  /*4300*/  PLOP3.LUT P0, PT, PT, PT, UP0, 0x80, 0x0 ;  /* 0x000000000000781c */ /* 0x000fe60003f0f008 */
[----:B------:R-:W-:Y:S01]  /*4310*/  FFMA.FTZ R25, R25, c[0x0][0x23c], -R2 ;  /* 0x00008f0019197a23 */ /* 0x000fe20000010802 */
[----:B-1----:R-:W-:Y:S02]  /*4320*/  F2FP.PACK_AB R5, R232, R233 ;  /* 0x000000e9e805723e */ /* 0x002fe400000000ff */
[----:B------:R-:W-:Y:S01]  /*4330*/  MUFU.EX2 R193, R20 ;  /* 0x0000001400c17308 */ /* 0x000fe20000000800 */
[----:B------:R-:W-:Y:S02]  /*4340*/  @P2 FSEL R26, R26, -INF , !P5 ;  /* 0xff8000001a1a2808 */ /* 0x000fe40006800000 */
[----:B------:R-:W-:Y:S02]  /*4350*/  PLOP3.LUT P2, PT, PT, PT, UP0, 0x80, 0x0 ;  /* 0x000000000000781c */ /* 0x000fe40003f4f008 */
[----:B------:R-:W-:Y:S01]  /*4360*/  @P3 ISETP.GE.AND P5, PT, R4, UR6, PT ;  /* 0x0000000604003c0c */ /* 0x000fe2000bfa6270 */
[--C-:B------:R-:W-:Y:S01]  /*4370*/  FFMA.FTZ R26, R26, c[0x0][0x23c], -R0.reuse ;  /* 0x00008f001a1a7a23 */ /* 0x100fe20000010800 */
[----:B------:R-:W-:Y:S02]  /*4380*/  @P0 FSEL R27, R27, -INF , !P6 ;  /* 0xff8000001b1b0808 */ /* 0x000fe40007000000 */
[----:B------:R-:W-:Y:S01]  /*4390*/  PLOP3.LUT P0, PT, PT, PT, UP0, 0x80, 0x0 ;  /* 0x000000000000781c */ /* 0x000fe20003f0f008 */
[----:B------:R-:W-:Y:S01]  /*43a0*/  MUFU.EX2 R192, R21 ;  /* 0x0000001500c07308 */ /* 0x000fe20000000800 */
[----:B------:R-:W-:Y:S01]  /*43b0*/  PLOP3.LUT P3, PT, PT, PT, UP0, 0x80, 0x0 ;  /* 0x000000000000781c */ /* 0x000fe20003f6f008 */
[----:B------:R-:W-:Y:S01]  /*43c0*/  FFMA.FTZ R27, R27, c[0x0][0x23c], -R0 ;  /* 0x00008f001b1b7a23 */ /* 0x000fe20000010800 */
[----:B------:R-:W-:Y:S03]  /*43d0*/  F2FP.PACK_AB R4, R237, R238 ;  /* 0x000000eeed04723e */ /* 0x000fe600000000ff */
[----:B------:R-:W-:Y:S02]  /*43e0*/  @P2 IADD3 R168, R168, 0x19, RZ ;  /* 0x00000019a8a82810 */ /* 0x000fe40007ffe0ff */
[----:B------:R-:W-:Y:S02]  /*43f0*/  PLOP3.LUT P2, PT, PT, PT, UP0, 0x80, 0x0 ;  /* 0x000000000000781c */ /* 0x000fe40003f4f008 */
[----:B------:R-:W-:Y:S01]  /*4400*/  @P4 ISETP.GE.AND P4, PT, R168, UR6, PT ;  /* 0x00000006a8004c0c */ /* 0x000fe2000bf86270 */
[----:B------:R-:W-:Y:S03]  /*4410*/  MUFU.EX2 R195, R22 ;  /* 0x0000001600c37308 */ /* 0x000fe60000000800 */
[----:B------:R-:W-:Y:S05]  /*4420*/  @P3 FSEL R28, R28, -INF , !P5 ;  /* 0xff8000001c1c3808 */ /* 0x000fea0006800000 */
[----:B------:R-:W-:Y:S02]  /*4430*/  FFMA.FTZ R28, R28, c[0x0][0x23c], -R2 ;  /* 0x00008f001c1c7a23 */ /* 0x000fe40000010802 */
[----:B------:R-:W-:Y:S01]  /*4440*/  @P2 FSEL R30, R30, -INF , !P5 ;  /* 0xff8000001e1e2808 */ /* 0x000fe20006800000 */
[----:B------:R-:W1:Y:S01]  /*4450*/  MUFU.EX2 R194, R23 ;  /* 0x0000001700c27308 */ /* 0x000e620000000800 */
[----:B------:R-:W-:Y:S02]  /*4460*/  @P0 FSEL R29, R29, -INF , !P4 ;  /* 0xff8000001d1d0808 */ /* 0x000fe40006000000 */
[----:B------:R-:W-:Y:S01]  /*4470*/  PLOP3.LUT P0, PT, PT, PT, UP0, 0x80, 0x0 ;  /* 0x000000000000781c */ /* 0x000fe20003f0f008 */
[----:B------:R-:W-:Y:S01]  /*4480*/  FFMA.FTZ R30, R30, c[0x0][0x23c], -R0 ;  /* 0x00008f001e1e7a23 */ /* 0x000fe20000010800 */
[----:B------:R-:W-:Y:S01]  /*4490*/  PLOP3.LUT P2, PT, PT, PT, UP0, 0x80, 0x0 ;  /* 0x000000000000781c */ /* 0x000fe20003f4f008 */
[----:B------:R-:W-:Y:S04]  /*44a0*/  FFMA.FTZ R2, R29, c[0x0][0x23c], -R2 ;  /* 0x00008f001d027a23 */ /* 0x000fe80000010802 */
[----:B------:R3:W-:Y:S06]  /*44b0*/  MUFU.EX2 R187, R2 ;  /* 0x0000000200bb7308 */ /* 0x0007ec0000000800 */
[----:B------:R-:W-:Y:S02]  /*44c0*/  @P0 FSEL R32, R32, -INF , !P5 ;  /* 0xff80000020200808 */ /* 0x000fe40006800000 */
[----:B------:R-:W-:Y:S02]  /*44d0*/  PLOP3.LUT P0, PT, PT, PT, UP0, 0x80, 0x0 ;  /* 0x000000000000781c */ /* 0x000fe40003f0f008 */
[----:B------:R-:W-:Y:S01]  /*44e0*/  @P2 FSEL R33, R33, -INF , !P4 ;  /* 0xff80000021212808 */ /* 0x000fe20006000000 */
[--C-:B------:R-:W-:Y:S01]  /*44f0*/  FFMA.FTZ R32, R32, c[0x0][0x23c], -R169.reuse ;  /* 0x00008f0020207a23 */ /* 0x100fe200000108a9 */
[----:B------:R-:W-:Y:S01]  /*4500*/  PLOP3.LUT P2, PT, PT, PT, UP0, 0x80, 0x0 ;  /* 0x000000000000781c */ /* 0x000fe20003f4f008 */
[----:B------:R-:W-:Y:S02]  /*4510*/  MUFU.EX2 R230, R24 ;  /* 0x0000001800e67308 */ /* 0x000fe40000000800 */
[----:B------:R-:W-:Y:S06]  /*4520*/  FFMA.FTZ R169, R33, c[0x0][0x23c], -R169 ;  /* 0x00008f0021a97a23 */ /* 0x000fec00000108a9 */
[----:B------:R-:W-:Y:S02]  /*4530*/  @P0 FSEL R34, R34, -INF , !P5 ;  /* 0xff80000022220808 */ /* 0x000fe40006800000 */
[----:B------:R-:W-:Y:S01]  /*4540*/  PLOP3.LUT P0, PT, PT, PT, UP0, 0x80, 0x0 ;  /* 0x000000000000781c */ /* 0x000fe20003f0f008 */
[----:B------:R-:W-:Y:S01]  /*4550*/  MUFU.EX2 R181, R32 ;  /* 0x0000002000b57308 */ /* 0x000fe20000000800 */
[----:B---3--:R-:W-:Y:S01]  /*4560*/  F2FP.PACK_AB R2, R197, R202 ;  /* 0x000000cac502723e */ /* 0x008fe200000000ff */
[--C-:B------:R-:W-:Y:S01]  /*4570*/  FFMA.FTZ R34, R34, c[0x0][0x23c], -R3.reuse ;  /* 0x00008f0022227a23 */ /* 0x100fe20000010803 */
[----:B------:R-:W-:Y:S03]  /*4580*/  @P2 FSEL R35, R35, -INF , !P4 ;  /* 0xff80000023232808 */ /* 0x000fe60006000000 */
[----:B------:R3:W-:Y:S02]  /*4590*/  STS [R224+0x20000], R2 ;  /* 0x02000002e0007388 */ /* 0x0007e40000000800 */
[----:B------:R-:W-:Y:S02]  /*45a0*/  FFMA.FTZ R3, R35, c[0x0][0x23c], -R3 ;  /* 0x00008f0023037a23 */ /* 0x000fe40000010803 */
[----:B------:R-:W4:Y:S02]  /*45b0*/  MUFU.EX2 R182, R169 ;  /* 0x000000a900b67308 */ /* 0x000f240000000800 */
[----:B------:R-:W-:Y:S05]  /*45c0*/  @P0 FSEL R31, R31, -INF , !P4 ;  /* 0xff8000001f1f0808 */ /* 0x000fea0006000000 */
[----:B------:R-:W-:Y:S03]  /*45d0*/  FFMA.FTZ R0, R31, c[0x0][0x23c], -R0 ;  /* 0x00008f001f007a23 */ /* 0x000fe60000010800 */
[----:B------:R1:W-:Y:S10]  /*45e0*/  MUFU.EX2 R183, R3 ;  /* 0x0000000300b77308 */ /* 0x0003f40000000800 */
[----:B------:R2:W-:Y:S01]  /*45f0*/  MUFU.EX2 R186, R0 ;  /* 0x0000000000ba7308 */ /* 0x0005e20000000800 */
[----:B---3--:R-:W-:Y:S05]  /*4600*/  F2FP.PACK_AB R2, R198, R200 ;  /* 0x000000c8c602723e */ /* 0x008fea00000000ff */
[----:B------:R3:W-:Y:S04]  /*4610*/  STS [R227+0x20000], R2 ;  /* 0x02000002e3007388 */ /* 0x0007e80000000800 */
[----:B------:R-:W-:Y:S01]  /*4620*/  MUFU.EX2 R185, R34 ;  /* 0x0000002200b97308 */ /* 0x000fe20000000800 */
[----:B-1----:R-:W-:Y:S09]  /*4630*/  F2FP.PACK_AB R3, R239, R240 ;  /* 0x000000f0ef03723e */ /* 0x002ff200000000ff */
[----:B------:R-:W1:Y:S01]  /*4640*/  MUFU.EX2 R199, R25 ;  /* 0x0000001900c77308 */ /* 0x000e620000000800 */
[----:B--2---:R-:W-:Y:S05]  /*4650*/  F2FP.PACK_AB R0, R201, R203 ;  /* 0x000000cbc900723e */ /* 0x004fea00000000ff */
[----:B------:R4:W-:Y:S04]  /*4660*/  STS [R227+0x20400], R0 ;  /* 0x02040000e3007388 */ /* 0x0009e80000000800 */
[----:B------:R-:W-:Y:S01]  /*4670*/  MUFU.EX2 R231, R26 ;  /* 0x0000001a00e77308 */ /* 0x000fe20000000800 */
[----:B---3--:R-:W-:Y:S01]  /*4680*/  F2FP.PACK_AB R2, R194, R195 ;  /* 0x000000c3c202723e */ /* 0x008fe200000000ff */
[----:B------:R2:W-:Y:S04]  /*4690*/  STS [R224+0x21000], R4 ;  /* 0x02100004e0007388 */ /* 0x0005e80000000800 */
[----:B------:R3:W-:Y:S04]  /*46a0*/  STS [R224+0x21400], R3 ;  /* 0x02140003e0007388 */ /* 0x0007e80000000800 */
[----:B------:R-:W1:Y:S01]  /*46b0*/  MUFU.EX2 R229, R27 ;  /* 0x0000001b00e57308 */ /* 0x000e620000000800 */
[----:B------:R1:W-:Y:S09]  /*46c0*/  STS [R227+0x21000], R5 ;  /* 0x02100005e3007388 */ /* 0x0003f20000000800 */
[----:B------:R-:W1:Y:S01]  /*46d0*/  MUFU.EX2 R188, R28 ;  /* 0x0000001c00bc7308 */ /* 0x000e620000000800 */
[----:B----4-:R-:W-:Y:S02]  /*46e0*/  F2FP.PACK_AB R0, R182, R181 ;  /* 0x000000b5b600723e */ /* 0x010fe400000000ff */
[----:B--2---:R-:W-:Y:S07]  /*46f0*/  F2FP.PACK_AB R4, R235, R236 ;  /* 0x000000eceb04723e */ /* 0x004fee00000000ff */
[----:B------:R-:W2:Y:S01]  /*4700*/  MUFU.EX2 R189, R30 ;  /* 0x0000001e00bd7308 */ /* 0x000ea20000000800 */
[----:B---3--:R-:W-:Y:S01]  /*4710*/  F2FP.PACK_AB R3, R192, R193 ;  /* 0x000000c1c003723e */ /* 0x008fe200000000ff */
[----:B------:R3:W-:Y:S01]  /*4720*/  STS [R227+0x21400], R4 ;  /* 0x02140004e3007388 */ /* 0x0007e20000000800 */
[----:B-1----:R-:W-:Y:S03]  /*4730*/  F2FP.PACK_AB R5, R199, R230 ;  /* 0x000000e6c705723e */ /* 0x002fe600000000ff */
[----:B------:R1:W-:Y:S04]  /*4740*/  STS [R225+0x20000], R3 ;  /* 0x02000003e1007388 */ /* 0x0003e80000000800 */
[----:B------:R4:W-:Y:S04]  /*4750*/  STS [R225+0x20400], R2 ;  /* 0x02040002e1007388 */ /* 0x0009e80000000800 */
[----:B------:R2:W-:Y:S01]  /*4760*/  STS [R226+0x20000], R0 ;  /* 0x02000000e2007388 */ /* 0x0005e20000000800 */
[----:B---3--:R-:W-:Y:S02]  /*4770*/  F2FP.PACK_AB R4, R229, R231 ;  /* 0x000000e7e504723e */ /* 0x008fe400000000ff */
[----:B-1----:R-:W-:Y:S02]  /*4780*/  F2FP.PACK_AB R3, R183, R185 ;  /* 0x000000b9b703723e */ /* 0x002fe400000000ff */
[----:B----4-:R-:W-:Y:S03]  /*4790*/  F2FP.PACK_AB R2, R187, R188 ;  /* 0x000000bcbb02723e */ /* 0x010fe600000000ff */
[----:B------:R1:W-:Y:S01]  /*47a0*/  STS [R226+0x20400], R3 ;  /* 0x02040003e2007388 */ /* 0x0003e20000000800 */
[----:B--2---:R-:W-:Y:S03]  /*47b0*/  F2FP.PACK_AB R0, R186, R189 ;  /* 0x000000bdba00723e */ /* 0x004fe600000000ff */
[----:B------:R-:W-:Y:S04]  /*47c0*/  STS [R225+0x21000], R5 ;  /* 0x02100005e1007388 */ /* 0x000fe80000000800 */
[----:B------:R-:W-:Y:S04]  /*47d0*/  STS [R225+0x21400], R4 ;  /* 0x02140004e1007388 */ /* 0x000fe80000000800 */
[----:B------:R2:W-:Y:S04]  /*47e0*/  STS [R226+0x21000], R2 ;  /* 0x02100002e2007388 */ /* 0x0005e80000000800 */
[----:B------:R3:W-:Y:S04]  /*47f0*/  STS [R226+0x21400], R0 ;  /* 0x02140000e2007388 */ /* 0x0007e80000000800 */
[----:B------:R-:W-:Y:S01]  /*4800*/  LDSM.16.M88.4 R32, [R207+0x8000] ;  /* 0x00800000cf20783b */ /* 0x000fe20000000200 */
[----:B-1----:R-:W-:Y:S07]  /*4810*/  IMAD.IADD R3, R196, 0x1, R208 ;  /* 0x00000001c4037824 */ /* 0x002fee00078e02d0 */
[----:B------:R-:W1:Y:S08]  /*4820*/  LDSM.16.M88.4 R16, [R210+0x14000] ;  /* 0x01400000d210783b */ /* 0x000e700000000200 */
[----:B------:R-:W4:Y:S08]  /*4830*/  LDSM.16.M88.4 R28, [R207+0x9000] ;  /* 0x00900000cf1c783b */ /* 0x000f300000000200 */
[----:B------:R-:W4:Y:S08]  /*4840*/  LDSM.16.M88.4 R164, [R210+0x14800] ;  /* 0x01480000d2a4783b */ /* 0x000f300000000200 */
[----:B--2---:R-:W2:Y:S04]  /*4850*/  LDL R2, [R1] ;  /* 0x0000000001027983 */ /* 0x004ea80000100800 */
[----:B------:R-:W-:Y:S08]  /*4860*/  LDSM.16.M88.4 R168, [R208+0x8000] ;  /* 0x00800000d0a8783b */ /* 0x000ff00000000200 */
[----:B---3--:R-:W3:Y:S01]  /*4870*/  LDL R0, [R1+0x4] ;  /* 0x0000040001007983 */ /* 0x008ee20000100800 */
[-C--:B-1----:R-:W-:Y:S03]  /*4880*/  HMMA.16816.F32 R4, R32, R16.reuse, RZ ;  /* 0x000000102004723c */ /* 0x082fe600000018ff */
[----:B------:R-:W1:Y:S05]  /*4890*/  LDSM.16.M88.4 R172, [R211+0x14000] ;  /* 0x01400000d3ac783b */ /* 0x000e6a0000000200 */
[C---:B----4-:R-:W-:Y:S03]  /*48a0*/  HMMA.16816.F32 R8, R28.reuse, R16, RZ ;  /* 0x000000101c08723c */ /* 0x050fe600000018ff */
[----:B------:R-:W4:Y:S05]  /*48b0*/  LDSM.16.M88.4 R176, [R208+0x9000] ;  /* 0x00900000d0b0783b */ /* 0x000f2a0000000200 */
[-C--:B------:R-:W-:Y:S08]  /*48c0*/  HMMA.16816.F32 R12, R28, R18.reuse, RZ ;  /* 0x000000121c0c723c */ /* 0x080ff000000018ff */
[C---:B------:R-:W-:Y:S08]  /*48d0*/  HMMA.16816.F32 R16, R32.reuse, R18, RZ ;  /* 0x000000122010723c */ /* 0x040ff000000018ff */
[-C--:B------:R-:W-:Y:S08]  /*48e0*/  HMMA.16816.F32 R20, R32, R164.reuse, RZ ;  /* 0x000000a42014723c */ /* 0x080ff000000018ff */
[C---:B------:R-:W-:Y:S08]  /*48f0*/  HMMA.16816.F32 R24, R28.reuse, R164, RZ ;  /* 0x000000a41c18723c */ /* 0x040ff000000018ff */
[-C--:B------:R-:W-:Y:S08]  /*4900*/  HMMA.16816.F32 R28, R28, R166.reuse, RZ ;  /* 0x000000a61c1c723c */ /* 0x080ff000000018ff */
[----:B------:R-:W-:Y:S01]  /*4910*/  HMMA.16816.F32 R32, R32, R166, RZ ;  /* 0x000000a62020723c */ /* 0x000fe200000018ff */
[----:B------:R-:W4:Y:S07]  /*4920*/  LDSM.16.M88.4 R164, [R211+0x14800] ;  /* 0x01480000d3a4783b */ /* 0x000f2e0000000200 */
[-C--:B-1----:R-:W-:Y:S08]  /*4930*/  HMMA.16816.F32 R4, R168, R172.reuse, R4 ;  /* 0x000000aca804723c */ /* 0x082ff00000001804 */
[C---:B----4-:R-:W-:Y:S08]  /*4940*/  HMMA.16816.F32 R8, R176.reuse, R172, R8 ;  /* 0x000000acb008723c */ /* 0x050ff00000001808 */
[-C--:B------:R-:W-:Y:S08]  /*4950*/  HMMA.16816.F32 R12, R176, R174.reuse, R12 ;  /* 0x000000aeb00c723c */ /* 0x080ff0000000180c */
[C---:B------:R-:W-:Y:S01]  /*4960*/  HMMA.16816.F32 R16, R168.reuse, R174, R16 ;  /* 0x000000aea810723c */ /* 0x040fe20000001810 */
[----:B------:R-:W-:Y:S07]  /*4970*/  LDSM.16.M88.4 R172, [R184+0x8000] ;  /* 0x00800000b8ac783b */ /* 0x000fee0000000200 */
[-C--:B------:R-:W-:Y:S08]  /*4980*/  HMMA.16816.F32 R20, R168, R164.reuse, R20 ;  /* 0x000000a4a814723c */ /* 0x080ff00000001814 */
[C---:B------:R-:W-:Y:S08]  /*4990*/  HMMA.16816.F32 R24, R176.reuse, R164, R24 ;  /* 0x000000a4b018723c */ /* 0x040ff00000001818 */
[-C--:B------:R-:W-:Y:S01]  /*49a0*/  HMMA.16816.F32 R28, R176, R166.reuse, R28 ;  /* 0x000000a6b01c723c */ /* 0x080fe2000000181c */
[----:B------:R-:W1:Y:S07]  /*49b0*/  LDSM.16.M88.4 R176, [R213+0x14000] ;  /* 0x01400000d5b0783b */ /* 0x000e6e0000000200 */
[----:B------:R-:W-:Y:S01]  /*49c0*/  HMMA.16816.F32 R32, R168, R166, R32 ;  /* 0x000000a6a820723c */ /* 0x000fe20000001820 */
[----:B------:R-:W4:Y:S08]  /*49d0*/  LDSM.16.M88.4 R164, [R184+0x9000] ;  /* 0x00900000b8a4783b */ /* 0x000f300000000200 */
[----:B------:R-:W4:Y:S01]  /*49e0*/  LDSM.16.M88.4 R168, [R213+0x14800] ;  /* 0x01480000d5a8783b */ /* 0x000f220000000200 */
[-C--:B-1----:R-:W-:Y:S08]  /*49f0*/  HMMA.16816.F32 R4, R172, R176.reuse, R4 ;  /* 0x000000b0ac04723c */ /* 0x082ff00000001804 */
[C---:B----4-:R-:W-:Y:S08]  /*4a00*/  HMMA.16816.F32 R8, R164.reuse, R176, R8 ;  /* 0x000000b0a408723c */ /* 0x050ff00000001808 */
[-C--:B------:R-:W-:Y:S08]  /*4a10*/  HMMA.16816.F32 R12, R164, R178.reuse, R12 ;  /* 0x000000b2a40c723c */ /* 0x080ff0000000180c */
[C---:B------:R-:W-:Y:S08]  /*4a20*/  HMMA.16816.F32 R16, R172.reuse, R178, R16 ;  /* 0x000000b2ac10723c */ /* 0x040ff00000001810 */
[-C--:B------:R-:W-:Y:S08]  /*4a30*/  HMMA.16816.F32 R20, R172, R168.reuse, R20 ;  /* 0x000000a8ac14723c */ /* 0x080ff00000001814 */
[C---:B------:R-:W-:Y:S08]  /*4a40*/  HMMA.16816.F32 R24, R164.reuse, R168, R24 ;  /* 0x000000a8a418723c */ /* 0x040ff00000001818 */
[-C--:B------:R-:W-:Y:S01]  /*4a50*/  HMMA.16816.F32 R28, R164, R170.reuse, R28 ;  /* 0x000000aaa41c723c */ /* 0x080fe2000000181c */
[----:B------:R-:W-:Y:S07]  /*4a60*/  LDSM.16.M88.4 R164, [R3+0x8000] ;  /* 0x0080000003a4783b */ /* 0x000fee0000000200 */
[----:B------:R-:W-:Y:S01]  /*4a70*/  HMMA.16816.F32 R32, R172, R170, R32 ;  /* 0x000000aaac20723c */ /* 0x000fe20000001820 */
[----:B------:R-:W1:Y:S08]  /*4a80*/  LDSM.16.M88.4 R168, [R212+0x14000] ;  /* 0x01400000d4a8783b */ /* 0x000e700000000200 */
[----:B------:R-:W4:Y:S01]  /*4a90*/  LDSM.16.M88.4 R172, [R3+0x9000] ;  /* 0x0090000003ac783b */ /* 0x000f220000000200 */
[-C--:B-1----:R-:W-:Y:S08]  /*4aa0*/  HMMA.16816.F32 R4, R164, R168.reuse, R4 ;  /* 0x000000a8a404723c */ /* 0x082ff00000001804 */
[C---:B----4-:R-:W-:Y:S08]  /*4ab0*/  HMMA.16816.F32 R8, R172.reuse, R168, R8 ;  /* 0x000000a8ac08723c */ /* 0x050ff00000001808 */
[-C--:B------:R-:W-:Y:S08]  /*4ac0*/  HMMA.16816.F32 R12, R172, R170.reuse, R12 ;  /* 0x000000aaac0c723c */ /* 0x080ff0000000180c */
[C---:B------:R-:W-:Y:S01]  /*4ad0*/  HMMA.16816.F32 R16, R164.reuse, R170, R16 ;  /* 0x000000aaa410723c */ /* 0x040fe20000001810 */
[----:B------:R-:W1:Y:S03]  /*4ae0*/  LDSM.16.M88.4 R168, [R212+0x14800] ;  /* 0x01480000d4a8783b */ /* 0x000e660000000200 */
[----:B--2---:R-:W-:Y:S04]  /*4af0*/  IADD3 R178, P0, R2, UR11, RZ ;  /* 0x0000000b02b27c10 */ /* 0x004fe8000ff1e0ff */
[----:B---3--:R-:W-:Y:S02]  /*4b00*/  IADD3.X R179, R0, UR10, RZ, P0, !PT ;  /* 0x0000000a00b37c10 */ /* 0x008fe400087fe4ff */
[----:B------:R-:W-:Y:S03]  /*4b10*/  PLOP3.LUT P0, PT, PT, PT, UP3, 0x80, 0x0 ;  /* 0x000000000000781c */ /* 0x000fe60003f0f038 */
[----:B------:R-:W2:Y:S04]  /*4b20*/  LDG.E R177, [R178.64] ;  /* 0x00000004b2b17981 */ /* 0x000ea8000c1e1900 */
[----:B------:R-:W3:Y:S04]  /*4b30*/  LDG.E R176, [R178.64+0x20] ;  /* 0x00002004b2b07981 */ /* 0x000ee8000c1e1900 */
[----:B------:R-:W4:Y:S04]  /*4b40*/  LDG.E R2, [R178.64+0x80] ;  /* 0x00008004b2027981 */ /* 0x000f28000c1e1900 */
[----:B------:R2:W2:Y:S01]  /*4b50*/  LDG.E R0, [R178.64+0xa0] ;  /* 0x0000a004b2007981 */ /* 0x0004a2000c1e1900 */
[-C--:B-1----:R-:W-:Y:S08]  /*4b60*/  HMMA.16816.F32 R20, R164, R168.reuse, R20 ;  /* 0x000000a8a414723c */ /* 0x082ff00000001814 */
[C---:B------:R-:W-:Y:S08]  /*4b70*/  HMMA.16816.F32 R24, R172.reuse, R168, R24 ;  /* 0x000000a8ac18723c */ /* 0x040ff00000001818 */
[-C--:B------:R-:W-:Y:S01]  /*4b80*/  HMMA.16816.F32 R28, R172, R170.reuse, R28 ;  /* 0x000000aaac1c723c */ /* 0x080fe2000000181c */
[----:B------:R-:W-:Y:S07]  /*4b90*/  LDSM.16.M88.4 R172, [R207+0xa000] ;  /* 0x00a00000cfac783b */ /* 0x000fee0000000200 */
[----:B------:R-:W-:Y:S01]  /*4ba0*/  HMMA.16816.F32 R32, R164, R170, R32 ;  /* 0x000000aaa420723c */ /* 0x000fe20000001820 */
[----:B------:R-:W1:Y:S08]  /*4bb0*/  LDSM.16.M88.4 R164, [R210+0x18000] ;  /* 0x01800000d2a4783b */ /* 0x000e700000000200 */
[----:B------:R-:W1:Y:S02]  /*4bc0*/  LDSM.16.M88.4 R168, [R207+0xb000] ;  /* 0x00b00000cfa8783b */ /* 0x000e640000000200 */
[-C--:B-1----:R-:W-:Y:S08]  /*4bd0*/  HMMA.16816.F32 R4, R172, R164.reuse, R4 ;  /* 0x000000a4ac04723c */ /* 0x082ff00000001804 */
[C---:B------:R-:W-:Y:S08]  /*4be0*/  HMMA.16816.F32 R8, R168.reuse, R164, R8 ;  /* 0x000000a4a808723c */ /* 0x040ff00000001808 */
[-C--:B------:R-:W-:Y:S08]  /*4bf0*/  HMMA.16816.F32 R12, R168, R166.reuse, R12 ;  /* 0x000000a6a80c723c */ /* 0x080ff0000000180c */
[C---:B------:R-:W-:Y:S01]  /*4c00*/  HMMA.16816.F32 R16, R172.reuse, R166, R16 ;  /* 0x000000a6ac10723c */ /* 0x040fe20000001810 */
[----:B------:R-:W1:Y:S07]  /*4c10*/  LDSM.16.M88.4 R164, [R210+0x18800] ;  /* 0x01880000d2a4783b */ /* 0x000e6e0000000200 */
        /* <DEDUP_REMOVED lines=18> */
[----:B------:R-:W2:Y:S01]  /*4d40*/  LDSM.16.M88.4 R168, [R184+0xb000] ;  /* 0x00b00000b8a8783b */ /* 0x000ea20000000200 */
[-C--:B-1----:R-:W-:Y:S08]  /*4d50*/  HMMA.16816.F32 R4, R172, R164.reuse, R4 ;  /* 0x000000a4ac04723c */ /* 0x082ff00000001804 */
[C---:B--2---:R-:W-:Y:S08]  /*4d60*/  HMMA.16816.F32 R8, R168.reuse, R164, R8 ;  /* 0x000000a4a808723c */ /* 0x044ff00000001808 */
        /* <DEDUP_REMOVED lines=13> */
[C---:B------:R-:W-:Y:S01]  /*4e40*/  FADD.FTZ R4, -R177.reuse, R4 ;  /* 0x00000004b1047221 */ /* 0x040fe20000010100 */
[C---:B------:R-:W-:Y:S01]  /*4e50*/  HMMA.16816.F32 R16, R164.reuse, R170, R16 ;  /* 0x000000aaa410723c */ /* 0x040fe20000001810 */
[----:B------:R-:W1:Y:S03]  /*4e60*/  LDSM.16.M88.4 R168, [R212+0x18800] ;  /* 0x01880000d4a8783b */ /* 0x000e660000000200 */
[----:B------:R-:W-:Y:S02]  /*4e70*/  FADD.FTZ R5, -R177, R5 ;  /* 0x00000005b1057221 */ /* 0x000fe40000010100 */
[----:B---3--:R-:W-:Y:S02]  /*4e80*/  FADD.FTZ R6, -R176, R6 ;  /* 0x00000006b0067221 */ /* 0x008fe40000010100 */
[----:B----4-:R-:W-:Y:S04]  /*4e90*/  FADD.FTZ R9, -R2, R9 ;  /* 0x0000000902097221 */ /* 0x010fe80000010100 */
[----:B------:R-:W-:Y:S02]  /*4ea0*/  FMUL.FTZ R179, R202, R4 ;  /* 0x00000004cab37220 */ /* 0x000fe40000410000 */
[----:B------:R-:W-:Y:S02]  /*4eb0*/  FMUL.FTZ R178, R197, R5 ;  /* 0x00000005c5b27220 */ /* 0x000fe40000410000 */
[----:B------:R-:W-:Y:S02]  /*4ec0*/  FADD.FTZ R13, -R2, R13 ;  /* 0x0000000d020d7221 */ /* 0x000fe40000010100 */
[----:B------:R-:W-:Y:S02]  /*4ed0*/  FMUL.FTZ R180, R180, R6 ;  /* 0x00000006b4b47220 */ /* 0x000fe40000410000 */
[----:B------:R-:W-:Y:S02]  /*4ee0*/  FADD.FTZ R7, -R176, R7 ;  /* 0x00000007b0077221 */ /* 0x000fe40000010100 */
[----:B------:R-:W-:Y:S02]  /*4ef0*/  FADD.FTZ R8, -R2, R8 ;  /* 0x0000000802087221 */ /* 0x000fe40000010100 */
[C---:B------:R-:W-:Y:S02]  /*4f00*/  FADD.FTZ R16, -R177.reuse, R16 ;  /* 0x00000010b1107221 */ /* 0x040fe40000010100 */
[C---:B------:R-:W-:Y:S02]  /*4f10*/  FADD.FTZ R17, -R177.reuse, R17 ;  /* 0x00000011b1117221 */ /* 0x040fe40000010100 */
[C---:B------:R-:W-:Y:S02]  /*4f20*/  FADD.FTZ R18, -R176.reuse, R18 ;  /* 0x00000012b0127221 */ /* 0x040fe40000010100 */
[----:B------:R-:W-:Y:S02]  /*4f30*/  FADD.FTZ R19, -R176, R19 ;  /* 0x00000013b0137221 */ /* 0x000fe40000010100 */
[----:B------:R-:W-:Y:S02]  /*4f40*/  FADD.FTZ R12, -R2, R12 ;  /* 0x0000000c020c7221 */ /* 0x000fe40000010100 */
[C---:B------:R-:W-:Y:S02]  /*4f50*/  FADD.FTZ R6, -R0.reuse, R10 ;  /* 0x0000000a00067221 */ /* 0x040fe40000010100 */
[----:B------:R-:W-:Y:S02]  /*4f60*/  FADD.FTZ R14, -R0, R14 ;  /* 0x0000000e000e7221 */ /* 0x000fe40000010100 */
[----:B------:R-:W-:Y:S02]  /*4f70*/  FMUL.FTZ R7, R234, R7 ;  /* 0x00000007ea077220 */ /* 0x000fe40000410000 */
[----:B------:R-:W-:Y:S01]  /*4f80*/  FMUL.FTZ R6, R240, R6 ;  /* 0x00000006f0067220 */ /* 0x000fe20000410000 */
[-C--:B-1----:R-:W-:Y:S03]  /*4f90*/  HMMA.16816.F32 R20, R164, R168.reuse, R20 ;  /* 0x000000a8a414723c */ /* 0x082fe60000001814 */
[----:B------:R-:W-:Y:S05]  /*4fa0*/  FMUL.FTZ R14, R236, R14 ;  /* 0x0000000eec0e7220 */ /* 0x000fea0000410000 */
[C---:B------:R-:W-:Y:S07]  /*4fb0*/  HMMA.16816.F32 R24, R172.reuse, R168, R24 ;  /* 0x000000a8ac18723c */ /* 0x040fee0000001818 */
[----:B------:R-:W-:Y:S01]  /*4fc0*/  FMUL.FTZ R168, R200, R16 ;  /* 0x00000010c8a87220 */ /* 0x000fe20000410000 */
[-C--:B------:R-:W-:Y:S08]  /*4fd0*/  HMMA.16816.F32 R28, R172, R170.reuse, R28 ;  /* 0x000000aaac1c723c */ /* 0x080ff0000000181c */
[C---:B------:R-:W-:Y:S01]  /*4fe0*/  FADD.FTZ R20, -R177.reuse, R20 ;  /* 0x00000014b1147221 */ /* 0x040fe20000010100 */
[----:B------:R-:W-:Y:S04]  /*4ff0*/  HMMA.16816.F32 R32, R164, R170, R32 ;  /* 0x000000aaa420723c */ /* 0x000fe80000001820 */
[----:B------:R-:W-:Y:S02]  /*5000*/  FADD.FTZ R22, -R176, R22 ;  /* 0x00000016b0167221 */ /* 0x000fe40000010100 */
[----:B------:R-:W-:Y:S02]  /*5010*/  FADD.FTZ R21, -R177, R21 ;  /* 0x00000015b1157221 */ /* 0x000fe40000010100 */
[----:B------:R-:W-:Y:S04]  /*5020*/  FMUL.FTZ R166, R198, R17 ;  /* 0x00000011c6a67220 */ /* 0x000fe80000410000 */
[----:B------:R-:W-:Y:S02]  /*5030*/  FMUL.FTZ R171, R193, R20 ;  /* 0x00000014c1ab7220 */ /* 0x000fe40000410000 */
[----:B------:R-:W-:Y:S02]  /*5040*/  FADD.FTZ R23, -R176, R23 ;  /* 0x00000017b0177221 */ /* 0x000fe40000010100 */
[----:B------:R-:W-:Y:S02]  /*5050*/  FMUL.FTZ R17, R237, R9 ;  /* 0x00000009ed117220 */ /* 0x000fe40000410000 */
        /* <DEDUP_REMOVED lines=10> */
[----:B------:R-:W-:Y:S02]  /*5100*/  FADD.FTZ R164, -R176, R35 ;  /* 0x00000023b0a47221 */ /* 0x000fe40000010100 */
[----:B------:R-:W-:Y:S02]  /*5110*/  FMUL.FTZ R35, R195, R22 ;  /* 0x00000016c3237220 */ /* 0x000fe40000410000 */
[----:B------:R-:W-:Y:S02]  /*5120*/  FMUL.FTZ R22, R232, R13 ;  /* 0x0000000de8167220 */ /* 0x000fe40000410000 */
[----:B------:R-:W-:Y:S02]  /*5130*/  FADD.FTZ R28, -R2, R29 ;  /* 0x0000001d021c7221 */ /* 0x000fe40000010100 */
        /* <DEDUP_REMOVED lines=22> */
[----:B------:R-:W-:Y:S02]  /*52a0*/  IMAD.MOV.U32 R186, RZ, RZ, R222 ;  /* 0x000000ffffba7224 */ /* 0x000fe400078e00de */
[----:B------:R-:W-:Y:S01]  /*52b0*/  IMAD.MOV.U32 R187, RZ, RZ, R217 ;  /* 0x000000ffffbb7224 */ /* 0x000fe200078e00d9 */
[----:B------:R-:W-:-:S05]  /*52c0*/  @!P0 BRA `(.L_x_275) ;  /* 0x0000016000008947 */ /* 0x000fca0003800000 */
[----:B------:R-:W-:Y:S01]  /*52d0*/  IMAD.MOV.U32 R5, RZ, RZ, c[0x0][0x190] ;  /* 0x00006400ff057624 */ /* 0x000fe200078e00ff */
[----:B------:R-:W-:Y:S01]  /*52e0*/  ULOP3.LUT UR12, UR7, 0x1, URZ, 0xc0, !UPT ;  /* 0x00000001070c7892 */ /* 0x000fe2000f8ec03f */
[----:B------:R-:W-:Y:S02]  /*52f0*/  IMAD.MOV.U32 R8, RZ, RZ, c[0x0][0x194] ;  /* 0x00006500ff087624 */ /* 0x000fe400078e00ff */
[----:B------:R-:W-:Y:S01]  /*5300*/  IMAD.U32 R0, R5, -0x40, RZ ;  /* 0xffffffc005007824 */ /* 0x000fe200078e00ff */
[----:B------:R-:W-:Y:S04]  /*5310*/  UISETP.NE.U32.AND UP1, UPT, UR12, 0x1, UPT ;  /* 0x000000010c00788c */ /* 0x000fe8000bf25070 */
[C---:B------:R-:W-:Y:S01]  /*5320*/  LEA R2, P2, R0.reuse, R220, 0x1 ;  /* 0x000000dc00027211 */ /* 0x040fe200078408ff */
[----:B------:R-:W-:Y:S03]  /*5330*/  USEL UR12, UR40, 0x4000, !UP1 ;  /* 0x00004000280c7887 */ /* 0x000fe6000c800000 */
[----:B------:R-:W-:Y:S01]  /*5340*/  LEA.HI.X.SX32 R0, R0, R221, 0x1, P2 ;  /* 0x000000dd00007211 */ /* 0x000fe200010f0eff */
[----:B------:R-:W-:Y:S02]  /*5350*/  IMAD.MOV.U32 R220, RZ, RZ, R2 ;  /* 0x000000ffffdc7224 */ /* 0x000fe400078e0002 */
[----:B------:R-:W-:Y:S02]  /*5360*/  IADD3 R223, R223, UR12, RZ ;  /* 0x0000000cdfdf7c10 */ /* 0x000fe4000fffe0ff */
[----:B------:R-:W-:Y:S01]  /*5370*/  IMAD.MOV.U32 R221, RZ, RZ, R0 ;  /* 0x000000ffffdd7224 */ /* 0x000fe200078e0000 */
[----:B------:R-:W-:Y:S02]  /*5380*/  LEA R4, P2, R5, R220, 0x6 ;  /* 0x000000dc05047211 */ /* 0x000fe400078430ff */
[----:B------:R-:W-:Y:S02]  /*5390*/  IADD3 R209, R209, UR12, RZ ;  /* 0x0000000cd1d17c10 */ /* 0x000fe4000fffe0ff */
        /* <DEDUP_REMOVED lines=9> */
.L_x_275:
[----:B------:R-:W-:Y:S01]  /*5430*/  F2FP.PACK_AB R12, R178, R179 ;  /* 0x000000b3b20c723e */ /* 0x000fe200000000ff */
[----:B------:R2:W5:Y:S01]  /*5440*/  LDL R185, [R1+0x8] ;  /* 0x0000080001b97983 */ /* 0x0005620000100800 */
[----:B------:R-:W-:Y:S02]  /*5450*/  F2FP.PACK_AB R11, R7, R180 ;  /* 0x000000b4070b723e */ /* 0x000fe400000000ff */
[----:B------:R-:W-:Y:S02]  /*5460*/  F2FP.PACK_AB R8, R166, R168 ;  /* 0x000000a8a608723e */ /* 0x000fe400000000ff */
[----:B------:R-:W-:Y:S01]  /*5470*/  STS [R224+0x1c000], R12 ;  /* 0x01c0000ce0007388 */ /* 0x000fe20000000800 */
[----:B------:R-:W-:Y:S02]  /*5480*/  F2FP.PACK_AB R7, R32, R33 ;  /* 0x000000212007723e */ /* 0x000fe400000000ff */
[----:B------:R-:W-:Y:S02]  /*5490*/  F2FP.PACK_AB R10, R17, R21 ;  /* 0x00000015110a723e */ /* 0x000fe400000000ff */
[----:B------:R-:W-:Y:S01]  /*54a0*/  STS [R224+0x1c400], R11 ;  /* 0x01c4000be0007388 */ /* 0x000fe20000000800 */
[----:B------:R-:W-:Y:S02]  /*54b0*/  F2FP.PACK_AB R9, R9, R6 ;  /* 0x000000060909723e */ /* 0x000fe400000000ff */
[----:B------:R-:W-:Y:S02]  /*54c0*/  F2FP.PACK_AB R6, R22, R23 ;  /* 0x000000171606723e */ /* 0x000fe400000000ff */
[----:B------:R-:W-:Y:S01]  /*54d0*/  STS [R227+0x1c000], R8 ;  /* 0x01c00008e3007388 */ /* 0x000fe20000000800 */
[----:B-1----:R-:W-:Y:S02]  /*54e0*/  F2FP.PACK_AB R5, R13, R14 ;  /* 0x0000000e0d05723e */ /* 0x002fe400000000ff */
        /* <DEDUP_REMOVED lines=11> */
[----:B------:R-:W-:Y:S04]  /*55a0*/  F2FP.PACK_AB R13, R19, R20 ;  /* 0x00000014130d723e */ /* 0x000fe800000000ff */
[----:B------:R-:W-:Y:S05]  /*55b0*/  STS [R227+0x1d400], R5 ;  /* 0x01d40005e3007388 */ /* 0x000fea0000000800 */
[----:B------:R-:W-:Y:S05]  /*55c0*/  STS [R225+0x1c000], R4 ;  /* 0x01c00004e1007388 */ /* 0x000fea0000000800 */
[----:B------:R-:W-:Y:S05]  /*55d0*/  STS [R225+0x1c400], R2 ;  /* 0x01c40002e1007388 */ /* 0x000fea0000000800 */
[----:B------:R1:W-:Y:S05]  /*55e0*/  STS [R226+0x1c000], R0 ;  /* 0x01c00000e2007388 */ /* 0x0003ea0000000800 */
[----:B------:R-:W-:Y:S05]  /*55f0*/  STS [R226+0x1c400], R15 ;  /* 0x01c4000fe2007388 */ /* 0x000fea0000000800 */
[----:B------:R-:W-:Y:S05]  /*5600*/  STS [R225+0x1d000], R17 ;  /* 0x01d00011e1007388 */ /* 0x000fea0000000800 */
[----:B------:R3:W-:Y:S05]  /*5610*/  STS [R225+0x1d400], R16 ;  /* 0x01d40010e1007388 */ /* 0x0007ea0000000800 */
[----:B------:R-:W-:Y:S05]  /*5620*/  STS [R226+0x1d000], R14 ;  /* 0x01d0000ee2007388 */ /* 0x000fea0000000800 */
[----:B------:R-:W-:Y:S01]  /*5630*/  STS [R226+0x1d400], R13 ;  /* 0x01d4000de2007388 */ /* 0x000fe20000000800 */
[----:B-1----:R-:W-:Y:S04]  /*5640*/  IMAD.SHL.U32 R0, R214, 0x2, RZ ;  /* 0x00000002d6007824 */ /* 0x002fe800078e00ff */
[----:B------:R-:W-:Y:S01]  /*5650*/  BAR.SYNC.DEFER_BLOCKING 0x0 ;  /* 0x0000000000007b1d */ /* 0x000fe20000010000 */
[C---:B------:R-:W-:Y:S02]  /*5660*/  IADD3 R2, R0.reuse, 0x8040, RZ ;  /* 0x0000804000027810 */ /* 0x040fe40007ffe0ff */
[----:B---3--:R-:W-:Y:S04]  /*5670*/  IADD3 R16, R0, 0x8000, RZ ;  /* 0x0000800000107810 */ /* 0x008fe80007ffe0ff */
[----:B------:R-:W-:Y:S01]  /*5680*/  @P1 IADD3 R2, R16, -0x40, RZ ;  /* 0xffffffc010021810 */ /* 0x000fe20007ffe0ff */
[----:B------:R-:W-:Y:S05]  /*5690*/  LDSM.16.MT88.4 R4, [R205+0x20000] ;  /* 0x02000000cd04783b */ /* 0x000fea0000004200 */
[----:B------:R-:W1:Y:S05]  /*56a0*/  LDSM.16.MT88.4 R8, [R0+0x8000] ;  /* 0x008000000008783b */ /* 0x000e6a0000004200 */
[----:B------:R-:W3:Y:S05]  /*56b0*/  LDSM.16.MT88.4 R12, [R205+0x22000] ;  /* 0x02200000cd0c783b */ /* 0x000eea0000004200 */
[----:B------:R-:W4:Y:S05]  /*56c0*/  LDSM.16.MT88.4 R16, [R2] ;  /* 0x000000000210783b */ /* 0x000f2a0000004200 */
[----:B------:R-:W2:Y:S05]  /*56d0*/  LDSM.16.MT88.4 R20, [R0+0xa000] ;  /* 0x00a000000014783b */ /* 0x000eaa0000004200 */
[----:B------:R-:W2:Y:S05]  /*56e0*/  LDSM.16.MT88.4 R24, [R2+0x2000] ;  /* 0x002000000218783b */ /* 0x000eaa0000004200 */
[----:B------:R-:W-:Y:S05]  /*56f0*/  LDSM.16.MT88.4 R28, [R0+0x8800] ;  /* 0x00880000001c783b */ /* 0x000fea0000004200 */
[----:B------:R-:W-:Y:S05]  /*5700*/  LDSM.16.MT88.4 R32, [R205+0x22800] ;  /* 0x02280000cd20783b */ /* 0x000fea0000004200 */
[----:B------:R-:W-:Y:S01]  /*5710*/  LDSM.16.MT88.4 R164, [R2+0x800] ;  /* 0x0008000002a4783b */ /* 0x000fe20000004200 */
[-C--:B-1----:R-:W-:Y:S04]  /*5720*/  HMMA.16816.F32 R36, R4, R8.reuse, R36 ;  /* 0x000000080424723c */ /* 0x082fe80000001824 */
[----:B------:R-:W-:Y:S05]  /*5730*/  LDSM.16.MT88.4 R168, [R0+0xa800] ;  /* 0x00a8000000a8783b */ /* 0x000fea0000004200 */
[----:B------:R-:W-:Y:S01]  /*5740*/  LDSM.16.MT88.4 R172, [R2+0x2800] ;  /* 0x0028000002ac783b */ /* 0x000fe20000004200 */
[C---:B---3--:R-:W-:Y:S08]  /*5750*/  HMMA.16816.F32 R40, R12.reuse, R8, R40 ;  /* 0x000000080c28723c */ /* 0x048ff00000001828 */
[-C--:B------:R-:W-:Y:S08]  /*5760*/  HMMA.16816.F32 R44, R12, R10.reuse, R44 ;  /* 0x0000000a0c2c723c */ /* 0x080ff0000000182c */
[C---:B------:R-:W-:Y:S01]  /*5770*/  HMMA.16816.F32 R48, R4.reuse, R10, R48 ;  /* 0x0000000a0430723c */ /* 0x040fe20000001830 */
[----:B------:R-:W1:Y:S07]  /*5780*/  LDSM.16.MT88.4 R8, [R205+0x20800] ;  /* 0x02080000cd08783b */ /* 0x000e6e0000004200 */
[-C--:B----4-:R-:W-:Y:S08]  /*5790*/  HMMA.16816.F32 R52, R4, R16.reuse, R52 ;  /* 0x000000100434723c */ /* 0x090ff00000001834 */
[C---:B------:R-:W-:Y:S08]  /*57a0*/  HMMA.16816.F32 R56, R12.reuse, R16, R56 ;  /* 0x000000100c38723c */ /* 0x040ff00000001838 */
[-C--:B------:R-:W-:Y:S08]  /*57b0*/  HMMA.16816.F32 R60, R12, R18.reuse, R60 ;  /* 0x000000120c3c723c */ /* 0x080ff0000000183c */
[C---:B------:R-:W-:Y:S01]  /*57c0*/  HMMA.16816.F32 R64, R4.reuse, R18, R64 ;  /* 0x000000120440723c */ /* 0x040fe20000001840 */
[----:B------:R-:W-:Y:S07]  /*57d0*/  LDSM.16.MT88.4 R16, [R205+0x23000] ;  /* 0x02300000cd10783b */ /* 0x000fee0000004200 */
[-C--:B--2---:R-:W-:Y:S08]  /*57e0*/  HMMA.16816.F32 R68, R4, R20.reuse, R68 ;  /* 0x000000140444723c */ /* 0x084ff00000001844 */
[C---:B------:R-:W-:Y:S08]  /*57f0*/  HMMA.16816.F32 R72, R12.reuse, R20, R72 ;  /* 0x000000140c48723c */ /* 0x040ff00000001848 */
        /* <DEDUP_REMOVED lines=8> */
[----:B------:R-:W2:Y:S05]  /*5880*/  LDSM.16.MT88.4 R4, [R205+0x21000] ;  /* 0x02100000cd04783b */ /* 0x000eaa0000004200 */
[----:B------:R-:W3:Y:S02]  /*5890*/  LDSM.16.MT88.4 R24, [R0+0xb000] ;  /* 0x00b000000018783b */ /* 0x000ee40000004200 */
[-C--:B-1----:R-:W-:Y:S08]  /*58a0*/  HMMA.16816.F32 R36, R8, R28.reuse, R36 ;  /* 0x0000001c0824723c */ /* 0x082ff00000001824 */
[C---:B------:R-:W-:Y:S08]  /*58b0*/  HMMA.16816.F32 R40, R32.reuse, R28, R40 ;  /* 0x0000001c2028723c */ /* 0x040ff00000001828 */
[-C--:B------:R-:W-:Y:S08]  /*58c0*/  HMMA.16816.F32 R44, R32, R30.reuse, R44 ;  /* 0x0000001e202c723c */ /* 0x080ff0000000182c */
[C---:B------:R-:W-:Y:S01]  /*58d0*/  HMMA.16816.F32 R48, R8.reuse, R30, R48 ;  /* 0x0000001e0830723c */ /* 0x040fe20000001830 */
        /* <DEDUP_REMOVED lines=16> */
[----:B------:R-:W4:Y:S05]  /*59e0*/  LDSM.16.MT88.4 R8, [R205+0x21800] ;  /* 0x02180000cd08783b */ /* 0x000f2a0000004200 */
[----:B------:R-:W1:Y:S02]  /*59f0*/  LDSM.16.MT88.4 R172, [R0+0xb800] ;  /* 0x00b8000000ac783b */ /* 0x000e640000004200 */
[-C--:B--2---:R-:W-:Y:S08]  /*5a00*/  HMMA.16816.F32 R36, R4, R12.reuse, R36 ;  /* 0x0000000c0424723c */ /* 0x084ff00000001824 */
[C---:B------:R-:W-:Y:S08]  /*5a10*/  HMMA.16816.F32 R40, R16.reuse, R12, R40 ;  /* 0x0000000c1028723c */ /* 0x040ff00000001828 */
[-C--:B------:R-:W-:Y:S08]  /*5a20*/  HMMA.16816.F32 R44, R16, R14.reuse, R44 ;  /* 0x0000000e102c723c */ /* 0x080ff0000000182c */
[C---:B------:R-:W-:Y:S01]  /*5a30*/  HMMA.16816.F32 R48, R4.reuse, R14, R48 ;  /* 0x0000000e0430723c */ /* 0x040fe20000001830 */
[----:B------:R-:W2:Y:S05]  /*5a40*/  LDSM.16.MT88.4 R12, [R2+0x3800] ;  /* 0x00380000020c783b */ /* 0x000eaa0000004200 */
[----:B------:R-:W-:Y:S02]  /*5a50*/  BAR.SYNC.DEFER_BLOCKING 0x0 ;  /* 0x0000000000007b1d */ /* 0x000fe40000010000 */
[-C--:B------:R-:W-:Y:S08]  /*5a60*/  HMMA.16816.F32 R52, R4, R20.reuse, R52 ;  /* 0x000000140434723c */ /* 0x080ff00000001834 */
[C---:B------:R-:W-:Y:S08]  /*5a70*/  HMMA.16816.F32 R56, R16.reuse, R20, R56 ;  /* 0x000000141038723c */ /* 0x040ff00000001838 */
[-C--:B------:R-:W-:Y:S08]  /*5a80*/  HMMA.16816.F32 R60, R16, R22.reuse, R60 ;  /* 0x00000016103c723c */ /* 0x080ff0000000183c */
[C---:B------:R-:W-:Y:S08]  /*5a90*/  HMMA.16816.F32 R64, R4.reuse, R22, R64 ;  /* 0x000000160440723c */ /* 0x040ff00000001840 */
[-C--:B---3--:R-:W-:Y:S08]  /*5aa0*/  HMMA.16816.F32 R68, R4, R24.reuse, R68 ;  /* 0x000000180444723c */ /* 0x088ff00000001844 */
[C---:B------:R-:W-:Y:S08]  /*5ab0*/  HMMA.16816.F32 R72, R16.reuse, R24, R72 ;  /* 0x000000181048723c */ /* 0x040ff00000001848 */
[-C--:B------:R-:W-:Y:S08]  /*5ac0*/  HMMA.16816.F32 R76, R16, R26.reuse, R76 ;  /* 0x0000001a104c723c */ /* 0x080ff0000000184c */
[C---:B------:R-:W-:Y:S08]  /*5ad0*/  HMMA.16816.F32 R80, R4.reuse, R26, R80 ;  /* 0x0000001a0450723c */ /* 0x040ff00000001850 */
[-C--:B-1----:R-:W-:Y:S08]  /*5ae0*/  HMMA.16816.F32 R84, R4, R28.reuse, R84 ;  /* 0x0000001c0454723c */ /* 0x082ff00000001854 */
[C---:B------:R-:W-:Y:S08]  /*5af0*/  HMMA.16816.F32 R88, R16.reuse, R28, R88 ;  /* 0x0000001c1058723c */ /* 0x040ff00000001858 */
[-C--:B------:R-:W-:Y:S08]  /*5b00*/  HMMA.16816.F32 R92, R16, R30.reuse, R92 ;  /* 0x0000001e105c723c */ /* 0x080ff0000000185c */
[----:B------:R-:W-:Y:S08]  /*5b10*/  HMMA.16816.F32 R96, R4, R30, R96 ;  /* 0x0000001e0460723c */ /* 0x000ff00000001860 */
[-C--:B----4-:R-:W-:Y:S08]  /*5b20*/  HMMA.16816.F32 R36, R8, R32.reuse, R36 ;  /* 0x000000200824723c */ /* 0x090ff00000001824 */
[C---:B------:R-:W-:Y:S08]  /*5b30*/  HMMA.16816.F32 R40, R164.reuse, R32, R40 ;  /* 0x00000020a428723c */ /* 0x040ff00000001828 */
[-C--:B------:R-:W-:Y:S08]  /*5b40*/  HMMA.16816.F32 R44, R164, R34.reuse, R44 ;  /* 0x00000022a42c723c */ /* 0x080ff0000000182c */
        /* <DEDUP_REMOVED lines=9> */
[-C--:B--2---:R-:W-:Y:S08]  /*5be0*/  HMMA.16816.F32 R84, R8, R12.reuse, R84 ;  /* 0x0000000c0854723c */ /* 0x084ff00000001854 */
[C---:B------:R-:W-:Y:S08]  /*5bf0*/  HMMA.16816.F32 R88, R164.reuse, R12, R88 ;  /* 0x0000000ca458723c */ /* 0x040ff00000001858 */
[-C--:B------:R-:W-:Y:S08]  /*5c00*/  HMMA.16816.F32 R92, R164, R14.reuse, R92 ;  /* 0x0000000ea45c723c */ /* 0x080ff0000000185c */
[----:B------:R-:W-:Y:S01]  /*5c10*/  HMMA.16816.F32 R96, R8, R14, R96 ;  /* 0x0000000e0860723c */ /* 0x000fe20000001860 */
[----:B------:R-:W-:-:S07]  /*5c20*/  @!P0 BRA `(.L_x_276) ;  /* 0x0000012000008947 */ /* 0x000fce0003800000 */
[----:B------:R-:W-:Y:S02]  /*5c30*/  IMAD.MOV.U32 R5, RZ, RZ, c[0x0][0x370] ;  /* 0x0000dc00ff057624 */ /* 0x000fe400078e00ff */
[----:B------:R-:W-:Y:S02]  /*5c40*/  IMAD.MOV.U32 R6, RZ, RZ, c[0x0][0x374] ;  /* 0x0000dd00ff067624 */ /* 0x000fe400078e00ff */
[----:B------:R-:W-:Y:S05]  /*5c50*/  IMAD.U32 R0, R5, -0x40, RZ ;  /* 0xffffffc005007824 */ /* 0x000fea00078e00ff */
[C---:B------:R-:W-:Y:S04]  /*5c60*/  LEA R2, P2, R0.reuse, R218, 0x1 ;  /* 0x000000da00027211 */ /* 0x040fe800078408ff */
[----:B------:R-:W-:Y:S02]  /*5c70*/  LEA.HI.X.SX32 R0, R0, R219, 0x1, P2 ;  /* 0x000000db00007211 */ /* 0x000fe400010f0eff */
[----:B------:R-:W-:Y:S03]  /*5c80*/  MOV R218, R2 ;  /* 0x0000000200da7202 */ /* 0x000fe60000000f00 */
[----:B------:R-:W-:Y:S01]  /*5c90*/  IMAD.MOV.U32 R219, RZ, RZ, R0 ;  /* 0x000000ffffdb7224 */ /* 0x000fe200078e0000 */
[----:B-----5:R-:W-:Y:S02]  /*5ca0*/  SHF.L.U32 R0, R185, 0x1, RZ ;  /* 0x00000001b9007819 */ /* 0x020fe400000006ff */
        /* <DEDUP_REMOVED lines=10> */
.L_x_276:
[----:B------:R-:W-:Y:S01]  /*5d50*/  LDSM.16.M88.4 R32, [R207+0x1c000] ;  /* 0x01c00000cf20783b */ /* 0x000fe20000000200 */
[----:B------:R-:W-:Y:S01]  /*5d60*/  IMAD.MOV.U32 R191, RZ, RZ, c[0x0][0x22c] ;  /* 0x00008b00ffbf7624 */ /* 0x000fe200078e00ff */
[----:B------:R-:W-:Y:S01]  /*5d70*/  ULOP3.LUT UR12, UR7, 0x1, URZ, 0xc0, !UPT ;  /* 0x00000001070c7892 */ /* 0x000fe2000f8ec03f */
[----:B------:R-:W-:Y:S02]  /*5d80*/  IMAD.MOV.U32 R190, RZ, RZ, c[0x0][0x22c] ;  /* 0x00008b00ffbe7624 */ /* 0x000fe400078e00ff */
[----:B------:R-:W2:Y:S01]  /*5d90*/  LDSM.16.MT88.4 R16, [R204] ;  /* 0x00000000cc10783b */ /* 0x000ea20000004200 */
[----:B------:R-:W-:Y:S01]  /*5da0*/  IMAD R191, R191, c[0x0][0x1c0], RZ ;  /* 0x00007000bfbf7a24 */ /* 0x000fe200078e02ff */
[----:B------:R-:W-:Y:S01]  /*5db0*/  UISETP.NE.U32.AND UP1, UPT, UR12, 0x1, UPT ;  /* 0x000000010c00788c */ /* 0x000fe2000bf25070 */
[----:B------:R-:W-:Y:S01]  /*5dc0*/  IMAD R190, R190, c[0x0][0x1c0], RZ ;  /* 0x00007000bebe7a24 */ /* 0x000fe200078e02ff */
[----:B------:R-:W-:Y:S01]  /*5dd0*/  UIADD3 UR12, UR7, -0x1, URZ ;  /* 0xffffffff070c7890 */ /* 0x000fe2000fffe03f */
[----:B------:R-:W3:Y:S01]  /*5de0*/  LDSM.16.M88.4 R28, [R207+0x1d000] ;  /* 0x01d00000cf1c783b */ /* 0x000ee20000000200 */
[----:B------:R-:W-:Y:S02]  /*5df0*/  IMAD.SHL.U32 R191, R191, 0x20, RZ ;  /* 0x00000020bfbf7824 */ /* 0x000fe400078e00ff */
[----:B------:R-:W-:Y:S02]  /*5e00*/  IMAD R190, R190, 0x28, RZ ;  /* 0x00000028bebe7824 */ /* 0x000fe400078e02ff */
[----:B------:R-:W3:Y:S01]  /*5e10*/  LDSM.16.MT88.4 R164, [R204+0x4000] ;  /* 0x00400000cca4783b */ /* 0x000ee20000004200 */
[----:B------:R-:W-:Y:S02]  /*5e20*/  IMAD.MOV.U32 R189, RZ, RZ, c[0x0][0x22c] ;  /* 0x00008b00ffbd7624 */ /* 0x000fe400078e00ff */
[----:B-1----:R-:W-:Y:S02]  /*5e30*/  IMAD.MOV.U32 R0, RZ, RZ, c[0x0][0x22c] ;  /* 0x00008b00ff007624 */ /* 0x002fe400078e00ff */
[----:B------:R-:W4:Y:S01]  /*5e40*/  LDL R188, [R1+0x14] ;  /* 0x0000140001bc7983 */ /* 0x000f220000100800 */
[----:B------:R-:W-:Y:S02]  /*5e50*/  IMAD R189, R189, c[0x0][0x1c0], RZ ;  /* 0x00007000bdbd7a24 */ /* 0x000fe400078e02ff */
[----:B------:R-:W-:Y:S02]  /*5e60*/  IMAD R0, R0, c[0x0][0x1c0], RZ ;  /* 0x0000700000007a24 */ /* 0x000fe400078e02ff */
[----:B------:R-:W-:Y:S01]  /*5e70*/  LDSM.16.M88.4 R168, [R208+0x1c000] ;  /* 0x01c00000d0a8783b */ /* 0x000fe20000000200 */
[----:B------:R-:W-:Y:S02]  /*5e80*/  IMAD R189, R189, 0x30, RZ ;  /* 0x00000030bdbd7824 */ /* 0x000fe400078e02ff */
[----:B------:R-:W-:Y:S02]  /*5e90*/  IMAD.U32 R0, R0, -0x40, RZ ;  /* 0xffffffc000007824 */ /* 0x000fe400078e00ff */
[----:B------:R-:W4:Y:S03]  /*5ea0*/  LDL R2, [R1+0x18] ;  /* 0x0000180001027983 */ /* 0x000f260000100800 */
[C---:B------:R-:W-:Y:S02]  /*5eb0*/  LEA R222, P2, R0.reuse, R186, 0x2 ;  /* 0x000000ba00de7211 */ /* 0x040fe400078410ff */
[----:B------:R-:W1:Y:S02]  /*5ec0*/  LDSM.16.MT88.4 R172, [R204+0x800] ;  /* 0x00080000ccac783b */ /* 0x000e640000004200 */
[----:B------:R-:W-:Y:S01]  /*5ed0*/  LEA.HI.X.SX32 R217, R0, R187, 0x2, P2 ;  /* 0x000000bb00d97211 */ /* 0x000fe200010f16ff */
[----:B------:R-:W-:Y:S02]  /*5ee0*/  IMAD.MOV.U32 R0, RZ, RZ, c[0x0][0x22c] ;  /* 0x00008b00ff007624 */ /* 0x000fe400078e00ff */
[----:B------:R-:W1:Y:S02]  /*5ef0*/  LDSM.16.M88.4 R176, [R208+0x1d000] ;  /* 0x01d00000d0b0783b */ /* 0x000e640000000200 */
[----:B------:R-:W-:Y:S01]  /*5f00*/  IMAD R0, R0, c[0x0][0x1c0], RZ ;  /* 0x0000700000007a24 */ /* 0x000fe200078e02ff */
[-C--:B--2---:R-:W-:Y:S02]  /*5f10*/  HMMA.16816.F32 R4, R32, R16.reuse, RZ ;  /* 0x000000102004723c */ /* 0x084fe400000018ff */
[----:B------:R-:W2:Y:S01]  /*5f20*/  LDSM.16.MT88.4 R180, [R204+0x4800] ;  /* 0x00480000ccb4783b */ /* 0x000ea20000004200 */
[----:B------:R-:W-:Y:S05]  /*5f30*/  IMAD R0, R0, 0x18, RZ ;  /* 0x0000001800007824 */ /* 0x000fea00078e02ff */
[C---:B---3--:R-:W-:Y:S08]  /*5f40*/  HMMA.16816.F32 R8, R28.reuse, R16, RZ ;  /* 0x000000101c08723c */ /* 0x048ff000000018ff */
[-C--:B------:R-:W-:Y:S08]  /*5f50*/  HMMA.16816.F32 R12, R28, R18.reuse, RZ ;  /* 0x000000121c0c723c */ /* 0x080ff000000018ff */
[C---:B------:R-:W-:Y:S08]  /*5f60*/  HMMA.16816.F32 R16, R32.reuse, R18, RZ ;  /* 0x000000122010723c */ /* 0x040ff000000018ff */
[-C--:B------:R-:W-:Y:S08]  /*5f70*/  HMMA.16816.F32 R20, R32, R164.reuse, RZ ;  /* 0x000000a42014723c */ /* 0x080ff000000018ff */
[C---:B------:R-:W-:Y:S08]  /*5f80*/  HMMA.16816.F32 R24, R28.reuse, R164, RZ ;  /* 0x000000a41c18723c */ /* 0x040ff000000018ff */
[-C--:B------:R-:W-:Y:S08]  /*5f90*/  HMMA.16816.F32 R28, R28, R166.reuse, RZ ;  /* 0x000000a61c1c723c */ /* 0x080ff000000018ff */
[----:B------:R-:W-:Y:S01]  /*5fa0*/  HMMA.16816.F32 R32, R32, R166, RZ ;  /* 0x000000a62020723c */ /* 0x000fe200000018ff */
[----:B------:R-:W-:Y:S07]  /*5fb0*/  LDSM.16.M88.4 R164, [R184+0x1c000] ;  /* 0x01c00000b8a4783b */ /* 0x000fee0000000200 */
[-C--:B-1----:R-:W-:Y:S08]  /*5fc0*/  HMMA.16816.F32 R4, R168, R172.reuse, R4 ;  /* 0x000000aca804723c */ /* 0x082ff00000001804 */
[C---:B------:R-:W-:Y:S08]  /*5fd0*/  HMMA.16816.F32 R8, R176.reuse, R172, R8 ;  /* 0x000000acb008723c */ /* 0x040ff00000001808 */
[-C--:B------:R-:W-:Y:S08]  /*5fe0*/  HMMA.16816.F32 R12, R176, R174.reuse, R12 ;  /* 0x000000aeb00c723c */ /* 0x080ff0000000180c */
[C---:B------:R-:W-:Y:S01]  /*5ff0*/  HMMA.16816.F32 R16, R168.reuse, R174, R16 ;  /* 0x000000aea810723c */ /* 0x040fe20000001810 */
[----:B------:R-:W1:Y:S07]  /*6000*/  LDSM.16.MT88.4 R172, [R204+0x1000] ;  /* 0x00100000ccac783b */ /* 0x000e6e0000004200 */
[-C--:B--2---:R-:W-:Y:S08]  /*6010*/  HMMA.16816.F32 R20, R168, R180.reuse, R20 ;  /* 0x000000b4a814723c */ /* 0x084ff00000001814 */
[C---:B------:R-:W-:Y:S08]  /*6020*/  HMMA.16816.F32 R24, R176.reuse, R180, R24 ;  /* 0x000000b4b018723c */ /* 0x040ff00000001818 */
[-C--:B------:R-:W-:Y:S01]  /*6030*/  HMMA.16816.F32 R28, R176, R182.reuse, R28 ;  /* 0x000000b6b01c723c */ /* 0x080fe2000000181c */
[----:B------:R-:W2:Y:S07]  /*6040*/  LDSM.16.M88.4 R176, [R184+0x1d000] ;  /* 0x01d00000b8b0783b */ /* 0x000eae0000000200 */
[----:B------:R-:W-:Y:S01]  /*6050*/  HMMA.16816.F32 R32, R168, R182, R32 ;  /* 0x000000b6a820723c */ /* 0x000fe20000001820 */
[----:B------:R-:W3:Y:S05]  /*6060*/  LDSM.16.MT88.4 R168, [R204+0x5000] ;  /* 0x00500000cca8783b */ /* 0x000eea0000004200 */
[----:B------:R-:W-:Y:S02]  /*6070*/  LDSM.16.M88.4 R180, [R3+0x1d000] ;  /* 0x01d0000003b4783b */ /* 0x000fe40000000200 */
[-C--:B-1----:R-:W-:Y:S08]  /*6080*/  HMMA.16816.F32 R4, R164, R172.reuse, R4 ;  /* 0x000000aca404723c */ /* 0x082ff00000001804 */
[C---:B--2---:R-:W-:Y:S08]  /*6090*/  HMMA.16816.F32 R8, R176.reuse, R172, R8 ;  /* 0x000000acb008723c */ /* 0x044ff00000001808 */
[-C--:B------:R-:W-:Y:S08]  /*60a0*/  HMMA.16816.F32 R12, R176, R174.reuse, R12 ;  /* 0x000000aeb00c723c */ /* 0x080ff0000000180c */
[C---:B------:R-:W-:Y:S01]  /*60b0*/  HMMA.16816.F32 R16, R164.reuse, R174, R16 ;  /* 0x000000aea410723c */ /* 0x040fe20000001810 */
[----:B------:R-:W-:Y:S07]  /*60c0*/  LDSM.16.M88.4 R172, [R3+0x1c000] ;  /* 0x01c0000003ac783b */ /* 0x000fee0000000200 */
[-C--:B---3--:R-:W-:Y:S08]  /*60d0*/  HMMA.16816.F32 R20, R164, R168.reuse, R20 ;  /* 0x000000a8a414723c */ /* 0x088ff00000001814 */
[C---:B------:R-:W-:Y:S08]  /*60e0*/  HMMA.16816.F32 R24, R176.reuse, R168, R24 ;  /* 0x000000a8b018723c */ /* 0x040ff00000001818 */
[-C--:B------:R-:W-:Y:S01]  /*60f0*/  HMMA.16816.F32 R28, R176, R170.reuse, R28 ;  /* 0x000000aab01c723c */ /* 0x080fe2000000181c */
[----:B------:R-:W1:Y:S07]  /*6100*/  LDSM.16.MT88.4 R176, [R204+0x1800] ;  /* 0x00180000ccb0783b */ /* 0x000e6e0000004200 */
[----:B------:R-:W-:Y:S01]  /*6110*/  HMMA.16816.F32 R32, R164, R170, R32 ;  /* 0x000000aaa420723c */ /* 0x000fe20000001820 */
[----:B------:R-:W2:Y:S05]  /*6120*/  LDSM.16.MT88.4 R164, [R204+0x5800] ;  /* 0x00580000cca4783b */ /* 0x000eaa0000004200 */
[----:B------:R-:W-:Y:S02]  /*6130*/  LDSM.16.M88.4 R168, [R207+0x1e000] ;  /* 0x01e00000cfa8783b */ /* 0x000fe40000000200 */
        /* <DEDUP_REMOVED lines=44> */
[----:B------:R2:W3:Y:S07]  /*6400*/  LDSM.16.M88.4 R180, [R3+0x1f000] ;  /* 0x01f0000003b4783b */ /* 0x0004ee0000000200 */
[----:B------:R-:W-:Y:S01]  /*6410*/  HMMA.16816.F32 R32, R168, R166, R32 ;  /* 0x000000a6a820723c */ /* 0x000fe20000001820 */
[----:B------:R-:W3:Y:S06]  /*6420*/  LDSM.16.MT88.4 R164, [R204+0x7800] ;  /* 0x00780000cca4783b */ /* 0x000eec0000004200 */
[----:B----4-:R-:W-:Y:S01]  /*6430*/  @P0 IADD3 R168, P3, R188, UR9, RZ ;  /* 0x00000009bca80c10 */ /* 0x010fe2000ff7e0ff */
[----:B------:R-:W-:Y:S01]  /*6440*/  IMAD.MOV.U32 R188, RZ, RZ, c[0x0][0x22c] ;  /* 0x00008b00ffbc7624 */ /* 0x000fe200078e00ff */
[-C--:B-1----:R-:W-:Y:S01]  /*6450*/  HMMA.16816.F32 R4, R172, R176.reuse, R4 ;  /* 0x000000b0ac04723c */ /* 0x082fe20000001804 */
[----:B------:R-:W-:Y:S04]  /*6460*/  @UP3 UIADD3 UR9, UP2, UR9, -0x100, URZ ;  /* 0xffffff0009093890 */ /* 0x000fe8000ff5e03f */
[----:B------:R-:W-:Y:S01]  /*6470*/  @P0 IADD3.X R169, R2, UR8, RZ, P3, !PT ;  /* 0x0000000802a90c10 */ /* 0x000fe20009ffe4ff */
[----:B------:R-:W-:Y:S01]  /*6480*/  IMAD.MOV.U32 R2, RZ, RZ, R222 ;  /* 0x000000ffff027224 */ /* 0x000fe200078e00de */
[----:B------:R-:W-:Y:S01]  /*6490*/  @UP3 UIADD3.X UR8, UR8, -0x1, URZ, UP2, !UPT ;  /* 0xffffffff08083890 */ /* 0x000fe200097fe43f */
[----:B--2---:R-:W-:Y:S02]  /*64a0*/  IMAD.MOV.U32 R3, RZ, RZ, R217 ;  /* 0x000000ffff037224 */ /* 0x004fe400078e00d9 */
[----:B------:R1:W5:Y:S02]  /*64b0*/  @P0 LDG.E R243, [R168.64] ;  /* 0x00000004a8f30981 */ /* 0x000364000c1e1900 */
[----:B------:R-:W-:Y:S03]  /*64c0*/  IMAD R188, R188, c[0x0][0x1c0], RZ ;  /* 0x00007000bcbc7a24 */ /* 0x000fe600078e02ff */
[----:B------:R1:W5:Y:S01]  /*64d0*/  @P0 LDG.E R244, [R168.64+0x20] ;  /* 0x00002004a8f40981 */ /* 0x000362000c1e1900 */
[----:B------:R-:W-:Y:S04]  /*64e0*/  IMAD.SHL.U32 R188, R188, 0x10, RZ ;  /* 0x00000010bcbc7824 */ /* 0x000fe800078e00ff */
[----:B------:R1:W5:Y:S01]  /*64f0*/  @P0 LDG.E R241, [R168.64+0x80] ;  /* 0x00008004a8f10981 */ /* 0x000362000c1e1900 */
[C---:B---3--:R-:W-:Y:S04]  /*6500*/  HMMA.16816.F32 R8, R180.reuse, R176, R8 ;  /* 0x000000b0b408723c */ /* 0x048fe80000001808 */
[----:B------:R1:W5:Y:S05]  /*6510*/  @P0 LDG.E R242, [R168.64+0xa0] ;  /* 0x0000a004a8f20981 */ /* 0x00036a000c1e1900 */
[----:B------:R2:W-:Y:S03]  /*6520*/  RED.E.ADD.F32.FTZ.RN.STRONG.GPU [R2.64], R4 ;  /* 0x000000040200798e */ /* 0x0005e6000c10e784 */
[CC--:B------:R-:W-:Y:S01]  /*6530*/  LEA R176, P0, R188.reuse, R2.reuse, 0x2 ;  /* 0x00000002bcb07211 */ /* 0x0c0fe200078010ff */
[-C--:B------:R-:W-:Y:S03]  /*6540*/  HMMA.16816.F32 R12, R180, R178.reuse, R12 ;  /* 0x000000b2b40c723c */ /* 0x080fe6000000180c */
[-C--:B------:R-:W-:Y:S05]  /*6550*/  LEA.HI.X.SX32 R177, R188, R3.reuse, 0x2, P0 ;  /* 0x00000003bcb17211 */ /* 0x080fea00000f16ff */
[C---:B------:R-:W-:Y:S08]  /*6560*/  HMMA.16816.F32 R16, R172.reuse, R178, R16 ;  /* 0x000000b2ac10723c */ /* 0x040ff00000001810 */
[-C--:B------:R-:W-:Y:S04]  /*6570*/  HMMA.16816.F32 R20, R172, R164.reuse, R20 ;  /* 0x000000a4ac14723c */ /* 0x080fe80000001814 */
[CC--:B-1----:R-:W-:Y:S04]  /*6580*/  LEA R168, P0, R191.reuse, R2.reuse, 0x2 ;  /* 0x00000002bfa87211 */ /* 0x0c2fe800078010ff */
[C---:B------:R-:W-:Y:S04]  /*6590*/  HMMA.16816.F32 R24, R180.reuse, R164, R24 ;  /* 0x000000a4b418723c */ /* 0x040fe80000001818 */
[-C--:B------:R-:W-:Y:S03]  /*65a0*/  LEA.HI.X.SX32 R169, R191, R3.reuse, 0x2, P0 ;  /* 0x00000003bfa97211 */ /* 0x080fe600000f16ff */
[CC--:B------:R-:W-:Y:S01]  /*65b0*/  LEA R164, P2, R228.reuse, R2.reuse, 0x2 ;  /* 0x00000002e4a47211 */ /* 0x0c0fe200078410ff */
[-C--:B------:R-:W-:Y:S04]  /*65c0*/  HMMA.16816.F32 R28, R180, R166.reuse, R28 ;  /* 0x000000a6b41c723c */ /* 0x080fe8000000181c */
[-C--:B------:R-:W-:Y:S02]  /*65d0*/  LEA.HI.X.SX32 R165, R228, R3.reuse, 0x2, P2 ;  /* 0x00000003e4a57211 */ /* 0x080fe400010f16ff */
[CC--:B------:R-:W-:Y:S02]  /*65e0*/  LEA R170, P2, R0.reuse, R2.reuse, 0x2 ;  /* 0x0000000200aa7211 */ /* 0x0c0fe400078410ff */
[----:B------:R-:W-:Y:S01]  /*65f0*/  HMMA.16816.F32 R32, R172, R166, R32 ;  /* 0x000000a6ac20723c */ /* 0x000fe20000001820 */
[----:B------:R1:W-:Y:S03]  /*6600*/  RED.E.ADD.F32.FTZ.RN.STRONG.GPU [R164.64], R5 ;  /* 0x00000005a400798e */ /* 0x0003e6000c10e784 */
[-C--:B------:R-:W-:Y:S01]  /*6610*/  LEA.HI.X.SX32 R171, R0, R3.reuse, 0x2, P2 ;  /* 0x0000000300ab7211 */ /* 0x080fe200010f16ff */
[----:B------:R-:W-:Y:S01]  /*6620*/  IMAD.MOV.U32 R0, RZ, RZ, c[0x0][0x22c] ;  /* 0x00008b00ff007624 */ /* 0x000fe200078e00ff */
[----:B------:R3:W-:Y:S01]  /*6630*/  RED.E.ADD.F32.FTZ.RN.STRONG.GPU [R176.64], R6 ;  /* 0x00000006b000798e */ /* 0x0007e2000c10e784 */
[CC--:B------:R-:W-:Y:S02]  /*6640*/  LEA R166, P3, R190.reuse, R2.reuse, 0x2 ;  /* 0x00000002bea67211 */ /* 0x0c0fe400078610ff */
[CC--:B--2---:R-:W-:Y:S02]  /*6650*/  LEA R4, P2, R189.reuse, R2.reuse, 0x2 ;  /* 0x00000002bd047211 */ /* 0x0c4fe400078410ff */
[----:B------:R2:W-:Y:S01]  /*6660*/  RED.E.ADD.F32.FTZ.RN.STRONG.GPU [R170.64], R7 ;  /* 0x00000007aa00798e */ /* 0x0005e2000c10e784 */
[-C--:B------:R-:W-:Y:S01]  /*6670*/  LEA.HI.X.SX32 R167, R190, R3.reuse, 0x2, P3 ;  /* 0x00000003bea77211 */ /* 0x080fe200018f16ff */
[----:B------:R-:W-:Y:S03]  /*6680*/  IMAD R0, R0, c[0x0][0x1c0], RZ ;  /* 0x0000700000007a24 */ /* 0x000fe600078e02ff */
[----:B------:R4:W-:Y:S01]  /*6690*/  RED.E.ADD.F32.FTZ.RN.STRONG.GPU [R168.64], R8 ;  /* 0x00000008a800798e */ /* 0x0009e2000c10e784 */
[----:B------:R-:W-:Y:S04]  /*66a0*/  IMAD R0, R0, 0x38, RZ ;  /* 0x0000003800007824 */ /* 0x000fe800078e02ff */
[----:B------:R4:W-:Y:S01]  /*66b0*/  RED.E.ADD.F32.FTZ.RN.STRONG.GPU [R166.64], R9 ;  /* 0x00000009a600798e */ /* 0x0009e2000c10e784 */
[-C--:B-1----:R-:W-:Y:S01]  /*66c0*/  LEA.HI.X.SX32 R5, R189, R3.reuse, 0x2, P2 ;  /* 0x00000003bd057211 */ /* 0x082fe200010f16ff */
[----:B------:R-:W-:Y:S04]  /*66d0*/  IMAD.MOV.U32 R189, RZ, RZ, c[0x0][0x22c] ;  /* 0x00008b00ffbd7624 */ /* 0x000fe800078e00ff */
[----:B------:R1:W-:Y:S01]  /*66e0*/  RED.E.ADD.F32.FTZ.RN.STRONG.GPU [R4.64], R10 ;  /* 0x0000000a0400798e */ /* 0x0003e2000c10e784 */
[CC--:B---3--:R-:W-:Y:S01]  /*66f0*/  LEA R6, P0, R0.reuse, R2.reuse, 0x2 ;  /* 0x0000000200067211 */ /* 0x0c8fe200078010ff */
[----:B------:R-:W-:Y:S03]  /*6700*/  IMAD R189, R189, c[0x0][0x1c0], RZ ;  /* 0x00007000bdbd7a24 */ /* 0x000fe600078e02ff */
[-C--:B--2---:R-:W-:Y:S01]  /*6710*/  LEA.HI.X.SX32 R7, R0, R3.reuse, 0x2, P0 ;  /* 0x0000000300077211 */ /* 0x084fe200000f16ff */
[----:B------:R-:W-:Y:S04]  /*6720*/  IMAD.SHL.U32 R189, R189, 0x10, RZ ;  /* 0x00000010bdbd7824 */ /* 0x000fe800078e00ff */
[----:B------:R2:W-:Y:S01]  /*6730*/  RED.E.ADD.F32.FTZ.RN.STRONG.GPU [R6.64], R11 ;  /* 0x0000000b0600798e */ /* 0x0005e2000c10e784 */
[C---:B------:R-:W-:Y:S02]  /*6740*/  IADD3 R179, R189.reuse, 0x20, RZ ;  /* 0x00000020bdb37810 */ /* 0x040fe40007ffe0ff */
[C---:B------:R-:W-:Y:S02]  /*6750*/  IADD3 R0, R189.reuse, 0x20, RZ ;  /* 0x00000020bd007810 */ /* 0x040fe40007ffe0ff */
[----:B------:R3:W-:Y:S01]  /*6760*/  RED.E.ADD.F32.FTZ.RN.STRONG.GPU [R2.64+0x80], R16 ;  /* 0x000080100200798e */ /* 0x0007e2000c10e784 */
[----:B------:R-:W-:Y:S01]  /*6770*/  IADD3 R178, R189, 0x20, RZ ;  /* 0x00000020bdb27810 */ /* 0x000fe20007ffe0ff */
[----:B------:R-:W-:Y:S01]  /*6780*/  IMAD.MOV.U32 R189, RZ, RZ, c[0x0][0x22c] ;  /* 0x00008b00ffbd7624 */ /* 0x000fe200078e00ff */
[CC--:B----4-:R-:W-:Y:S01]  /*6790*/  LEA R8, P3, R251.reuse, R2.reuse, 0x2 ;  /* 0x00000002fb087211 */ /* 0x0d0fe200078610ff */
[C---:B------:R-:W-:Y:S01]  /*67a0*/  IMAD.IADD R0, R228.reuse, 0x1, R0 ;  /* 0x00000001e4007824 */ /* 0x040fe200078e0200 */
[----:B------:R4:W-:Y:S01]  /*67b0*/  RED.E.ADD.F32.FTZ.RN.STRONG.GPU [R164.64+0x80], R17 ;  /* 0x00008011a400798e */ /* 0x0009e2000c10e784 */
[C---:B------:R-:W-:Y:S01]  /*67c0*/  IMAD.IADD R178, R228.reuse, 0x1, R178 ;  /* 0x00000001e4b27824 */ /* 0x040fe200078e02b2 */
[-C--:B------:R-:W-:Y:S01]  /*67d0*/  LEA.HI.X.SX32 R9, R251, R3.reuse, 0x2, P3 ;  /* 0x00000003fb097211 */ /* 0x080fe200018f16ff */
[----:B------:R-:W-:Y:S02]  /*67e0*/  IMAD R189, R189, c[0x0][0x1c0], RZ ;  /* 0x00007000bdbd7a24 */ /* 0x000fe400078e02ff */
[----:B------:R-:W-:Y:S01]  /*67f0*/  IMAD.IADD R178, R228, 0x1, R178 ;  /* 0x00000001e4b27824 */ /* 0x000fe200078e02b2 */
[-C--:B-1----:R-:W-:Y:S01]  /*6800*/  LEA R4, P0, R179, R2.reuse, 0x2 ;  /* 0x00000002b3047211 */ /* 0x082fe200078010ff */
[----:B------:R-:W-:Y:S03]  /*6810*/  IMAD.SHL.U32 R189, R189, 0x10, RZ ;  /* 0x00000010bdbd7824 */ /* 0x000fe600078e00ff */
[-C--:B------:R-:W-:Y:S02]  /*6820*/  LEA.HI.X.SX32 R5, R179, R3.reuse, 0x2, P0 ;  /* 0x00000003b3057211 */ /* 0x080fe400000f16ff */
[-C--:B------:R-:W-:Y:S02]  /*6830*/  LEA R10, P0, R178, R2.reuse, 0x2 ;  /* 0x00000002b20a7211 */ /* 0x080fe400078010ff */
[C---:B------:R-:W-:Y:S01]  /*6840*/  IADD3 R172, R189.reuse, 0x40, RZ ;  /* 0x00000040bdac7810 */ /* 0x040fe20007ffe0ff */
[----:B------:R1:W-:Y:S01]  /*6850*/  RED.E.ADD.F32.FTZ.RN.STRONG.GPU [R4.64], R18 ;  /* 0x000000120400798e */ /* 0x0003e2000c10e784 */
[-C--:B--2---:R-:W-:Y:S02]  /*6860*/  LEA R6, P2, R0, R2.reuse, 0x2 ;  /* 0x0000000200067211 */ /* 0x084fe400078410ff */
[-C--:B------:R-:W-:Y:S02]  /*6870*/  LEA.HI.X.SX32 R11, R178, R3.reuse, 0x2, P0 ;  /* 0x00000003b20b7211 */ /* 0x080fe400000f16ff */
[-C--:B------:R-:W-:Y:S01]  /*6880*/  LEA.HI.X.SX32 R7, R0, R3.reuse, 0x2, P2 ;  /* 0x0000000300077211 */ /* 0x080fe200010f16ff */
[----:B------:R-:W-:Y:S01]  /*6890*/  IMAD.IADD R0, R228, 0x1, R250 ;  /* 0x00000001e4007824 */ /* 0x000fe200078e02fa */
[C---:B------:R-:W-:Y:S02]  /*68a0*/  IADD3 R170, R189.reuse, 0x40, RZ ;  /* 0x00000040bdaa7810 */ /* 0x040fe40007ffe0ff */
[C---:B---3--:R-:W-:Y:S01]  /*68b0*/  IADD3 R16, R188.reuse, 0x60, RZ ;  /* 0x00000060bc107810 */ /* 0x048fe20007ffe0ff */
[----:B------:R2:W-:Y:S01]  /*68c0*/  RED.E.ADD.F32.FTZ.RN.STRONG.GPU [R6.64], R19 ;  /* 0x000000130600798e */ /* 0x0005e2000c10e784 */
[----:B----4-:R-:W-:Y:S01]  /*68d0*/  IADD3 R17, R188, 0x60, RZ ;  /* 0x00000060bc117810 */ /* 0x010fe20007ffe0ff */
[C---:B------:R-:W-:Y:S02]  /*68e0*/  IMAD.IADD R170, R228.reuse, 0x1, R170 ;  /* 0x00000001e4aa7824 */ /* 0x040fe400078e02aa */
[C---:B------:R-:W-:Y:S01]  /*68f0*/  IMAD.IADD R16, R228.reuse, 0x1, R16 ;  /* 0x00000001e4107824 */ /* 0x040fe200078e0210 */
[----:B------:R-:W-:Y:S01]  /*6900*/  RED.E.ADD.F32.FTZ.RN.STRONG.GPU [R10.64], R12 ;  /* 0x0000000c0a00798e */ /* 0x000fe2000c10e784 */
[----:B------:R-:W-:Y:S04]  /*6910*/  IMAD.IADD R170, R228, 0x1, R170 ;  /* 0x00000001e4aa7824 */ /* 0x000fe800078e02aa */
[----:B------:R3:W-:Y:S01]  /*6920*/  RED.E.ADD.F32.FTZ.RN.STRONG.GPU [R8.64], R13 ;  /* 0x0000000d0800798e */ /* 0x0007e2000c10e784 */
[CC--:B-1----:R-:W-:Y:S04]  /*6930*/  LEA R4, P2, R250.reuse, R2.reuse, 0x2 ;  /* 0x00000002fa047211 */ /* 0x0c2fe800078410ff */
[-C--:B------:R-:W-:Y:S05]  /*6940*/  LEA.HI.X.SX32 R5, R250, R3.reuse, 0x2, P2 ;  /* 0x00000003fa057211 */ /* 0x080fea00010f16ff */
[----:B------:R1:W-:Y:S01]  /*6950*/  RED.E.ADD.F32.FTZ.RN.STRONG.GPU [R4.64], R14 ;  /* 0x0000000e0400798e */ /* 0x0003e2000c10e784 */
[CC--:B--2---:R-:W-:Y:S04]  /*6960*/  LEA R6, P0, R0.reuse, R2.reuse, 0x2 ;  /* 0x0000000200067211 */ /* 0x0c4fe800078010ff */
[-C--:B------:R-:W-:Y:S02]  /*6970*/  LEA.HI.X.SX32 R7, R0, R3.reuse, 0x2, P0 ;  /* 0x0000000300077211 */ /* 0x080fe400000f16ff */
[----:B------:R-:W-:Y:S03]  /*6980*/  IADD3 R0, R189, 0x40, RZ ;  /* 0x00000040bd007810 */ /* 0x000fe60007ffe0ff */
[----:B------:R2:W-:Y:S01]  /*6990*/  RED.E.ADD.F32.FTZ.RN.STRONG.GPU [R6.64], R15 ;  /* 0x0000000f0600798e */ /* 0x0005e2000c10e784 */
[CC--:B---3--:R-:W-:Y:S01]  /*69a0*/  LEA R8, P3, R249.reuse, R2.reuse, 0x2 ;  /* 0x00000002f9087211 */ /* 0x0c8fe200078610ff */
[----:B------:R-:W-:Y:S03]  /*69b0*/  IMAD.IADD R0, R228, 0x1, R0 ;  /* 0x00000001e4007824 */ /* 0x000fe600078e0200 */
[----:B------:R-:W-:Y:S01]  /*69c0*/  RED.E.ADD.F32.FTZ.RN.STRONG.GPU [R2.64+0x100], R20 ;  /* 0x000100140200798e */ /* 0x000fe2000c10e784 */
[-C--:B------:R-:W-:Y:S02]  /*69d0*/  LEA.HI.X.SX32 R9, R249, R3.reuse, 0x2, P3 ;  /* 0x00000003f9097211 */ /* 0x080fe400018f16ff */
[CC--:B------:R-:W-:Y:S02]  /*69e0*/  LEA R12, P2, R0.reuse, R2.reuse, 0x2 ;  /* 0x00000002000c7211 */ /* 0x0c0fe400078410ff */
[----:B------:R-:W-:Y:S02]  /*69f0*/  RED.E.ADD.F32.FTZ.RN.STRONG.GPU [R164.64+0x100], R21 ;  /* 0x00010015a400798e */ /* 0x000fe4000c10e784 */
[-C--:B------:R-:W-:Y:S01]  /*6a00*/  LEA.HI.X.SX32 R13, R0, R3.reuse, 0x2, P2 ;  /* 0x00000003000d7211 */ /* 0x080fe200010f16ff */
[----:B------:R-:W-:Y:S01]  /*6a10*/  IMAD.IADD R0, R228, 0x1, R248 ;  /* 0x00000001e4007824 */ /* 0x000fe200078e02f8 */
[CC--:B-1----:R-:W-:Y:S02]  /*6a20*/  LEA R4, P0, R172.reuse, R2.reuse, 0x2 ;  /* 0x00000002ac047211 */ /* 0x0c2fe400078010ff */
[CC--:B------:R-:W-:Y:S02]  /*6a30*/  LEA R14, P6, R17.reuse, R2.reuse, 0x2 ;  /* 0x00000002110e7211 */ /* 0x0c0fe400078c10ff */
[-C--:B------:R-:W-:Y:S02]  /*6a40*/  LEA.HI.X.SX32 R5, R172, R3.reuse, 0x2, P0 ;  /* 0x00000003ac057211 */ /* 0x080fe400000f16ff */
[CC--:B------:R-:W-:Y:S03]  /*6a50*/  LEA R10, P0, R170.reuse, R2.reuse, 0x2 ;  /* 0x00000002aa0a7211 */ /* 0x0c0fe600078010ff */
[----:B------:R1:W-:Y:S01]  /*6a60*/  RED.E.ADD.F32.FTZ.RN.STRONG.GPU [R4.64], R22 ;  /* 0x000000160400798e */ /* 0x0003e2000c10e784 */
[-C--:B------:R-:W-:Y:S02]  /*6a70*/  LEA.HI.X.SX32 R11, R170, R3.reuse, 0x2, P0 ;  /* 0x00000003aa0b7211 */ /* 0x080fe400000f16ff */
[CC--:B--2---:R-:W-:Y:S02]  /*6a80*/  LEA R6, P2, R248.reuse, R2.reuse, 0x2 ;  /* 0x00000002f8067211 */ /* 0x0c4fe400078410ff */
[----:B------:R2:W-:Y:S01]  /*6a90*/  RED.E.ADD.F32.FTZ.RN.STRONG.GPU [R12.64], R23 ;  /* 0x000000170c00798e */ /* 0x0005e2000c10e784 */
[-C--:B------:R-:W-:Y:S02]  /*6aa0*/  LEA.HI.X.SX32 R15, R17, R3.reuse, 0x2, P6 ;  /* 0x00000003110f7211 */ /* 0x080fe400030f16ff */
[-C--:B------:R-:W-:Y:S02]  /*6ab0*/  LEA.HI.X.SX32 R7, R248, R3.reuse, 0x2, P2 ;  /* 0x00000003f8077211 */ /* 0x080fe400010f16ff */
[----:B------:R-:W-:Y:S05]  /*6ac0*/  RED.E.ADD.F32.FTZ.RN.STRONG.GPU [R10.64], R24 ;  /* 0x000000180a00798e */ /* 0x000fea000c10e784 */
[----:B------:R3:W-:Y:S05]  /*6ad0*/  RED.E.ADD.F32.FTZ.RN.STRONG.GPU [R8.64], R25 ;  /* 0x000000190800798e */ /* 0x0007ea000c10e784 */
[----:B------:R4:W-:Y:S05]  /*6ae0*/  RED.E.ADD.F32.FTZ.RN.STRONG.GPU [R6.64], R26 ;  /* 0x0000001a0600798e */ /* 0x0009ea000c10e784 */
[----:B------:R-:W-:Y:S01]  /*6af0*/  LDSM.16.MT88.4 R20, [R206+0x2000] ;  /* 0x00200000ce14783b */ /* 0x000fe20000004200 */
[CC--:B-1----:R-:W-:Y:S04]  /*6b00*/  LEA R4, P0, R0.reuse, R2.reuse, 0x2 ;  /* 0x0000000200047211 */ /* 0x0c2fe800078010ff */
[----:B------:R-:W-:Y:S01]  /*6b10*/  LDSM.16.MT88.4 R168, [R206+0x2800] ;  /* 0x00280000cea8783b */ /* 0x000fe20000004200 */
[-C--:B------:R-:W-:Y:S02]  /*6b20*/  LEA.HI.X.SX32 R5, R0, R3.reuse, 0x2, P0 ;  /* 0x0000000300057211 */ /* 0x080fe400000f16ff */
[----:B------:R-:W-:Y:S02]  /*6b30*/  IADD3 R0, R188, 0x60, RZ ;  /* 0x00000060bc007810 */ /* 0x000fe40007ffe0ff */
[-C--:B--2---:R-:W-:Y:S01]  /*6b40*/  LEA R12, P5, R16, R2.reuse, 0x2 ;  /* 0x00000002100c7211 */ /* 0x084fe200078a10ff */
[----:B------:R1:W-:Y:S02]  /*6b50*/  RED.E.ADD.F32.FTZ.RN.STRONG.GPU [R4.64], R27 ;  /* 0x0000001b0400798e */ /* 0x0003e4000c10e784 */
[----:B------:R-:W-:Y:S01]  /*6b60*/  IMAD.IADD R0, R228, 0x1, R0 ;  /* 0x00000001e4007824 */ /* 0x000fe200078e0200 */
[-C--:B------:R-:W-:Y:S02]  /*6b70*/  LEA.HI.X.SX32 R13, R16, R3.reuse, 0x2, P5 ;  /* 0x00000003100d7211 */ /* 0x080fe400028f16ff */
[----:B------:R-:W-:Y:S01]  /*6b80*/  RED.E.ADD.F32.FTZ.RN.STRONG.GPU [R2.64+0x180], R32 ;  /* 0x000180200200798e */ /* 0x000fe2000c10e784 */
[----:B------:R-:W-:Y:S01]  /*6b90*/  IMAD.IADD R0, R228, 0x1, R0 ;  /* 0x00000001e4007824 */ /* 0x000fe200078e0200 */
[CC--:B---3--:R-:W-:Y:S03]  /*6ba0*/  LEA R8, P3, R247.reuse, R2.reuse, 0x2 ;  /* 0x00000002f7087211 */ /* 0x0c8fe600078610ff */
[----:B------:R-:W-:Y:S01]  /*6bb0*/  RED.E.ADD.F32.FTZ.RN.STRONG.GPU [R164.64+0x180], R33 ;  /* 0x00018021a400798e */ /* 0x000fe2000c10e784 */
[CC--:B------:R-:W-:Y:S02]  /*6bc0*/  LEA R10, P4, R0.reuse, R2.reuse, 0x2 ;  /* 0x00000002000a7211 */ /* 0x0c0fe400078810ff */
[-C--:B------:R-:W-:Y:S02]  /*6bd0*/  LEA.HI.X.SX32 R9, R247, R3.reuse, 0x2, P3 ;  /* 0x00000003f7097211 */ /* 0x080fe400018f16ff */
[----:B------:R-:W-:Y:S01]  /*6be0*/  RED.E.ADD.F32.FTZ.RN.STRONG.GPU [R14.64], R34 ;  /* 0x000000220e00798e */ /* 0x000fe2000c10e784 */
[-C--:B------:R-:W-:Y:S01]  /*6bf0*/  LEA.HI.X.SX32 R11, R0, R3.reuse, 0x2, P4 ;  /* 0x00000003000b7211 */ /* 0x080fe200020f16ff */
[----:B------:R-:W-:Y:S01]  /*6c00*/  IMAD.IADD R0, R196, 0x1, R206 ;  /* 0x00000001c4007824 */ /* 0x000fe200078e02ce */
[CC--:B----4-:R-:W-:Y:S02]  /*6c10*/  LEA R6, P2, R246.reuse, R2.reuse, 0x2 ;  /* 0x00000002f6067211 */ /* 0x0d0fe400078410ff */
[----:B------:R-:W-:Y:S02]  /*6c20*/  RED.E.ADD.F32.FTZ.RN.STRONG.GPU [R12.64], R35 ;  /* 0x000000230c00798e */ /* 0x000fe4000c10e784 */
[-C--:B------:R-:W-:Y:S02]  /*6c30*/  LEA.HI.X.SX32 R7, R246, R3.reuse, 0x2, P2 ;  /* 0x00000003f6077211 */ /* 0x080fe400010f16ff */
[----:B------:R-:W-:Y:S01]  /*6c40*/  ISETP.LT.AND P2, PT, RZ, UR7, PT ;  /* 0x00000007ff007c0c */ /* 0x000fe2000bf41270 */
[----:B------:R-:W-:Y:S01]  /*6c50*/  RED.E.ADD.F32.FTZ.RN.STRONG.GPU [R10.64], R28 ;  /* 0x0000001c0a00798e */ /* 0x000fe2000c10e784 */
[----:B------:R-:W-:Y:S01]  /*6c60*/  UMOV UR7, UR12 ;  /* 0x0000000c00077c82 */ /* 0x000fe20008000000 */
[C---:B-1----:R-:W-:Y:S03]  /*6c70*/  LEA R4, P0, R252.reuse, R2, 0x2 ;  /* 0x00000002fc047211 */ /* 0x042fe600078010ff */
[----:B------:R-:W-:Y:S01]  /*6c80*/  RED.E.ADD.F32.FTZ.RN.STRONG.GPU [R8.64], R29 ;  /* 0x0000001d0800798e */ /* 0x000fe2000c10e784 */
[----:B------:R-:W-:Y:S02]  /*6c90*/  LEA.HI.X.SX32 R5, R252, R3, 0x2, P0 ;  /* 0x00000003fc057211 */ /* 0x000fe400000f16ff */
[----:B------:R-:W-:Y:S01]  /*6ca0*/  PLOP3.LUT P0, PT, PT, PT, UP1, 0x80, 0x0 ;  /* 0x000000000000781c */ /* 0x000fe20003f0f018 */
[----:B------:R-:W-:Y:S01]  /*6cb0*/  @UP3 UIADD3 UR11, UP1, UR11, -0x100, URZ ;  /* 0xffffff000b0b3890 */ /* 0x000fe2000ff3e03f */
[----:B------:R-:W-:Y:S03]  /*6cc0*/  RED.E.ADD.F32.FTZ.RN.STRONG.GPU [R6.64], R30 ;  /* 0x0000001e0600798e */ /* 0x000fe6000c10e784 */
[----:B------:R-:W-:Y:S02]  /*6cd0*/  @UP3 UIADD3.X UR10, UR10, -0x1, URZ, UP1, !UPT ;  /* 0xffffffff0a0a3890 */ /* 0x000fe40008ffe43f */
[----:B------:R-:W-:Y:S05]  /*6ce0*/  LDSM.16.MT88.4 R8, [R206] ;  /* 0x00000000ce08783b */ /* 0x000fea0000004200 */
[----:B------:R-:W-:Y:S05]  /*6cf0*/  RED.E.ADD.F32.FTZ.RN.STRONG.GPU [R4.64], R31 ;  /* 0x0000001f0400798e */ /* 0x000fea000c10e784 */
[----:B------:R-:W1:Y:S05]  /*6d00*/  LDSM.16.MT88.4 R4, [R205+0x1c000] ;  /* 0x01c00000cd04783b */ /* 0x000e6a0000004200 */
[----:B------:R-:W2:Y:S05]  /*6d10*/  LDSM.16.MT88.4 R12, [R205+0x1e000] ;  /* 0x01e00000cd0c783b */ /* 0x000eaa0000004200 */
[----:B------:R-:W3:Y:S05]  /*6d20*/  LDSM.16.MT88.4 R16, [R0] ;  /* 0x000000000010783b */ /* 0x000eea0000004200 */
[----:B------:R-:W4:Y:S05]  /*6d30*/  LDSM.16.MT88.4 R24, [R0+0x2000] ;  /* 0x002000000018783b */ /* 0x000f2a0000004200 */
[----:B------:R-:W-:Y:S05]  /*6d40*/  LDSM.16.MT88.4 R28, [R206+0x800] ;  /* 0x00080000ce1c783b */ /* 0x000fea0000004200 */
[----:B------:R-:W-:Y:S05]  /*6d50*/  LDSM.16.MT88.4 R32, [R205+0x1e800] ;  /* 0x01e80000cd20783b */ /* 0x000fea0000004200 */
[----:B------:R-:W-:Y:S05]  /*6d60*/  LDSM.16.MT88.4 R164, [R0+0x800] ;  /* 0x0008000000a4783b */ /* 0x000fea0000004200 */
        /* <DEDUP_REMOVED lines=49> */
[----:B------:R2:W1:Y:S07]  /*7080*/  LDSM.16.MT88.4 R12, [R0+0x3800] ;  /* 0x00380000000c783b */ /* 0x00046e0000004200 */
[-C--:B------:R-:W-:Y:S08]  /*7090*/  HMMA.16816.F32 R116, R4, R20.reuse, R116 ;  /* 0x000000140474723c */ /* 0x080ff00000001874 */
[C---:B------:R-:W-:Y:S08]  /*70a0*/  HMMA.16816.F32 R120, R16.reuse, R20, R120 ;  /* 0x000000141078723c */ /* 0x040ff00000001878 */
[-C--:B------:R-:W-:Y:S04]  /*70b0*/  HMMA.16816.F32 R124, R16, R22.reuse, R124 ;  /* 0x00000016107c723c */ /* 0x080fe8000000187c */
[C---:B--2---:R-:W-:Y:S02]  /*70c0*/  IADD3 R0, R206.reuse, -0x4000, RZ ;  /* 0xffffc000ce007810 */ /* 0x044fe40007ffe0ff */
[----:B------:R-:W-:Y:S02]  /*70d0*/  @P0 IADD3 R0, R206, 0x4000, RZ ;  /* 0x00004000ce000810 */ /* 0x000fe40007ffe0ff */
[C---:B------:R-:W-:Y:S04]  /*70e0*/  HMMA.16816.F32 R128, R4.reuse, R22, R128 ;  /* 0x000000160480723c */ /* 0x040fe80000001880 */
[----:B------:R-:W-:Y:S04]  /*70f0*/  IMAD.MOV.U32 R206, RZ, RZ, R0 ;  /* 0x000000ffffce7224 */ /* 0x000fe800078e0000 */
        /* <DEDUP_REMOVED lines=27> */
[----:B------:R-:W4:Y:S04]  /*72b0*/  LDL R181, [R1+0x30] ;  /* 0x0000300001b57983 */ /* 0x000f280000100800 */
[----:B------:R-:W4:Y:S04]  /*72c0*/  LDL R177, [R1+0x10] ;  /* 0x0000100001b17983 */ /* 0x000f280000100800 */
[----:B------:R-:W4:Y:S04]  /*72d0*/  LDL R176, [R1+0x24] ;  /* 0x0000240001b07983 */ /* 0x000f280000100800 */
[----:B------:R-:W4:Y:S01]  /*72e0*/  LDL R180, [R1+0x2c] ;  /* 0x00002c0001b47983 */ /* 0x000f220000100800 */
[----:B------:R-:W-:-:S02]  /*72f0*/  FMUL.FTZ R100, R100, c[0x0][0x2e0] ;  /* 0x0000b80064647a20 */ /* 0x000fc40000410000 */
[----:B------:R-:W-:Y:S02]  /*7300*/  FMUL.FTZ R32, R101, c[0x0][0x2e0] ;  /* 0x0000b80065207a20 */ /* 0x000fe40000410000 */
[----:B------:R-:W-:Y:S02]  /*7310*/  FMUL.FTZ R102, R102, c[0x0][0x2e0] ;  /* 0x0000b80066667a20 */ /* 0x000fe40000410000 */
[----:B------:R-:W-:Y:S02]  /*7320*/  FMUL.FTZ R31, R103, c[0x0][0x2e0] ;  /* 0x0000b800671f7a20 */ /* 0x000fe40000410000 */
[----:B------:R-:W-:Y:S02]  /*7330*/  FMUL.FTZ R112, R112, c[0x0][0x2e0] ;  /* 0x0000b80070707a20 */ /* 0x000fe40000410000 */
[----:B------:R-:W-:Y:S02]  /*7340*/  FMUL.FTZ R28, R113, c[0x0][0x2e0] ;  /* 0x0000b800711c7a20 */ /* 0x000fe40000410000 */
[----:B------:R-:W-:-:S02]  /*7350*/  FMUL.FTZ R114, R114, c[0x0][0x2e0] ;  /* 0x0000b80072727a20 */ /* 0x000fc40000410000 */
[----:B------:R-:W-:Y:S01]  /*7360*/  FMUL.FTZ R27, R115, c[0x0][0x2e0] ;  /* 0x0000b800731b7a20 */ /* 0x000fe20000410000 */
[----:B------:R-:W-:Y:S01]  /*7370*/  F2FP.PACK_AB R32, R32, R100 ;  /* 0x000000642020723e */ /* 0x000fe200000000ff */
[----:B------:R-:W-:Y:S01]  /*7380*/  BAR.SYNC.DEFER_BLOCKING 0x0 ;  /* 0x0000000000007b1d */ /* 0x000fe20000010000 */
[----:B------:R-:W-:Y:S02]  /*7390*/  FMUL.FTZ R104, R104, c[0x0][0x2e0] ;  /* 0x0000b80068687a20 */ /* 0x000fe40000410000 */
[----:B------:R-:W-:Y:S01]  /*73a0*/  FMUL.FTZ R30, R105, c[0x0][0x2e0] ;  /* 0x0000b800691e7a20 */ /* 0x000fe20000410000 */
[----:B------:R-:W-:Y:S01]  /*73b0*/  F2FP.PACK_AB R31, R31, R102 ;  /* 0x000000661f1f723e */ /* 0x000fe200000000ff */
[----:B------:R-:W-:Y:S02]  /*73c0*/  FMUL.FTZ R106, R106, c[0x0][0x2e0] ;  /* 0x0000b8006a6a7a20 */ /* 0x000fe40000410000 */
[----:B------:R-:W-:Y:S01]  /*73d0*/  FMUL.FTZ R29, R107, c[0x0][0x2e0] ;  /* 0x0000b8006b1d7a20 */ /* 0x000fe20000410000 */
[----:B------:R-:W-:Y:S01]  /*73e0*/  F2FP.PACK_AB R28, R28, R112 ;  /* 0x000000701c1c723e */ /* 0x000fe200000000ff */
[----:B------:R-:W-:-:S02]  /*73f0*/  FMUL.FTZ R108, R108, c[0x0][0x2e0] ;  /* 0x0000b8006c6c7a20 */ /* 0x000fc40000410000 */
[----:B------:R-:W-:Y:S01]  /*7400*/  FMUL.FTZ R26, R109, c[0x0][0x2e0] ;  /* 0x0000b8006d1a7a20 */ /* 0x000fe20000410000 */
[----:B------:R-:W-:Y:S01]  /*7410*/  F2FP.PACK_AB R27, R27, R114 ;  /* 0x000000721b1b723e */ /* 0x000fe200000000ff */
        /* <DEDUP_REMOVED lines=74> */
[----:B------:R-:W-:Y:S02]  /*78c0*/  F2FP.PACK_AB R6, R6, R152 ;  /* 0x000000980606723e */ /* 0x000fe400000000ff */
[----:B------:R-:W-:Y:S02]  /*78d0*/  F2FP.PACK_AB R36, R37, R36 ;  /* 0x000000242524723e */ /* 0x000fe400000000ff */
[----:B------:R-:W-:Y:S02]  /*78e0*/  F2FP.PACK_AB R38, R39, R38 ;  /* 0x000000262726723e */ /* 0x000fe400000000ff */
[----:B------:R-:W-:-:S02]  /*78f0*/  F2FP.PACK_AB R48, R49, R48 ;  /* 0x000000303130723e */ /* 0x000fc400000000ff */
[----:B------:R-:W-:Y:S02]  /*7900*/  F2FP.PACK_AB R50, R51, R50 ;  /* 0x000000323332723e */ /* 0x000fe400000000ff */
[----:B------:R-:W-:Y:S02]  /*7910*/  F2FP.PACK_AB R40, R41, R40 ;  /* 0x000000282928723e */ /* 0x000fe400000000ff */
        /* <DEDUP_REMOVED lines=24> */
[----:B------:R-:W-:Y:S01]  /*7aa0*/  F2FP.PACK_AB R90, R91, R90 ;  /* 0x0000005a5b5a723e */ /* 0x000fe200000000ff */
[----:B------:R-:W-:Y:S01]  /*7ab0*/  UISETP.NE.AND UP0, UPT, UR19, -0x1, UPT ;  /* 0xffffffff1300788c */ /* 0x000fe2000bf05270 */
[----:B------:R-:W-:Y:S01]  /*7ac0*/  F2FP.PACK_AB R5, R5, R154 ;  /* 0x0000009a0505723e */ /* 0x000fe200000000ff */
[----:B------:R-:W-:Y:S01]  /*7ad0*/  ULDC.64 UR10, c[0x0][0x3a0] ;  /* 0x0000e800000a7ab9 */ /* 0x000fe20000000a00 */
[----:B------:R-:W-:Y:S02]  /*7ae0*/  F2FP.PACK_AB R2, R2, R156 ;  /* 0x0000009c0202723e */ /* 0x000fe400000000ff */
[----:B------:R-:W-:-:S02]  /*7af0*/  F2FP.PACK_AB R0, R0, R158 ;  /* 0x0000009e0000723e */ /* 0x000fc400000000ff */
[----:B------:R-:W-:Y:S02]  /*7b00*/  F2FP.PACK_AB R92, R93, R92 ;  /* 0x0000005c5d5c723e */ /* 0x000fe400000000ff */
[----:B------:R-:W-:Y:S02]  /*7b10*/  F2FP.PACK_AB R94, R95, R94 ;  /* 0x0000005e5f5e723e */ /* 0x000fe400000000ff */
[----:B------:R-:W-:Y:S01]  /*7b20*/  PLOP3.LUT P0, PT, PT, PT, UP0, 0x80, 0x0 ;  /* 0x000000000000781c */ /* 0x000fe20003f0f008 */
[----:B------:R-:W-:-:S04]  /*7b30*/  @UP0 UIADD3 UR7, UR16, UR19, URZ ;  /* 0x0000001310070290 */ /* 0x000fc8000fffe03f */
[----:B------:R-:W-:Y:S01]  /*7b40*/  @UP0 UIMAD.WIDE.U32 UR8, UR7, UR10, URZ ;  /* 0x0000000a070802a5 */ /* 0x000fe2000f8e003f */
[----:B--2---:R1:W-:Y:S04]  /*7b50*/  STS [R179], R32 ;  /* 0x00000020b3007388 */ /* 0x0043e80000000800 */
[----:B------:R1:W-:Y:S04]  /*7b60*/  STS [R179+0x400], R31 ;  /* 0x0004001fb3007388 */ /* 0x0003e80000000800 */
[----:B---3--:R1:W-:Y:S04]  /*7b70*/  STS [R178], R28 ;  /* 0x0000001cb2007388 */ /* 0x0083e80000000800 */
[----:B----4-:R1:W-:Y:S04]  /*7b80*/  STS [R181], R27 ;  /* 0x0000001bb5007388 */ /* 0x0103e80000000800 */
[----:B------:R1:W-:Y:S04]  /*7b90*/  STS [R179+0x2000], R30 ;  /* 0x0020001eb3007388 */ /* 0x0003e80000000800 */
[----:B------:R1:W-:Y:S04]  /*7ba0*/  STS [R179+0x2400], R29 ;  /* 0x0024001db3007388 */ /* 0x0003e80000000800 */
[----:B------:R1:W-:Y:S04]  /*7bb0*/  STS [R178+0x2000], R26 ;  /* 0x0020001ab2007388 */ /* 0x0003e80000000800 */
[----:B------:R1:W-:Y:S04]  /*7bc0*/  STS [R178+0x2400], R25 ;  /* 0x00240019b2007388 */ /* 0x0003e80000000800 */
[----:B------:R1:W-:Y:S04]  /*7bd0*/  STS [R177], R24 ;  /* 0x00000018b1007388 */ /* 0x0003e80000000800 */
[----:B------:R1:W-:Y:S04]  /*7be0*/  STS [R177+0x400], R23 ;  /* 0x00040017b1007388 */ /* 0x0003e80000000800 */
[----:B------:R1:W-:Y:S04]  /*7bf0*/  STS [R176], R20 ;  /* 0x00000014b0007388 */ /* 0x0003e80000000800 */
[----:B------:R1:W-:Y:S04]  /*7c00*/  STS [R180], R19 ;  /* 0x00000013b4007388 */ /* 0x0003e80000000800 */
        /* <DEDUP_REMOVED lines=52> */
[----:B------:R-:W-:-:S02]  /*7f50*/  @UP0 UIMAD UR15, UR7, UR11, UR9 ;  /* 0x0000000b070f02a4 */ /* 0x000fc4000f8e0209 */
[----:B------:R-:W-:Y:S01]  /*7f60*/  @UP0 UMOV UR14, UR8 ;  /* 0x00000008000e0c82 */ /* 0x000fe20008000000 */
[----:B------:R-:W-:Y:S05]  /*7f70*/  @P0 BRA `(.L_x_278) ;  /* 0x000000c000000947 */ /* 0x000fea0003800000 */
[----:B------:R-:W-:Y:S02]  /*7f80*/  USHF.R.S32.HI UR7, URZ, 0x1f, UR16 ;  /* 0x0000001f3f077899 */ /* 0x000fe40008011410 */
[----:B------:R-:W-:Y:S02]  /*7f90*/  ULDC.64 UR10, c[0x0][0x3a0] ;  /* 0x0000e800000a7ab9 */ /* 0x000fe40000000a00 */
[----:B------:R-:W-:Y:S02]  /*7fa0*/  UIMAD UR7, UR7, UR10, URZ ;  /* 0x0000000a070772a4 */ /* 0x000fe4000f8e023f */
[----:B------:R-:W-:Y:S02]  /*7fb0*/  UIMAD.WIDE.U32 UR8, UR16, UR10, URZ ;  /* 0x0000000a100872a5 */ /* 0x000fe4000f8e003f */
[----:B------:R-:W-:Y:S02]  /*7fc0*/  UIMAD UR11, UR16, UR11, UR7 ;  /* 0x0000000b100b72a4 */ /* 0x000fe4000f8e0207 */
[----:B------:R-:W-:-:S02]  /*7fd0*/  ULDC.64 UR12, c[0x0][0x388] ;  /* 0x0000e200000c7ab9 */ /* 0x000fc40000000a00 */
[----:B------:R-:W-:Y:S02]  /*7fe0*/  UIADD3 UR9, UR9, UR11, URZ ;  /* 0x0000000b09097290 */ /* 0x000fe4000fffe03f */
[----:B------:R-:W-:Y:S02]  /*7ff0*/  UIMAD UR7, UR60, UR12, URZ ;  /* 0x0000000c3c0772a4 */ /* 0x000fe4000f8e023f */
[----:B------:R-:W-:Y:S02]  /*8000*/  UIMAD.WIDE.U32 UR8, UR31, UR12, UR8 ;  /* 0x0000000c1f0872a5 */ /* 0x000fe4000f8e0008 */
[----:B------:R-:W-:-:S04]  /*8010*/  UIMAD UR7, UR31, UR13, UR7 ;  /* 0x0000000d1f0772a4 */ /* 0x000fc8000f8e0207 */
[----:B------:R-:W-:Y:S02]  /*8020*/  UIADD3 UR15, UR9, UR7, URZ ;  /* 0x00000007090f7290 */ /* 0x000fe4000fffe03f */
[----:B------:R-:W-:Y:S02]  /*8030*/  UMOV UR14, UR8 ;  /* 0x00000008000e7c82 */ /* 0x000fe40008000000 */
.L_x_278:
        /* <DEDUP_REMOVED lines=18> */
.L_x_279:
[----:B-1----:R-:W1:Y:S01]  /*8160*/  S2R R3, SR_TID.X ;  /* 0x0000000000037919 */ /* 0x002e620000002100 */
[----:B-----5:R-:W-:Y:S01]  /*8170*/  IMAD.SHL.U32 R0, R185, 0x2, RZ ;  /* 0x00000002b9007824 */ /* 0x020fe200078e00ff */
[----:B------:R-:W-:Y:S01]  /*8180*/  USHF.L.U32 UR7, UR18, 0x7, URZ ;  /* 0x0000000712077899 */ /* 0x000fe2000800063f */
[----:B------:R-:W-:Y:S01]  /*8190*/  BSSY B0, `(.L_x_280) ;  /* 0x0000035000007945 */ /* 0x000fe20003800000 */
[----:B------:R-:W-:Y:S01]  /*81a0*/  BAR.SYNC.DEFER_BLOCKING 0x0 ;  /* 0x0000000000007b1d */ /* 0x000fe20000010000 */
[----:B------:R-:W-:Y:S01]  /*81b0*/  UIMAD UR6, UR18, -0x80, UR6 ;  /* 0xffffff80120678a4 */ /* 0x000fe2000f8e0206 */
[----:B------:R-:W-:Y:S01]  /*81c0*/  SHF.R.S32.HI R76, RZ, 0x1f, R245 ;  /* 0x0000001fff4c7819 */ /* 0x000fe200000114f5 */
[----:B------:R-:W-:Y:S01]  /*81d0*/  USHF.R.S32.HI UR10, URZ, 0x1f, UR7 ;  /* 0x0000001f3f0a7899 */ /* 0x000fe20008011407 */
[----:B------:R-:W-:-:S02]  /*81e0*/  IMAD.U32 R11, RZ, RZ, UR7 ;  /* 0x00000007ff0b7e24 */ /* 0x000fc4000f8e00ff */
[----:B------:R-:W-:Y:S01]  /*81f0*/  ULDC.64 UR8, c[0x0][0x3a0] ;  /* 0x0000e80000087ab9 */ /* 0x000fe20000000a00 */
[----:B------:R-:W-:Y:S01]  /*8200*/  ISETP.GE.AND P4, PT, R245, UR6, PT ;  /* 0x00000006f5007c0c */ /* 0x000fe2000bf86270 */
[----:B------:R-:W-:-:S04]  /*8210*/  UIMAD UR8, UR10, UR8, URZ ;  /* 0x000000080a0872a4 */ /* 0x000fc8000f8e023f */
[----:B------:R-:W-:-:S06]  /*8220*/  UIMAD UR8, UR7, UR9, UR8 ;  /* 0x00000009070872a4 */ /* 0x000fcc000f8e0208 */
[----:B------:R-:W-:Y:S01]  /*8230*/  IMAD.U32 R4, RZ, RZ, UR8 ;  /* 0x00000008ff047e24 */ /* 0x000fe2000f8e00ff */
[----:B------:R-:W-:Y:S01]  /*8240*/  ULDC.64 UR8, c[0x0][0x3b8] ;  /* 0x0000ee0000087ab9 */ /* 0x000fe20000000a00 */
[----:B-1----:R-:W-:Y:S01]  /*8250*/  SHF.R.S32.HI R2, RZ, 0x1f, R3 ;  /* 0x0000001fff027819 */ /* 0x002fe20000011403 */
[----:B------:R-:W-:-:S03]  /*8260*/  UIMAD UR8, UR59, UR8, URZ ;  /* 0x000000083b0872a4 */ /* 0x000fc6000f8e023f */
[----:B------:R-:W-:Y:S01]  /*8270*/  LEA.HI R2, R2, R3, RZ, 0x3 ;  /* 0x0000000302027211 */ /* 0x000fe200078f18ff */
[----:B------:R1:W2:Y:S01]  /*8280*/  LDS.128 R24, [R0+0xd000] ;  /* 0x00d0000000187984 */ /* 0x0002a20000000c00 */
[----:B------:R-:W-:Y:S02]  /*8290*/  UIMAD UR8, UR38, UR9, UR8 ;  /* 0x00000009260872a4 */ /* 0x000fe4000f8e0208 */
[----:B------:R-:W-:Y:S01]  /*82a0*/  LOP3.LUT R2, R2, 0xfffffff8, RZ, 0xc0, !PT ;  /* 0xfffffff802027812 */ /* 0x000fe200078ec0ff */
[----:B------:R1:W3:Y:S04]  /*82b0*/  LDS.128 R32, [R0+0xe000] ;  /* 0x00e0000000207984 */ /* 0x0002e80000000c00 */
[----:B------:R-:W-:Y:S01]  /*82c0*/  IMAD.IADD R2, R3, 0x1, -R2 ;  /* 0x0000000103027824 */ /* 0x000fe200078e0a02 */
[----:B------:R1:W4:Y:S03]  /*82d0*/  LDS.128 R40, [R0+0xf000] ;  /* 0x00f0000000287984 */ /* 0x0003260000000c00 */
[----:B------:R-:W-:Y:S01]  /*82e0*/  IMAD.SHL.U32 R8, R2, 0x8, RZ ;  /* 0x0000000802087824 */ /* 0x000fe200078e00ff */
[----:B------:R1:W1:Y:S04]  /*82f0*/  LDS.128 R20, [R0+0x11000] ;  /* 0x0110000000147984 */ /* 0x0002680000000c00 */
[----:B------:R1:W1:Y:S01]  /*8300*/  LDS.128 R28, [R0+0x12000] ;  /* 0x01200000001c7984 */ /* 0x0002620000000c00 */
[----:B------:R-:W-:-:S03]  /*8310*/  SHF.R.S32.HI R9, RZ, 0x1f, R8 ;  /* 0x0000001fff097819 */ /* 0x000fc60000011408 */
[----:B------:R1:W1:Y:S02]  /*8320*/  LDS.128 R36, [R0+0x13000] ;  /* 0x0130000000247984 */ /* 0x0002640000000c00 */
[----:B------:R-:W-:Y:S02]  /*8330*/  IMAD.WIDE.U32 R2, R11, c[0x0][0x3a0], R8 ;  /* 0x0000e8000b027a25 */ /* 0x000fe400078e0008 */
[----:B------:R1:W1:Y:S03]  /*8340*/  LDS.128 R48, [R0+0x14000] ;  /* 0x0140000000307984 */ /* 0x0002660000000c00 */
[----:B------:R-:W-:Y:S01]  /*8350*/  IADD3 R2, P0, R2, UR14, RZ ;  /* 0x0000000e02027c10 */ /* 0x000fe2000ff1e0ff */
[----:B------:R1:W1:Y:S03]  /*8360*/  LDS.128 R56, [R0+0x15000] ;  /* 0x0150000000387984 */ /* 0x0002660000000c00 */
[----:B------:R-:W-:Y:S01]  /*8370*/  IADD3.X R3, R3, UR15, R4, P0, !PT ;  /* 0x0000000f03037c10 */ /* 0x000fe200087fe404 */
[----:B------:R1:W1:Y:S01]  /*8380*/  LDS.128 R64, [R0+0x16000] ;  /* 0x0160000000407984 */ /* 0x0002620000000c00 */
[----:B------:R-:W-:-:S03]  /*8390*/  IMAD.U32 R4, RZ, RZ, UR38 ;  /* 0x00000026ff047e24 */ /* 0x000fc6000f8e00ff */
[----:B------:R1:W1:Y:S01]  /*83a0*/  LDS.128 R72, [R0+0x17000] ;  /* 0x0170000000487984 */ /* 0x0002620000000c00 */
[----:B------:R-:W-:-:S03]  /*83b0*/  IMAD.WIDE.U32 R2, R4, c[0x0][0x3b8], R2 ;  /* 0x0000ee0004027a25 */ /* 0x000fc600078e0002 */
[----:B------:R1:W1:Y:S02]  /*83c0*/  LDS.128 R44, [R0+0x18000] ;  /* 0x01800000002c7984 */ /* 0x0002640000000c00 */
[----:B------:R-:W-:Y:S02]  /*83d0*/  IADD3 R10, R3, UR8, RZ ;  /* 0x00000008030a7c10 */ /* 0x000fe4000fffe0ff */
[----:B------:R1:W1:Y:S04]  /*83e0*/  LDS.128 R52, [R0+0x19000] ;  /* 0x0190000000347984 */ /* 0x0002680000000c00 */
[----:B------:R1:W1:Y:S04]  /*83f0*/  LDS.128 R60, [R0+0x1a000] ;  /* 0x01a00000003c7984 */ /* 0x0002680000000c00 */
[----:B------:R1:W1:Y:S01]  /*8400*/  LDS.128 R68, [R0+0x1b000] ;  /* 0x01b0000000447984 */ /* 0x0002620000000c00 */
[----:B------:R-:W-:Y:S05]  /*8410*/  @P4 BRA `(.L_x_281) ;  /* 0x000000c000004947 */ /* 0x000fea0003800000 */
[----:B--234-:R-:W2:Y:S01]  /*8420*/  LDS.128 R16, [R0+0xc000] ;  /* 0x00c0000000107984 */ /* 0x01cea20000000c00 */
[----:B------:R-:W-:-:S02]  /*8430*/  MOV R4, R2 ;  /* 0x0000000200047202 */ /* 0x000fc40000000f00 */
[----:B------:R-:W-:Y:S01]  /*8440*/  MOV R5, R10 ;  /* 0x0000000a00057202 */ /* 0x000fe20000000f00 */
[----:B------:R3:W4:Y:S04]  /*8450*/  LDS.128 R12, [R0+0x10000] ;  /* 0x01000000000c7984 */ /* 0x0007280000000c00 */
[----:B------:R-:W-:-:S05]  /*8460*/  IMAD.WIDE.U32 R4, R245, c[0x0][0x3a0], R4 ;  /* 0x0000e800f5047a25 */ /* 0x000fca00078e0004 */
[----:B------:R-:W-:Y:S01]  /*8470*/  LEA R6, P0, R4, c[0x0][0x340], 0x1 ;  /* 0x0000d00004067a11 */ /* 0x000fe200078008ff */
[----:B-1-3--:R-:W-:-:S04]  /*8480*/  IMAD R0, R76, c[0x0][0x3a0], RZ ;  /* 0x0000e8004c007a24 */ /* 0x00afc800078e02ff */
[----:B------:R-:W-:-:S05]  /*8490*/  IMAD R0, R245, c[0x0][0x3a4], R0 ;  /* 0x0000e900f5007a24 */ /* 0x000fca00078e0200 */
[----:B------:R-:W-:-:S04]  /*84a0*/  IADD3 R0, R5, R0, RZ ;  /* 0x0000000005007210 */ /* 0x000fc80007ffe0ff */
[----:B------:R-:W-:-:S05]  /*84b0*/  LEA.HI.X R7, R4, c[0x0][0x344], R0, 0x1, P0 ;  /* 0x0000d10004077a11 */ /* 0x000fca00000f0c00 */
[----:B--2---:R1:W-:Y:S04]  /*84c0*/  STG.E.128 [R6.64], R16 ;  /* 0x0000001006007986 */ /* 0x0043e8000c101d04 */
[----:B----4-:R1:W-:Y:S02]  /*84d0*/  STG.E.128 [R6.64+0x80], R12 ;  /* 0x0000800c06007986 */ /* 0x0103e4000c101d04 */
.L_x_281:
[----:B--234-:R-:W-:Y:S05]  /*84e0*/  BSYNC B0 ;  /* 0x0000000000007941 */ /* 0x01cfea0003800000 */
.L_x_280:
[----:B-1----:R-:W-:Y:S01]  /*84f0*/  IADD3 R0, R245, 0x20, RZ ;  /* 0x00000020f5007810 */ /* 0x002fe20007ffe0ff */
[----:B------:R-:W-:Y:S03]  /*8500*/  BSSY B0, `(.L_x_282) ;  /* 0x000000f000007945 */ /* 0x000fe60003800000 */
[----:B------:R-:W-:-:S13]  /*8510*/  ISETP.GE.AND P3, PT, R0, UR6, PT ;  /* 0x0000000600007c0c */ /* 0x000fda000bf66270 */
        /* <DEDUP_REMOVED lines=13> */
.L_x_283:
[----:B------:R-:W-:Y:S05]  /*85f0*/  BSYNC B0 ;  /* 0x0000000000007941 */ /* 0x000fea0003800000 */
.L_x_282:
[----:B------:R-:W-:Y:S01]  /*8600*/  IADD3 R0, R245, 0x40, RZ ;  /* 0x00000040f5007810 */ /* 0x000fe20007ffe0ff */
[----:B------:R-:W-:Y:S03]  /*8610*/  BSSY B0, `(.L_x_284) ;  /* 0x000000f000007945 */ /* 0x000fe60003800000 */
[----:B------:R-:W-:-:S13]  /*8620*/  ISETP.GE.AND P2, PT, R0, UR6, PT ;  /* 0x0000000600007c0c */ /* 0x000fda000bf46270 */
[----:B------:R-:W-:Y:S05]  /*8630*/  @P2 BRA `(.L_x_285) ;  /* 0x000000c000002947 */ /* 0x000fea0003800000 */
[----:B------:R-:W-:Y:S02]  /*8640*/  IADD3 R0, P0, R245, 0x40, RZ ;  /* 0x00000040f5007810 */ /* 0x000fe40007f1e0ff */
[----:B------:R-:W-:-:S03]  /*8650*/  MOV R5, R10 ;  /* 0x0000000a00057202 */ /* 0x000fc60000000f00 */
[----:B------:R-:W-:-:S04]  /*8660*/  IMAD.X R4, RZ, RZ, R76, P0 ;  /* 0x000000ffff047224 */ /* 0x000fc800000e064c */
[----:B-1----:R-:W-:Y:S02]  /*8670*/  IMAD R6, R4, c[0x0][0x3a0], RZ ;  /* 0x0000e80004067a24 */ /* 0x002fe400078e02ff */
        /* <DEDUP_REMOVED lines=8> */
.L_x_285:
[----:B------:R-:W-:Y:S05]  /*8700*/  BSYNC B0 ;  /* 0x0000000000007941 */ /* 0x000fea0003800000 */
.L_x_284:
[----:B------:R-:W-:Y:S01]  /*8710*/  IADD3 R0, R245, 0x60, RZ ;  /* 0x00000060f5007810 */ /* 0x000fe20007ffe0ff */
[----:B------:R-:W-:Y:S03]  /*8720*/  BSSY B0, `(.L_x_286) ;  /* 0x000000e000007945 */ /* 0x000fe60003800000 */
[----:B------:R-:W-:-:S13]  /*8730*/  ISETP.GE.AND P1, PT, R0, UR6, PT ;  /* 0x0000000600007c0c */ /* 0x000fda000bf26270 */
        /* <DEDUP_REMOVED lines=11> */
[----:B------:R1:W-:Y:S02]  /*87f0*/  STG.E.128 [R2.64+0x80], R36 ;  /* 0x0000802402007986 */ /* 0x0003e4000c101d04 */
.L_x_287:
[----:B------:R-:W-:Y:S05]  /*8800*/  BSYNC B0 ;  /* 0x0000000000007941 */ /* 0x000fea0003800000 */
.L_x_286:
[----:B------:R-:W-:Y:S01]  /*8810*/  ULDC.64 UR8, c[0x0][0x3a8] ;  /* 0x0000ea0000087ab9 */ /* 0x000fe20000000a00 */
[----:B-1----:R-:W-:Y:S01]  /*8820*/  IMAD.WIDE.U32 R2, R11, c[0x0][0x3a8], R8 ;  /* 0x0000ea000b027a25 */ /* 0x002fe200078e0008 */
[----:B------:R-:W-:Y:S01]  /*8830*/  UIMAD UR6, UR10, UR8, URZ ;  /* 0x000000080a0672a4 */ /* 0x000fe2000f8e023f */
[----:B------:R-:W-:Y:S03]  /*8840*/  BSSY B0, `(.L_x_288) ;  /* 0x0000016000007945 */ /* 0x000fe60003800000 */
[----:B------:R-:W-:Y:S01]  /*8850*/  UIMAD UR7, UR7, UR9, UR6 ;  /* 0x00000009070772a4 */ /* 0x000fe2000f8e0206 */
[----:B------:R-:W-:-:S05]  /*8860*/  IADD3 R2, P0, R2, UR11, RZ ;  /* 0x0000000b02027c10 */ /* 0x000fca000ff1e0ff */
[----:B------:R-:W-:Y:S01]  /*8870*/  IMAD.U32 R0, RZ, RZ, UR7 ;  /* 0x00000007ff007e24 */ /* 0x000fe2000f8e00ff */
[----:B------:R-:W-:Y:S02]  /*8880*/  ULDC.64 UR6, c[0x0][0x3c0] ;  /* 0x0000f00000067ab9 */ /* 0x000fe40000000a00 */
[----:B------:R-:W-:Y:S02]  /*8890*/  UIMAD UR6, UR59, UR6, URZ ;  /* 0x000000063b0672a4 */ /* 0x000fe4000f8e023f */
[----:B------:R-:W-:Y:S02]  /*88a0*/  IADD3.X R3, R3, UR12, R0, P0, !PT ;  /* 0x0000000c03037c10 */ /* 0x000fe400087fe400 */
[----:B------:R-:W-:Y:S01]  /*88b0*/  MOV R0, UR38 ;  /* 0x0000002600007c02 */ /* 0x000fe20008000f00 */
[----:B------:R-:W-:-:S04]  /*88c0*/  UIMAD UR6, UR38, UR7, UR6 ;  /* 0x00000007260672a4 */ /* 0x000fc8000f8e0206 */
[----:B------:R-:W-:-:S05]  /*88d0*/  IMAD.WIDE.U32 R2, R0, c[0x0][0x3c0], R2 ;  /* 0x0000f00000027a25 */ /* 0x000fca00078e0002 */
[----:B------:R-:W-:Y:S01]  /*88e0*/  IADD3 R8, R3, UR6, RZ ;  /* 0x0000000603087c10 */ /* 0x000fe2000fffe0ff */
        /* <DEDUP_REMOVED lines=11> */
.L_x_289:
[----:B------:R-:W-:Y:S05]  /*89a0*/  BSYNC B0 ;  /* 0x0000000000007941 */ /* 0x000fea0003800000 */
.L_x_288:
[----:B------:R-:W-:Y:S01]  /*89b0*/  BSSY B0, `(.L_x_290) ;  /* 0x000000e000007945 */ /* 0x000fe20003800000 */
        /* <DEDUP_REMOVED lines=13> */
.L_x_291:
[----:B------:R-:W-:Y:S05]  /*8a90*/  BSYNC B0 ;  /* 0x0000000000007941 */ /* 0x000fea0003800000 */
.L_x_290:
        /* <DEDUP_REMOVED lines=14> */
.L_x_293:
[----:B------:R-:W-:Y:S05]  /*8b80*/  BSYNC B0 ;  /* 0x0000000000007941 */ /* 0x000fea0003800000 */
.L_x_292:
        /* <DEDUP_REMOVED lines=13> */
.L_x_274:
[----:B------:R-:W-:Y:S02]  /*8c60*/  UISETP.NE.AND UP0, UPT, UR19, -0x1, UPT ;  /* 0xffffffff1300788c */ /* 0x000fe4000bf05270 */
[----:B------:R-:W-:-:S04]  /*8c70*/  ULDC.64 UR10, c[0x0][0x3a0] ;  /* 0x0000e800000a7ab9 */ /* 0x000fc80000000a00 */
[----:B------:R-:W-:-:S05]  /*8c80*/  PLOP3.LUT P0, PT, PT, PT, UP0, 0x80, 0x0 ;  /* 0x000000000000781c */ /* 0x000fca0003f0f008 */
[----:B------:R-:W-:-:S04]  /*8c90*/  @UP0 UIADD3 UR7, UR16, UR19, URZ ;  /* 0x0000001310070290 */ /* 0x000fc8000fffe03f */
        /* <DEDUP_REMOVED lines=16> */
.L_x_295:
        /* <DEDUP_REMOVED lines=18> */
.L_x_296:
[----:B------:R-:W-:Y:S01]  /*8ec0*/  USHF.L.U32 UR7, UR18, 0x7, URZ ;  /* 0x0000000712077899 */ /* 0x000fe2000800063f */
[----:B------:R-:W-:Y:S01]  /*8ed0*/  BSSY B0, `(.L_x_297) ;  /* 0x000001e000007945 */ /* 0x000fe20003800000 */
[----:B------:R-:W-:Y:S01]  /*8ee0*/  ULDC.64 UR8, c[0x0][0x3a0] ;  /* 0x0000e80000087ab9 */ /* 0x000fe20000000a00 */
[----:B------:R-:W-:Y:S01]  /*8ef0*/  SHF.R.S32.HI R12, RZ, 0x1f, R245 ;  /* 0x0000001fff0c7819 */ /* 0x000fe200000114f5 */
[----:B------:R-:W-:Y:S02]  /*8f00*/  USHF.R.S32.HI UR10, URZ, 0x1f, UR7 ;  /* 0x0000001f3f0a7899 */ /* 0x000fe40008011407 */
[----:B------:R-:W-:Y:S01]  /*8f10*/  IMAD.U32 R11, RZ, RZ, UR7 ;  /* 0x00000007ff0b7e24 */ /* 0x000fe2000f8e00ff */
[----:B------:R-:W-:Y:S02]  /*8f20*/  UIMAD UR6, UR18, -0x80, UR6 ;  /* 0xffffff80120678a4 */ /* 0x000fe4000f8e0206 */
[----:B------:R-:W-:Y:S01]  /*8f30*/  UIMAD UR8, UR10, UR8, URZ ;  /* 0x000000080a0872a4 */ /* 0x000fe2000f8e023f */
[----:B------:R-:W-:-:S03]  /*8f40*/  IMAD.WIDE.U32 R2, R11, c[0x0][0x3a0], R4 ;  /* 0x0000e8000b027a25 */ /* 0x000fc600078e0004 */
[----:B------:R-:W-:Y:S01]  /*8f50*/  UIMAD UR8, UR7, UR9, UR8 ;  /* 0x00000009070872a4 */ /* 0x000fe2000f8e0208 */
[----:B------:R-:W-:Y:S02]  /*8f60*/  ISETP.GE.AND P4, PT, R245, UR6, PT ;  /* 0x00000006f5007c0c */ /* 0x000fe4000bf86270 */
[----:B------:R-:W-:-:S03]  /*8f70*/  IADD3 R2, P0, R2, UR14, RZ ;  /* 0x0000000e02027c10 */ /* 0x000fc6000ff1e0ff */
[----:B------:R-:W-:Y:S01]  /*8f80*/  IMAD.U32 R0, RZ, RZ, UR8 ;  /* 0x00000008ff007e24 */ /* 0x000fe2000f8e00ff */
[----:B------:R-:W-:Y:S02]  /*8f90*/  ULDC.64 UR8, c[0x0][0x3b8] ;  /* 0x0000ee0000087ab9 */ /* 0x000fe40000000a00 */
[----:B------:R-:W-:Y:S02]  /*8fa0*/  UIMAD UR8, UR57, UR8, URZ ;  /* 0x00000008390872a4 */ /* 0x000fe4000f8e023f */
[----:B------:R-:W-:Y:S01]  /*8fb0*/  IADD3.X R3, R3, UR15, R0, P0, !PT ;  /* 0x0000000f03037c10 */ /* 0x000fe200087fe400 */
[----:B------:R-:W-:Y:S01]  /*8fc0*/  IMAD.U32 R0, RZ, RZ, UR38 ;  /* 0x00000026ff007e24 */ /* 0x000fe2000f8e00ff */
[----:B------:R-:W-:-:S03]  /*8fd0*/  UIMAD UR8, UR38, UR9, UR8 ;  /* 0x00000009260872a4 */ /* 0x000fc6000f8e0208 */
        /* <DEDUP_REMOVED lines=13> */
.L_x_298:
[----:B------:R-:W-:Y:S05]  /*90b0*/  BSYNC B0 ;  /* 0x0000000000007941 */ /* 0x000fea0003800000 */
.L_x_297:
        /* <DEDUP_REMOVED lines=14> */
[----:B------:R1:W-:Y:S04]  /*91a0*/  STG.E.128 [R8.64], RZ ;  /* 0x000000ff08007986 */ /* 0x0003e8000c101d04 */
[----:B------:R1:W-:Y:S02]  /*91b0*/  STG.E.128 [R8.64+0x80], RZ ;  /* 0x000080ff08007986 */ /* 0x0003e4000c101d04 */
.L_x_300:
[----:B------:R-:W-:Y:S05]  /*91c0*/  BSYNC B0 ;  /* 0x0000000000007941 */ /* 0x000fea0003800000 */
.L_x_299:
        /* <DEDUP_REMOVED lines=16> */
.L_x_302:
[----:B------:R-:W-:Y:S05]  /*92d0*/  BSYNC B0 ;  /* 0x0000000000007941 */ /* 0x000fea0003800000 */
.L_x_301:
[----:B------:R-:W-:Y:S01]  /*92e0*/  IADD3 R0, R245, 0x60, RZ ;  /* 0x00000060f5007810 */ /* 0x000fe20007ffe0ff */
[----:B------:R-:W-:Y:S03]  /*92f0*/  BSSY B0, `(.L_x_303) ;  /* 0x000000e000007945 */ /* 0x000fe60003800000 */
[----:B------:R-:W-:-:S13]  /*9300*/  ISETP.GE.AND P1, PT, R0, UR6, PT ;  /* 0x0000000600007c0c */ /* 0x000fda000bf26270 */
[----:B------:R-:W-:Y:S05]  /*9310*/  @P1 BRA `(.L_x_304) ;  /* 0x000000b000001947 */ /* 0x000fea0003800000 */
[----:B------:R-:W-:-:S04]  /*9320*/  IADD3 R0, P0, R245, 0x60, RZ ;  /* 0x00000060f5007810 */ /* 0x000fc80007f1e0ff */
[----:B------:R-:W-:-:S05]  /*9330*/  IADD3.X R3, RZ, R12, RZ, P0, !PT ;  /* 0x0000000cff037210 */ /* 0x000fca00007fe4ff */
[----:B-1----:R-:W-:Y:S01]  /*9340*/  IMAD R8, R3, c[0x0][0x3a0], RZ ;  /* 0x0000e80003087a24 */ /* 0x002fe200078e02ff */
[----:B------:R-:W-:-:S05]  /*9350*/  MOV R3, R10 ;  /* 0x0000000a00037202 */ /* 0x000fca0000000f00 */
[----:B------:R-:W-:-:S04]  /*9360*/  IMAD.WIDE.U32 R6, R0, c[0x0][0x3a0], R2 ;  /* 0x0000e80000067a25 */ /* 0x000fc800078e0002 */
[----:B------:R-:W-:Y:S01]  /*9370*/  IMAD R0, R0, c[0x0][0x3a4], R8 ;  /* 0x0000e90000007a24 */ /* 0x000fe200078e0208 */
[----:B------:R-:W-:-:S04]  /*9380*/  LEA R2, P0, R6, c[0x0][0x340], 0x1 ;  /* 0x0000d00006027a11 */ /* 0x000fc800078008ff */
[----:B------:R-:W-:-:S04]  /*9390*/  IADD3 R0, R0, R7, RZ ;  /* 0x0000000700007210 */ /* 0x000fc80007ffe0ff */
[----:B------:R-:W-:-:S05]  /*93a0*/  LEA.HI.X R3, R6, c[0x0][0x344], R0, 0x1, P0 ;  /* 0x0000d10006037a11 */ /* 0x000fca00000f0c00 */
[----:B------:R1:W-:Y:S04]  /*93b0*/  STG.E.128 [R2.64], RZ ;  /* 0x000000ff02007986 */ /* 0x0003e8000c101d04 */
[----:B------:R1:W-:Y:S02]  /*93c0*/  STG.E.128 [R2.64+0x80], RZ ;  /* 0x000080ff02007986 */ /* 0x0003e4000c101d04 */
.L_x_304:
[----:B------:R-:W-:Y:S05]  /*93d0*/  BSYNC B0 ;  /* 0x0000000000007941 */ /* 0x000fea0003800000 */
.L_x_303:
[----:B------:R-:W-:Y:S01]  /*93e0*/  ULDC.64 UR8, c[0x0][0x3a8] ;  /* 0x0000ea0000087ab9 */ /* 0x000fe20000000a00 */
[----:B------:R-:W-:Y:S01]  /*93f0*/  IMAD.WIDE.U32 R4, R11, c[0x0][0x3a8], R4 ;  /* 0x0000ea000b047a25 */ /* 0x000fe200078e0004 */
[----:B------:R-:W-:Y:S01]  /*9400*/  UIMAD UR6, UR10, UR8, URZ ;  /* 0x000000080a0672a4 */ /* 0x000fe2000f8e023f */
[----:B------:R-:W-:Y:S03]  /*9410*/  BSSY B0, `(.L_x_305) ;  /* 0x0000016000007945 */ /* 0x000fe60003800000 */
[----:B------:R-:W-:Y:S01]  /*9420*/  UIMAD UR7, UR7, UR9, UR6 ;  /* 0x00000009070772a4 */ /* 0x000fe2000f8e0206 */
[----:B-1----:R-:W-:-:S05]  /*9430*/  IADD3 R2, P0, R4, UR11, RZ ;  /* 0x0000000b04027c10 */ /* 0x002fca000ff1e0ff */
        /* <DEDUP_REMOVED lines=19> */
.L_x_306:
[----:B------:R-:W-:Y:S05]  /*9570*/  BSYNC B0 ;  /* 0x0000000000007941 */ /* 0x000fea0003800000 */
.L_x_305:
        /* <DEDUP_REMOVED lines=14> */
.L_x_308:
[----:B------:R-:W-:Y:S05]  /*9660*/  BSYNC B0 ;  /* 0x0000000000007941 */ /* 0x000fea0003800000 */
.L_x_307:
        /* <DEDUP_REMOVED lines=14> */
.L_x_310:
[----:B------:R-:W-:Y:S05]  /*9750*/  BSYNC B0 ;  /* 0x0000000000007941 */ /* 0x000fea0003800000 */
.L_x_309:
        /* <DEDUP_REMOVED lines=12> */
.L_x_294:
[----:B------:R-:W-:Y:S05]  /*9820*/  BSYNC B1 ;  /* 0x0000000000017941 */ /* 0x000fea0003800000 */
.L_x_269:
[----:B------:R-:W-:Y:S02]  /*9830*/  ULDC UR7, c[0x0][0x218] ;  /* 0x0000860000077ab9 */ /* 0x000fe40000000800 */
[----:B------:R-:W-:-:S04]  /*9840*/  UIADD3 UR7, UR7, 0x7f, URZ ;  /* 0x0000007f07077890 */ /* 0x000fc8000fffe03f */
[----:B------:R-:W-:-:S04]  /*9850*/  USHF.R.S32.HI UR6, URZ, 0x1f, UR7 ;  /* 0x0000001f3f067899 */ /* 0x000fc80008011407 */
[----:B------:R-:W-:-:S03]  /*9860*/  ULEA.HI UR6, UR6, UR7, URZ, 0x7 ;  /* 0x0000000706067291 */ /* 0x000fc6000f8f383f */
[----:B------:R-:W-:Y:S02]  /*9870*/  ULDC UR7, c[0x0][0xc] ;  /* 0x0000030000077ab9 */ /* 0x000fe40000000800 */
[----:B------:R-:W-:Y:S02]  /*9880*/  UIADD3 UR18, UR18, UR7, URZ ;  /* 0x0000000712127290 */ /* 0x000fe4000fffe03f */
[----:B------:R-:W-:-:S04]  /*9890*/  USHF.R.S32.HI UR6, URZ, 0x7, UR6 ;  /* 0x000000073f067899 */ /* 0x000fc80008011406 */
[----:B------:R-:W-:-:S06]  /*98a0*/  UISETP.GE.AND UP0, UPT, UR18, UR6, UPT ;  /* 0x000000061200728c */ /* 0x000fcc000bf06270 */
[----:B------:R-:W-:-:S13]  /*98b0*/  PLOP3.LUT P0, PT, PT, PT, UP0, 0x80, 0x0 ;  /* 0x000000000000781c */ /* 0x000fda0003f0f008 */
[----:B------:R-:W-:Y:S01]  /*98c0*/  @P0 CALL.REL.NOINC `(.L_x_311) ;  /* 0x0000001000000944 */ /* 0x000fe20003c00000 */
[----:B------:R-:W-:Y:S05]  /*98d0*/  BRA `(.L_x_312) ;  /* 0xffff73b000007947 */ /* 0x000fea000383ffff */
.L_x_311:
[----:B------:R-:W-:Y:S05]  /*98e0*/  EXIT ;  /* 0x000000000000794d */ /* 0x000fea0003800000 */
.L_x_313:
        /* <DEDUP_REMOVED lines=9> */
.L_x_2053:


//--------------------- .text._ZN5flash44flash_bwd_dq_dk_dv_loop_seqk_parallel_kernelI23Flash_bwd_kernel_traitsILi128ELi64ELi128ELi8ELi2ELi4ELi2ELb0ELb0EN7cutlass6half_tE19Flash_kernel_traitsILi128ELi64ELi128ELi8ES3_EELb0ELb0ELb0ELb0ELb0ELb0ELb0EEEvNS_16Flash_bwd_paramsE --------------------------
	.section	.text._ZN5flash44flash_bwd_dq_dk_dv_loop_seqk_parallel_kernelI23Flash_bwd_kernel_traitsILi128ELi64ELi128ELi8ELi2ELi4ELi2ELb0ELb0EN7cutlass6half_tE19Flash_kernel_traitsILi128ELi64ELi128ELi8ES3_EELb0ELb0ELb0ELb0ELb0ELb0ELb0EEEvNS_16Flash_bwd_paramsE,"ax",@progbits
	.sectioninfo	@"SHI_REGISTERS=255"
	.align	128
        .global         _ZN5flash44flash_bwd_dq_dk_dv_loop_seqk_parallel_kernelI23Flash_bwd_kernel_traitsILi128ELi64ELi128ELi8ELi2ELi4ELi2ELb0ELb0EN7cutlass6half_tE19Flash_kernel_traitsILi128ELi64ELi128ELi8ES3_EELb0ELb0ELb0ELb0ELb0ELb0ELb0EEEvNS_16Flash_bwd_paramsE
        .type           _ZN5flash44flash_bwd_dq_dk_dv_loop_seqk_parallel_kernelI23Flash_bwd_kernel_traitsILi128ELi64ELi128ELi8ELi2ELi4ELi2ELb0ELb0EN7cutlass6half_tE19Flash_kernel_traitsILi128ELi64ELi128ELi8ES3_EELb0ELb0ELb0ELb0ELb0ELb0ELb0EEEvNS_16Flash_bwd_paramsE,@function
        .size           _ZN5flash44flash_bwd_dq_dk_dv_loop_seqk_parallel_kernelI23Flash_bwd_kernel_traitsILi128ELi64ELi128ELi8ELi2ELi4ELi2ELb0ELb0EN7cutlass6half_tE19Flash_kernel_traitsILi128ELi64ELi128ELi8ES3_EELb0ELb0ELb0ELb0ELb0ELb0ELb0EEEvNS_16Flash_bwd_paramsE,(.L_x_2054 - _ZN5flash44flash_bwd_dq_dk_dv_loop_seqk_parallel_kernelI23Flash_bwd_kernel_traitsILi128ELi64ELi128ELi8ELi2ELi4ELi2ELb0ELb0EN7cutlass6half_tE19Flash_kernel_traitsILi128ELi64ELi128ELi8ES3_EELb0ELb0ELb0ELb0ELb0ELb0ELb0EEEvNS_16Flash_bwd_paramsE)
        .other          _ZN5flash44flash_bwd_dq_dk_dv_loop_seqk_parallel_kernelI23Flash_bwd_kernel_traitsILi128ELi64ELi128ELi8ELi2ELi4ELi2ELb0ELb0EN7cutlass6half_tE19Flash_kernel_traitsILi128ELi64ELi128ELi8ES3_EELb0ELb0ELb0ELb0ELb0ELb0ELb0EEEvNS_16Flash_bwd_paramsE,@"STO_CUDA_ENTRY STV_DEFAULT"
_ZN5flash44flash_bwd_dq_dk_dv_loop_seqk_parallel_kernelI23Flash_bwd_kernel_traitsILi128ELi64ELi128ELi8ELi2ELi4ELi2ELb0ELb0EN7cutlass6half_tE19Flash_kernel_traitsILi128ELi64ELi128ELi8ES3_EELb0ELb0ELb0ELb0ELb0ELb0ELb0EEEvNS_16Flash_bwd_paramsE:
.text._ZN5flash44flash_bwd_dq_dk_dv_loop_seqk_parallel_kernelI23Flash_bwd_kernel_traitsILi128ELi64ELi128ELi8ELi2ELi4ELi2ELb0ELb0EN7cutlass6half_tE19Flash_kernel_traitsILi128ELi64ELi128ELi8ES3_EELb0ELb0ELb0ELb0ELb0ELb0ELb0EEEvNS_16Flash_bwd_paramsE:
        /* <DEDUP_REMOVED lines=13> */
[----:B------:R-:W-:Y:S01]  /*00d0*/  ULDC.U8 UR9, c[0x0][0x328] ;  /* 0x0000ca0000097ab9 */ /* 0x000fe20000000000 */
[----:B------:R-:W-:Y:S01]  /*00e0*/  IMAD.MOV.U32 R222, RZ, RZ, -0x10 ;  /* 0xfffffff0ffde7424 */ /* 0x000fe200078e00ff */
[----:B------:R-:W-:Y:S02]  /*00f0*/  UISETP.NE.AND UP2, UPT, UR9, URZ, UPT ;  /* 0x0000003f0900728c */ /* 0x000fe4000bf45270 */
[----:B------:R-:W-:Y:S02]  /*0100*/  ULDC UR14, c[0x0][0x224] ;  /* 0x00008900000e7ab9 */ /* 0x000fe40000000800 */
[----:B------:R-:W-:Y:S01]  /*0110*/  ULDC UR46, c[0x0][0x22c] ;  /* 0x00008b00002e7ab9 */ /* 0x000fe20000000800 */
[----:B------:R-:W3:Y:S01]  /*0120*/  S2UR UR38, SR_CTAID.Z ;  /* 0x00000000002679c3 */ /* 0x000ee20000002700 */
[----:B------:R-:W-:-:S02]  /*0130*/  ULDC UR36, c[0x0][0x1c0] ;  /* 0x0000700000247ab9 */ /* 0x000fc40000000800 */
[----:B------:R-:W-:Y:S02]  /*0140*/  ULDC UR12, c[0x0][0x1c0] ;  /* 0x00007000000c7ab9 */ /* 0x000fe40000000800 */
[----:B------:R-:W-:Y:S02]  /*0150*/  USHF.R.S32.HI UR7, URZ, 0x1f, UR14 ;  /* 0x0000001f3f077899 */ /* 0x000fe4000801140e */
        /* <DEDUP_REMOVED lines=23> */
[--C-:B------:R-:W-:Y:S01]  /*02d0*/  SHF.R.S32.HI R5, RZ, 0x2, R17.reuse ;  /* 0x00000002ff057819 */ /* 0x100fe20000011411 */
[C---:B------:R-:W-:Y:S01]  /*02e0*/  IMAD.IADD R218, R3.reuse, 0x1, -R2 ;  /* 0x0000000103da7824 */ /* 0x040fe200078e0a02 */
[----:B------:R-:W-:Y:S01]  /*02f0*/  LEA.HI R6, R12, R13, RZ, 0x4 ;  /* 0x0000000d0c067211 */ /* 0x000fe200078f20ff */
[----:B------:R-:W-:Y:S01]  /*0300*/  IMAD.IADD R8, R3, 0x1, -R0 ;  /* 0x0000000103087824 */ /* 0x000fe200078e0a00 */
[----:B------:R-:W-:Y:S01]  /*0310*/  SHF.R.S32.HI R0, RZ, 0x1f, R17 ;  /* 0x0000001fff007819 */ /* 0x000fe20000011411 */
[----:B------:R-:W-:Y:S01]  /*0320*/  USHF.L.U32 UR41, UR46, 0x6, URZ ;  /* 0x000000062e297899 */ /* 0x000fe2000800063f */
[----:B------:R-:W-:Y:S01]  /*0330*/  SHF.R.S32.HI R3, RZ, 0x4, R6 ;  /* 0x00000004ff037819 */ /* 0x000fe20000011406 */
[----:B------:R-:W-:Y:S01]  /*0340*/  ULDC UR49, c[0x0][0x214] ;  /* 0x0000850000317ab9 */ /* 0x000fe20000000800 */
[----:B------:R-:W-:Y:S01]  /*0350*/  LEA.HI R0, R0, R5, RZ, 0x3 ;  /* 0x0000000500007211 */ /* 0x000fe200078f18ff */
[----:B------:R-:W-:Y:S01]  /*0360*/  ULDC UR56, c[0x0][0x1c8] ;  /* 0x0000720000387ab9 */ /* 0x000fe20000000800 */
[----:B------:R-:W-:Y:S01]  /*0370*/  LEA.HI R2, R6, R3, RZ, 0x1 ;  /* 0x0000000306027211 */ /* 0x000fe200078f08ff */
[----:B------:R-:W-:Y:S01]  /*0380*/  ULDC.U8 UR10, c[0x0][0x3d0] ;  /* 0x0000f400000a7ab9 */ /* 0x000fe20000000000 */
[----:B------:R-:W-:Y:S01]  /*0390*/  LOP3.LUT R0, R0, 0xfffffff8, RZ, 0xc0, !PT ;  /* 0xfffffff800007812 */ /* 0x000fe200078ec0ff */
[----:B------:R-:W-:Y:S01]  /*03a0*/  ULDC UR50, c[0x0][0x224] ;  /* 0x0000890000327ab9 */ /* 0x000fe20000000800 */
[----:B------:R-:W-:Y:S01]  /*03b0*/  LOP3.LUT R2, R2, 0xfffffffe, RZ, 0xc0, !PT ;  /* 0xfffffffe02027812 */ /* 0x000fe200078ec0ff */
[----:B------:R-:W-:Y:S01]  /*03c0*/  @UP2 UIMAD UR54, UR33, UR49, URZ ;  /* 0x00000031213622a4 */ /* 0x000fe2000f8e023f */
[----:B------:R-:W-:Y:S01]  /*03d0*/  LEA.HI R14, R12, R13, RZ, 0x3 ;  /* 0x0000000d0c0e7211 */ /* 0x000fe200078f18ff */
[----:B------:R-:W-:Y:S01]  /*03e0*/  IMAD.IADD R7, R5, 0x1, -R0 ;  /* 0x0000000105077824 */ /* 0x000fe200078e0a00 */
[----:B------:R-:W-:Y:S01]  /*03f0*/  LOP3.LUT R0, R4, 0xffffffe0, RZ, 0xc0, !PT ;  /* 0xffffffe004007812 */ /* 0x000fe200078ec0ff */
[----:B------:R-:W-:Y:S01]  /*0400*/  IMAD.IADD R9, R3, 0x1, -R2 ;  /* 0x0000000103097824 */ /* 0x000fe200078e0a02 */
[----:B------:R-:W-:Y:S01]  /*0410*/  LOP3.LUT R4, R14, 0xfffffff8, RZ, 0xc0, !PT ;  /* 0xfffffff80e047812 */ /* 0x000fe200078ec0ff */
[----:B------:R-:W-:Y:S01]  /*0420*/  ULDC.64 UR4, c[0x0][0x118] ;  /* 0x0000460000047ab9 */ /* 0x000fe20000000a00 */
[----:B------:R-:W-:Y:S01]  /*0430*/  SHF.R.S32.HI R3, RZ, 0x3, R14 ;  /* 0x00000003ff037819 */ /* 0x000fe2000001140e */
[C---:B------:R-:W-:Y:S01]  /*0440*/  IMAD.IADD R2, R13.reuse, 0x1, -R0 ;  /* 0x000000010d027824 */ /* 0x040fe200078e0a00 */
[----:B------:R-:W-:Y:S01]  /*0450*/  ULOP3.LUT UR56, UR38, UR56, URZ, 0x3c, !UPT ;  /* 0x0000003826387292 */ /* 0x000fe2000f8e3c3f */
[----:B------:R-:W-:Y:S01]  /*0460*/  IMAD.IADD R0, R13, 0x1, -R4 ;  /* 0x000000010d007824 */ /* 0x000fe200078e0a04 */
[----:B------:R-:W-:Y:S01]  /*0470*/  LOP3.LUT R4, R6, 0xfffffff0, RZ, 0xc0, !PT ;  /* 0xfffffff006047812 */ /* 0x000fe200078ec0ff */
[----:B------:R-:W-:Y:S01]  /*0480*/  IMAD.SHL.U32 R3, R3, 0x40, RZ ;  /* 0x0000004003037824 */ /* 0x000fe200078e00ff */
[----:B------:R-:W-:Y:S01]  /*0490*/  SHF.R.S32.HI R5, RZ, 0x1f, R2 ;  /* 0x0000001fff057819 */ /* 0x000fe20000011402 */
[C---:B------:R-:W-:Y:S01]  /*04a0*/  IMAD.SHL.U32 R232, R0.reuse, 0x8, RZ ;  /* 0x0000000800e87824 */ /* 0x040fe200078e00ff */
[C---:B------:R-:W-:Y:S01]  /*04b0*/  LOP3.LUT P4, RZ, R0.reuse, 0x2, RZ, 0xc0, !PT ;  /* 0x0000000200ff7812 */ /* 0x040fe2000788c0ff */
[----:B------:R-:W-:Y:S01]  /*04c0*/  USHF.R.S32.HI UR61, URZ, 0x1f, UR38 ;  /* 0x0000001f3f3d7899 */ /* 0x000fe20008011426 */
[----:B------:R-:W-:Y:S01]  /*04d0*/  LEA.HI R16, R5, R2, RZ, 0x2 ;  /* 0x0000000205107211 */ /* 0x000fe200078f10ff */
[----:B------:R-:W-:Y:S01]  /*04e0*/  IMAD.IADD R2, R13, 0x1, -R4 ;  /* 0x000000010d027824 */ /* 0x000fe200078e0a04 */
[----:B------:R-:W-:Y:S01]  /*04f0*/  LOP3.LUT R3, R3, 0x1c0, RZ, 0xc0, !PT ;  /* 0x000001c003037812 */ /* 0x000fe200078ec0ff */
[----:B------:R-:W-:Y:S01]  /*0500*/  UISETP.NE.AND UP3, UPT, UR10, URZ, UPT ;  /* 0x0000003f0a00728c */ /* 0x000fe2000bf65270 */
[C---:B------:R-:W-:Y:S01]  /*0510*/  LOP3.LUT P3, RZ, R0.reuse, 0x4, RZ, 0xc0, !PT ;  /* 0x0000000400ff7812 */ /* 0x040fe2000786c0ff */
[----:B------:R-:W-:Y:S01]  /*0520*/  IMAD.SHL.U32 R0, R0, 0x40, RZ ;  /* 0x0000004000007824 */ /* 0x000fe200078e00ff */
[----:B------:R-:W-:Y:S01]  /*0530*/  SHF.R.S32.HI R5, RZ, 0x1f, R2 ;  /* 0x0000001fff057819 */ /* 0x000fe20000011402 */
[----:B------:R-:W-:Y:S01]  /*0540*/  USHF.R.S32.HI UR60, URZ, 0x1f, UR33 ;  /* 0x0000001f3f3c7899 */ /* 0x000fe20008011421 */
[----:B------:R-:W-:Y:S01]  /*0550*/  LOP3.LUT R4, R3, 0x38, R232, 0xf8, !PT ;  /* 0x0000003803047812 */ /* 0x000fe200078ef8e8 */
[----:B------:R-:W-:Y:S01]  /*0560*/  USHF.R.S32.HI UR59, URZ, 0x1f, UR38 ;  /* 0x0000001f3f3b7899 */ /* 0x000fe20008011426 */
[----:B------:R-:W-:Y:S01]  /*0570*/  SHF.R.U32.HI R3, RZ, 0x3, R3 ;  /* 0x00000003ff037819 */ /* 0x000fe20000011603 */
[----:B------:R-:W-:Y:S01]  /*0580*/  USHF.R.S32.HI UR58, URZ, 0x1f, UR33 ;  /* 0x0000001f3f3a7899 */ /* 0x000fe20008011421 */
[----:B------:R-:W-:Y:S01]  /*0590*/  LEA.HI R10, R5, R2, RZ, 0x3 ;  /* 0x00000002050a7211 */ /* 0x000fe200078f18ff */
[----:B------:R-:W-:Y:S01]  /*05a0*/  IMAD.SHL.U32 R5, R9, 0x200, RZ ;  /* 0x0000020009057824 */ /* 0x000fe200078e00ff */
[----:B------:R-:W-:Y:S01]  /*05b0*/  LOP3.LUT R11, R4, R3, RZ, 0x3c, !PT ;  /* 0x00000003040b7212 */ /* 0x000fe200078e3cff */
[----:B------:R-:W-:Y:S01]  /*05c0*/  USHF.R.S32.HI UR57, URZ, 0x1f, UR38 ;  /* 0x0000001f3f397899 */ /* 0x000fe20008011426 */
[----:B------:R-:W-:Y:S01]  /*05d0*/  LOP3.LUT R3, R10, 0xfffffff8, RZ, 0xc0, !PT ;  /* 0xfffffff80a037812 */ /* 0x000fe200078ec0ff */
[----:B------:R-:W-:Y:S01]  /*05e0*/  UIMAD.WIDE.U32 UR42, UR36, UR44, URZ ;  /* 0x0000002c242a72a5 */ /* 0x000fe2000f8e003f */
[----:B------:R-:W-:Y:S01]  /*05f0*/  LOP3.LUT R0, R0, 0x1c0, RZ, 0xc0, !PT ;  /* 0x000001c000007812 */ /* 0x000fe200078ec0ff */
[----:B------:R-:W-:Y:S01]  /*0600*/  UIMAD UR51, UR37, UR44, URZ ;  /* 0x0000002c253372a4 */ /* 0x000fe2000f8e023f */
[----:B------:R-:W-:Y:S01]  /*0610*/  LOP3.LUT R4, R7, 0x1, RZ, 0xc0, !PT ;  /* 0x0000000107047812 */ /* 0x000fe200078ec0ff */
[----:B------:R-:W-:Y:S01]  /*0620*/  IMAD.IADD R15, R2, 0x1, -R3 ;  /* 0x00000001020f7824 */ /* 0x000fe200078e0a03 */
[----:B------:R-:W-:Y:S01]  /*0630*/  LEA.HI R2, R12, R13, RZ, 0x6 ;  /* 0x0000000d0c027211 */ /* 0x000fe200078f30ff */
[----:B------:R-:W-:Y:S01]  /*0640*/  IMAD.SHL.U32 R3, R8, 0x10, RZ ;  /* 0x0000001008037824 */ /* 0x000fe200078e00ff */
[C---:B------:R-:W-:Y:S01]  /*0650*/  LOP3.LUT R209, R0.reuse, 0x8, R14, 0xf8, !PT ;  /* 0x0000000800d17812 */ /* 0x040fe200078ef80e */
[----:B------:R-:W-:Y:S01]  /*0660*/  USHF.R.S32.HI UR53, URZ, 0x1f, UR47 ;  /* 0x0000001f3f357899 */ /* 0x000fe2000801142f */
[----:B------:R-:W-:Y:S01]  /*0670*/  SHF.R.S32.HI R2, RZ, 0x6, R2 ;  /* 0x00000006ff027819 */ /* 0x000fe20000011402 */
[----:B------:R-:W-:Y:S01]  /*0680*/  UIMAD UR50, UR6, UR50, URZ ;  /* 0x00000032063272a4 */ /* 0x000fe2000f8e023f */
[----:B------:R-:W-:Y:S01]  /*0690*/  LOP3.LUT R3, R0, 0x30, R3, 0xf8, !PT ;  /* 0x0000003000037812 */ /* 0x000fe200078ef803 */
[----:B------:R-:W-:Y:S01]  /*06a0*/  @!UP2 UIMAD UR49, UR7, UR49, URZ ;  /* 0x000000310731a2a4 */ /* 0x000fe2000f8e023f */
[----:B------:R-:W-:Y:S01]  /*06b0*/  SHF.R.U32.HI R205, RZ, 0x3, R0 ;  /* 0x00000003ffcd7819 */ /* 0x000fe20000011600 */
[----:B------:R-:W-:Y:S01]  /*06c0*/  IMAD R0, R2, 0x800, R5 ;  /* 0x0000080002007824 */ /* 0x000fe200078e0205 */
[----:B------:R-:W-:Y:S01]  /*06d0*/  ISETP.NE.U32.AND P0, PT, R4, 0x1, PT ;  /* 0x000000010400780c */ /* 0x000fe20003f05070 */
[----:B------:R-:W-:Y:S01]  /*06e0*/  IMAD.SHL.U32 R6, R2, 0x8, RZ ;  /* 0x0000000802067824 */ /* 0x000fe200078e00ff */
[----:B------:R-:W-:Y:S01]  /*06f0*/  LOP3.LUT R209, R209, R205, RZ, 0x3c, !PT ;  /* 0x000000cdd1d17212 */ /* 0x000fe200078e3cff */
[----:B------:R-:W-:Y:S01]  /*0700*/  USHF.R.S32.HI UR48, URZ, 0x1f, UR41 ;  /* 0x0000001f3f307899 */ /* 0x000fe20008011429 */
[----:B------:R-:W-:Y:S01]  /*0710*/  LOP3.LUT R4, R3, 0x8, R14, 0xf8, !PT ;  /* 0x0000000803047812 */ /* 0x000fe200078ef80e */
[----:B------:R-:W-:Y:S01]  /*0720*/  IMAD.SHL.U32 R3, R9, 0x20, RZ ;  /* 0x0000002009037824 */ /* 0x000fe200078e00ff */
[----:B------:R-:W-:Y:S01]  /*0730*/  R2P PR, R7, 0x6 ;  /* 0x0000000607007804 */ /* 0x000fe20000000000 */
[----:B------:R-:W-:Y:S01]  /*0740*/  IMAD.IADD R209, R0, 0x1, R209 ;  /* 0x0000000100d17824 */ /* 0x000fe200078e02d1 */
[----:B------:R-:W-:Y:S01]  /*0750*/  LOP3.LUT R205, R5, R4, R205, 0xf6, !PT ;  /* 0x0000000405cd7212 */ /* 0x000fe200078ef6cd */
[----:B------:R-:W-:Y:S01]  /*0760*/  IMAD.SHL.U32 R4, R7, 0x40, RZ ;  /* 0x0000004007047824 */ /* 0x000fe200078e00ff */
[----:B------:R-:W-:Y:S01]  /*0770*/  LOP3.LUT R0, R3, 0x20, RZ, 0xc0, !PT ;  /* 0x0000002003007812 */ /* 0x000fe200078ec0ff */
[C---:B------:R-:W-:Y:S01]  /*0780*/  IMAD R5, R2.reuse, 0x200, R11 ;  /* 0x0000020002057824 */ /* 0x040fe200078e020b */
[----:B------:R-:W-:Y:S01]  /*0790*/  LOP3.LUT R3, R17, 0x7ffffffc, RZ, 0xc0, !PT ;  /* 0x7ffffffc11037812 */ /* 0x000fe200078ec0ff */
[----:B------:R-:W-:Y:S01]  /*07a0*/  IMAD.SHL.U32 R2, R2, 0x20, RZ ;  /* 0x0000002002027824 */ /* 0x000fe200078e00ff */
[----:B------:R-:W-:Y:S01]  /*07b0*/  LOP3.LUT R204, R0, 0x18, R6, 0xf8, !PT ;  /* 0x0000001800cc7812 */ /* 0x000fe200078ef806 */
[----:B------:R-:W-:Y:S01]  /*07c0*/  IMAD.SHL.U32 R209, R209, 0x2, RZ ;  /* 0x00000002d1d17824 */ /* 0x000fe200078e00ff */
[----:B------:R-:W-:Y:S01]  /*07d0*/  LEA.HI R0, R12, R13, RZ, 0x7 ;  /* 0x0000000d0c007211 */ /* 0x000fe200078f38ff */
[C---:B------:R-:W-:Y:S01]  /*07e0*/  IMAD.IADD R3, R13.reuse, 0x1, -R3 ;  /* 0x000000010d037824 */ /* 0x040fe200078e0a03 */
[----:B------:R1:W-:Y:S01]  /*07f0*/  STL [R1+0x10], R5 ;  /* 0x0000100501007387 */ /* 0x0003e20000100800 */
[----:B------:R-:W-:Y:S01]  /*0800*/  IMAD.SHL.U32 R13, R13, 0x2, RZ ;  /* 0x000000020d0d7824 */ /* 0x000fe200078e00ff */
[----:B------:R-:W-:Y:S01]  /*0810*/  SHF.R.S32.HI R0, RZ, 0x7, R0 ;  /* 0x00000007ff007819 */ /* 0x000fe20000011400 */
[----:B------:R-:W-:Y:S01]  /*0820*/  IMAD.SHL.U32 R3, R3, 0x2, RZ ;  /* 0x0000000203037824 */ /* 0x000fe200078e00ff */
[----:B------:R-:W-:Y:S01]  /*0830*/  SEL R222, R222, 0x10, !P0 ;  /* 0x00000010dede7807 */ /* 0x000fe20004000000 */
[----:B------:R-:W-:Y:S01]  /*0840*/  IMAD.U32 R14, RZ, RZ, UR14 ;  /* 0x0000000eff0e7e24 */ /* 0x000fe2000f8e00ff */
[----:B------:R-:W-:Y:S01]  /*0850*/  IADD3 R240, R232, 0x40, RZ ;  /* 0x00000040e8f07810 */ /* 0x000fe20007ffe0ff */
[--C-:B------:R-:W-:Y:S01]  /*0860*/  IMAD R8, R8, 0x400, R3.reuse ;  /* 0x0000040008087824 */ /* 0x100fe200078e0203 */
[----:B------:R-:W-:Y:S01]  /*0870*/  UMOV UR40, 0xffffc000 ;  /* 0xffffc00000287882 */ /* 0x000fe20000000000 */
[----:B------:R-:W-:-:S02]  /*0880*/  IMAD R6, R0, 0x1000, R3 ;  /* 0x0000100000067824 */ /* 0x000fc400078e0203 */
[----:B------:R-:W-:Y:S01]  /*0890*/  IMAD.SHL.U32 R3, R0, 0x8, RZ ;  /* 0x0000000800037824 */ /* 0x000fe200078e00ff */
[----:B------:R-:W-:Y:S01]  /*08a0*/  LOP3.LUT R0, R4, 0x1c0, RZ, 0xc0, !PT ;  /* 0x000001c004007812 */ /* 0x000fe200078ec0ff */
[----:B------:R-:W-:Y:S01]  /*08b0*/  IMAD R6, R218, 0x400, R6 ;  /* 0x00000400da067824 */ /* 0x000fe200078e0206 */
[----:B------:R-:W-:Y:S01]  /*08c0*/  LOP3.LUT R4, R2, 0x6, R13, 0xf8, !PT ;  /* 0x0000000602047812 */ /* 0x000fe200078ef80d */
[----:B------:R-:W-:Y:S01]  /*08d0*/  IMAD.SHL.U32 R205, R205, 0x2, RZ ;  /* 0x00000002cdcd7824 */ /* 0x000fe200078e00ff */
[----:B------:R-:W-:-:S03]  /*08e0*/  LOP3.LUT R3, R3, 0x8, RZ, 0xc0, !PT ;  /* 0x0000000803037812 */ /* 0x000fc600078ec0ff */
[----:B------:R2:W-:Y:S01]  /*08f0*/  STL [R1+0x2c], R4 ;  /* 0x00002c0401007387 */ /* 0x0005e20000100800 */
[----:B-1----:R-:W-:Y:S02]  /*0900*/  LOP3.LUT R5, R0, 0x20, R2, 0xf8, !PT ;  /* 0x0000002000057812 */ /* 0x002fe400078ef802 */
[----:B------:R-:W-:-:S04]  /*0910*/  SHF.R.U32.HI R2, RZ, 0x3, R0 ;  /* 0x00000003ff027819 */ /* 0x000fc80000011600 */
[----:B------:R-:W-:Y:S02]  /*0920*/  LOP3.LUT R5, R5, R2, RZ, 0x3c, !PT ;  /* 0x0000000205057212 */ /* 0x000fe400078e3cff */
[----:B------:R-:W-:Y:S02]  /*0930*/  LOP3.LUT R0, R2, R0, R3, 0x1e, !PT ;  /* 0x0000000002007212 */ /* 0x000fe400078e1e03 */
[----:B------:R-:W-:Y:S01]  /*0940*/  SHF.R.S32.HI R2, RZ, 0x2, R16 ;  /* 0x00000002ff027819 */ /* 0x000fe20000011410 */
[----:B------:R-:W-:Y:S02]  /*0950*/  IMAD.IADD R220, R5, 0x1, R6 ;  /* 0x0000000105dc7824 */ /* 0x000fe400078e0206 */
[----:B------:R-:W-:Y:S02]  /*0960*/  IMAD.IADD R8, R8, 0x1, R0 ;  /* 0x0000000108087824 */ /* 0x000fe400078e0200 */
[----:B------:R-:W-:Y:S02]  /*0970*/  IMAD R11, R218, 0x10, R2 ;  /* 0x00000010da0b7824 */ /* 0x000fe400078e0202 */
[----:B------:R-:W-:Y:S01]  /*0980*/  IMAD.SHL.U32 R0, R10, 0x40, RZ ;  /* 0x000000400a007824 */ /* 0x000fe200078e00ff */
[----:B------:R-:W-:Y:S01]  /*0990*/  LEA R8, R8, 0xc000, 0x1 ;  /* 0x0000c00008087811 */ /* 0x000fe200078e08ff */
[----:B--2---:R-:W-:Y:S01]  /*09a0*/  IMAD.SHL.U32 R4, R9, 0x10, RZ ;  /* 0x0000001009047824 */ /* 0x004fe200078e00ff */
[----:B------:R-:W-:Y:S01]  /*09b0*/  IADD3 R2, R11, -0x40, RZ ;  /* 0xffffffc00b027810 */ /* 0x000fe20007ffe0ff */
[----:B------:R-:W-:Y:S01]  /*09c0*/  STL [R1+0x38], R11 ;  /* 0x0000380b01007387 */ /* 0x000fe20000100800 */
[----:B------:R-:W-:Y:S01]  /*09d0*/  LOP3.LUT R0, R0, 0xfffffe00, RZ, 0xc0, !PT ;  /* 0xfffffe0000007812 */ /* 0x000fe200078ec0ff */
[----:B------:R-:W-:Y:S01]  /*09e0*/  IMAD.SHL.U32 R220, R220, 0x2, RZ ;  /* 0x00000002dcdc7824 */ /* 0x000fe200078e00ff */
[----:B------:R-:W-:Y:S01]  /*09f0*/  LOP3.LUT R7, R3, 0x10, R4, 0xf8, !PT ;  /* 0x0000001003077812 */ /* 0x000fe200078ef804 */
[----:B------:R-:W-:Y:S01]  /*0a00*/  IMAD.SHL.U32 R3, R15, 0x40, RZ ;  /* 0x000000400f037824 */ /* 0x000fe200078e00ff */
[----:B------:R-:W-:Y:S01]  /*0a10*/  SHF.R.S32.HI R6, RZ, 0x1f, R2 ;  /* 0x0000001fff067819 */ /* 0x000fe20000011402 */
[----:B------:R-:W-:-:S02]  /*0a20*/  IMAD R218, R218, 0x400, R0 ;  /* 0x00000400dada7824 */ /* 0x000fc400078e0200 */
[----:B------:R-:W-:Y:S01]  /*0a30*/  IMAD.SHL.U32 R5, R9, 0x8, RZ ;  /* 0x0000000809057824 */ /* 0x000fe200078e00ff */
[----:B------:R-:W-:Y:S01]  /*0a40*/  LOP3.LUT R3, R3, 0x1c0, RZ, 0xc0, !PT ;  /* 0x000001c003037812 */ /* 0x000fe200078ec0ff */
[----:B------:R-:W-:Y:S01]  /*0a50*/  IMAD.IADD R223, R220, 0x1, R222 ;  /* 0x00000001dcdf7824 */ /* 0x000fe200078e02de */
[----:B------:R-:W-:Y:S02]  /*0a60*/  SHF.L.U64.HI R2, R2, 0x2, R6 ;  /* 0x0000000202027819 */ /* 0x000fe40000010206 */
[--C-:B------:R-:W-:Y:S02]  /*0a70*/  SHF.R.U32.HI R4, RZ, 0x3, R3.reuse ;  /* 0x00000003ff047819 */ /* 0x100fe40000011603 */
[----:B------:R-:W-:Y:S01]  /*0a80*/  IADD3 R9, R8, 0x420, RZ ;  /* 0x0000042008097810 */ /* 0x000fe20007ffe0ff */
[----:B------:R1:W-:Y:S01]  /*0a90*/  STL [R1+0x28], R2 ;  /* 0x0000280201007387 */ /* 0x0003e20000100800 */
[----:B------:R-:W-:Y:S02]  /*0aa0*/  LOP3.LUT R204, R4, R204, R3, 0x1e, !PT ;  /* 0x000000cc04cc7212 */ /* 0x000fe400078e1e03 */
[----:B------:R-:W-:Y:S01]  /*0ab0*/  @P1 IADD3 R9, R8, 0x3e0, RZ ;  /* 0x000003e008091810 */ /* 0x000fe20007ffe0ff */
[----:B------:R-:W-:Y:S01]  /*0ac0*/  STL [R1+0x20], R8 ;  /* 0x0000200801007387 */ /* 0x000fe20000100800 */
[----:B------:R-:W-:-:S02]  /*0ad0*/  LOP3.LUT R204, R204, R0, RZ, 0xfc, !PT ;  /* 0x00000000cccc7212 */ /* 0x000fc400078efcff */
[----:B------:R-:W-:Y:S02]  /*0ae0*/  LOP3.LUT R5, R3, 0x8, R5, 0xf8, !PT ;  /* 0x0000000803057812 */ /* 0x000fe400078ef805 */
[----:B------:R-:W-:Y:S02]  /*0af0*/  LEA R204, R204, 0xc000, 0x1 ;  /* 0x0000c000cccc7811 */ /* 0x000fe400078e08ff */
[----:B------:R-:W-:-:S05]  /*0b00*/  LOP3.LUT R5, R5, R4, RZ, 0x3c, !PT ;  /* 0x0000000405057212 */ /* 0x000fca00078e3cff */
[----:B------:R-:W-:Y:S01]  /*0b10*/  IMAD.IADD R218, R218, 0x1, R5 ;  /* 0x00000001dada7824 */ /* 0x000fe200078e0205 */
[----:B-1----:R-:W-:-:S04]  /*0b20*/  LOP3.LUT R2, R4, R7, R3, 0x1e, !PT ;  /* 0x0000000704027212 */ /* 0x002fc800078e1e03 */
[----:B------:R-:W-:Y:S01]  /*0b30*/  LOP3.LUT R215, R2, R0, RZ, 0xfc, !PT ;  /* 0x0000000002d77212 */ /* 0x000fe200078efcff */
[----:B------:R-:W-:Y:S02]  /*0b40*/  IMAD.MOV.U32 R2, RZ, RZ, 0x20 ;  /* 0x00000020ff027424 */ /* 0x000fe400078e00ff */
[----:B------:R-:W-:-:S03]  /*0b50*/  IMAD.MOV.U32 R0, RZ, RZ, 0x40 ;  /* 0x00000040ff007424 */ /* 0x000fc600078e00ff */
[----:B------:R-:W-:Y:S02]  /*0b60*/  SEL R210, R2, 0xffffffe0, !P4 ;  /* 0xffffffe002d27807 */ /* 0x000fe40006000000 */
[----:B------:R-:W-:Y:S02]  /*0b70*/  SEL R211, R0, 0xffffffc0, !P3 ;  /* 0xffffffc000d37807 */ /* 0x000fe40005800000 */
[----:B------:R-:W-:Y:S01]  /*0b80*/  SEL R2, R2, 0xffffffe0, !P1 ;  /* 0xffffffe002027807 */ /* 0x000fe20004800000 */
[C---:B------:R-:W-:Y:S01]  /*0b90*/  IMAD.IADD R210, R209.reuse, 0x1, R210 ;  /* 0x00000001d1d27824 */ /* 0x040fe200078e02d2 */
[----:B------:R-:W-:Y:S01]  /*0ba0*/  SEL R0, R0, 0xffffffc0, !P2 ;  /* 0xffffffc000007807 */ /* 0x000fe20005000000 */
[----:B------:R-:W-:Y:S02]  /*0bb0*/  IMAD.IADD R212, R209, 0x1, R211 ;  /* 0x00000001d1d47824 */ /* 0x000fe400078e02d3 */
[----:B------:R-:W-:Y:S02]  /*0bc0*/  IMAD.IADD R221, R220, 0x1, R2 ;  /* 0x00000001dcdd7824 */ /* 0x000fe400078e0202 */
[----:B------:R-:W-:-:S02]  /*0bd0*/  IMAD.IADD R10, R2, 0x1, R8 ;  /* 0x00000001020a7824 */ /* 0x000fc400078e0208 */
[----:B------:R-:W-:Y:S02]  /*0be0*/  IMAD.IADD R2, R8, 0x1, R0 ;  /* 0x0000000108027824 */ /* 0x000fe400078e0200 */
[----:B------:R-:W-:Y:S01]  /*0bf0*/  IMAD.IADD R211, R211, 0x1, R210 ;  /* 0x00000001d3d37824 */ /* 0x000fe200078e02d2 */
[----:B------:R-:W-:Y:S01]  /*0c00*/  STL [R1+0x30], R10 ;  /* 0x0000300a01007387 */ /* 0x000fe20000100800 */
[----:B------:R-:W-:-:S03]  /*0c10*/  IMAD.IADD R222, R222, 0x1, R221 ;  /* 0x00000001dede7824 */ /* 0x000fc600078e02dd */
[----:B------:R1:W-:Y:S04]  /*0c20*/  STL [R1+0x24], R2 ;  /* 0x0000240201007387 */ /* 0x0003e80000100800 */
[----:B------:R2:W-:Y:S01]  /*0c30*/  STL [R1+0x40], R9 ;  /* 0x0000400901007387 */ /* 0x0005e20000100800 */
[----:B-1----:R-:W-:Y:S02]  /*0c40*/  IMAD.IADD R2, R10, 0x1, R0 ;  /* 0x000000010a027824 */ /* 0x002fe400078e0200 */
[----:B------:R-:W-:-:S03]  /*0c50*/  IMAD.IADD R0, R0, 0x1, R9 ;  /* 0x0000000100007824 */ /* 0x000fc600078e0209 */
[----:B------:R2:W-:Y:S04]  /*0c60*/  STL [R1+0x34], R2 ;  /* 0x0000340201007387 */ /* 0x0005e80000100800 */
[----:B------:R2:W-:Y:S02]  /*0c70*/  STL [R1+0x3c], R0 ;  /* 0x00003c0001007387 */ /* 0x0005e40000100800 */
.L_x_384:
[----:B------:R-:W-:Y:S02]  /*0c80*/  ULDC.64 UR6, c[0x0][0x240] ;  /* 0x0000900000067ab9 */ /* 0x000fe40000000a00 */
[----:B------:R-:W-:Y:S02]  /*0c90*/  UISETP.NE.U32.AND UP6, UPT, URZ, UR6, UPT ;  /* 0x000000063f00728c */ /* 0x000fe4000bfc5070 */
[----:B------:R-:W-:Y:S02]  /*0ca0*/  USHF.L.U32 UR13, UR33, 0x2, URZ ;  /* 0x00000002210d7899 */ /* 0x000fe4000800063f */
[----:B------:R-:W-:-:S02]  /*0cb0*/  USHF.R.S32.HI UR19, URZ, 0x1f, UR33 ;  /* 0x0000001f3f137899 */ /* 0x000fc40008011421 */
[----:B------:R-:W-:Y:S02]  /*0cc0*/  UISETP.NE.AND.EX UP6, UPT, URZ, UR7, UPT, UP6 ;  /* 0x000000073f00728c */ /* 0x000fe4000bfc5360 */
[----:B------:R-:W-:Y:S02]  /*0cd0*/  ULDC.64 UR10, c[0x0][0x250] ;  /* 0x00009400000a7ab9 */ /* 0x000fe40000000a00 */
[----:B------:R-:W-:Y:S02]  /*0ce0*/  UISETP.NE.U32.AND UP4, UPT, URZ, UR10, UPT ;  /* 0x0000000a3f00728c */ /* 0x000fe4000bf85070 */
[----:B------:R-:W-:Y:S01]  /*0cf0*/  USHF.L.U64.HI UR12, UR33, 0x2, UR19 ;  /* 0x00000002210c7899 */ /* 0x000fe20008010213 */
[----:B------:R-:W-:Y:S01]  /*0d00*/  PLOP3.LUT P2, PT, PT, PT, UP6, 0x80, 0x0 ;  /* 0x000000000000781c */ /* 0x000fe20003f4f068 */
[----:B------:R-:W-:Y:S02]  /*0d10*/  UIADD3 UR6, UP0, UR13, UR6, URZ ;  /* 0x000000060d067290 */ /* 0x000fe4000ff1e03f */
[----:B------:R-:W-:-:S02]  /*0d20*/  UISETP.NE.AND.EX UP4, UPT, URZ, UR11, UPT, UP4 ;  /* 0x0000000b3f00728c */ /* 0x000fc4000bf85340 */
[----:B------:R-:W-:Y:S02]  /*0d30*/  UIADD3.X UR7, UR12, UR7, URZ, UP0, !UPT ;  /* 0x000000070c077290 */ /* 0x000fe400087fe43f */
[----:B-12---:R-:W-:Y:S01]  /*0d40*/  IMAD.U32 R2, RZ, RZ, UR6 ;  /* 0x00000006ff027e24 */ /* 0x006fe2000f8e00ff */
[----:B------:R-:W-:Y:S01]  /*0d50*/  ULDC.U8 UR14, c[0x0][0x312] ;  /* 0x0000c480000e7ab9 */ /* 0x000fe20000000000 */
[----:B------:R-:W-:Y:S01]  /*0d60*/  PLOP3.LUT P0, PT, PT, PT, UP4, 0x80, 0x0 ;  /* 0x000000000000781c */ /* 0x000fe20003f0f048 */
[----:B------:R-:W-:Y:S01]  /*0d70*/  ULDC.64 UR8, c[0x0][0x248] ;  /* 0x0000920000087ab9 */ /* 0x000fe20000000a00 */
[----:B------:R-:W-:Y:S01]  /*0d80*/  IMAD.U32 R3, RZ, RZ, UR7 ;  /* 0x00000007ff037e24 */ /* 0x000fe2000f8e00ff */
[----:B------:R-:W-:Y:S02]  /*0d90*/  UISETP.NE.AND UP5, UPT, UR14, URZ, UPT ;  /* 0x0000003f0e00728c */ /* 0x000fe4000bfa5270 */
[----:B------:R-:W-:Y:S02]  /*0da0*/  @UP4 UIADD3 UR6, UP0, UR13, UR10, URZ ;  /* 0x0000000a0d064290 */ /* 0x000fe4000ff1e03f */
[----:B------:R1:W2:Y:S01]  /*0db0*/  @P2 LDG.E R7, [R2.64] ;  /* 0x0000000402072981 */ /* 0x0002a2000c1e1900 */
[----:B------:R-:W-:-:S02]  /*0dc0*/  UISETP.EQ.U32.AND UP1, UPT, URZ, UR8, UPT ;  /* 0x000000083f00728c */ /* 0x000fc4000bf22070 */
        /* <DEDUP_REMOVED lines=32> */
.L_x_314:
        /* <DEDUP_REMOVED lines=58> */
.L_x_316:
        /* <DEDUP_REMOVED lines=18> */
.L_x_317:
        /* <DEDUP_REMOVED lines=15> */
[----:B------:R-:W-:-:S04]  /*1580*/  @!UP1 UIMAD.WIDE.U32 UR8, UR33, UR8, URZ ;  /* 0x00000008210892a5 */ /* 0x000fc8000f8e003f */
[----:B------:R-:W-:Y:S02]  /*1590*/  @!UP1 UIADD3 UR29, UR9, UR7, URZ ;  /* 0x00000007091d9290 */ /* 0x000fe4000fffe03f */
[----:B------:R-:W-:Y:S01]  /*15a0*/  UIMAD UR7, UR19, UR12, UR52 ;  /* 0x0000000c130772a4 */ /* 0x000fe2000f8e0234 */
[----:B------:R-:W2:Y:S01]  /*15b0*/  S2UR UR12, SR_CTAID.X ;  /* 0x00000000000c79c3 */ /* 0x000ea20000002500 */
[----:B------:R-:W-:Y:S02]  /*15c0*/  @!UP1 UMOV UR25, UR8 ;  /* 0x0000000800199c82 */ /* 0x000fe40008000000 */
[----:B------:R-:W-:Y:S02]  /*15d0*/  UIADD3 UR7, UR45, UR7, URZ ;  /* 0x000000072d077290 */ /* 0x000fe4000fffe03f */
[----:B------:R-:W-:Y:S02]  /*15e0*/  UIMAD.WIDE.U32 UR8, UR36, UR17, URZ ;  /* 0x00000011240872a5 */ /* 0x000fe4000f8e003f */
[----:B------:R-:W-:Y:S01]  /*15f0*/  UIMAD UR7, UR36, UR7, UR51 ;  /* 0x00000007240772a4 */ /* 0x000fe2000f8e0233 */
[----:B-1----:R-:W-:Y:S01]  /*1600*/  IADD3 R2, R2, 0xffffffe, RZ ;  /* 0x0ffffffe02027810 */ /* 0x002fe20007ffe0ff */
[----:B------:R-:W-:-:S02]  /*1610*/  USEL UR15, UR42, UR8, !UP1 ;  /* 0x000000082a0f7287 */ /* 0x000fc4000c800000 */
[----:B------:R-:W-:Y:S01]  /*1620*/  UIADD3 UR20, UR43, UR7, URZ ;  /* 0x000000072b147290 */ /* 0x000fe2000fffe03f */
[----:B------:R-:W1:Y:S01]  /*1630*/  F2I.FTZ.U32.TRUNC.NTZ R3, R2 ;  /* 0x0000000200037305 */ /* 0x000e62000021f000 */
[----:B------:R-:W-:-:S04]  /*1640*/  UIMAD UR7, UR37, UR17, URZ ;  /* 0x00000011250772a4 */ /* 0x000fc8000f8e023f */
[----:B------:R-:W-:Y:S02]  /*1650*/  @UP1 UIADD3 UR20, UR9, UR7, URZ ;  /* 0x0000000709141290 */ /* 0x000fe4000fffe03f */
[----:B------:R-:W-:Y:S02]  /*1660*/  USHF.L.U64.HI UR7, UR33, 0x7, UR19 ;  /* 0x0000000721077899 */ /* 0x000fe40008010213 */
[----:B------:R-:W-:Y:S02]  /*1670*/  USHF.R.S32.HI UR19, URZ, 0x1f, UR23 ;  /* 0x0000001f3f137899 */ /* 0x000fe40008011417 */
        /* <DEDUP_REMOVED lines=41> */
.L_x_318:
[----:B------:R-:W-:Y:S02]  /*1910*/  UMOV UR10, UR50 ;  /* 0x00000032000a7c82 */ /* 0x000fe40008000000 */
.L_x_319:
[----:B------:R-:W1:Y:S01]  /*1920*/  S2R R18, SR_TID.X ;  /* 0x0000000000127919 */ /* 0x000e620000002100 */
[----:B------:R-:W-:Y:S01]  /*1930*/  UIADD3 UR8, UP5, UP4, UR8, UR41, UR47 ;  /* 0x0000002908087290 */ /* 0x000fe2000fcbe02f */
[----:B------:R-:W-:Y:S01]  /*1940*/  SHF.R.S32.HI R233, RZ, 0x1f, R232 ;  /* 0x0000001fffe97819 */ /* 0x000fe200000114e8 */
[----:B------:R-:W-:Y:S01]  /*1950*/  IMAD.U32 R8, RZ, RZ, UR38 ;  /* 0x00000026ff087e24 */ /* 0x000fe2000f8e00ff */
[----:B------:R-:W-:Y:S01]  /*1960*/  IADD3 R4, P0, R232, UR25, RZ ;  /* 0x00000019e8047c10 */ /* 0x000fe2000ff1e0ff */
[----:B------:R-:W-:Y:S01]  /*1970*/  UIADD3 UR17, UP1, UP0, UR12, UR8, UR15 ;  /* 0x000000080c117290 */ /* 0x000fe2000f83e00f */
[----:B------:R-:W-:Y:S01]  /*1980*/  BSSY B1, `(.L_x_315) ;  /* 0x000090f000017945 */ /* 0x000fe20003800000 */
[----:B------:R-:W-:Y:S01]  /*1990*/  UIADD3 UR12, UR14, UR10, URZ ;  /* 0x0000000a0e0c7290 */ /* 0x000fe2000fffe03f */
[----:B------:R-:W-:Y:S01]  /*19a0*/  IADD3.X R5, R233, UR29, RZ, P0, !PT ;  /* 0x0000001de9057c10 */ /* 0x000fe200087fe4ff */
[----:B------:R-:W-:-:S02]  /*19b0*/  ULDC.64 UR8, c[0x0][0x1a8] ;  /* 0x00006a0000087ab9 */ /* 0x000fc40000000a00 */
[----:B------:R-:W-:Y:S02]  /*19c0*/  UIMAD UR7, UR61, UR8, URZ ;  /* 0x000000083d0772a4 */ /* 0x000fe4000f8e023f */
[----:B------:R-:W-:Y:S02]  /*19d0*/  UIADD3 UR10, UR14, UR13, URZ ;  /* 0x0000000d0e0a7290 */ /* 0x000fe4000fffe03f */
[----:B------:R-:W-:Y:S02]  /*19e0*/  UIMAD UR15, UR38, UR9, UR7 ;  /* 0x00000009260f72a4 */ /* 0x000fe4000f8e0207 */
[----:B------:R-:W-:Y:S02]  /*19f0*/  UMOV UR25, 0x4 ;  /* 0x0000000400197882 */ /* 0x000fe40000000000 */
[----:B------:R-:W-:Y:S02]  /*1a00*/  ULDC.64 UR8, c[0x0][0x378] ;  /* 0x0000de0000087ab9 */ /* 0x000fe40000000a00 */
[----:B------:R-:W-:Y:S01]  /*1a10*/  UIMAD UR7, UR61, UR8, URZ ;  /* 0x000000083d0772a4 */ /* 0x000fe2000f8e023f */
[----:B-1----:R-:W-:-:S03]  /*1a20*/  SHF.R.S32.HI R19, RZ, 0x1f, R18 ;  /* 0x0000001fff137819 */ /* 0x002fc60000011412 */
[----:B------:R-:W-:Y:S01]  /*1a30*/  UIMAD UR11, UR38, UR9, UR7 ;  /* 0x00000009260b72a4 */ /* 0x000fe2000f8e0207 */
[----:B------:R-:W-:Y:S02]  /*1a40*/  LEA.HI R2, R19, R18, RZ, 0x3 ;  /* 0x0000001213027211 */ /* 0x000fe400078f18ff */
[----:B------:R-:W-:Y:S02]  /*1a50*/  ULDC.64 UR8, c[0x0][0x370] ;  /* 0x0000dc0000087ab9 */ /* 0x000fe40000000a00 */
[----:B------:R-:W-:Y:S01]  /*1a60*/  UIMAD UR7, UR32, UR8, URZ ;  /* 0x00000008200772a4 */ /* 0x000fe2000f8e023f */
[----:B------:R-:W-:Y:S01]  /*1a70*/  SHF.R.S32.HI R2, RZ, 0x3, R2 ;  /* 0x00000003ff027819 */ /* 0x000fe20000011402 */
[----:B------:R-:W-:Y:S02]  /*1a80*/  ULEA.HI.SX32 UR8, UR34, 0xffffffff, 0x1a ;  /* 0xffffffff22087891 */ /* 0x000fe4000f8fd23f */
[----:B------:R-:W-:Y:S01]  /*1a90*/  UIMAD UR7, UR14, UR9, UR7 ;  /* 0x000000090e0772a4 */ /* 0x000fe2000f8e0207 */
[----:B------:R-:W-:-:S02]  /*1aa0*/  SHF.R.S32.HI R17, RZ, 0x1f, R2 ;  /* 0x0000001fff117819 */ /* 0x000fc40000011402 */
[----:B------:R-:W-:-:S04]  /*1ab0*/  IADD3 R0, P1, R2, UR14, RZ ;  /* 0x0000000e02007c10 */ /* 0x000fc8000ff3e0ff */
[----:B------:R-:W-:Y:S01]  /*1ac0*/  IADD3.X R3, R17, UR32, RZ, P1, !PT ;  /* 0x0000002011037c10 */ /* 0x000fe20008ffe4ff */
[----:B------:R-:W-:-:S04]  /*1ad0*/  IMAD.WIDE.U32 R6, R0, c[0x0][0x190], R232 ;  /* 0x0000640000067a25 */ /* 0x000fc800078e00e8 */
[----:B------:R-:W-:Y:S01]  /*1ae0*/  IMAD R3, R3, c[0x0][0x190], RZ ;  /* 0x0000640003037a24 */ /* 0x000fe200078e02ff */
[----:B------:R-:W-:-:S03]  /*1af0*/  IADD3 R6, P1, R6, UR39, RZ ;  /* 0x0000002706067c10 */ /* 0x000fc6000ff3e0ff */
[----:B------:R-:W-:Y:S01]  /*1b00*/  IMAD R0, R0, c[0x0][0x194], R3 ;  /* 0x0000650000007a24 */ /* 0x000fe200078e0203 */
[----:B------:R-:W-:-:S04]  /*1b10*/  LEA.HI R3, R19, R18, RZ, 0x5 ;  /* 0x0000001213037211 */ /* 0x000fc800078f28ff */
[----:B------:R-:W-:Y:S01]  /*1b20*/  IADD3.X R7, R7, UR35, R0, P1, !PT ;  /* 0x0000002307077c10 */ /* 0x000fe20008ffe400 */
[----:B------:R-:W-:Y:S01]  /*1b30*/  IMAD.U32 R0, RZ, RZ, UR14 ;  /* 0x0000000eff007e24 */ /* 0x000fe2000f8e00ff */
[----:B------:R-:W-:-:S03]  /*1b40*/  ULDC.64 UR34, c[0x0][0x200] ;  /* 0x0000800000227ab9 */ /* 0x000fc60000000a00 */
[----:B------:R-:W-:-:S04]  /*1b50*/  IMAD.WIDE.U32 R4, R0, c[0x0][0x370], R4 ;  /* 0x0000dc0000047a25 */ /* 0x000fc800078e0004 */
[----:B------:R-:W-:Y:S01]  /*1b60*/  IMAD.U32 R0, RZ, RZ, UR38 ;  /* 0x00000026ff007e24 */ /* 0x000fe2000f8e00ff */
[----:B------:R-:W-:Y:S01]  /*1b70*/  IADD3 R5, R5, UR7, RZ ;  /* 0x0000000705057c10 */ /* 0x000fe2000fffe0ff */
[----:B------:R-:W-:Y:S01]  /*1b80*/  UIADD3.X UR7, UR28, UR48, UR53, UP5, UP4 ;  /* 0x000000301c077290 */ /* 0x000fe2000afe8435 */
[----:B------:R-:W-:Y:S01]  /*1b90*/  IMAD.WIDE.U32 R6, R8, c[0x0][0x1a8], R6 ;  /* 0x00006a0008067a25 */ /* 0x000fe200078e0006 */
[----:B------:R-:W-:Y:S02]  /*1ba0*/  UISETP.GE.AND UP4, UPT, UR31, 0x1, UPT ;  /* 0x000000011f00788c */ /* 0x000fe4000bf86270 */
[----:B------:R-:W-:Y:S01]  /*1bb0*/  UIADD3.X UR7, UR30, UR7, UR20, UP1, UP0 ;  /* 0x000000071e077290 */ /* 0x000fe20008fe0414 */
[----:B------:R-:W-:Y:S01]  /*1bc0*/  IMAD.WIDE.U32 R4, R0, c[0x0][0x378], R4 ;  /* 0x0000de0000047a25 */ /* 0x000fe200078e0004 */
[----:B------:R-:W-:Y:S02]  /*1bd0*/  LOP3.LUT R0, R3, 0xffffffe0, RZ, 0xc0, !PT ;  /* 0xffffffe003007812 */ /* 0x000fe400078ec0ff */
[----:B------:R-:W-:-:S02]  /*1be0*/  SHF.R.S32.HI R3, RZ, 0x5, R3 ;  /* 0x00000005ff037819 */ /* 0x000fc40000011403 */
[----:B------:R-:W-:Y:S01]  /*1bf0*/  PLOP3.LUT P0, PT, PT, PT, UP4, 0x80, 0x0 ;  /* 0x000000000000781c */ /* 0x000fe20003f0f048 */
[----:B------:R-:W-:Y:S01]  /*1c00*/  IMAD.IADD R0, R18, 0x1, -R0 ;  /* 0x0000000112007824 */ /* 0x000fe200078e0a00 */
[----:B------:R-:W-:Y:S01]  /*1c10*/  IADD3 R5, R5, UR11, RZ ;  /* 0x0000000b05057c10 */ /* 0x000fe2000fffe0ff */
[----:B------:R-:W-:Y:S01]  /*1c20*/  UIMAD.WIDE UR10, UR10, UR25, UR34 ;  /* 0x000000190a0a72a5 */ /* 0x000fe2000f8e0222 */
[----:B------:R-:W-:Y:S01]  /*1c30*/  IADD3 R14, R7, UR15, RZ ;  /* 0x0000000f070e7c10 */ /* 0x000fe2000fffe0ff */
[----:B------:R-:W-:Y:S01]  /*1c40*/  IMAD R9, R3, UR46, R0 ;  /* 0x0000002e03097c24 */ /* 0x000fe2000f8e0200 */
[----:B------:R-:W-:Y:S01]  /*1c50*/  ULDC.64 UR34, c[0x0][0x3c8] ;  /* 0x0000f20000227ab9 */ /* 0x000fe20000000a00 */
[----:B------:R-:W-:Y:S01]  /*1c60*/  IMAD R0, R17, c[0x0][0x370], RZ ;  /* 0x0000dc0011007a24 */ /* 0x000fe200078e02ff */
[----:B------:R-:W-:Y:S01]  /*1c70*/  LEA R10, P4, R6, c[0x0][0x160], 0x1 ;  /* 0x00005800060a7a11 */ /* 0x000fe200078808ff */
[----:B------:R-:W-:Y:S01]  /*1c80*/  IMAD.WIDE.U32 R4, R2, c[0x0][0x370], R4 ;  /* 0x0000dc0002047a25 */ /* 0x000fe200078e0004 */
[----:B------:R-:W-:-:S02]  /*1c90*/  UIMAD.WIDE UR12, UR12, UR25, UR34 ;  /* 0x000000190c0c72a5 */ /* 0x000fc4000f8e0222 */
[----:B------:R-:W-:Y:S01]  /*1ca0*/  LEA.HI.X R11, R6, c[0x0][0x164], R14, 0x1, P4 ;  /* 0x00005900060b7a11 */ /* 0x000fe200020f0c0e */
[----:B------:R-:W-:Y:S01]  /*1cb0*/  IMAD R3, R2, c[0x0][0x374], R0 ;  /* 0x0000dd0002037a24 */ /* 0x000fe200078e0200 */
[----:B------:R-:W-:Y:S02]  /*1cc0*/  IADD3 R0, P2, R9, UR17, RZ ;  /* 0x0000001109007c10 */ /* 0x000fe4000ff5e0ff */
[----:B------:R-:W-:Y:S01]  /*1cd0*/  LEA R8, P3, R4, c[0x0][0x330], 0x1 ;  /* 0x0000cc0004087a11 */ /* 0x000fe200078608ff */
[----:B------:R-:W-:Y:S01]  /*1ce0*/  IMAD.IADD R3, R5, 0x1, R3 ;  /* 0x0000000105037824 */ /* 0x000fe200078e0203 */
[----:B------:R-:W-:Y:S02]  /*1cf0*/  LEA R13, P1, R0, c[0x0][0x350], 0x2 ;  /* 0x0000d400000d7a11 */ /* 0x000fe400078210ff */
[----:B------:R-:W-:Y:S02]  /*1d00*/  LEA.HI.X.SX32 R12, R9, UR7, 0x1, P2 ;  /* 0x00000007090c7c11 */ /* 0x000fe400090f0eff */
[----:B------:R-:W-:-:S02]  /*1d10*/  LEA.HI.X R9, R4, c[0x0][0x334], R3, 0x1, P3 ;  /* 0x0000cd0004097a11 */ /* 0x000fc400018f0c03 */
[----:B------:R-:W-:Y:S01]  /*1d20*/  LEA.HI.X R12, R0, c[0x0][0x354], R12, 0x2, P1 ;  /* 0x0000d500000c7a11 */ /* 0x000fe200008f140c */
[----:B------:R-:W-:Y:S05]  /*1d30*/  @!P0 BRA `(.L_x_320) ;  /* 0x0000802000008947 */ /* 0x000fea0003800000 */
[----:B------:R-:W2:Y:S01]  /*1d40*/  LDL R20, [R1+0x10] ;  /* 0x0000100001147983 */ /* 0x000ea20000100800 */
[----:B------:R-:W-:Y:S01]  /*1d50*/  PLOP3.LUT P0, PT, PT, PT, UP3, 0x80, 0x0 ;  /* 0x000000000000781c */ /* 0x000fe20003f0f038 */
[----:B------:R-:W-:Y:S01]  /*1d60*/  UMOV UR7, UR8 ;  /* 0x0000000800077c82 */ /* 0x000fe20008000000 */
[----:B------:R-:W-:Y:S01]  /*1d70*/  BSSY B0, `(.L_x_321) ;  /* 0x0000021000007945 */ /* 0x000fe20003800000 */
[----:B------:R-:W-:Y:S01]  /*1d80*/  UIMAD UR8, UR7, -0x40, UR31 ;  /* 0xffffffc0070878a4 */ /* 0x000fe2000f8e021f */
[----:B------:R-:W-:Y:S01]  /*1d90*/  MOV R230, R10 ;  /* 0x0000000a00e67202 */ /* 0x000fe20000000f00 */
[----:B------:R-:W-:Y:S01]  /*1da0*/  ULEA.HI UR9, UR7, UR7, URZ, 0x1 ;  /* 0x0000000707097291 */ /* 0x000fe2000f8f083f */
[----:B------:R-:W-:Y:S01]  /*1db0*/  IMAD.MOV.U32 R231, RZ, RZ, R11 ;  /* 0x000000ffffe77224 */ /* 0x000fe200078e000b */
[----:B------:R-:W-:Y:S01]  /*1dc0*/  MOV R228, R8 ;  /* 0x0000000800e47202 */ /* 0x000fe20000000f00 */
[----:B------:R-:W-:-:S05]  /*1dd0*/  IMAD.MOV.U32 R229, RZ, RZ, R9 ;  /* 0x000000ffffe57224 */ /* 0x000fca00078e0009 */
[----:B------:R-:W-:Y:S01]  /*1de0*/  @P0 BAR.SYNC.DEFER_BLOCKING 0x0 ;  /* 0x0000000000000b1d */ /* 0x000fe20000010000 */
[----:B------:R-:W-:Y:S01]  /*1df0*/  ISETP.GE.AND P1, PT, R2, UR8, PT ;  /* 0x0000000802007c0c */ /* 0x000fe2000bf26270 */
[----:B------:R-:W-:Y:S01]  /*1e00*/  ULOP3.LUT UR9, UR9, 0xfffffffe, URZ, 0xc0, !UPT ;  /* 0xfffffffe09097892 */ /* 0x000fe2000f8ec03f */
[----:B------:R-:W-:Y:S01]  /*1e10*/  MOV R225, R13 ;  /* 0x0000000d00e17202 */ /* 0x000fe20000000f00 */
[----:B------:R-:W-:Y:S02]  /*1e20*/  IMAD.MOV.U32 R224, RZ, RZ, R12 ;  /* 0x000000ffffe07224 */ /* 0x000fe400078e000c */
[----:B------:R-:W-:-:S03]  /*1e30*/  UIADD3 UR14, UR7, -UR9, URZ ;  /* 0x80000009070e7290 */ /* 0x000fc6000fffe03f */
[----:B------:R-:W-:Y:S02]  /*1e40*/  UMOV UR9, UR11 ;  /* 0x0000000b00097c82 */ /* 0x000fe40008000000 */
[----:B------:R-:W-:Y:S02]  /*1e50*/  UISETP.NE.AND UP0, UPT, UR14, 0x1, UPT ;  /* 0x000000010e00788c */ /* 0x000fe4000bf05270 */
[----:B------:R-:W-:Y:S01]  /*1e60*/  UMOV UR11, UR13 ;  /* 0x0000000d000b7c82 */ /* 0x000fe20008000000 */
[----:B--2---:R-:W-:-:S05]  /*1e70*/  IMAD.SHL.U32 R0, R20, 0x2, RZ ;  /* 0x0000000214007824 */ /* 0x004fca00078e00ff */
        /* <DEDUP_REMOVED lines=16> */
.L_x_322:
[----:B------:R-:W-:Y:S05]  /*1f80*/  BSYNC B0 ;  /* 0x0000000000007941 */ /* 0x000fea0003800000 */
.L_x_321:
[----:B------:R-:W-:Y:S01]  /*1f90*/  IADD3 R12, R2, 0x20, RZ ;  /* 0x00000020020c7810 */ /* 0x000fe20007ffe0ff */
[----:B------:R-:W-:Y:S03]  /*1fa0*/  BSSY B0, `(.L_x_323) ;  /* 0x000001c000007945 */ /* 0x000fe60003800000 */
[----:B------:R-:W-:-:S13]  /*1fb0*/  ISETP.GE.AND P0, PT, R12, UR8, PT ;  /* 0x000000080c007c0c */ /* 0x000fda000bf06270 */
[----:B------:R4:W-:Y:S04]  /*1fc0*/  @P0 STS.128 [R0+0x9000], RZ ;  /* 0x009000ff00000388 */ /* 0x0009e80000000c00 */
[----:B------:R4:W-:Y:S01]  /*1fd0*/  @P0 STS.128 [R0+0xb000], RZ ;  /* 0x00b000ff00000388 */ /* 0x0009e20000000c00 */
[----:B------:R-:W-:Y:S05]  /*1fe0*/  @P0 BRA `(.L_x_324) ;  /* 0x0000017000000947 */ /* 0x000fea0003800000 */
[----:B------:R-:W-:Y:S02]  /*1ff0*/  ISETP.GE.AND P3, PT, R232, c[0x0][0x220], PT ;  /* 0x00008800e8007a0c */ /* 0x000fe40003f66270 */
[----:B------:R-:W-:-:S11]  /*2000*/  ISETP.GE.AND P2, PT, R240, c[0x0][0x220], PT ;  /* 0x00008800f0007a0c */ /* 0x000fd60003f46270 */
[----:B------:R-:W-:Y:S01]  /*2010*/  @!P3 IMAD.MOV.U32 R9, RZ, RZ, c[0x0][0x370] ;  /* 0x0000dc00ff09b624 */ /* 0x000fe200078e00ff */
[----:B------:R1:W-:Y:S01]  /*2020*/  @P3 STS.128 [R0+0x9000], RZ ;  /* 0x009000ff00003388 */ /* 0x0003e20000000c00 */
[----:B------:R-:W-:-:S03]  /*2030*/  @!P3 IMAD.MOV.U32 R10, RZ, RZ, c[0x0][0x374] ;  /* 0x0000dd00ff0ab624 */ /* 0x000fc600078e00ff */
[----:B------:R-:W-:-:S04]  /*2040*/  @!P3 LEA R8, P4, R9, R228, 0x6 ;  /* 0x000000e40908b211 */ /* 0x000fc800078830ff */
[----:B------:R-:W-:-:S05]  /*2050*/  @!P3 LEA.HI.X R9, R9, R229, R10, 0x6, P4 ;  /* 0x000000e50909b211 */ /* 0x000fca00020f340a */
[----:B------:R-:W-:Y:S01]  /*2060*/  @!PT LDS RZ, [RZ] ;  /* 0x00000000fffff984 */ /* 0x000fe20000000800 */
[----:B------:R-:W-:Y:S01]  /*2070*/  @!PT LDS RZ, [RZ] ;  /* 0x00000000fffff984 */ /* 0x000fe20000000800 */
[----:B------:R-:W-:Y:S01]  /*2080*/  @!PT LDS RZ, [RZ] ;  /* 0x00000000fffff984 */ /* 0x000fe20000000800 */
[----:B------:R1:W-:Y:S04]  /*2090*/  @!P3 LDGSTS.E.BYPASS.LTC128B.128 [R0+0x9000], [R8.64] ;  /* 0x090000000800bfae */ /* 0x0003e8000b901d44 */
[----:B------:R1:W-:Y:S01]  /*20a0*/  @P2 STS.128 [R0+0xb000], RZ ;  /* 0x00b000ff00002388 */ /* 0x0003e20000000c00 */
[----:B------:R-:W-:Y:S05]  /*20b0*/  @P2 BRA `(.L_x_324) ;  /* 0x000000a000002947 */ /* 0x000fea0003800000 */
[----:B-1----:R-:W-:Y:S02]  /*20c0*/  IMAD.MOV.U32 R8, RZ, RZ, c[0x0][0x370] ;  /* 0x0000dc00ff087624 */ /* 0x002fe400078e00ff */
        /* <DEDUP_REMOVED lines=9> */
.L_x_324:
[----:B------:R-:W-:Y:S05]  /*2160*/  BSYNC B0 ;  /* 0x0000000000007941 */ /* 0x000fea0003800000 */
.L_x_323:
[----:B------:R-:W-:Y:S01]  /*2170*/  PLOP3.LUT P2, PT, PT, PT, UP0, 0x80, 0x0 ;  /* 0x000000000000781c */ /* 0x000fe20003f4f008 */
[----:B------:R-:W-:Y:S01]  /*2180*/  BSSY B0, `(.L_x_325) ;  /* 0x0000021000007945 */ /* 0x000fe20003800000 */
[----:B------:R-:W-:-:S04]  /*2190*/  IADD3 R3, R20, 0x2000, RZ ;  /* 0x0000200014037810 */ /* 0x000fc80007ffe0ff */
        /* <DEDUP_REMOVED lines=12> */
.L_x_326:
        /* <DEDUP_REMOVED lines=19> */
.L_x_327:
[----:B------:R-:W-:Y:S05]  /*2390*/  BSYNC B0 ;  /* 0x0000000000007941 */ /* 0x000fea0003800000 */
.L_x_325:
[----:B------:R-:W-:Y:S01]  /*23a0*/  MOV R217, 0x20 ;  /* 0x0000002000d97802 */ /* 0x000fe20000000f00 */
[----:B------:R-:W-:Y:S04]  /*23b0*/  BSSY B0, `(.L_x_328) ;  /* 0x0000028000007945 */ /* 0x000fe80003800000 */
[----:B------:R-:W-:-:S02]  /*23c0*/  IMAD R10, R217, c[0x0][0x194], RZ ;  /* 0x00006500d90a7a24 */ /* 0x000fc400078e02ff */
[----:B-1----:R-:W-:Y:S01]  /*23d0*/  IMAD.WIDE.U32 R8, R217, c[0x0][0x190], RZ ;  /* 0x00006400d9087a25 */ /* 0x002fe200078e00ff */
        /* <DEDUP_REMOVED lines=10> */
.L_x_329:
        /* <DEDUP_REMOVED lines=21> */
[----:B-1----:R-:W-:-:S04]  /*25d0*/  LEA R4, P0, R6, c[0x0][0x160], 0x1 ;  /* 0x0000580006047a11 */ /* 0x002fc800078008ff */
[----:B------:R-:W-:-:S05]  /*25e0*/  LEA.HI.X R5, R6, c[0x0][0x164], R3, 0x1, P0 ;  /* 0x0000590006057a11 */ /* 0x000fca00000f0c03 */
[----:B------:R-:W-:Y:S01]  /*25f0*/  @!PT LDS RZ, [RZ] ;  /* 0x00000000fffff984 */ /* 0x000fe20000000800 */
[----:B------:R-:W-:Y:S01]  /*2600*/  @!PT LDS RZ, [RZ] ;  /* 0x00000000fffff984 */ /* 0x000fe20000000800 */
[----:B------:R-:W-:Y:S01]  /*2610*/  @!PT LDS RZ, [RZ] ;  /* 0x00000000fffff984 */ /* 0x000fe20000000800 */
[----:B------:R1:W-:Y:S04]  /*2620*/  LDGSTS.E.BYPASS.LTC128B.128 [R219+0x3000], [R4.64+0x80] ;  /* 0x0300008004db7fae */ /* 0x0003e8000b901d44 */
.L_x_330:
[----:B------:R-:W-:Y:S05]  /*2630*/  BSYNC B0 ;  /* 0x0000000000007941 */ /* 0x000fea0003800000 */
.L_x_328:
[----:B--2---:R-:W2:Y:S01]  /*2640*/  LDL R14, [R1+0x38] ;  /* 0x00003800010e7983 */ /* 0x004ea20000100800 */
[----:B------:R-:W-:Y:S01]  /*2650*/  IMAD.MOV.U32 R249, RZ, RZ, 0x7f800000 ;  /* 0x7f800000fff97424 */ /* 0x000fe200078e00ff */
[----:B------:R-:W-:Y:S01]  /*2660*/  ULDC.64 UR14, c[0x0][0x198] ;  /* 0x00006600000e7ab9 */ /* 0x000fe20000000a00 */
[----:B------:R-:W-:Y:S01]  /*2670*/  IMAD.MOV.U32 R250, RZ, RZ, 0x7f800000 ;  /* 0x7f800000fffa7424 */ /* 0x000fe200078e00ff */
[----:B------:R-:W-:Y:S01]  /*2680*/  UIMAD UR13, UR19, UR14, URZ ;  /* 0x0000000e130d72a4 */ /* 0x000fe2000f8e023f */
[----:B------:R-:W-:Y:S02]  /*2690*/  IMAD.MOV.U32 R247, RZ, RZ, 0x7f800000 ;  /* 0x7f800000fff77424 */ /* 0x000fe400078e00ff */
[----:B------:R-:W-:Y:S01]  /*26a0*/  IMAD.U32 R11, RZ, RZ, UR23 ;  /* 0x00000017ff0b7e24 */ /* 0x000fe2000f8e00ff */
[----:B------:R-:W-:Y:S01]  /*26b0*/  UIMAD UR13, UR23, UR15, UR13 ;  /* 0x0000000f170d72a4 */ /* 0x000fe2000f8e020d */
[----:B------:R-:W-:Y:S01]  /*26c0*/  IMAD.MOV.U32 R248, RZ, RZ, 0x7f800000 ;  /* 0x7f800000fff87424 */ /* 0x000fe200078e00ff */
[----:B------:R-:W-:Y:S01]  /*26d0*/  BSSY B0, `(.L_x_331) ;  /* 0x0000038000007945 */ /* 0x000fe20003800000 */
[----:B--2---:R-:W-:-:S02]  /*26e0*/  IADD3 R3, R14, 0x28, RZ ;  /* 0x000000280e037810 */ /* 0x004fc40007ffe0ff */
[C---:B-1----:R-:W-:Y:S02]  /*26f0*/  IADD3 R4, R14.reuse, 0x8, RZ ;  /* 0x000000080e047810 */ /* 0x042fe40007ffe0ff */
[----:B------:R-:W-:Y:S02]  /*2700*/  ISETP.GE.AND P3, PT, R3, UR8, PT ;  /* 0x0000000803007c0c */ /* 0x000fe4000bf66270 */
[----:B------:R-:W-:Y:S02]  /*2710*/  IADD3 R5, R14, 0x20, RZ ;  /* 0x000000200e057810 */ /* 0x000fe40007ffe0ff */
[----:B------:R-:W-:Y:S01]  /*2720*/  ISETP.GE.AND P5, PT, R4, UR8, PT ;  /* 0x0000000804007c0c */ /* 0x000fe2000bfa6270 */
[C---:B------:R-:W-:Y:S01]  /*2730*/  IMAD.SHL.U32 R4, R14.reuse, 0x4, RZ ;  /* 0x000000040e047824 */ /* 0x040fe200078e00ff */
[----:B------:R-:W-:Y:S02]  /*2740*/  ISETP.GE.AND P6, PT, R14, UR8, PT ;  /* 0x000000080e007c0c */ /* 0x000fe4000bfc6270 */
[----:B------:R-:W-:-:S02]  /*2750*/  SHF.R.S32.HI R13, RZ, 0x1f, R14 ;  /* 0x0000001fff0d7819 */ /* 0x000fc4000001140e */
[----:B------:R-:W-:Y:S02]  /*2760*/  ISETP.GE.AND P4, PT, R5, UR8, PT ;  /* 0x0000000805007c0c */ /* 0x000fe4000bf86270 */
[----:B------:R-:W-:Y:S02]  /*2770*/  SHF.R.S32.HI R5, RZ, 0x1f, R3 ;  /* 0x0000001fff057819 */ /* 0x000fe40000011403 */
[C---:B------:R-:W-:Y:S02]  /*2780*/  @!P3 LEA R6, P0, R3.reuse, UR10, 0x2 ;  /* 0x0000000a0306bc11 */ /* 0x040fe4000f8010ff */
[----:B------:R-:W-:Y:S02]  /*2790*/  IADD3 R4, P1, R4, UR10, RZ ;  /* 0x0000000a04047c10 */ /* 0x000fe4000ff3e0ff */
[----:B------:R-:W-:Y:S01]  /*27a0*/  SHF.L.U64.HI R8, R14, 0x2, R13 ;  /* 0x000000020e087819 */ /* 0x000fe2000001020d */
[----:B------:R-:W-:Y:S01]  /*27b0*/  UIMAD UR8, UR18, -0x80, UR6 ;  /* 0xffffff80120878a4 */ /* 0x000fe2000f8e0206 */
[----:B------:R-:W-:-:S02]  /*27c0*/  @!P3 LEA.HI.X R7, R3, UR9, R5, 0x2, P0 ;  /* 0x000000090307bc11 */ /* 0x000fc400080f1405 */
[----:B------:R-:W-:Y:S01]  /*27d0*/  IADD3.X R5, R8, UR9, RZ, P1, !PT ;  /* 0x0000000908057c10 */ /* 0x000fe20008ffe4ff */
[----:B------:R-:W-:Y:S02]  /*27e0*/  IMAD.U32 R3, RZ, RZ, UR13 ;  /* 0x0000000dff037e24 */ /* 0x000fe4000f8e00ff */
[----:B------:R1:W5:Y:S04]  /*27f0*/  @!P3 LDG.E R248, [R6.64] ;  /* 0x0000000406f8b981 */ /* 0x000368000c1e1900 */
[----:B------:R2:W5:Y:S01]  /*2800*/  @!P6 LDG.E R249, [R4.64] ;  /* 0x0000000404f9e981 */ /* 0x000562000c1e1900 */
[----:B------:R-:W-:-:S03]  /*2810*/  ISETP.GE.AND P6, PT, R2, UR8, PT ;  /* 0x0000000802007c0c */ /* 0x000fc6000bfc6270 */
[----:B------:R2:W5:Y:S04]  /*2820*/  @!P5 LDG.E R250, [R4.64+0x20] ;  /* 0x0000200404fad981 */ /* 0x000568000c1e1900 */
[----:B------:R2:W5:Y:S06]  /*2830*/  @!P4 LDG.E R247, [R4.64+0x80] ;  /* 0x0000800404f7c981 */ /* 0x00056c000c1e1900 */
[----:B------:R3:W-:Y:S04]  /*2840*/  @P6 STS.128 [R0+0xc000], RZ ;  /* 0x00c000ff00006388 */ /* 0x0007e80000000c00 */
[----:B------:R3:W-:Y:S01]  /*2850*/  @P6 STS.128 [R0+0x10000], RZ ;  /* 0x010000ff00006388 */ /* 0x0007e20000000c00 */
[----:B--2---:R-:W-:-:S05]  /*2860*/  IMAD.WIDE.U32 R4, R11, c[0x0][0x198], R232 ;  /* 0x000066000b047a25 */ /* 0x004fca00078e00e8 */
[----:B-1----:R-:W-:-:S04]  /*2870*/  IADD3 R6, P0, R4, UR21, RZ ;  /* 0x0000001504067c10 */ /* 0x002fc8000ff1e0ff */
[----:B------:R-:W-:Y:S01]  /*2880*/  IADD3.X R7, R5, UR27, R3, P0, !PT ;  /* 0x0000001b05077c10 */ /* 0x000fe200087fe403 */
[----:B------:R-:W-:-:S04]  /*2890*/  IMAD R3, R16, c[0x0][0x1b0], RZ ;  /* 0x00006c0010037a24 */ /* 0x000fc800078e02ff */
[C---:B------:R-:W-:Y:S02]  /*28a0*/  IMAD R3, R15.reuse, c[0x0][0x1b4], R3 ;  /* 0x00006d000f037a24 */ /* 0x040fe400078e0203 */
[----:B------:R-:W-:-:S04]  /*28b0*/  IMAD.WIDE.U32 R6, R15, c[0x0][0x1b0], R6 ;  /* 0x00006c000f067a25 */ /* 0x000fc800078e0006 */
[----:B------:R-:W-:Y:S01]  /*28c0*/  IMAD.IADD R10, R7, 0x1, R3 ;  /* 0x00000001070a7824 */ /* 0x000fe200078e0203 */
[----:B------:R-:W-:Y:S05]  /*28d0*/  @P6 BRA `(.L_x_332) ;  /* 0x0000017000006947 */ /* 0x000fea0003800000 */
[----:B---3--:R-:W-:Y:S01]  /*28e0*/  ISETP.GE.AND P1, PT, R232, c[0x0][0x220], PT ;  /* 0x00008800e8007a0c */ /* 0x008fe20003f26270 */
        /* <DEDUP_REMOVED lines=22> */
.L_x_332:
[----:B---3--:R-:W-:Y:S05]  /*2a50*/  BSYNC B0 ;  /* 0x0000000000007941 */ /* 0x008fea0003800000 */
.L_x_331:
[----:B------:R-:W-:Y:S01]  /*2a60*/  ISETP.GE.AND P5, PT, R12, UR8, PT ;  /* 0x000000080c007c0c */ /* 0x000fe2000bfa6270 */
[----:B------:R-:W-:-:S12]  /*2a70*/  BSSY B0, `(.L_x_333) ;  /* 0x000001d000007945 */ /* 0x000fd80003800000 */
        /* <DEDUP_REMOVED lines=8> */
[----:B-1----:R-:W-:Y:S02]  /*2b00*/  IMAD R8, R4, c[0x0][0x198], RZ ;  /* 0x0000660004087a24 */ /* 0x002fe400078e02ff */
[----:B------:R-:W-:-:S04]  /*2b10*/  IMAD.MOV.U32 R4, RZ, RZ, R6 ;  /* 0x000000ffff047224 */ /* 0x000fc800078e0006 */
[C---:B------:R-:W-:Y:S01]  /*2b20*/  IMAD.WIDE.U32 R4, R3.reuse, c[0x0][0x198], R4 ;  /* 0x0000660003047a25 */ /* 0x040fe200078e0004 */
[----:B------:R1:W-:Y:S03]  /*2b30*/  @P1 STS.128 [R0+0xd000], RZ ;  /* 0x00d000ff00001388 */ /* 0x0003e60000000c00 */
[----:B------:R-:W-:Y:S01]  /*2b40*/  IMAD R3, R3, c[0x0][0x19c], R8 ;  /* 0x0000670003037a24 */ /* 0x000fe200078e0208 */
[----:B------:R-:W-:-:S03]  /*2b50*/  @!P1 LEA R8, P3, R4, c[0x0][0x168], 0x1 ;  /* 0x00005a0004089a11 */ /* 0x000fc600078608ff */
        /* <DEDUP_REMOVED lines=14> */
.L_x_334:
[----:B------:R-:W-:Y:S05]  /*2c40*/  BSYNC B0 ;  /* 0x0000000000007941 */ /* 0x000fea0003800000 */
.L_x_333:
[----:B------:R-:W-:Y:S01]  /*2c50*/  IADD3 R3, R2, 0x40, RZ ;  /* 0x0000004002037810 */ /* 0x000fe20007ffe0ff */
[----:B------:R-:W-:Y:S03]  /*2c60*/  BSSY B0, `(.L_x_335) ;  /* 0x000001e000007945 */ /* 0x000fe60003800000 */
[----:B------:R-:W-:-:S13]  /*2c70*/  ISETP.GE.AND P4, PT, R3, UR8, PT ;  /* 0x0000000803007c0c */ /* 0x000fda000bf86270 */
        /* <DEDUP_REMOVED lines=28> */
.L_x_336:
[----:B------:R-:W-:Y:S05]  /*2e40*/  BSYNC B0 ;  /* 0x0000000000007941 */ /* 0x000fea0003800000 */
.L_x_335:
        /* <DEDUP_REMOVED lines=9> */
[----:B------:R-:W-:-:S04]  /*2ee0*/  IMAD.X R4, RZ, RZ, R17, P0 ;  /* 0x000000ffff047224 */ /* 0x000fc800000e0611 */
[----:B------:R-:W-:Y:S02]  /*2ef0*/  IMAD R4, R4, c[0x0][0x198], RZ ;  /* 0x0000660004047a24 */ /* 0x000fe400078e02ff */
[----:B------:R-:W-:-:S04]  /*2f00*/  IMAD.WIDE.U32 R6, R3, c[0x0][0x198], R6 ;  /* 0x0000660003067a25 */ /* 0x000fc800078e0006 */
[----:B------:R-:W-:Y:S01]  /*2f10*/  IMAD R3, R3, c[0x0][0x19c], R4 ;  /* 0x0000670003037a24 */ /* 0x000fe200078e0204 */
[----:B------:R-:W-:Y:S01]  /*2f20*/  @!P1 LEA R4, P0, R6, c[0x0][0x168], 0x1 ;  /* 0x00005a0006049a11 */ /* 0x000fe200078008ff */
[----:B------:R1:W-:Y:S02]  /*2f30*/  @P1 STS.128 [R0+0xf000], RZ ;  /* 0x00f000ff00001388 */ /* 0x0003e40000000c00 */
[----:B------:R-:W-:-:S05]  /*2f40*/  IMAD.IADD R3, R7, 0x1, R3 ;  /* 0x0000000107037824 */ /* 0x000fca00078e0203 */
[----:B------:R-:W-:Y:S02]  /*2f50*/  @!P1 LEA.HI.X R5, R6, c[0x0][0x16c], R3, 0x1, P0 ;  /* 0x00005b0006059a11 */ /* 0x000fe400000f0c03 */
[----:B------:R-:W-:-:S03]  /*2f60*/  ISETP.GE.AND P0, PT, R240, c[0x0][0x220], PT ;  /* 0x00008800f0007a0c */ /* 0x000fc60003f06270 */
[----:B------:R-:W-:Y:S01]  /*2f70*/  @!PT LDS RZ, [RZ] ;  /* 0x00000000fffff984 */ /* 0x000fe20000000800 */
[----:B------:R-:W-:Y:S01]  /*2f80*/  @!PT LDS RZ, [RZ] ;  /* 0x00000000fffff984 */ /* 0x000fe20000000800 */
[----:B------:R-:W-:Y:S01]  /*2f90*/  @!PT LDS RZ, [RZ] ;  /* 0x00000000fffff984 */ /* 0x000fe20000000800 */
[----:B------:R1:W-:Y:S10]  /*2fa0*/  @!P1 LDGSTS.E.BYPASS.LTC128B.128 [R0+0xf000], [R4.64] ;  /* 0x0f00000004009fae */ /* 0x0003f4000b901d44 */
        /* <DEDUP_REMOVED lines=8> */
.L_x_338:
[----:B------:R-:W-:Y:S05]  /*3030*/  BSYNC B0 ;  /* 0x0000000000007941 */ /* 0x000fea0003800000 */
.L_x_337:
[----:B------:R-:W-:Y:S01]  /*3040*/  ULDC.64 UR14, c[0x0][0x1a0] ;  /* 0x00006800000e7ab9 */ /* 0x000fe20000000a00 */
[----:B------:R1:W-:Y:S01]  /*3050*/  @P6 STS.128 [R0+0x14000], RZ ;  /* 0x014000ff00006388 */ /* 0x0003e20000000c00 */
[----:B------:R-:W-:Y:S01]  /*3060*/  UIMAD UR8, UR19, UR14, URZ ;  /* 0x0000000e130872a4 */ /* 0x000fe2000f8e023f */
[----:B-1----:R-:W-:Y:S01]  /*3070*/  IMAD.WIDE.U32 R4, R11, c[0x0][0x1a0], R232 ;  /* 0x000068000b047a25 */ /* 0x002fe200078e00e8 */
[----:B------:R-:W-:Y:S01]  /*3080*/  BSSY B0, `(.L_x_339) ;  /* 0x0000022000007945 */ /* 0x000fe20003800000 */
[----:B------:R1:W-:Y:S01]  /*3090*/  @P6 STS.128 [R0+0x18000], RZ ;  /* 0x018000ff00006388 */ /* 0x0003e20000000c00 */
[----:B------:R-:W-:Y:S02]  /*30a0*/  UIMAD UR8, UR23, UR15, UR8 ;  /* 0x0000000f170872a4 */ /* 0x000fe4000f8e0208 */
[----:B------:R-:W-:-:S04]  /*30b0*/  IADD3 R6, P0, R4, UR24, RZ ;  /* 0x0000001804067c10 */ /* 0x000fc8000ff1e0ff */
[----:B------:R-:W-:-:S04]  /*30c0*/  MOV R3, UR8 ;  /* 0x0000000800037c02 */ /* 0x000fc80008000f00 */
[----:B------:R-:W-:Y:S01]  /*30d0*/  IADD3.X R7, R5, UR26, R3, P0, !PT ;  /* 0x0000001a05077c10 */ /* 0x000fe200087fe403 */
[----:B------:R-:W-:-:S04]  /*30e0*/  IMAD R3, R16, c[0x0][0x1b8], RZ ;  /* 0x00006e0010037a24 */ /* 0x000fc800078e02ff */
[C---:B------:R-:W-:Y:S02]  /*30f0*/  IMAD R3, R15.reuse, c[0x0][0x1bc], R3 ;  /* 0x00006f000f037a24 */ /* 0x040fe400078e0203 */
[----:B------:R-:W-:-:S05]  /*3100*/  IMAD.WIDE.U32 R6, R15, c[0x0][0x1b8], R6 ;  /* 0x00006e000f067a25 */ /* 0x000fca00078e0006 */
[----:B------:R-:W-:Y:S01]  /*3110*/  IADD3 R10, R7, R3, RZ ;  /* 0x00000003070a7210 */ /* 0x000fe20007ffe0ff */
        /* <DEDUP_REMOVED lines=24> */
.L_x_340:
[----:B-1----:R-:W-:Y:S05]  /*32a0*/  BSYNC B0 ;  /* 0x0000000000007941 */ /* 0x002fea0003800000 */
.L_x_339:
        /* <DEDUP_REMOVED lines=29> */
.L_x_342:
[----:B------:R-:W-:Y:S05]  /*3480*/  BSYNC B0 ;  /* 0x0000000000007941 */ /* 0x000fea0003800000 */
.L_x_341:
        /* <DEDUP_REMOVED lines=29> */
.L_x_344:
[----:B------:R-:W-:Y:S05]  /*3660*/  BSYNC B0 ;  /* 0x0000000000007941 */ /* 0x000fea0003800000 */
.L_x_343:
        /* <DEDUP_REMOVED lines=28> */
.L_x_346:
[----:B------:R-:W-:Y:S05]  /*3830*/  BSYNC B0 ;  /* 0x0000000000007941 */ /* 0x000fea0003800000 */
.L_x_345:
[----:B-1234-:R-:W-:Y:S01]  /*3840*/  LEA.HI R0, R19, R18, RZ, 0x4 ;  /* 0x0000001213007211 */ /* 0x01efe200078f20ff */
[----:B------:R-:W0:Y:S01]  /*3850*/  LDGDEPBAR ;  /* 0x00000000000079af */ /* 0x000e220000000000 */
[----:B------:R-:W-:Y:S01]  /*3860*/  SHF.L.U64.HI R4, R14, 0x2, R13 ;  /* 0x000000020e047819 */ /* 0x000fe2000001020d */
[----:B------:R-:W-:Y:S01]  /*3870*/  IMAD.MOV.U32 R196, RZ, RZ, 0x40 ;  /* 0x00000040ffc47424 */ /* 0x000fe200078e00ff */
[----:B------:R-:W-:Y:S01]  /*3880*/  LOP3.LUT R0, R0, 0xfffffff0, RZ, 0xc0, !PT ;  /* 0xfffffff000007812 */ /* 0x000fe200078ec0ff */
[----:B------:R-:W-:Y:S01]  /*3890*/  IMAD.SHL.U32 R216, R218, 0x2, RZ ;  /* 0x00000002dad87824 */ /* 0x000fe200078e00ff */
[----:B------:R-:W-:Y:S01]  /*38a0*/  SHF.L.U32 R3, R14, 0x2, RZ ;  /* 0x000000020e037819 */ /* 0x000fe200000006ff */
[----:B------:R1:W-:Y:S01]  /*38b0*/  STL [R1+0x1c], R4 ;  /* 0x00001c0401007387 */ /* 0x0003e20000100800 */
[----:B------:R-:W-:Y:S01]  /*38c0*/  UIADD3 UR8, UR23, 0x80, URZ ;  /* 0x0000008017087890 */ /* 0x000fe2000fffe03f */
[----:B------:R-:W-:Y:S01]  /*38d0*/  IMAD.IADD R0, R18, 0x1, -R0 ;  /* 0x0000000112007824 */ /* 0x000fe200078e0a00 */
[----:B------:R-:W-:Y:S01]  /*38e0*/  MOV R226, R219 ;  /* 0x000000db00e27202 */ /* 0x000fe20000000f00 */
[----:B------:R2:W-:Y:S01]  /*38f0*/  STL [R1+0x18], R3 ;  /* 0x0000180301007387 */ /* 0x0005e20000100800 */
[----:B------:R-:W-:Y:S01]  /*3900*/  CS2R R158, SRZ ;  /* 0x00000000009e7805 */ /* 0x000fe2000001ff00 */
[----:B------:R-:W-:Y:S01]  /*3910*/  CS2R R156, SRZ ;  /* 0x00000000009c7805 */ /* 0x000fe2000001ff00 */
[----:B------:R-:W-:Y:S01]  /*3920*/  SHF.R.S32.HI R2, RZ, 0x1f, R0 ;  /* 0x0000001fff027819 */ /* 0x000fe20000011400 */
[----:B------:R-:W-:Y:S01]  /*3930*/  CS2R R162, SRZ ;  /* 0x0000000000a27805 */ /* 0x000fe2000001ff00 */
[----:B------:R-:W-:Y:S01]  /*3940*/  CS2R R160, SRZ ;  /* 0x0000000000a07805 */ /* 0x000fe2000001ff00 */
[----:B------:R-:W-:Y:S01]  /*3950*/  CS2R R154, SRZ ;  /* 0x00000000009a7805 */ /* 0x000fe2000001ff00 */
[----:B------:R-:W-:Y:S01]  /*3960*/  LEA.HI R2, R2, R0, RZ, 0x3 ;  /* 0x0000000002027211 */ /* 0x000fe200078f18ff */
[----:B------:R-:W-:Y:S01]  /*3970*/  CS2R R152, SRZ ;  /* 0x0000000000987805 */ /* 0x000fe2000001ff00 */
[----:B------:R-:W-:Y:S01]  /*3980*/  CS2R R150, SRZ ;  /* 0x0000000000967805 */ /* 0x000fe2000001ff00 */
[----:B------:R-:W-:Y:S01]  /*3990*/  CS2R R148, SRZ ;  /* 0x0000000000947805 */ /* 0x000fe2000001ff00 */
[----:B------:R-:W-:Y:S01]  /*39a0*/  LOP3.LUT R2, R2, 0xfffffff8, RZ, 0xc0, !PT ;  /* 0xfffffff802027812 */ /* 0x000fe200078ec0ff */
[----:B------:R-:W-:Y:S01]  /*39b0*/  CS2R R142, SRZ ;  /* 0x00000000008e7805 */ /* 0x000fe2000001ff00 */
[----:B------:R-:W-:Y:S01]  /*39c0*/  CS2R R140, SRZ ;  /* 0x00000000008c7805 */ /* 0x000fe2000001ff00 */
[----:B------:R-:W-:Y:S01]  /*39d0*/  CS2R R146, SRZ ;  /* 0x0000000000927805 */ /* 0x000fe2000001ff00 */
[----:B------:R-:W-:Y:S01]  /*39e0*/  CS2R R144, SRZ ;  /* 0x0000000000907805 */ /* 0x000fe2000001ff00 */
[----:B------:R-:W-:Y:S01]  /*39f0*/  IMAD.IADD R0, R0, 0x1, -R2 ;  /* 0x0000000100007824 */ /* 0x000fe200078e0a02 */
[----:B------:R-:W-:Y:S01]  /*3a00*/  IADD3 R2, R218, 0x2000, RZ ;  /* 0x00002000da027810 */ /* 0x000fe20007ffe0ff */
[----:B------:R-:W-:Y:S01]  /*3a10*/  CS2R R138, SRZ ;  /* 0x00000000008a7805 */ /* 0x000fe2000001ff00 */
[----:B------:R-:W-:Y:S01]  /*3a20*/  CS2R R136, SRZ ;  /* 0x0000000000887805 */ /* 0x000fe2000001ff00 */
[----:B------:R-:W-:Y:S01]  /*3a30*/  CS2R R134, SRZ ;  /* 0x0000000000867805 */ /* 0x000fe2000001ff00 */
[C---:B------:R-:W-:Y:S01]  /*3a40*/  LOP3.LUT P0, RZ, R0.reuse, 0x2, RZ, 0xc0, !PT ;  /* 0x0000000200ff7812 */ /* 0x040fe2000780c0ff */
[----:B------:R-:W-:Y:S01]  /*3a50*/  CS2R R132, SRZ ;  /* 0x0000000000847805 */ /* 0x000fe2000001ff00 */
[----:B------:R-:W-:Y:S01]  /*3a60*/  LOP3.LUT P1, RZ, R0, 0x4, RZ, 0xc0, !PT ;  /* 0x0000000400ff7812 */ /* 0x000fe2000782c0ff */
[----:B------:R-:W-:Y:S01]  /*3a70*/  CS2R R126, SRZ ;  /* 0x00000000007e7805 */ /* 0x000fe2000001ff00 */
[----:B------:R-:W-:Y:S01]  /*3a80*/  SEL R2, R2, R218, !P2 ;  /* 0x000000da02027207 */ /* 0x000fe20005000000 */
[----:B------:R-:W-:Y:S01]  /*3a90*/  CS2R R124, SRZ ;  /* 0x00000000007c7805 */ /* 0x000fe2000001ff00 */
[----:B------:R-:W-:Y:S01]  /*3aa0*/  IADD3 R0, R215, 0x2000, RZ ;  /* 0x00002000d7007810 */ /* 0x000fe20007ffe0ff */
[----:B------:R-:W-:Y:S01]  /*3ab0*/  CS2R R130, SRZ ;  /* 0x0000000000827805 */ /* 0x000fe2000001ff00 */
[----:B------:R-:W-:Y:S01]  /*3ac0*/  SEL R217, R217, 0xffffffe0, !P0 ;  /* 0xffffffe0d9d97807 */ /* 0x000fe20004000000 */
[----:B------:R-:W-:Y:S01]  /*3ad0*/  IMAD.SHL.U32 R208, R2, 0x2, RZ ;  /* 0x0000000202d07824 */ /* 0x000fe200078e00ff */
[----:B------:R-:W-:Y:S01]  /*3ae0*/  SEL R0, R0, R215, !P2 ;  /* 0x000000d700007207 */ /* 0x000fe20005000000 */
[----:B------:R-:W-:Y:S01]  /*3af0*/  IMAD.MOV.U32 R2, RZ, RZ, c[0x0][0x22c] ;  /* 0x00008b00ff027624 */ /* 0x000fe200078e00ff */
[----:B------:R-:W-:Y:S01]  /*3b00*/  CS2R R128, SRZ ;  /* 0x0000000000807805 */ /* 0x000fe2000001ff00 */
[----:B------:R-:W-:Y:S01]  /*3b10*/  CS2R R122, SRZ ;  /* 0x00000000007a7805 */ /* 0x000fe2000001ff00 */
[----:B------:R-:W-:Y:S01]  /*3b20*/  CS2R R120, SRZ ;  /* 0x0000000000787805 */ /* 0x000fe2000001ff00 */
[----:B------:R-:W-:Y:S01]  /*3b30*/  IMAD.SHL.U32 R206, R0, 0x2, RZ ;  /* 0x0000000200ce7824 */ /* 0x000fe200078e00ff */
[----:B------:R-:W-:Y:S01]  /*3b40*/  IADD3 R0, R14, -0x40, RZ ;  /* 0xffffffc00e007810 */ /* 0x000fe20007ffe0ff */
[----:B------:R-:W-:Y:S01]  /*3b50*/  IMAD R2, R2, c[0x0][0x1c0], RZ ;  /* 0x0000700002027a24 */ /* 0x000fe200078e02ff */
[----:B------:R-:W-:Y:S01]  /*3b60*/  CS2R R118, SRZ ;  /* 0x0000000000767805 */ /* 0x000fe2000001ff00 */
[----:B------:R-:W-:Y:S01]  /*3b70*/  CS2R R116, SRZ ;  /* 0x0000000000747805 */ /* 0x000fe2000001ff00 */
[----:B------:R-:W-:Y:S01]  /*3b80*/  SHF.L.U32 R0, R0, 0x2, RZ ;  /* 0x0000000200007819 */ /* 0x000fe200000006ff */
[C---:B-1----:R-:W-:Y:S01]  /*3b90*/  IMAD.SHL.U32 R4, R2.reuse, 0x10, RZ ;  /* 0x0000001002047824 */ /* 0x042fe200078e00ff */
[----:B------:R-:W-:Y:S01]  /*3ba0*/  CS2R R110, SRZ ;  /* 0x00000000006e7805 */ /* 0x000fe2000001ff00 */
[----:B------:R-:W-:Y:S01]  /*3bb0*/  IMAD.SHL.U32 R227, R2, 0x8, RZ ;  /* 0x0000000802e37824 */ /* 0x000fe200078e00ff */
[----:B------:R-:W-:Y:S01]  /*3bc0*/  CS2R R108, SRZ ;  /* 0x00000000006c7805 */ /* 0x000fe2000001ff00 */
[----:B------:R1:W-:Y:S01]  /*3bd0*/  STL [R1+0x14], R0 ;  /* 0x0000140001007387 */ /* 0x0003e20000100800 */
[C---:B--2---:R-:W-:Y:S01]  /*3be0*/  IADD3 R3, R4.reuse, 0x20, RZ ;  /* 0x0000002004037810 */ /* 0x044fe20007ffe0ff */
[----:B------:R-:W-:Y:S01]  /*3bf0*/  CS2R R114, SRZ ;  /* 0x0000000000727805 */ /* 0x000fe2000001ff00 */
[----:B------:R-:W-:Y:S01]  /*3c00*/  CS2R R112, SRZ ;  /* 0x0000000000707805 */ /* 0x000fe2000001ff00 */
[----:B------:R-:W-:Y:S01]  /*3c10*/  CS2R R106, SRZ ;  /* 0x00000000006a7805 */ /* 0x000fe2000001ff00 */
[C---:B------:R-:W-:Y:S01]  /*3c20*/  IADD3 R3, R227.reuse, R3, RZ ;  /* 0x00000003e3037210 */ /* 0x040fe20007ffe0ff */
[----:B------:R-:W-:Y:S01]  /*3c30*/  CS2R R104, SRZ ;  /* 0x0000000000687805 */ /* 0x000fe2000001ff00 */
[----:B------:R-:W-:Y:S01]  /*3c40*/  CS2R R102, SRZ ;  /* 0x0000000000667805 */ /* 0x000fe2000001ff00 */
[----:B------:R-:W-:Y:S01]  /*3c50*/  CS2R R100, SRZ ;  /* 0x0000000000647805 */ /* 0x000fe2000001ff00 */
[----:B------:R-:W-:Y:S01]  /*3c60*/  CS2R R94, SRZ ;  /* 0x00000000005e7805 */ /* 0x000fe2000001ff00 */
[C---:B------:R-:W-:Y:S01]  /*3c70*/  IMAD.IADD R3, R227.reuse, 0x1, R3 ;  /* 0x00000001e3037824 */ /* 0x040fe200078e0203 */
        /* <DEDUP_REMOVED lines=11> */
[----:B------:R-:W-:Y:S01]  /*3d30*/  CS2R R82, SRZ ;  /* 0x0000000000527805 */ /* 0x000fe2000001ff00 */
[----:B------:R2:W-:Y:S01]  /*3d40*/  STL [R1+0x4], R3 ;  /* 0x0000040301007387 */ /* 0x0005e20000100800 */
[----:B------:R-:W-:Y:S01]  /*3d50*/  CS2R R80, SRZ ;  /* 0x0000000000507805 */ /* 0x000fe2000001ff00 */
[C---:B-1----:R-:W-:Y:S01]  /*3d60*/  IADD3 R0, R4.reuse, 0x40, RZ ;  /* 0x0000004004007810 */ /* 0x042fe20007ffe0ff */
[----:B------:R-:W-:Y:S01]  /*3d70*/  CS2R R74, SRZ ;  /* 0x00000000004a7805 */ /* 0x000fe2000001ff00 */
[----:B------:R-:W-:Y:S01]  /*3d80*/  IADD3 R4, R4, 0x60, RZ ;  /* 0x0000006004047810 */ /* 0x000fe20007ffe0ff */
[----:B------:R-:W-:Y:S01]  /*3d90*/  CS2R R72, SRZ ;  /* 0x0000000000487805 */ /* 0x000fe2000001ff00 */
[----:B------:R-:W-:Y:S01]  /*3da0*/  CS2R R70, SRZ ;  /* 0x0000000000467805 */ /* 0x000fe2000001ff00 */
[C---:B------:R-:W-:Y:S01]  /*3db0*/  IMAD.IADD R0, R227.reuse, 0x1, R0 ;  /* 0x00000001e3007824 */ /* 0x040fe200078e0200 */
[----:B------:R-:W-:Y:S01]  /*3dc0*/  CS2R R68, SRZ ;  /* 0x0000000000447805 */ /* 0x000fe2000001ff00 */
[C---:B------:R-:W-:Y:S01]  /*3dd0*/  IMAD.IADD R4, R227.reuse, 0x1, R4 ;  /* 0x00000001e3047824 */ /* 0x040fe200078e0204 */
[----:B------:R-:W-:Y:S01]  /*3de0*/  CS2R R62, SRZ ;  /* 0x00000000003e7805 */ /* 0x000fe2000001ff00 */
[----:B------:R-:W-:Y:S01]  /*3df0*/  CS2R R60, SRZ ;  /* 0x00000000003c7805 */ /* 0x000fe2000001ff00 */
[C---:B------:R-:W-:Y:S01]  /*3e00*/  IADD3 R0, R227.reuse, R0, RZ ;  /* 0x00000000e3007210 */ /* 0x040fe20007ffe0ff */
        /* <DEDUP_REMOVED lines=12> */
[----:B--2---:R-:W-:Y:S01]  /*3ed0*/  IMAD.IADD R3, R227, 0x1, R3 ;  /* 0x00000001e3037824 */ /* 0x004fe200078e0203 */
[----:B------:R1:W-:Y:S01]  /*3ee0*/  STL [R1], R0 ;  /* 0x0000000001007387 */ /* 0x0003e20000100800 */
[----:B------:R-:W-:Y:S01]  /*3ef0*/  CS2R R46, SRZ ;  /* 0x00000000002e7805 */ /* 0x000fe2000001ff00 */
[----:B------:R-:W-:Y:S01]  /*3f00*/  CS2R R44, SRZ ;  /* 0x00000000002c7805 */ /* 0x000fe2000001ff00 */
[----:B------:R-:W-:Y:S01]  /*3f10*/  CS2R R50, SRZ ;  /* 0x0000000000327805 */ /* 0x000fe2000001ff00 */
[----:B------:R2:W-:Y:S01]  /*3f20*/  STL [R1+0xc], R3 ;  /* 0x00000c0301007387 */ /* 0x0005e20000100800 */
[----:B------:R-:W-:Y:S01]  /*3f30*/  CS2R R48, SRZ ;  /* 0x0000000000307805 */ /* 0x000fe2000001ff00 */
[----:B------:R-:W-:Y:S01]  /*3f40*/  CS2R R42, SRZ ;  /* 0x00000000002a7805 */ /* 0x000fe2000001ff00 */
[----:B------:R-:W-:Y:S01]  /*3f50*/  CS2R R40, SRZ ;  /* 0x0000000000287805 */ /* 0x000fe2000001ff00 */
[----:B------:R2:W-:Y:S01]  /*3f60*/  STL [R1+0x8], R2 ;  /* 0x0000080201007387 */ /* 0x0005e20000100800 */
[----:B------:R-:W-:Y:S01]  /*3f70*/  CS2R R38, SRZ ;  /* 0x0000000000267805 */ /* 0x000fe2000001ff00 */
[----:B------:R-:W-:Y:S01]  /*3f80*/  CS2R R36, SRZ ;  /* 0x0000000000247805 */ /* 0x000fe2000001ff00 */
[----:B------:R-:W-:Y:S01]  /*3f90*/  SEL R196, R196, 0xffffffc0, !P1 ;  /* 0xffffffc0c4c47807 */ /* 0x000fe20004800000 */
[C---:B------:R-:W-:Y:S01]  /*3fa0*/  IMAD.SHL.U32 R214, R218.reuse, 0x2, RZ ;  /* 0x00000002dad67824 */ /* 0x040fe200078e00ff */
[----:B------:R-:W-:Y:S01]  /*3fb0*/  UISETP.GE.AND UP0, UPT, UR8, UR6, UPT ;  /* 0x000000060800728c */ /* 0x000fe2000bf06270 */
[----:B------:R-:W-:-:S02]  /*3fc0*/  IMAD.SHL.U32 R213, R218, 0x2, RZ ;  /* 0x00000002dad57824 */ /* 0x000fc400078e00ff */
[----:B------:R-:W-:Y:S02]  /*3fd0*/  IMAD.IADD R207, R217, 0x1, R216 ;  /* 0x00000001d9cf7824 */ /* 0x000fe400078e02d8 */
[----:B-1----:R-:W-:Y:S02]  /*3fe0*/  IMAD.IADD R0, R227, 0x1, R251 ;  /* 0x00000001e3007824 */ /* 0x002fe400078e02fb */
.L_x_349:
[----:B------:R-:W0:Y:S01]  /*3ff0*/  LDGDEPBAR ;  /* 0x00000000000079af */ /* 0x000e220000000000 */
[C---:B------:R-:W-:Y:S01]  /*4000*/  IMAD.IADD R0, R208.reuse, 0x1, R217 ;  /* 0x00000001d0007824 */ /* 0x040fe200078e02d9 */
[----:B------:R-:W-:Y:S01]  /*4010*/  PLOP3.LUT P0, PT, PT, PT, UP0, 0x80, 0x0 ;  /* 0x000000000000781c */ /* 0x000fe20003f0f008 */
[--C-:B--2---:R-:W-:Y:S01]  /*4020*/  IMAD.IADD R3, R208, 0x1, R196.reuse ;  /* 0x00000001d0037824 */ /* 0x104fe200078e02c4 */
        /* <DEDUP_REMOVED lines=132> */
[--C-:B------:R-:W-:Y:S01]  /*4870*/  FFMA.FTZ R7, R7, c[0x0][0x23c], -R3.reuse ;  /* 0x00008f0007077a23 */ /* 0x100fe20000010803 */
        /* <DEDUP_REMOVED lines=136> */
[----:B------:R-:W-:Y:S02]  /*5100*/  @P2 FSEL R35, R35, -INF , !P4 ;  /* 0xff80000023232808 */ /* 0x000fe40006000000 */
[----:B------:R-:W-:Y:S01]  /*5110*/  PLOP3.LUT P2, PT, PT, PT, UP5, 0x80, 0x0 ;  /* 0x000000000000781c */ /* 0x000fe20003f4f058 */
        /* <DEDUP_REMOVED lines=44> */
[----:B--2---:R-:W2:Y:S04]  /*53e0*/  LDL R2, [R1+0x18] ;  /* 0x0000180001027983 */ /* 0x004ea80000100800 */
        /* <DEDUP_REMOVED lines=42> */
[----:B---3--:R-:W-:Y:S05]  /*5690*/  IADD3.X R179, R0, UR11, RZ, P0, !PT ;  /* 0x0000000b00b37c10 */ /* 0x008fea00087fe4ff */
[----:B------:R-:W2:Y:S04]  /*56a0*/  LDG.E R177, [R178.64] ;  /* 0x00000004b2b17981 */ /* 0x000ea8000c1e1900 */
[----:B------:R-:W3:Y:S04]  /*56b0*/  LDG.E R176, [R178.64+0x20] ;  /* 0x00002004b2b07981 */ /* 0x000ee8000c1e1900 */
[----:B------:R4:W2:Y:S04]  /*56c0*/  LDG.E R2, [R178.64+0x80] ;  /* 0x00008004b2027981 */ /* 0x0008a8000c1e1900 */
[----:B------:R4:W2:Y:S01]  /*56d0*/  LDG.E R0, [R178.64+0xa0] ;  /* 0x0000a004b2007981 */ /* 0x0008a2000c1e1900 */
[-C--:B-1----:R-:W-:Y:S08]  /*56e0*/  HMMA.16816.F32 R20, R164, R168.reuse, R20 ;  /* 0x000000a8a414723c */ /* 0x082ff00000001814 */
        /* <DEDUP_REMOVED lines=45> */
[C---:B--2---:R-:W-:Y:S01]  /*59c0*/  FADD.FTZ R4, -R177.reuse, R4 ;  /* 0x00000004b1047221 */ /* 0x044fe20000010100 */
[C---:B------:R-:W-:Y:S01]  /*59d0*/  HMMA.16816.F32 R16, R164.reuse, R170, R16 ;  /* 0x000000aaa410723c */ /* 0x040fe20000001810 */
[----:B------:R-:W1:Y:S03]  /*59e0*/  LDSM.16.M88.4 R168, [R211+0x18800] ;  /* 0x01880000d3a8783b */ /* 0x000e660000000200 */
[----:B------:R-:W-:Y:S02]  /*59f0*/  FADD.FTZ R5, -R177, R5 ;  /* 0x00000005b1057221 */ /* 0x000fe40000010100 */
[----:B---3--:R-:W-:Y:S02]  /*5a00*/  FADD.FTZ R6, -R176, R6 ;  /* 0x00000006b0067221 */ /* 0x008fe40000010100 */
[----:B------:R-:W-:Y:S04]  /*5a10*/  FMUL.FTZ R179, R202, R4 ;  /* 0x00000004cab37220 */ /* 0x000fe80000410000 */
[----:B------:R-:W-:Y:S02]  /*5a20*/  FMUL.FTZ R178, R197, R5 ;  /* 0x00000005c5b27220 */ /* 0x000fe40000410000 */
[----:B------:R-:W-:Y:S02]  /*5a30*/  FADD.FTZ R7, -R176, R7 ;  /* 0x00000007b0077221 */ /* 0x000fe40000010100 */
[C---:B------:R-:W-:Y:S02]  /*5a40*/  FADD.FTZ R8, -R2.reuse, R8 ;  /* 0x0000000802087221 */ /* 0x040fe40000010100 */
[C---:B------:R-:W-:Y:S02]  /*5a50*/  FADD.FTZ R9, -R2.reuse, R9 ;  /* 0x0000000902097221 */ /* 0x040fe40000010100 */
[C---:B------:R-:W-:Y:S02]  /*5a60*/  FADD.FTZ R12, -R2.reuse, R12 ;  /* 0x0000000c020c7221 */ /* 0x040fe40000010100 */
[----:B------:R-:W-:Y:S02]  /*5a70*/  FADD.FTZ R13, -R2, R13 ;  /* 0x0000000d020d7221 */ /* 0x000fe40000010100 */
[C---:B------:R-:W-:Y:S02]  /*5a80*/  FADD.FTZ R18, -R176.reuse, R18 ;  /* 0x00000012b0127221 */ /* 0x040fe40000010100 */
[----:B------:R-:W-:Y:S02]  /*5a90*/  FADD.FTZ R19, -R176, R19 ;  /* 0x00000013b0137221 */ /* 0x000fe40000010100 */
[C---:B------:R-:W-:Y:S02]  /*5aa0*/  FADD.FTZ R16, -R177.reuse, R16 ;  /* 0x00000010b1107221 */ /* 0x040fe40000010100 */
[----:B------:R-:W-:Y:S02]  /*5ab0*/  FADD.FTZ R17, -R177, R17 ;  /* 0x00000011b1117221 */ /* 0x000fe40000010100 */
[C---:B------:R-:W-:Y:S02]  /*5ac0*/  FADD.FTZ R10, -R0.reuse, R10 ;  /* 0x0000000a000a7221 */ /* 0x040fe40000010100 */
[----:B------:R-:W-:Y:S02]  /*5ad0*/  FADD.FTZ R11, -R0, R11 ;  /* 0x0000000b000b7221 */ /* 0x000fe40000010100 */
[----:B------:R-:W-:Y:S01]  /*5ae0*/  FMUL.FTZ R180, R180, R6 ;  /* 0x00000006b4b47220 */ /* 0x000fe20000410000 */
[-C--:B-1----:R-:W-:Y:S08]  /*5af0*/  HMMA.16816.F32 R20, R164, R168.reuse, R20 ;  /* 0x000000a8a414723c */ /* 0x082ff00000001814 */
[C---:B------:R-:W-:Y:S07]  /*5b00*/  HMMA.16816.F32 R24, R172.reuse, R168, R24 ;  /* 0x000000a8ac18723c */ /* 0x040fee0000001818 */
[----:B------:R-:W-:Y:S01]  /*5b10*/  FMUL.FTZ R168, R198, R17 ;  /* 0x00000011c6a87220 */ /* 0x000fe20000410000 */
[-C--:B------:R-:W-:Y:S04]  /*5b20*/  HMMA.16816.F32 R28, R172, R170.reuse, R28 ;  /* 0x000000aaac1c723c */ /* 0x080fe8000000181c */
[----:B------:R-:W-:Y:S04]  /*5b30*/  FMUL.FTZ R17, R243, R9 ;  /* 0x00000009f3117220 */ /* 0x000fe80000410000 */
[C---:B------:R-:W-:Y:S01]  /*5b40*/  FADD.FTZ R20, -R177.reuse, R20 ;  /* 0x00000014b1147221 */ /* 0x040fe20000010100 */
[----:B------:R-:W-:Y:S04]  /*5b50*/  HMMA.16816.F32 R32, R164, R170, R32 ;  /* 0x000000aaa420723c */ /* 0x000fe80000001820 */
[----:B------:R-:W-:Y:S02]  /*5b60*/  FADD.FTZ R21, -R177, R21 ;  /* 0x00000015b1157221 */ /* 0x000fe40000010100 */
[----:B------:R-:W-:Y:S02]  /*5b70*/  FMUL.FTZ R173, R193, R20 ;  /* 0x00000014c1ad7220 */ /* 0x000fe40000410000 */
[----:B------:R-:W-:Y:S04]  /*5b80*/  FMUL.FTZ R172, R192, R21 ;  /* 0x00000015c0ac7220 */ /* 0x000fe80000410000 */
[----:B------:R-:W-:Y:S02]  /*5b90*/  FMUL.FTZ R165, R203, R18 ;  /* 0x00000012cba57220 */ /* 0x000fe40000410000 */
[----:B------:R-:W-:Y:S02]  /*5ba0*/  FMUL.FTZ R164, R201, R19 ;  /* 0x00000013c9a47220 */ /* 0x000fe40000410000 */
        /* <DEDUP_REMOVED lines=42> */
[----:B------:R-:W-:Y:S01]  /*5e50*/  ISETP.GE.AND P4, PT, R232, c[0x0][0x220], PT ;  /* 0x00008800e8007a0c */ /* 0x000fe20003f86270 */
[----:B------:R-:W-:Y:S01]  /*5e60*/  IMAD.MOV.U32 R9, RZ, RZ, c[0x0][0x190] ;  /* 0x00006400ff097624 */ /* 0x000fe200078e00ff */
[----:B------:R-:W-:Y:S01]  /*5e70*/  ISETP.GE.AND P3, PT, R240, c[0x0][0x220], PT ;  /* 0x00008800f0007a0c */ /* 0x000fe20003f66270 */
[----:B------:R-:W-:Y:S01]  /*5e80*/  IMAD.MOV.U32 R10, RZ, RZ, c[0x0][0x194] ;  /* 0x00006500ff0a7624 */ /* 0x000fe200078e00ff */
[----:B------:R-:W-:Y:S01]  /*5e90*/  ULOP3.LUT UR8, UR7, 0x1, URZ, 0xc0, !UPT ;  /* 0x0000000107087892 */ /* 0x000fe2000f8ec03f */
[----:B------:R-:W-:Y:S03]  /*5ea0*/  IMAD.U32 R5, R9, -0x40, RZ ;  /* 0xffffffc009057824 */ /* 0x000fe600078e00ff */
[----:B------:R-:W-:Y:S02]  /*5eb0*/  UISETP.NE.U32.AND UP1, UPT, UR8, 0x1, UPT ;  /* 0x000000010800788c */ /* 0x000fe4000bf25070 */
[----:B------:R-:W-:Y:S02]  /*5ec0*/  LEA R4, P0, R5, R230, 0x1 ;  /* 0x000000e605047211 */ /* 0x000fe400078008ff */
[----:B------:R-:W-:Y:S01]  /*5ed0*/  USEL UR8, UR40, 0x4000, !UP1 ;  /* 0x0000400028087887 */ /* 0x000fe2000c800000 */
[----:B------:R-:W-:Y:S02]  /*5ee0*/  SHF.R.S32.HI R2, RZ, 0x1f, R5 ;  /* 0x0000001fff027819 */ /* 0x000fe40000011405 */
[----:B------:R-:W-:Y:S02]  /*5ef0*/  LEA R0, P5, R9, R5, 0x5 ;  /* 0x0000000509007211 */ /* 0x000fe400078a28ff */
[----:B------:R-:W-:Y:S02]  /*5f00*/  LEA.HI.X.SX32 R5, R5, R231, 0x1, P0 ;  /* 0x000000e705057211 */ /* 0x000fe400000f0eff */
[----:B------:R-:W-:Y:S02]  /*5f10*/  IADD3 R219, R219, UR8, RZ ;  /* 0x00000008dbdb7c10 */ /* 0x000fe4000fffe0ff */
[----:B------:R-:W-:Y:S02]  /*5f20*/  IADD3 R226, R226, UR8, RZ ;  /* 0x00000008e2e27c10 */ /* 0x000fe4000fffe0ff */
[C---:B------:R-:W-:Y:S01]  /*5f30*/  @!P4 LEA R8, P0, R9.reuse, R4, 0x6 ;  /* 0x000000040908c211 */ /* 0x040fe200078030ff */
[----:B------:R1:W-:Y:S01]  /*5f40*/  @P4 STS [R219], RZ ;  /* 0x000000ffdb004388 */ /* 0x0003e20000000800 */
[C-C-:B------:R-:W-:Y:S02]  /*5f50*/  LEA.HI.X R2, R9.reuse, R2, R10.reuse, 0x5, P5 ;  /* 0x0000000209027211 */ /* 0x140fe400028f2c0a */
[----:B------:R-:W-:Y:S01]  /*5f60*/  @!P4 LEA.HI.X R9, R9, R5, R10, 0x6, P0 ;  /* 0x000000050909c211 */ /* 0x000fe200000f340a */
[----:B------:R1:W-:Y:S01]  /*5f70*/  @P4 STS [R219+0x4], RZ ;  /* 0x000004ffdb004388 */ /* 0x0003e20000000800 */
[----:B------:R-:W-:Y:S01]  /*5f80*/  @!P3 LEA R6, P5, R0, R230, 0x1 ;  /* 0x000000e60006b211 */ /* 0x000fe200078a08ff */
[----:B------:R-:W-:Y:S01]  /*5f90*/  IMAD.MOV.U32 R230, RZ, RZ, R4 ;  /* 0x000000ffffe67224 */ /* 0x000fe200078e0004 */
[----:B------:R-:W-:Y:S01]  /*5fa0*/  IADD3 R208, R208, UR8, RZ ;  /* 0x00000008d0d07c10 */ /* 0x000fe2000fffe0ff */
[----:B------:R1:W-:Y:S01]  /*5fb0*/  @P4 STS [R219+0x8], RZ ;  /* 0x000008ffdb004388 */ /* 0x0003e20000000800 */
[----:B------:R-:W-:Y:S01]  /*5fc0*/  @!P3 LEA.HI.X R7, R0, R231, R2, 0x1, P5 ;  /* 0x000000e70007b211 */ /* 0x000fe200028f0c02 */
[----:B------:R-:W-:Y:S02]  /*5fd0*/  IMAD.MOV.U32 R231, RZ, RZ, R5 ;  /* 0x000000ffffe77224 */ /* 0x000fe400078e0005 */
        /* <DEDUP_REMOVED lines=30> */
.L_x_347:
[----:B------:R-:W-:Y:S01]  /*61c0*/  F2FP.PACK_AB R12, R178, R179 ;  /* 0x000000b3b20c723e */ /* 0x000fe200000000ff */
[----:B------:R2:W5:Y:S01]  /*61d0*/  LDL R185, [R1+0x10] ;  /* 0x0000100001b97983 */ /* 0x0005620000100800 */
[----:B------:R-:W-:Y:S02]  /*61e0*/  F2FP.PACK_AB R11, R33, R180 ;  /* 0x000000b4210b723e */ /* 0x000fe400000000ff */
[----:B-1----:R-:W-:Y:S02]  /*61f0*/  F2FP.PACK_AB R8, R168, R170 ;  /* 0x000000aaa808723e */ /* 0x002fe400000000ff */
        /* <DEDUP_REMOVED lines=128> */
[C---:B------:R-:W-:Y:S02]  /*6a00*/  LEA R4, P0, R2.reuse, R228, 0x1 ;  /* 0x000000e402047211 */ /* 0x040fe400078008ff */
[----:B------:R-:W-:Y:S01]  /*6a10*/  SHF.R.S32.HI R6, RZ, 0x1f, R2 ;  /* 0x0000001fff067819 */ /* 0x000fe20000011402 */
[----:B------:R-:W-:Y:S01]  /*6a20*/  @!P3 IMAD.MOV.U32 R7, RZ, RZ, c[0x0][0x374] ;  /* 0x0000dd00ff07b624 */ /* 0x000fe200078e00ff */
[----:B------:R-:W-:Y:S01]  /*6a30*/  LEA.HI.X.SX32 R5, R2, R229, 0x1, P0 ;  /* 0x000000e502057211 */ /* 0x000fe200000f0eff */
[----:B------:R-:W-:Y:S01]  /*6a40*/  @!P4 IMAD.MOV.U32 R9, RZ, RZ, c[0x0][0x374] ;  /* 0x0000dd00ff09c624 */ /* 0x000fe200078e00ff */
[C---:B------:R-:W-:Y:S01]  /*6a50*/  @!P3 LEA R0, P5, R10.reuse, R2, 0x5 ;  /* 0x000000020a00b211 */ /* 0x040fe200078a28ff */
[----:B-----5:R-:W-:Y:S03]  /*6a60*/  IMAD.SHL.U32 R2, R185, 0x2, RZ ;  /* 0x00000002b9027824 */ /* 0x020fe600078e00ff */
[C---:B------:R-:W-:Y:S02]  /*6a70*/  @!P3 LEA.HI.X R7, R10.reuse, R6, R7, 0x5, P5 ;  /* 0x000000060a07b211 */ /* 0x040fe400028f2c07 */
[----:B------:R1:W-:Y:S01]  /*6a80*/  @P4 STS.128 [R2+0x8000], RZ ;  /* 0x008000ff02004388 */ /* 0x0003e20000000c00 */
[----:B------:R-:W-:Y:S02]  /*6a90*/  @!P4 LEA R8, P5, R10, R4, 0x6 ;  /* 0x000000040a08c211 */ /* 0x000fe400078a30ff */
[----:B------:R-:W-:Y:S01]  /*6aa0*/  @!P3 LEA R6, P0, R0, R228, 0x1 ;  /* 0x000000e40006b211 */ /* 0x000fe200078008ff */
[----:B------:R-:W-:Y:S01]  /*6ab0*/  @!PT LDS RZ, [RZ] ;  /* 0x00000000fffff984 */ /* 0x000fe20000000800 */
[----:B------:R-:W-:Y:S01]  /*6ac0*/  @!PT LDS RZ, [RZ] ;  /* 0x00000000fffff984 */ /* 0x000fe20000000800 */
[----:B------:R-:W-:Y:S01]  /*6ad0*/  @!PT LDS RZ, [RZ] ;  /* 0x00000000fffff984 */ /* 0x000fe20000000800 */
[----:B------:R1:W-:Y:S01]  /*6ae0*/  @!P4 LDGSTS.E.BYPASS.LTC128B.128 [R2+0x8000], [R4.64] ;  /* 0x080000000402cfae */ /* 0x0003e2000b901d44 */
[----:B------:R-:W-:Y:S01]  /*6af0*/  @!P4 LEA.HI.X R9, R10, R5, R9, 0x6, P5 ;  /* 0x000000050a09c211 */ /* 0x000fe200028f3409 */
[----:B------:R-:W-:Y:S01]  /*6b00*/  IMAD.MOV.U32 R228, RZ, RZ, R4 ;  /* 0x000000ffffe47224 */ /* 0x000fe200078e0004 */
[----:B------:R-:W-:Y:S01]  /*6b10*/  @!P3 LEA.HI.X R7, R0, R229, R7, 0x1, P0 ;  /* 0x000000e50007b211 */ /* 0x000fe200000f0c07 */
[----:B------:R1:W-:Y:S01]  /*6b20*/  @P3 STS.128 [R2+0xa000], RZ ;  /* 0x00a000ff02003388 */ /* 0x0003e20000000c00 */
[----:B------:R-:W-:Y:S03]  /*6b30*/  IMAD.MOV.U32 R229, RZ, RZ, R5 ;  /* 0x000000ffffe57224 */ /* 0x000fe600078e0005 */
        /* <DEDUP_REMOVED lines=15> */
.L_x_348:
        /* <DEDUP_REMOVED lines=13> */
[----:B------:R-:W-:Y:S04]  /*6d00*/  IMAD.MOV.U32 R0, RZ, RZ, c[0x0][0x22c] ;  /* 0x00008b00ff007624 */ /* 0x000fe800078e00ff */
[----:B------:R-:W4:Y:S01]  /*6d10*/  LDL R188, [R1+0x14] ;  /* 0x0000140001bc7983 */ /* 0x000f220000100800 */
[----:B------:R-:W-:Y:S04]  /*6d20*/  IMAD R0, R0, c[0x0][0x1c0], RZ ;  /* 0x0000700000007a24 */ /* 0x000fe800078e02ff */
[----:B------:R-:W-:Y:S01]  /*6d30*/  LDSM.16.M88.4 R168, [R207+0x1c000] ;  /* 0x01c00000cfa8783b */ /* 0x000fe20000000200 */
[----:B------:R-:W-:Y:S04]  /*6d40*/  IMAD.U32 R0, R0, -0x40, RZ ;  /* 0xffffffc000007824 */ /* 0x000fe800078e00ff */
[----:B-1----:R-:W4:Y:S01]  /*6d50*/  LDL R2, [R1+0x28] ;  /* 0x0000280001027983 */ /* 0x002f220000100800 */
[C---:B------:R-:W-:Y:S04]  /*6d60*/  LEA R225, P0, R0.reuse, R186, 0x2 ;  /* 0x000000ba00e17211 */ /* 0x040fe800078010ff */
[----:B------:R-:W1:Y:S01]  /*6d70*/  LDSM.16.MT88.4 R172, [R204+0x800] ;  /* 0x00080000ccac783b */ /* 0x000e620000004200 */
[----:B------:R-:W-:Y:S01]  /*6d80*/  LEA.HI.X.SX32 R224, R0, R187, 0x2, P0 ;  /* 0x000000bb00e07211 */ /* 0x000fe200000f16ff */
[----:B------:R-:W-:Y:S03]  /*6d90*/  IMAD.MOV.U32 R0, RZ, RZ, c[0x0][0x22c] ;  /* 0x00008b00ff007624 */ /* 0x000fe600078e00ff */
[----:B------:R-:W1:Y:S01]  /*6da0*/  LDSM.16.M88.4 R176, [R207+0x1d000] ;  /* 0x01d00000cfb0783b */ /* 0x000e620000000200 */
[----:B------:R-:W-:Y:S01]  /*6db0*/  IMAD R0, R0, c[0x0][0x1c0], RZ ;  /* 0x0000700000007a24 */ /* 0x000fe200078e02ff */
[-C--:B--2---:R-:W-:Y:S03]  /*6dc0*/  HMMA.16816.F32 R4, R32, R16.reuse, RZ ;  /* 0x000000102004723c */ /* 0x084fe600000018ff */
[----:B------:R-:W2:Y:S01]  /*6dd0*/  LDSM.16.MT88.4 R180, [R204+0x4800] ;  /* 0x00480000ccb4783b */ /* 0x000ea20000004200 */
[----:B------:R-:W-:Y:S04]  /*6de0*/  IMAD.SHL.U32 R0, R0, 0x10, RZ ;  /* 0x0000001000007824 */ /* 0x000fe800078e00ff */
        /* <DEDUP_REMOVED lines=66> */
[----:B------:R-:W4:Y:S05]  /*7210*/  LDSM.16.MT88.4 R164, [R204+0x7000] ;  /* 0x00700000cca4783b */ /* 0x000f2a0000004200 */
[----:B------:R-:W-:Y:S02]  /*7220*/  LDSM.16.M88.4 R172, [R3+0x1e000] ;  /* 0x01e0000003ac783b */ /* 0x000fe40000000200 */
[-C--:B-1----:R-:W-:Y:S01]  /*7230*/  HMMA.16816.F32 R4, R168, R176.reuse, R4 ;  /* 0x000000b0a804723c */ /* 0x082fe20000001804 */
[----:B--2---:R-:W-:Y:S04]  /*7240*/  IMAD.MOV.U32 R184, RZ, RZ, c[0x0][0x22c] ;  /* 0x00008b00ffb87624 */ /* 0x004fe800078e00ff */
[----:B------:R-:W-:Y:S04]  /*7250*/  IMAD R184, R184, c[0x0][0x1c0], RZ ;  /* 0x00007000b8b87a24 */ /* 0x000fe800078e02ff */
[----:B------:R-:W-:Y:S01]  /*7260*/  IMAD R184, R184, 0x38, RZ ;  /* 0x00000038b8b87824 */ /* 0x000fe200078e02ff */
[C---:B---3--:R-:W-:Y:S08]  /*7270*/  HMMA.16816.F32 R8, R180.reuse, R176, R8 ;  /* 0x000000b0b408723c */ /* 0x048ff00000001808 */
[-C--:B------:R-:W-:Y:S08]  /*7280*/  HMMA.16816.F32 R12, R180, R178.reuse, R12 ;  /* 0x000000b2b40c723c */ /* 0x080ff0000000180c */
[C---:B------:R-:W-:Y:S01]  /*7290*/  HMMA.16816.F32 R16, R168.reuse, R178, R16 ;  /* 0x000000b2a810723c */ /* 0x040fe20000001810 */
[----:B------:R-:W1:Y:S07]  /*72a0*/  LDSM.16.MT88.4 R176, [R204+0x3800] ;  /* 0x00380000ccb0783b */ /* 0x000e6e0000004200 */
[-C--:B----4-:R-:W-:Y:S08]  /*72b0*/  HMMA.16816.F32 R20, R168, R164.reuse, R20 ;  /* 0x000000a4a814723c */ /* 0x090ff00000001814 */
[C---:B------:R-:W-:Y:S08]  /*72c0*/  HMMA.16816.F32 R24, R180.reuse, R164, R24 ;  /* 0x000000a4b418723c */ /* 0x040ff00000001818 */
[-C--:B------:R-:W-:Y:S01]  /*72d0*/  HMMA.16816.F32 R28, R180, R166.reuse, R28 ;  /* 0x000000a6b41c723c */ /* 0x080fe2000000181c */
[----:B------:R2:W3:Y:S07]  /*72e0*/  LDSM.16.M88.4 R180, [R3+0x1f000] ;  /* 0x01f0000003b4783b */ /* 0x0004ee0000000200 */
[----:B------:R-:W-:Y:S01]  /*72f0*/  HMMA.16816.F32 R32, R168, R166, R32 ;  /* 0x000000a6a820723c */ /* 0x000fe20000001820 */
[----:B------:R-:W4:Y:S06]  /*7300*/  LDSM.16.MT88.4 R164, [R204+0x7800] ;  /* 0x00780000cca4783b */ /* 0x000f2c0000004200 */
[----:B------:R-:W-:Y:S01]  /*7310*/  @P2 IADD3 R168, P3, R188, UR10, RZ ;  /* 0x0000000abca82c10 */ /* 0x000fe2000ff7e0ff */
        /* <DEDUP_REMOVED lines=10> */
[----:B------:R-:W-:Y:S04]  /*73c0*/  IMAD R188, R188, 0x18, RZ ;  /* 0x00000018bcbc7824 */ /* 0x000fe800078e02ff */
[----:B------:R1:W5:Y:S01]  /*73d0*/  @P2 LDG.E R247, [R168.64+0x80] ;  /* 0x00008004a8f72981 */ /* 0x000362000c1e1900 */
[C---:B---3--:R-:W-:Y:S04]  /*73e0*/  HMMA.16816.F32 R8, R180.reuse, R176, R8 ;  /* 0x000000b0b408723c */ /* 0x048fe80000001808 */
[----:B------:R1:W5:Y:S01]  /*73f0*/  @P2 LDG.E R248, [R168.64+0xa0] ;  /* 0x0000a004a8f82981 */ /* 0x000362000c1e1900 */
[-C--:B------:R-:W-:Y:S04]  /*7400*/  LEA R170, P2, R188, R2.reuse, 0x2 ;  /* 0x00000002bcaa7211 */ /* 0x080fe800078410ff */
[----:B------:R2:W-:Y:S03]  /*7410*/  RED.E.ADD.F32.FTZ.RN.STRONG.GPU [R2.64], R4 ;  /* 0x000000040200798e */ /* 0x0005e6000c10e784 */
[CC--:B------:R-:W-:Y:S01]  /*7420*/  LEA R176, P0, R0.reuse, R2.reuse, 0x2 ;  /* 0x0000000200b07211 */ /* 0x0c0fe200078010ff */
[-C--:B------:R-:W-:Y:S03]  /*7430*/  HMMA.16816.F32 R12, R180, R178.reuse, R12 ;  /* 0x000000b2b40c723c */ /* 0x080fe6000000180c */
[-C--:B------:R-:W-:Y:S02]  /*7440*/  LEA.HI.X.SX32 R177, R0, R3.reuse, 0x2, P0 ;  /* 0x0000000300b17211 */ /* 0x080fe400000f16ff */
[-C--:B------:R-:W-:Y:S01]  /*7450*/  LEA.HI.X.SX32 R171, R188, R3.reuse, 0x2, P2 ;  /* 0x00000003bcab7211 */ /* 0x080fe200010f16ff */
[----:B------:R-:W-:Y:S02]  /*7460*/  IMAD.MOV.U32 R188, RZ, RZ, c[0x0][0x22c] ;  /* 0x00008b00ffbc7624 */ /* 0x000fe400078e00ff */
[C---:B------:R-:W-:Y:S01]  /*7470*/  HMMA.16816.F32 R16, R172.reuse, R178, R16 ;  /* 0x000000b2ac10723c */ /* 0x040fe20000001810 */
[----:B------:R-:W3:Y:S03]  /*7480*/  LDL R179, [R1+0x4] ;  /* 0x0000040001b37983 */ /* 0x000ee60000100800 */
[----:B------:R-:W-:Y:S02]  /*7490*/  IMAD R188, R188, c[0x0][0x1c0], RZ ;  /* 0x00007000bcbc7a24 */ /* 0x000fe400078e02ff */
[----:B------:R-:W3:Y:S02]  /*74a0*/  LDL R178, [R1+0xc] ;  /* 0x00000c0001b27983 */ /* 0x000ee40000100800 */
[-C--:B----4-:R-:W-:Y:S04]  /*74b0*/  HMMA.16816.F32 R20, R172, R164.reuse, R20 ;  /* 0x000000a4ac14723c */ /* 0x090fe80000001814 */
[-C--:B-1----:R-:W-:Y:S01]  /*74c0*/  LEA R168, P0, R190, R2.reuse, 0x2 ;  /* 0x00000002bea87211 */ /* 0x082fe200078010ff */
[----:B------:R-:W-:Y:S03]  /*74d0*/  IMAD R188, R188, 0x30, RZ ;  /* 0x00000030bcbc7824 */ /* 0x000fe600078e02ff */
[C---:B------:R-:W-:Y:S04]  /*74e0*/  HMMA.16816.F32 R24, R180.reuse, R164, R24 ;  /* 0x000000a4b418723c */ /* 0x040fe80000001818 */
[-C--:B------:R-:W-:Y:S02]  /*74f0*/  LEA.HI.X.SX32 R169, R190, R3.reuse, 0x2, P0 ;  /* 0x00000003bea97211 */ /* 0x080fe400000f16ff */
[CC--:B--2---:R-:W-:Y:S02]  /*7500*/  LEA R4, P2, R188.reuse, R2.reuse, 0x2 ;  /* 0x00000002bc047211 */ /* 0x0c4fe400078410ff */
[-C--:B------:R-:W-:Y:S04]  /*7510*/  HMMA.16816.F32 R28, R180, R166.reuse, R28 ;  /* 0x000000a6b41c723c */ /* 0x080fe8000000181c */
[CC--:B------:R-:W-:Y:S04]  /*7520*/  LEA R164, P3, R227.reuse, R2.reuse, 0x2 ;  /* 0x00000002e3a47211 */ /* 0x0c0fe800078610ff */
[----:B------:R-:W-:Y:S04]  /*7530*/  HMMA.16816.F32 R32, R172, R166, R32 ;  /* 0x000000a6ac20723c */ /* 0x000fe80000001820 */
[-C--:B------:R-:W-:Y:S03]  /*7540*/  LEA.HI.X.SX32 R165, R227, R3.reuse, 0x2, P3 ;  /* 0x00000003e3a57211 */ /* 0x080fe600018f16ff */
[CC--:B------:R-:W-:Y:S02]  /*7550*/  LEA R166, P3, R189.reuse, R2.reuse, 0x2 ;  /* 0x00000002bda67211 */ /* 0x0c0fe400078610ff */
[----:B------:R1:W-:Y:S03]  /*7560*/  RED.E.ADD.F32.FTZ.RN.STRONG.GPU [R164.64], R5 ;  /* 0x00000005a400798e */ /* 0x0003e6000c10e784 */
[-C--:B------:R-:W-:Y:S01]  /*7570*/  LEA.HI.X.SX32 R167, R189, R3.reuse, 0x2, P3 ;  /* 0x00000003bda77211 */ /* 0x080fe200018f16ff */
[----:B------:R-:W-:Y:S01]  /*7580*/  IMAD.MOV.U32 R189, RZ, RZ, c[0x0][0x22c] ;  /* 0x00008b00ffbd7624 */ /* 0x000fe200078e00ff */
[----:B------:R2:W-:Y:S03]  /*7590*/  RED.E.ADD.F32.FTZ.RN.STRONG.GPU [R176.64], R6 ;  /* 0x00000006b000798e */ /* 0x0005e6000c10e784 */
[----:B------:R-:W-:Y:S02]  /*75a0*/  IMAD R189, R189, c[0x0][0x1c0], RZ ;  /* 0x00007000bdbd7a24 */ /* 0x000fe400078e02ff */
[----:B------:R4:W-:Y:S02]  /*75b0*/  RED.E.ADD.F32.FTZ.RN.STRONG.GPU [R170.64], R7 ;  /* 0x00000007aa00798e */ /* 0x0009e4000c10e784 */
[----:B------:R-:W-:Y:S03]  /*75c0*/  IMAD.SHL.U32 R189, R189, 0x10, RZ ;  /* 0x00000010bdbd7824 */ /* 0x000fe600078e00ff */
[----:B------:R4:W-:Y:S05]  /*75d0*/  RED.E.ADD.F32.FTZ.RN.STRONG.GPU [R168.64], R8 ;  /* 0x00000008a800798e */ /* 0x0009ea000c10e784 */
[----:B------:R4:W-:Y:S01]  /*75e0*/  RED.E.ADD.F32.FTZ.RN.STRONG.GPU [R166.64], R9 ;  /* 0x00000009a600798e */ /* 0x0009e2000c10e784 */
[-C--:B-1----:R-:W-:Y:S01]  /*75f0*/  LEA.HI.X.SX32 R5, R188, R3.reuse, 0x2, P2 ;  /* 0x00000003bc057211 */ /* 0x082fe200010f16ff */
[----:B------:R-:W-:Y:S04]  /*7600*/  IMAD.MOV.U32 R188, RZ, RZ, c[0x0][0x22c] ;  /* 0x00008b00ffbc7624 */ /* 0x000fe800078e00ff */
[----:B------:R1:W-:Y:S01]  /*7610*/  RED.E.ADD.F32.FTZ.RN.STRONG.GPU [R4.64], R10 ;  /* 0x0000000a0400798e */ /* 0x0003e2000c10e784 */
[-C--:B--2---:R-:W-:Y:S01]  /*7620*/  LEA R6, P0, R184, R2.reuse, 0x2 ;  /* 0x00000002b8067211 */ /* 0x084fe200078010ff */
[----:B------:R-:W-:Y:S03]  /*7630*/  IMAD R188, R188, c[0x0][0x1c0], RZ ;  /* 0x00007000bcbc7a24 */ /* 0x000fe600078e02ff */
[-C--:B----4-:R-:W-:Y:S01]  /*7640*/  LEA.HI.X.SX32 R7, R184, R3.reuse, 0x2, P0 ;  /* 0x00000003b8077211 */ /* 0x090fe200000f16ff */
[----:B------:R-:W-:Y:S01]  /*7650*/  IMAD.SHL.U32 R188, R188, 0x10, RZ ;  /* 0x00000010bcbc7824 */ /* 0x000fe200078e00ff */
[----:B------:R-:W-:Y:S01]  /*7660*/  IADD3 R184, R189, 0x20, RZ ;  /* 0x00000020bdb87810 */ /* 0x000fe20007ffe0ff */
[----:B------:R-:W2:Y:S03]  /*7670*/  LDL R168, [R1] ;  /* 0x0000000001a87983 */ /* 0x000ea60000100800 */
[----:B------:R-:W-:Y:S02]  /*7680*/  IADD3 R189, R188, 0x20, RZ ;  /* 0x00000020bcbd7810 */ /* 0x000fe40007ffe0ff */
[----:B------:R-:W4:Y:S03]  /*7690*/  LDL R167, [R1+0x8] ;  /* 0x0000080001a77983 */ /* 0x000f260000100800 */
[C---:B------:R-:W-:Y:S01]  /*76a0*/  IMAD.IADD R189, R227.reuse, 0x1, R189 ;  /* 0x00000001e3bd7824 */ /* 0x040fe200078e02bd */
[----:B------:R-:W-:Y:S01]  /*76b0*/  IADD3 R166, R0, 0x60, RZ ;  /* 0x0000006000a67810 */ /* 0x000fe20007ffe0ff */
[----:B------:R1:W-:Y:S05]  /*76c0*/  RED.E.ADD.F32.FTZ.RN.STRONG.GPU [R6.64], R11 ;  /* 0x0000000b0600798e */ /* 0x0003ea000c10e784 */
[----:B------:R-:W-:Y:S01]  /*76d0*/  RED.E.ADD.F32.FTZ.RN.STRONG.GPU [R2.64+0x80], R16 ;  /* 0x000080100200798e */ /* 0x000fe2000c10e784 */
[CC--:B-1----:R-:W-:Y:S04]  /*76e0*/  LEA R4, P0, R184.reuse, R2.reuse, 0x2 ;  /* 0x00000002b8047211 */ /* 0x0c2fe800078010ff */
[----:B------:R1:W-:Y:S01]  /*76f0*/  RED.E.ADD.F32.FTZ.RN.STRONG.GPU [R164.64+0x80], R17 ;  /* 0x00008011a400798e */ /* 0x0003e2000c10e784 */
[-C--:B------:R-:W-:Y:S02]  /*7700*/  LEA.HI.X.SX32 R5, R184, R3.reuse, 0x2, P0 ;  /* 0x00000003b8057211 */ /* 0x080fe400000f16ff */
[C---:B------:R-:W-:Y:S02]  /*7710*/  IADD3 R184, R188.reuse, 0x20, RZ ;  /* 0x00000020bcb87810 */ /* 0x040fe40007ffe0ff */
[----:B------:R-:W-:Y:S01]  /*7720*/  IADD3 R188, R188, 0x20, RZ ;  /* 0x00000020bcbc7810 */ /* 0x000fe20007ffe0ff */
[----:B------:R3:W-:Y:S02]  /*7730*/  RED.E.ADD.F32.FTZ.RN.STRONG.GPU [R4.64], R18 ;  /* 0x000000120400798e */ /* 0x0007e4000c10e784 */
[C---:B------:R-:W-:Y:S02]  /*7740*/  IMAD.IADD R184, R227.reuse, 0x1, R184 ;  /* 0x00000001e3b87824 */ /* 0x040fe400078e02b8 */
[C---:B------:R-:W-:Y:S02]  /*7750*/  IMAD.IADD R188, R227.reuse, 0x1, R188 ;  /* 0x00000001e3bc7824 */ /* 0x040fe400078e02bc */
[C---:B------:R-:W-:Y:S02]  /*7760*/  IMAD.IADD R184, R227.reuse, 0x1, R184 ;  /* 0x00000001e3b87824 */ /* 0x040fe400078e02b8 */
[C---:B------:R-:W-:Y:S02]  /*7770*/  IMAD.IADD R188, R227.reuse, 0x1, R188 ;  /* 0x00000001e3bc7824 */ /* 0x040fe400078e02bc */
[----:B------:R-:W-:Y:S01]  /*7780*/  IMAD.IADD R184, R227, 0x1, R184 ;  /* 0x00000001e3b87824 */ /* 0x000fe200078e02b8 */
[CC--:B------:R-:W-:Y:S02]  /*7790*/  LEA R6, P2, R189.reuse, R2.reuse, 0x2 ;  /* 0x00000002bd067211 */ /* 0x0c0fe400078410ff */
[CC--:B------:R-:W-:Y:S02]  /*77a0*/  LEA R10, P0, R188.reuse, R2.reuse, 0x2 ;  /* 0x00000002bc0a7211 */ /* 0x0c0fe400078010ff */
[-C--:B------:R-:W-:Y:S01]  /*77b0*/  LEA.HI.X.SX32 R7, R189, R3.reuse, 0x2, P2 ;  /* 0x00000003bd077211 */ /* 0x080fe200010f16ff */
[----:B------:R-:W-:Y:S01]  /*77c0*/  IMAD.MOV.U32 R189, RZ, RZ, c[0x0][0x22c] ;  /* 0x00008b00ffbd7624 */ /* 0x000fe200078e00ff */
[-C--:B------:R-:W-:Y:S01]  /*77d0*/  LEA.HI.X.SX32 R11, R188, R3.reuse, 0x2, P0 ;  /* 0x00000003bc0b7211 */ /* 0x080fe200000f16ff */
[----:B------:R-:W-:Y:S01]  /*77e0*/  IMAD.MOV.U32 R188, RZ, RZ, c[0x0][0x22c] ;  /* 0x00008b00ffbc7624 */ /* 0x000fe200078e00ff */
[-C--:B------:R-:W-:Y:S01]  /*77f0*/  LEA R8, P3, R184, R2.reuse, 0x2 ;  /* 0x00000002b8087211 */ /* 0x080fe200078610ff */
[----:B------:R3:W-:Y:S01]  /*7800*/  RED.E.ADD.F32.FTZ.RN.STRONG.GPU [R6.64], R19 ;  /* 0x000000130600798e */ /* 0x0007e2000c10e784 */
[----:B------:R-:W-:Y:S01]  /*7810*/  IMAD R189, R189, c[0x0][0x1c0], RZ ;  /* 0x00007000bdbd7a24 */ /* 0x000fe200078e02ff */
[----:B-1----:R-:W-:Y:S01]  /*7820*/  IADD3 R17, R0, 0x60, RZ ;  /* 0x0000006000117810 */ /* 0x002fe20007ffe0ff */
[----:B------:R-:W-:Y:S01]  /*7830*/  IMAD R188, R188, c[0x0][0x1c0], RZ ;  /* 0x00007000bcbc7a24 */ /* 0x000fe200078e02ff */
[-C--:B------:R-:W-:Y:S01]  /*7840*/  LEA.HI.X.SX32 R9, R184, R3.reuse, 0x2, P3 ;  /* 0x00000003b8097211 */ /* 0x080fe200018f16ff */
[----:B------:R1:W-:Y:S01]  /*7850*/  RED.E.ADD.F32.FTZ.RN.STRONG.GPU [R10.64], R12 ;  /* 0x0000000c0a00798e */ /* 0x0003e2000c10e784 */
[----:B------:R-:W-:Y:S01]  /*7860*/  IMAD.SHL.U32 R189, R189, 0x10, RZ ;  /* 0x00000010bdbd7824 */ /* 0x000fe200078e00ff */
[----:B------:R-:W-:Y:S01]  /*7870*/  IADD3 R16, R0, 0x60, RZ ;  /* 0x0000006000107810 */ /* 0x000fe20007ffe0ff */
[----:B------:R-:W-:Y:S02]  /*7880*/  IMAD.SHL.U32 R188, R188, 0x10, RZ ;  /* 0x00000010bcbc7824 */ /* 0x000fe400078e00ff */
[----:B------:R1:W-:Y:S01]  /*7890*/  RED.E.ADD.F32.FTZ.RN.STRONG.GPU [R8.64], R13 ;  /* 0x0000000d0800798e */ /* 0x0003e2000c10e784 */
[----:B------:R-:W-:Y:S01]  /*78a0*/  IADD3 R169, R189, 0x40, RZ ;  /* 0x00000040bda97810 */ /* 0x000fe20007ffe0ff */
[C---:B------:R-:W-:Y:S01]  /*78b0*/  IMAD.IADD R17, R227.reuse, 0x1, R17 ;  /* 0x00000001e3117824 */ /* 0x040fe200078e0211 */
[C---:B------:R-:W-:Y:S01]  /*78c0*/  IADD3 R171, R188.reuse, 0x40, RZ ;  /* 0x00000040bcab7810 */ /* 0x040fe20007ffe0ff */
[C---:B------:R-:W-:Y:S01]  /*78d0*/  IMAD.IADD R16, R227.reuse, 0x1, R16 ;  /* 0x00000001e3107824 */ /* 0x040fe200078e0210 */
[----:B------:R-:W-:Y:S01]  /*78e0*/  IADD3 R170, R188, 0x40, RZ ;  /* 0x00000040bcaa7810 */ /* 0x000fe20007ffe0ff */
[C---:B------:R-:W-:Y:S02]  /*78f0*/  IMAD.IADD R0, R227.reuse, 0x1, R251 ;  /* 0x00000001e3007824 */ /* 0x040fe400078e02fb */
[C---:B------:R-:W-:Y:S02]  /*7900*/  IMAD.IADD R171, R227.reuse, 0x1, R171 ;  /* 0x00000001e3ab7824 */ /* 0x040fe400078e02ab */
[C---:B------:R-:W-:Y:S02]  /*7910*/  IMAD.IADD R170, R227.reuse, 0x1, R170 ;  /* 0x00000001e3aa7824 */ /* 0x040fe400078e02aa */
[C---:B------:R-:W-:Y:S02]  /*7920*/  IMAD.IADD R16, R227.reuse, 0x1, R16 ;  /* 0x00000001e3107824 */ /* 0x040fe400078e0210 */
[----:B------:R-:W-:Y:S01]  /*7930*/  IMAD.IADD R170, R227, 0x1, R170 ;  /* 0x00000001e3aa7824 */ /* 0x000fe200078e02aa */
[CC--:B---3--:R-:W-:Y:S04]  /*7940*/  LEA R4, P2, R179.reuse, R2.reuse, 0x2 ;  /* 0x00000002b3047211 */ /* 0x0c8fe800078410ff */
[-C--:B------:R-:W-:Y:S02]  /*7950*/  LEA.HI.X.SX32 R5, R179, R3.reuse, 0x2, P2 ;  /* 0x00000003b3057211 */ /* 0x080fe400010f16ff */
[CC--:B------:R-:W-:Y:S02]  /*7960*/  LEA R6, P0, R178.reuse, R2.reuse, 0x2 ;  /* 0x00000002b2067211 */ /* 0x0c0fe400078010ff */
[CC--:B-1----:R-:W-:Y:S01]  /*7970*/  LEA R12, P2, R171.reuse, R2.reuse, 0x2 ;  /* 0x00000002ab0c7211 */ /* 0x0c2fe200078410ff */
[----:B------:R1:W-:Y:S01]  /*7980*/  RED.E.ADD.F32.FTZ.RN.STRONG.GPU [R4.64], R14 ;  /* 0x0000000e0400798e */ /* 0x0003e2000c10e784 */
[-C--:B------:R-:W-:Y:S02]  /*7990*/  LEA.HI.X.SX32 R7, R178, R3.reuse, 0x2, P0 ;  /* 0x00000003b2077211 */ /* 0x080fe400000f16ff */
[-C--:B------:R-:W-:Y:S03]  /*79a0*/  LEA.HI.X.SX32 R13, R171, R3.reuse, 0x2, P2 ;  /* 0x00000003ab0d7211 */ /* 0x080fe600010f16ff */
[----:B------:R3:W-:Y:S05]  /*79b0*/  RED.E.ADD.F32.FTZ.RN.STRONG.GPU [R6.64], R15 ;  /* 0x0000000f0600798e */ /* 0x0007ea000c10e784 */
[----:B------:R-:W-:Y:S05]  /*79c0*/  RED.E.ADD.F32.FTZ.RN.STRONG.GPU [R2.64+0x100], R20 ;  /* 0x000100140200798e */ /* 0x000fea000c10e784 */
[----:B------:R-:W-:Y:S01]  /*79d0*/  RED.E.ADD.F32.FTZ.RN.STRONG.GPU [R164.64+0x100], R21 ;  /* 0x00010015a400798e */ /* 0x000fe2000c10e784 */
[CC--:B-1----:R-:W-:Y:S02]  /*79e0*/  LEA R4, P0, R169.reuse, R2.reuse, 0x2 ;  /* 0x00000002a9047211 */ /* 0x0c2fe400078010ff */
[-C--:B------:R-:W-:Y:S02]  /*79f0*/  LEA R14, P6, R166, R2.reuse, 0x2 ;  /* 0x00000002a60e7211 */ /* 0x080fe400078c10ff */
[-C--:B------:R-:W-:Y:S02]  /*7a00*/  LEA.HI.X.SX32 R5, R169, R3.reuse, 0x2, P0 ;  /* 0x00000003a9057211 */ /* 0x080fe400000f16ff */
[----:B------:R-:W-:Y:S02]  /*7a10*/  IADD3 R169, R188, 0x40, RZ ;  /* 0x00000040bca97810 */ /* 0x000fe40007ffe0ff */
[-C--:B------:R-:W-:Y:S01]  /*7a20*/  LEA R10, P0, R170, R2.reuse, 0x2 ;  /* 0x00000002aa0a7211 */ /* 0x080fe200078010ff */
[----:B------:R-:W-:Y:S01]  /*7a30*/  RED.E.ADD.F32.FTZ.RN.STRONG.GPU [R4.64], R22 ;  /* 0x000000160400798e */ /* 0x000fe2000c10e784 */
[-C--:B---3--:R-:W-:Y:S01]  /*7a40*/  LEA.HI.X.SX32 R15, R166, R3.reuse, 0x2, P6 ;  /* 0x00000003a60f7211 */ /* 0x088fe200030f16ff */
[C---:B------:R-:W-:Y:S01]  /*7a50*/  IMAD.IADD R169, R227.reuse, 0x1, R169 ;  /* 0x00000001e3a97824 */ /* 0x040fe200078e02a9 */
[-C--:B------:R-:W-:Y:S02]  /*7a60*/  LEA.HI.X.SX32 R11, R170, R3.reuse, 0x2, P0 ;  /* 0x00000003aa0b7211 */ /* 0x080fe400000f16ff */
[----:B------:R1:W-:Y:S01]  /*7a70*/  RED.E.ADD.F32.FTZ.RN.STRONG.GPU [R12.64], R23 ;  /* 0x000000170c00798e */ /* 0x0003e2000c10e784 */
[C---:B------:R-:W-:Y:S04]  /*7a80*/  IMAD.IADD R169, R227.reuse, 0x1, R169 ;  /* 0x00000001e3a97824 */ /* 0x040fe800078e02a9 */
[----:B------:R-:W-:Y:S01]  /*7a90*/  IMAD.IADD R169, R227, 0x1, R169 ;  /* 0x00000001e3a97824 */ /* 0x000fe200078e02a9 */
[----:B------:R3:W-:Y:S04]  /*7aa0*/  RED.E.ADD.F32.FTZ.RN.STRONG.GPU [R10.64], R24 ;  /* 0x000000180a00798e */ /* 0x0007e8000c10e784 */
[CC--:B------:R-:W-:Y:S01]  /*7ab0*/  LEA R8, P3, R169.reuse, R2.reuse, 0x2 ;  /* 0x00000002a9087211 */ /* 0x0c0fe200078610ff */
[----:B------:R-:W-:Y:S03]  /*7ac0*/  LDSM.16.MT88.4 R20, [R206+0x2000] ;  /* 0x00200000ce14783b */ /* 0x000fe60000004200 */
[-C--:B------:R-:W-:Y:S05]  /*7ad0*/  LEA.HI.X.SX32 R9, R169, R3.reuse, 0x2, P3 ;  /* 0x00000003a9097211 */ /* 0x080fea00018f16ff */
[----:B------:R4:W-:Y:S01]  /*7ae0*/  RED.E.ADD.F32.FTZ.RN.STRONG.GPU [R8.64], R25 ;  /* 0x000000190800798e */ /* 0x0009e2000c10e784 */
[CC--:B-1----:R-:W-:Y:S04]  /*7af0*/  LEA R12, P5, R17.reuse, R2.reuse, 0x2 ;  /* 0x00000002110c7211 */ /* 0x0c2fe800078a10ff */
[-C--:B------:R-:W-:Y:S02]  /*7b00*/  LEA.HI.X.SX32 R13, R17, R3.reuse, 0x2, P5 ;  /* 0x00000003110d7211 */ /* 0x080fe400028f16ff */
[-C--:B--2---:R-:W-:Y:S02]  /*7b10*/  LEA R6, P2, R168, R2.reuse, 0x2 ;  /* 0x00000002a8067211 */ /* 0x084fe400078410ff */
[-C--:B---3--:R-:W-:Y:S02]  /*7b20*/  LEA R10, P4, R16, R2.reuse, 0x2 ;  /* 0x00000002100a7211 */ /* 0x088fe400078810ff */
[-C--:B------:R-:W-:Y:S02]  /*7b30*/  LEA.HI.X.SX32 R7, R168, R3.reuse, 0x2, P2 ;  /* 0x00000003a8077211 */ /* 0x080fe400010f16ff */
[CC--:B----4-:R-:W-:Y:S01]  /*7b40*/  LEA R4, P0, R167.reuse, R2.reuse, 0x2 ;  /* 0x00000002a7047211 */ /* 0x0d0fe200078010ff */
[----:B------:R-:W-:Y:S01]  /*7b50*/  LDSM.16.MT88.4 R168, [R206+0x2800] ;  /* 0x00280000cea8783b */ /* 0x000fe20000004200 */
[-C--:B------:R-:W-:Y:S02]  /*7b60*/  LEA.HI.X.SX32 R11, R16, R3.reuse, 0x2, P4 ;  /* 0x00000003100b7211 */ /* 0x080fe400020f16ff */
[-C--:B------:R-:W-:Y:S02]  /*7b70*/  LEA.HI.X.SX32 R5, R167, R3.reuse, 0x2, P0 ;  /* 0x00000003a7057211 */ /* 0x080fe400000f16ff */
[----:B------:R1:W-:Y:S01]  /*7b80*/  RED.E.ADD.F32.FTZ.RN.STRONG.GPU [R6.64], R26 ;  /* 0x0000001a0600798e */ /* 0x0003e2000c10e784 */
[CC--:B------:R-:W-:Y:S04]  /*7b90*/  LEA R8, P3, R252.reuse, R2.reuse, 0x2 ;  /* 0x00000002fc087211 */ /* 0x0c0fe800078610ff */
[----:B------:R2:W-:Y:S01]  /*7ba0*/  RED.E.ADD.F32.FTZ.RN.STRONG.GPU [R4.64], R27 ;  /* 0x0000001b0400798e */ /* 0x0005e2000c10e784 */
[-C--:B------:R-:W-:Y:S04]  /*7bb0*/  LEA.HI.X.SX32 R9, R252, R3.reuse, 0x2, P3 ;  /* 0x00000003fc097211 */ /* 0x080fe800018f16ff */
[----:B------:R-:W-:Y:S05]  /*7bc0*/  RED.E.ADD.F32.FTZ.RN.STRONG.GPU [R2.64+0x180], R32 ;  /* 0x000180200200798e */ /* 0x000fea000c10e784 */
[----:B------:R-:W-:Y:S05]  /*7bd0*/  RED.E.ADD.F32.FTZ.RN.STRONG.GPU [R164.64+0x180], R33 ;  /* 0x00018021a400798e */ /* 0x000fea000c10e784 */
[----:B------:R-:W-:Y:S05]  /*7be0*/  RED.E.ADD.F32.FTZ.RN.STRONG.GPU [R14.64], R34 ;  /* 0x000000220e00798e */ /* 0x000fea000c10e784 */
[----:B------:R-:W-:Y:S01]  /*7bf0*/  RED.E.ADD.F32.FTZ.RN.STRONG.GPU [R12.64], R35 ;  /* 0x000000230c00798e */ /* 0x000fe2000c10e784 */
[CC--:B-1----:R-:W-:Y:S04]  /*7c00*/  LEA R6, P2, R251.reuse, R2.reuse, 0x2 ;  /* 0x00000002fb067211 */ /* 0x0c2fe800078410ff */
[----:B------:R-:W-:Y:S01]  /*7c10*/  RED.E.ADD.F32.FTZ.RN.STRONG.GPU [R10.64], R28 ;  /* 0x0000001c0a00798e */ /* 0x000fe2000c10e784 */
[-C--:B------:R-:W-:Y:S02]  /*7c20*/  LEA.HI.X.SX32 R7, R251, R3.reuse, 0x2, P2 ;  /* 0x00000003fb077211 */ /* 0x080fe400010f16ff */
[C---:B--2---:R-:W-:Y:S02]  /*7c30*/  LEA R4, P0, R0.reuse, R2, 0x2 ;  /* 0x0000000200047211 */ /* 0x044fe400078010ff */
[----:B------:R-:W-:Y:S01]  /*7c40*/  RED.E.ADD.F32.FTZ.RN.STRONG.GPU [R8.64], R29 ;  /* 0x0000001d0800798e */ /* 0x000fe2000c10e784 */
[----:B------:R-:W-:Y:S01]  /*7c50*/  ISETP.LT.AND P2, PT, RZ, UR7, PT ;  /* 0x00000007ff007c0c */ /* 0x000fe2000bf41270 */
[----:B------:R-:W-:Y:S01]  /*7c60*/  UMOV UR7, UR8 ;  /* 0x0000000800077c82 */ /* 0x000fe20008000000 */
[----:B------:R-:W-:Y:S01]  /*7c70*/  LEA.HI.X.SX32 R5, R0, R3, 0x2, P0 ;  /* 0x0000000300057211 */ /* 0x000fe200000f16ff */
[----:B------:R-:W-:Y:S01]  /*7c80*/  IMAD.IADD R0, R196, 0x1, R206 ;  /* 0x00000001c4007824 */ /* 0x000fe200078e02ce */
[----:B------:R-:W-:Y:S01]  /*7c90*/  RED.E.ADD.F32.FTZ.RN.STRONG.GPU [R6.64], R30 ;  /* 0x0000001e0600798e */ /* 0x000fe2000c10e784 */
[----:B------:R-:W-:Y:S01]  /*7ca0*/  PLOP3.LUT P0, PT, PT, PT, UP1, 0x80, 0x0 ;  /* 0x000000000000781c */ /* 0x000fe20003f0f018 */
[----:B------:R-:W-:Y:S03]  /*7cb0*/  @UP5 UIADD3 UR12, UP1, UR12, -0x100, URZ ;  /* 0xffffff000c0c5890 */ /* 0x000fe6000ff3e03f */
[----:B------:R-:W-:Y:S01]  /*7cc0*/  LDSM.16.MT88.4 R8, [R206] ;  /* 0x00000000ce08783b */ /* 0x000fe20000004200 */
[----:B------:R-:W-:Y:S04]  /*7cd0*/  @UP5 UIADD3.X UR11, UR11, -0x1, URZ, UP1, !UPT ;  /* 0xffffffff0b0b5890 */ /* 0x000fe80008ffe43f */
        /* <DEDUP_REMOVED lines=309> */
.L_x_350:
        /* <DEDUP_REMOVED lines=18> */
.L_x_351:
[----:B------:R-:W-:Y:S01]  /*9150*/  BAR.SYNC.DEFER_BLOCKING 0x0 ;  /* 0x0000000000007b1d */ /* 0x000fe20000010000 */
[----:B-1---5:R-:W-:Y:S01]  /*9160*/  IMAD.SHL.U32 R4, R185, 0x2, RZ ;  /* 0x00000002b9047824 */ /* 0x022fe200078e00ff */
[----:B------:R-:W-:Y:S01]  /*9170*/  USHF.L.U32 UR7, UR18, 0x7, URZ ;  /* 0x0000000712077899 */ /* 0x000fe2000800063f */
[--C-:B------:R-:W-:Y:S01]  /*9180*/  SHF.R.S32.HI R9, RZ, 0x1f, R232.reuse ;  /* 0x0000001fff097819 */ /* 0x100fe200000114e8 */
[----:B------:R-:W-:Y:S01]  /*9190*/  IMAD.MOV.U32 R8, RZ, RZ, R232 ;  /* 0x000000ffff087224 */ /* 0x000fe200078e00e8 */
[----:B------:R-:W-:Y:S01]  /*91a0*/  UIMAD UR6, UR18, -0x80, UR6 ;  /* 0xffffff80120678a4 */ /* 0x000fe2000f8e0206 */
[----:B------:R-:W1:Y:S01]  /*91b0*/  S2R R6, SR_TID.X ;  /* 0x0000000000067919 */ /* 0x000e620000002100 */
[----:B------:R-:W-:Y:S01]  /*91c0*/  USHF.R.S32.HI UR10, URZ, 0x1f, UR7 ;  /* 0x0000001f3f0a7899 */ /* 0x000fe20008011407 */
[----:B------:R-:W-:Y:S01]  /*91d0*/  IMAD.U32 R11, RZ, RZ, UR7 ;  /* 0x00000007ff0b7e24 */ /* 0x000fe2000f8e00ff */
[----:B------:R-:W-:Y:S01]  /*91e0*/  ULDC.64 UR8, c[0x0][0x3a0] ;  /* 0x0000e80000087ab9 */ /* 0x000fe20000000a00 */
[----:B------:R-:W-:Y:S01]  /*91f0*/  BSSY B0, `(.L_x_352) ;  /* 0x000002f000007945 */ /* 0x000fe20003800000 */
[----:B------:R-:W-:Y:S01]  /*9200*/  UIMAD UR8, UR10, UR8, URZ ;  /* 0x000000080a0872a4 */ /* 0x000fe2000f8e023f */
[----:B------:R-:W-:-:S03]  /*9210*/  IMAD.WIDE.U32 R2, R11, c[0x0][0x3a0], R8 ;  /* 0x0000e8000b027a25 */ /* 0x000fc600078e0008 */
[----:B------:R-:W-:Y:S02]  /*9220*/  UIMAD UR8, UR7, UR9, UR8 ;  /* 0x00000009070872a4 */ /* 0x000fe4000f8e0208 */
[----:B------:R-:W-:-:S04]  /*9230*/  IADD3 R2, P0, R2, UR14, RZ ;  /* 0x0000000e02027c10 */ /* 0x000fc8000ff1e0ff */
[----:B------:R-:W-:Y:S01]  /*9240*/  IMAD.U32 R5, RZ, RZ, UR8 ;  /* 0x00000008ff057e24 */ /* 0x000fe2000f8e00ff */
[----:B------:R-:W-:Y:S01]  /*9250*/  ULDC.64 UR8, c[0x0][0x3b8] ;  /* 0x0000ee0000087ab9 */ /* 0x000fe20000000a00 */
[----:B------:R2:W3:Y:S01]  /*9260*/  LDS.128 R24, [R4+0xd000] ;  /* 0x00d0000004187984 */ /* 0x0004e20000000c00 */
[----:B------:R-:W-:Y:S02]  /*9270*/  UIMAD UR8, UR59, UR8, URZ ;  /* 0x000000083b0872a4 */ /* 0x000fe4000f8e023f */
[----:B------:R-:W-:Y:S01]  /*9280*/  IADD3.X R3, R3, UR15, R5, P0, !PT ;  /* 0x0000000f03037c10 */ /* 0x000fe200087fe405 */
[----:B------:R-:W-:Y:S01]  /*9290*/  IMAD.U32 R5, RZ, RZ, UR38 ;  /* 0x00000026ff057e24 */ /* 0x000fe2000f8e00ff */
[----:B------:R2:W4:Y:S01]  /*92a0*/  LDS.128 R32, [R4+0xe000] ;  /* 0x00e0000004207984 */ /* 0x0005220000000c00 */
[----:B------:R-:W-:Y:S01]  /*92b0*/  UIMAD UR8, UR38, UR9, UR8 ;  /* 0x00000009260872a4 */ /* 0x000fe2000f8e0208 */
[----:B-1----:R-:W-:Y:S01]  /*92c0*/  SHF.R.S32.HI R0, RZ, 0x1f, R6 ;  /* 0x0000001fff007819 */ /* 0x002fe20000011406 */
[----:B------:R-:W-:Y:S01]  /*92d0*/  IMAD.WIDE.U32 R2, R5, c[0x0][0x3b8], R2 ;  /* 0x0000ee0005027a25 */ /* 0x000fe200078e0002 */
[----:B------:R2:W1:Y:S02]  /*92e0*/  LDS.128 R40, [R4+0xf000] ;  /* 0x00f0000004287984 */ /* 0x0004640000000c00 */
[----:B------:R-:W-:-:S02]  /*92f0*/  LEA.HI R0, R0, R6, RZ, 0x3 ;  /* 0x0000000600007211 */ /* 0x000fc400078f18ff */
[----:B------:R2:W1:Y:S01]  /*9300*/  LDS.128 R20, [R4+0x11000] ;  /* 0x0110000004147984 */ /* 0x0004620000000c00 */
[----:B------:R-:W-:Y:S02]  /*9310*/  IADD3 R10, R3, UR8, RZ ;  /* 0x00000008030a7c10 */ /* 0x000fe4000fffe0ff */
[----:B------:R-:W-:Y:S01]  /*9320*/  SHF.R.S32.HI R0, RZ, 0x3, R0 ;  /* 0x00000003ff007819 */ /* 0x000fe20000011400 */
[----:B------:R2:W1:Y:S03]  /*9330*/  LDS.128 R28, [R4+0x12000] ;  /* 0x01200000041c7984 */ /* 0x0004660000000c00 */
[----:B------:R-:W-:Y:S01]  /*9340*/  ISETP.GE.AND P5, PT, R0, UR6, PT ;  /* 0x0000000600007c0c */ /* 0x000fe2000bfa6270 */
[----:B------:R2:W1:Y:S01]  /*9350*/  LDS.128 R36, [R4+0x13000] ;  /* 0x0130000004247984 */ /* 0x0004620000000c00 */
[----:B------:R-:W-:-:S03]  /*9360*/  SHF.R.S32.HI R77, RZ, 0x1f, R0 ;  /* 0x0000001fff4d7819 */ /* 0x000fc60000011400 */
[----:B------:R2:W1:Y:S04]  /*9370*/  LDS.128 R48, [R4+0x14000] ;  /* 0x0140000004307984 */ /* 0x0004680000000c00 */
[----:B------:R2:W1:Y:S04]  /*9380*/  LDS.128 R56, [R4+0x15000] ;  /* 0x0150000004387984 */ /* 0x0004680000000c00 */
[----:B------:R2:W1:Y:S04]  /*9390*/  LDS.128 R64, [R4+0x16000] ;  /* 0x0160000004407984 */ /* 0x0004680000000c00 */
[----:B------:R2:W1:Y:S04]  /*93a0*/  LDS.128 R72, [R4+0x17000] ;  /* 0x0170000004487984 */ /* 0x0004680000000c00 */
[----:B------:R2:W1:Y:S04]  /*93b0*/  LDS.128 R44, [R4+0x18000] ;  /* 0x01800000042c7984 */ /* 0x0004680000000c00 */
[----:B------:R2:W1:Y:S04]  /*93c0*/  LDS.128 R52, [R4+0x19000] ;  /* 0x0190000004347984 */ /* 0x0004680000000c00 */
[----:B------:R2:W1:Y:S04]  /*93d0*/  LDS.128 R60, [R4+0x1a000] ;  /* 0x01a00000043c7984 */ /* 0x0004680000000c00 */
[----:B------:R2:W1:Y:S01]  /*93e0*/  LDS.128 R68, [R4+0x1b000] ;  /* 0x01b0000004447984 */ /* 0x0004620000000c00 */
[----:B------:R-:W-:Y:S05]  /*93f0*/  @P5 BRA `(.L_x_353) ;  /* 0x000000e000005947 */ /* 0x000fea0003800000 */
[----:B---34-:R-:W-:Y:S01]  /*9400*/  ISETP.GE.AND P2, PT, R232, c[0x0][0x220], PT ;  /* 0x00008800e8007a0c */ /* 0x018fe20003f46270 */
[----:B------:R-:W-:Y:S01]  /*9410*/  LDS.128 R12, [R4+0x10000] ;  /* 0x01000000040c7984 */ /* 0x000fe20000000c00 */
[----:B------:R-:W-:Y:S01]  /*9420*/  MOV R5, R10 ;  /* 0x0000000a00057202 */ /* 0x000fe20000000f00 */
[----:B------:R-:W-:Y:S01]  /*9430*/  IMAD R76, R77, c[0x0][0x3a0], RZ ;  /* 0x0000e8004d4c7a24 */ /* 0x000fe200078e02ff */
[----:B------:R-:W-:-:S09]  /*9440*/  ISETP.GE.AND P1, PT, R240, c[0x0][0x220], PT ;  /* 0x00008800f0007a0c */ /* 0x000fd20003f26270 */
[----:B------:R3:W4:Y:S02]  /*9450*/  @!P2 LDS.128 R16, [R4+0xc000] ;  /* 0x00c000000410a984 */ /* 0x0007240000000c00 */
[----:B--23--:R-:W-:-:S04]  /*9460*/  IMAD.MOV.U32 R4, RZ, RZ, R2 ;  /* 0x000000ffff047224 */ /* 0x00cfc800078e0002 */
[----:B------:R-:W-:-:S04]  /*9470*/  IMAD.WIDE.U32 R6, R0, c[0x0][0x3a0], R4 ;  /* 0x0000e80000067a25 */ /* 0x000fc800078e0004 */
[----:B------:R-:W-:-:S04]  /*9480*/  IMAD R4, R0, c[0x0][0x3a4], R76 ;  /* 0x0000e90000047a24 */ /* 0x000fc800078e024c */
[----:B------:R-:W-:Y:S01]  /*9490*/  IMAD.IADD R5, R7, 0x1, R4 ;  /* 0x0000000107057824 */ /* 0x000fe200078e0204 */
[----:B------:R-:W-:-:S04]  /*94a0*/  LEA R4, P0, R6, c[0x0][0x340], 0x1 ;  /* 0x0000d00006047a11 */ /* 0x000fc800078008ff */
[----:B------:R-:W-:-:S05]  /*94b0*/  LEA.HI.X R5, R6, c[0x0][0x344], R5, 0x1, P0 ;  /* 0x0000d10006057a11 */ /* 0x000fca00000f0c05 */
[----:B----4-:R2:W-:Y:S04]  /*94c0*/  @!P2 STG.E.128 [R4.64], R16 ;  /* 0x000000100400a986 */ /* 0x0105e8000c101d04 */
[----:B------:R2:W-:Y:S02]  /*94d0*/  @!P1 STG.E.128 [R4.64+0x80], R12 ;  /* 0x0000800c04009986 */ /* 0x0005e4000c101d04 */
.L_x_353:
[----:B---34-:R-:W-:Y:S05]  /*94e0*/  BSYNC B0 ;  /* 0x0000000000007941 */ /* 0x018fea0003800000 */
.L_x_352:
[----:B--2---:R-:W-:Y:S01]  /*94f0*/  IADD3 R4, R0, 0x20, RZ ;  /* 0x0000002000047810 */ /* 0x004fe20007ffe0ff */
[----:B------:R-:W-:Y:S03]  /*9500*/  BSSY B0, `(.L_x_354) ;  /* 0x0000011000007945 */ /* 0x000fe60003800000 */
[----:B------:R-:W-:-:S13]  /*9510*/  ISETP.GE.AND P4, PT, R4, UR6, PT ;  /* 0x0000000604007c0c */ /* 0x000fda000bf86270 */
        /* <DEDUP_REMOVED lines=14> */
[----:B-1----:R2:W-:Y:S02]  /*9600*/  @!P0 STG.E.128 [R4.64+0x80], R20 ;  /* 0x0000801404008986 */ /* 0x0025e4000c101d04 */
.L_x_355:
[----:B------:R-:W-:Y:S05]  /*9610*/  BSYNC B0 ;  /* 0x0000000000007941 */ /* 0x000fea0003800000 */
.L_x_354:
        /* <DEDUP_REMOVED lines=18> */
.L_x_357:
[----:B------:R-:W-:Y:S05]  /*9740*/  BSYNC B0 ;  /* 0x0000000000007941 */ /* 0x000fea0003800000 */
.L_x_356:
[----:B--2---:R-:W-:Y:S01]  /*9750*/  IADD3 R4, R0, 0x60, RZ ;  /* 0x0000006000047810 */ /* 0x004fe20007ffe0ff */
[----:B------:R-:W-:Y:S03]  /*9760*/  BSSY B0, `(.L_x_358) ;  /* 0x0000011000007945 */ /* 0x000fe60003800000 */
[----:B------:R-:W-:-:S13]  /*9770*/  ISETP.GE.AND P2, PT, R4, UR6, PT ;  /* 0x0000000604007c0c */ /* 0x000fda000bf46270 */
        /* <DEDUP_REMOVED lines=13> */
[----:B-1----:R1:W-:Y:S04]  /*9850*/  @!P1 STG.E.128 [R2.64], R40 ;  /* 0x0000002802009986 */ /* 0x0023e8000c101d04 */
[----:B------:R1:W-:Y:S02]  /*9860*/  @!P0 STG.E.128 [R2.64+0x80], R36 ;  /* 0x0000802402008986 */ /* 0x0003e4000c101d04 */
.L_x_359:
[----:B------:R-:W-:Y:S05]  /*9870*/  BSYNC B0 ;  /* 0x0000000000007941 */ /* 0x000fea0003800000 */
.L_x_358:
        /* <DEDUP_REMOVED lines=25> */
[----:B------:R1:W-:Y:S04]  /*9a10*/  @!P1 STG.E.128 [R4.64], R48 ;  /* 0x0000003004009986 */ /* 0x0003e8000c101d04 */
[----:B------:R1:W-:Y:S02]  /*9a20*/  @!P0 STG.E.128 [R4.64+0x80], R44 ;  /* 0x0000802c04008986 */ /* 0x0003e4000c101d04 */
.L_x_361:
[----:B------:R-:W-:Y:S05]  /*9a30*/  BSYNC B0 ;  /* 0x0000000000007941 */ /* 0x000fea0003800000 */
.L_x_360:
[----:B------:R-:W-:Y:S01]  /*9a40*/  BSSY B0, `(.L_x_362) ;  /* 0x0000010000007945 */ /* 0x000fe20003800000 */
[----:B------:R-:W-:Y:S05]  /*9a50*/  @P4 BRA `(.L_x_363) ;  /* 0x000000e000004947 */ /* 0x000fea0003800000 */
[----:B-1----:R-:W-:Y:S01]  /*9a60*/  IADD3 R4, P0, R0, 0x20, RZ ;  /* 0x0000002000047810 */ /* 0x002fe20007f1e0ff */
        /* <DEDUP_REMOVED lines=13> */
.L_x_363:
[----:B------:R-:W-:Y:S05]  /*9b40*/  BSYNC B0 ;  /* 0x0000000000007941 */ /* 0x000fea0003800000 */
.L_x_362:
        /* <DEDUP_REMOVED lines=16> */
.L_x_365:
[----:B------:R-:W-:Y:S05]  /*9c50*/  BSYNC B0 ;  /* 0x0000000000007941 */ /* 0x000fea0003800000 */
.L_x_364:
        /* <DEDUP_REMOVED lines=16> */
.L_x_320:
        /* <DEDUP_REMOVED lines=20> */
.L_x_367:
        /* <DEDUP_REMOVED lines=18> */
.L_x_368:
[----:B------:R-:W1:Y:S01]  /*9fc0*/  S2R R5, SR_TID.X ;  /* 0x0000000000057919 */ /* 0x000e620000002100 */
[----:B------:R-:W-:Y:S01]  /*9fd0*/  USHF.L.U32 UR7, UR18, 0x7, URZ ;  /* 0x0000000712077899 */ /* 0x000fe2000800063f */
[----:B------:R-:W-:Y:S01]  /*9fe0*/  BSSY B0, `(.L_x_369) ;  /* 0x0000023000007945 */ /* 0x000fe20003800000 */
[----:B------:R-:W-:Y:S02]  /*9ff0*/  ULDC.64 UR8, c[0x0][0x3a0] ;  /* 0x0000e80000087ab9 */ /* 0x000fe40000000a00 */
[----:B------:R-:W-:Y:S02]  /*a000*/  USHF.R.S32.HI UR10, URZ, 0x1f, UR7 ;  /* 0x0000001f3f0a7899 */ /* 0x000fe40008011407 */
[----:B------:R-:W-:Y:S01]  /*a010*/  IMAD.U32 R10, RZ, RZ, UR7 ;  /* 0x00000007ff0a7e24 */ /* 0x000fe2000f8e00ff */
[----:B------:R-:W-:-:S02]  /*a020*/  UIMAD UR6, UR18, -0x80, UR6 ;  /* 0xffffff80120678a4 */ /* 0x000fc4000f8e0206 */
[----:B------:R-:W-:Y:S01]  /*a030*/  UIMAD UR8, UR10, UR8, URZ ;  /* 0x000000080a0872a4 */ /* 0x000fe2000f8e023f */
[----:B------:R-:W-:-:S03]  /*a040*/  IMAD.WIDE.U32 R2, R10, c[0x0][0x3a0], R232 ;  /* 0x0000e8000a027a25 */ /* 0x000fc600078e00e8 */
[----:B------:R-:W-:Y:S02]  /*a050*/  UIMAD UR8, UR7, UR9, UR8 ;  /* 0x00000009070872a4 */ /* 0x000fe4000f8e0208 */
[----:B------:R-:W-:-:S04]  /*a060*/  IADD3 R2, P0, R2, UR14, RZ ;  /* 0x0000000e02027c10 */ /* 0x000fc8000ff1e0ff */
[----:B------:R-:W-:Y:S01]  /*a070*/  IMAD.U32 R4, RZ, RZ, UR8 ;  /* 0x00000008ff047e24 */ /* 0x000fe2000f8e00ff */
[----:B------:R-:W-:Y:S02]  /*a080*/  ULDC.64 UR8, c[0x0][0x3b8] ;  /* 0x0000ee0000087ab9 */ /* 0x000fe40000000a00 */
[----:B------:R-:W-:Y:S01]  /*a090*/  UIMAD UR8, UR57, UR8, URZ ;  /* 0x00000008390872a4 */ /* 0x000fe2000f8e023f */
[----:B-1----:R-:W-:Y:S02]  /*a0a0*/  SHF.R.S32.HI R0, RZ, 0x1f, R5 ;  /* 0x0000001fff007819 */ /* 0x002fe40000011405 */
[----:B------:R-:W-:Y:S01]  /*a0b0*/  IADD3.X R3, R3, UR15, R4, P0, !PT ;  /* 0x0000000f03037c10 */ /* 0x000fe200087fe404 */
[----:B------:R-:W-:Y:S01]  /*a0c0*/  IMAD.U32 R4, RZ, RZ, UR38 ;  /* 0x00000026ff047e24 */ /* 0x000fe2000f8e00ff */
[----:B------:R-:W-:Y:S01]  /*a0d0*/  LEA.HI R0, R0, R5, RZ, 0x3 ;  /* 0x0000000500007211 */ /* 0x000fe200078f18ff */
[----:B------:R-:W-:Y:S02]  /*a0e0*/  UIMAD UR8, UR38, UR9, UR8 ;  /* 0x00000009260872a4 */ /* 0x000fe4000f8e0208 */
[----:B------:R-:W-:Y:S01]  /*a0f0*/  IMAD.WIDE.U32 R2, R4, c[0x0][0x3b8], R2 ;  /* 0x0000ee0004027a25 */ /* 0x000fe200078e0002 */
[----:B------:R-:W-:-:S04]  /*a100*/  SHF.R.S32.HI R0, RZ, 0x3, R0 ;  /* 0x00000003ff007819 */ /* 0x000fc80000011400 */
[----:B------:R-:W-:Y:S02]  /*a110*/  ISETP.GE.AND P5, PT, R0, UR6, PT ;  /* 0x0000000600007c0c */ /* 0x000fe4000bfa6270 */
[----:B------:R-:W-:Y:S02]  /*a120*/  IADD3 R8, R3, UR8, RZ ;  /* 0x0000000803087c10 */ /* 0x000fe4000fffe0ff */
[----:B------:R-:W-:-:S09]  /*a130*/  SHF.R.S32.HI R11, RZ, 0x1f, R0 ;  /* 0x0000001fff0b7819 */ /* 0x000fd20000011400 */
        /* <DEDUP_REMOVED lines=13> */
.L_x_370:
[----:B------:R-:W-:Y:S05]  /*a210*/  BSYNC B0 ;  /* 0x0000000000007941 */ /* 0x000fea0003800000 */
.L_x_369:
[----:B-1----:R-:W-:Y:S01]  /*a220*/  IADD3 R4, R0, 0x20, RZ ;  /* 0x0000002000047810 */ /* 0x002fe20007ffe0ff */
        /* <DEDUP_REMOVED lines=17> */
.L_x_372:
[----:B------:R-:W-:Y:S05]  /*a340*/  BSYNC B0 ;  /* 0x0000000000007941 */ /* 0x000fea0003800000 */
.L_x_371:
        /* <DEDUP_REMOVED lines=18> */
.L_x_374:
[----:B------:R-:W-:Y:S05]  /*a470*/  BSYNC B0 ;  /* 0x0000000000007941 */ /* 0x000fea0003800000 */
.L_x_373:
        /* <DEDUP_REMOVED lines=18> */
.L_x_376:
[----:B------:R-:W-:Y:S05]  /*a5a0*/  BSYNC B0 ;  /* 0x0000000000007941 */ /* 0x000fea0003800000 */
.L_x_375:
        /* <DEDUP_REMOVED lines=27> */
.L_x_378:
[----:B------:R-:W-:Y:S05]  /*a760*/  BSYNC B0 ;  /* 0x0000000000007941 */ /* 0x000fea0003800000 */
.L_x_377:
        /* <DEDUP_REMOVED lines=16> */
.L_x_380:
[----:B------:R-:W-:Y:S05]  /*a870*/  BSYNC B0 ;  /* 0x0000000000007941 */ /* 0x000fea0003800000 */
.L_x_379:
        /* <DEDUP_REMOVED lines=16> */
.L_x_382:
[----:B------:R-:W-:Y:S05]  /*a980*/  BSYNC B0 ;  /* 0x0000000000007941 */ /* 0x000fea0003800000 */
.L_x_381:
        /* <DEDUP_REMOVED lines=14> */
.L_x_366:
[----:B------:R-:W-:Y:S05]  /*aa70*/  BSYNC B1 ;  /* 0x0000000000017941 */ /* 0x000fea0003800000 */
.L_x_315:
        /* <DEDUP_REMOVED lines=11> */
.L_x_383:
[----:B------:R-:W-:Y:S05]  /*ab30*/  EXIT ;  /* 0x000000000000794d */ /* 0x000fea0003800000 */
.L_x_385:
        /* <DEDUP_REMOVED lines=12> */
.L_x_2054:


//--------------------- .text._ZN5flash44flash_bwd_dq_dk_dv_loop_seqk_parallel_kernelI23Flash_bwd_kernel_traitsILi128ELi64ELi128ELi8ELi2ELi4ELi2ELb0ELb0EN7cutlass6half_tE19Flash_kernel_traitsILi128ELi64ELi128ELi8ES3_EELb0ELb0ELb1ELb0ELb0ELb0ELb0EEEvNS_16Flash_bwd_paramsE --------------------------
	.section	.text._ZN5flash44flash_bwd_dq_dk_dv_loop_seqk_parallel_kernelI23Flash_bwd_kernel_traitsILi128ELi64ELi128ELi8ELi2ELi4ELi2ELb0ELb0EN7cutlass6half_tE19Flash_kernel_traitsILi128ELi64ELi128ELi8ES3_EELb0ELb0ELb1ELb0ELb0ELb0ELb0EEEvNS_16Flash_bwd_paramsE,"ax",@progbits
	.sectioninfo	@"SHI_REGISTERS=255"
	.align	128
        .global         _ZN5flash44flash_bwd_dq_dk_dv_loop_seqk_parallel_kernelI23Flash_bwd_kernel_traitsILi128ELi64ELi128ELi8ELi2ELi4ELi2ELb0ELb0EN7cutlass6half_tE19Flash_kernel_traitsILi128ELi64ELi128ELi8ES3_EELb0ELb0ELb1ELb0ELb0ELb0ELb0EEEvNS_16Flash_bwd_paramsE
        .type           _ZN5flash44flash_bwd_dq_dk_dv_loop_seqk_parallel_kernelI23Flash_bwd_kernel_traitsILi128ELi64ELi128ELi8ELi2ELi4ELi2ELb0ELb0EN7cutlass6half_tE19Flash_kernel_traitsILi128ELi64ELi128ELi8ES3_EELb0ELb0ELb1ELb0ELb0ELb0ELb0EEEvNS_16Flash_bwd_paramsE,@function
        .size           _ZN5flash44flash_bwd_dq_dk_dv_loop_seqk_parallel_kernelI23Flash_bwd_kernel_traitsILi128ELi64ELi128ELi8ELi2ELi4ELi2ELb0ELb0EN7cutlass6half_tE19Flash_kernel_traitsILi128ELi64ELi128ELi8ES3_EELb0ELb0ELb1ELb0ELb0ELb0ELb0EEEvNS_16Flash_bwd_paramsE,(.L_x_2055 - _ZN5flash44flash_bwd_dq_dk_dv_loop_seqk_parallel_kernelI23Flash_bwd_kernel_traitsILi128ELi64ELi128ELi8ELi2ELi4ELi2ELb0ELb0EN7cutlass6half_tE19Flash_kernel_traitsILi128ELi64ELi128ELi8ES3_EELb0ELb0ELb1ELb0ELb0ELb0ELb0EEEvNS_16Flash_bwd_paramsE)
        .other          _ZN5flash44flash_bwd_dq_dk_dv_loop_seqk_parallel_kernelI23Flash_bwd_kernel_traitsILi128ELi64ELi128ELi8ELi2ELi4ELi2ELb0ELb0EN7cutlass6half_tE19Flash_kernel_traitsILi128ELi64ELi128ELi8ES3_EELb0ELb0ELb1ELb0ELb0ELb0ELb0EEEvNS_16Flash_bwd_paramsE,@"STO_CUDA_ENTRY STV_DEFAULT"
_ZN5flash44flash_bwd_dq_dk_dv_loop_seqk_parallel_kernelI23Flash_bwd_kernel_traitsILi128ELi64ELi128ELi8ELi2ELi4ELi2ELb0ELb0EN7cutlass6half_tE19Flash_kernel_traitsILi128ELi64ELi128ELi8ES3_EELb0ELb0ELb1ELb0ELb0ELb0ELb0EEEvNS_16Flash_bwd_paramsE:
.text._ZN5flash44flash_bwd_dq_dk_dv_loop_seqk_parallel_kernelI23Flash_bwd_kernel_traitsILi128ELi64ELi128ELi8ELi2ELi4ELi2ELb0ELb0EN7cutlass6half_tE19Flash_kernel_traitsILi128ELi64ELi128ELi8ES3_EELb0ELb0ELb1ELb0ELb0ELb0ELb0EEEvNS_16Flash_bwd_paramsE:
        /* <DEDUP_REMOVED lines=16> */
[----:B------:R-:W-:Y:S02]  /*0100*/  UMOV UR6, 0x80 ;  /* 0x0000008000067882 */ /* 0x000fe40000000000 */
[----:B------:R-:W-:Y:S01]  /*0110*/  ULDC UR4, c[0x0][0x210] ;  /* 0x0000840000047ab9 */ /* 0x000fe20000000800 */
[----:B------:R-:W3:Y:S01]  /*0120*/  S2UR UR36, SR_CTAID.Z ;  /* 0x00000000002479c3 */ /* 0x000ee20000002700 */
[----:B------:R-:W-:-:S02]  /*0130*/  ULDC UR58, c[0x0][0x234] ;  /* 0x00008d00003a7ab9 */ /* 0x000fc40000000800 */
[----:B------:R-:W-:Y:S02]  /*0140*/  UIMAD UR58, UR6, UR4, UR58 ;  /* 0x00000004063a72a4 */ /* 0x000fe4000f8e023a */
[----:B------:R-:W-:Y:S02]  /*0150*/  ULDC.U8 UR7, c[0x0][0x328] ;  /* 0x0000ca0000077ab9 */ /* 0x000fe40000000000 */
[----:B------:R-:W-:Y:S02]  /*0160*/  UISETP.NE.AND UP5, UPT, UR7, URZ, UPT ;  /* 0x0000003f0700728c */ /* 0x000fe4000bfa5270 */
[----:B------:R-:W-:Y:S02]  /*0170*/  ULDC UR49, c[0x0][0x22c] ;  /* 0x00008b0000317ab9 */ /* 0x000fe40000000800 */
[----:B------:R-:W-:Y:S02]  /*0180*/  ULDC UR38, c[0x0][0x1c0] ;  /* 0x0000700000267ab9 */ /* 0x000fe40000000800 */
[----:B------:R-:W-:Y:S01]  /*0190*/  ULDC UR12, c[0x0][0x1c0] ;  /* 0x00007000000c7ab9 */ /* 0x000fe20000000800 */
[----:B-1----:R-:W-:Y:S01]  /*01a0*/  SHF.R.S32.HI R13, RZ, 0x1f, R14 ;  /* 0x0000001fff0d7819 */ /* 0x002fe2000001140e */
[----:B--2---:R-:W-:-:S02]  /*01b0*/  UIMAD.WIDE.U32 UR46, UR34, UR14, URZ ;  /* 0x0000000e222e72a5 */ /* 0x004fc4000f8e003f */
[----:B------:R-:W-:Y:S01]  /*01c0*/  USHF.L.U32 UR14, UR34, 0x7, URZ ;  /* 0x00000007220e7899 */ /* 0x000fe2000800063f */
[CC--:B------:R-:W-:Y:S01]  /*01d0*/  LEA.HI R4, R13.reuse, R14.reuse, RZ, 0x5 ;  /* 0x0000000e0d047211 */ /* 0x0c0fe200078f28ff */
[----:B------:R-:W-:Y:S01]  /*01e0*/  USHF.R.S32.HI UR6, URZ, 0x1f, UR34 ;  /* 0x0000001f3f067899 */ /* 0x000fe20008011422 */
[----:B------:R-:W-:Y:S01]  /*01f0*/  LEA.HI R8, R13, R14, RZ, 0x4 ;  /* 0x0000000e0d087211 */ /* 0x000fe200078f20ff */
[----:B------:R-:W-:Y:S01]  /*0200*/  UIMAD.WIDE UR38, UR49, UR38, URZ ;  /* 0x00000026312672a5 */ /* 0x000fe2000f8e023f */
[--C-:B------:R-:W-:Y:S01]  /*0210*/  SHF.R.S32.HI R5, RZ, 0x5, R4.reuse ;  /* 0x00000005ff057819 */ /* 0x100fe20000011404 */
[----:B---3--:R-:W-:Y:S01]  /*0220*/  UIMAD UR50, UR36, UR49, URZ ;  /* 0x00000031243272a4 */ /* 0x008fe2000f8e023f */
[----:B------:R-:W-:Y:S01]  /*0230*/  SHF.R.S32.HI R0, RZ, 0x1f, R4 ;  /* 0x0000001fff007819 */ /* 0x000fe20000011404 */
[----:B------:R-:W-:Y:S01]  /*0240*/  UIMAD UR49, UR49, UR12, URZ ;  /* 0x0000000c313172a4 */ /* 0x000fe2000f8e023f */
[-C--:B------:R-:W-:Y:S01]  /*0250*/  LEA.HI R2, R4, R5.reuse, RZ, 0x1 ;  /* 0x0000000504027211 */ /* 0x080fe200078f08ff */
[----:B------:R-:W-:Y:S01]  /*0260*/  ULDC UR13, c[0x0][0x1c0] ;  /* 0x00007000000d7ab9 */ /* 0x000fe20000000800 */
[----:B------:R-:W-:Y:S01]  /*0270*/  LEA.HI R0, R0, R5, RZ, 0x2 ;  /* 0x0000000500007211 */ /* 0x000fe200078f10ff */
[----:B------:R-:W-:Y:S01]  /*0280*/  ULDC UR9, c[0x0][0x1c0] ;  /* 0x0000700000097ab9 */ /* 0x000fe20000000800 */
[----:B------:R-:W-:Y:S01]  /*0290*/  SHF.R.S32.HI R6, RZ, 0x4, R8 ;  /* 0x00000004ff067819 */ /* 0x000fe20000011408 */
[----:B------:R-:W-:Y:S01]  /*02a0*/  UIMAD UR55, UR5, UR34, URZ ;  /* 0x00000022053772a4 */ /* 0x000fe2000f8e023f */
[----:B------:R-:W-:Y:S01]  /*02b0*/  LOP3.LUT R0, R0, 0xfffffffc, RZ, 0xc0, !PT ;  /* 0xfffffffc00007812 */ /* 0x000fe200078ec0ff */
[----:B------:R-:W-:Y:S01]  /*02c0*/  UIMAD UR4, UR34, UR9, UR36 ;  /* 0x00000009220472a4 */ /* 0x000fe2000f8e0224 */
[----:B------:R-:W-:Y:S01]  /*02d0*/  LOP3.LUT R2, R2, 0xfffffffe, RZ, 0xc0, !PT ;  /* 0xfffffffe02027812 */ /* 0x000fe200078ec0ff */
[----:B------:R-:W-:Y:S01]  /*02e0*/  @!UP5 UIMAD UR5, UR34, UR13, UR36 ;  /* 0x0000000d2205d2a4 */ /* 0x000fe2000f8e0224 */
[----:B------:R-:W-:Y:S01]  /*02f0*/  LEA.HI R3, R8, R6, RZ, 0x1 ;  /* 0x0000000608037211 */ /* 0x000fe200078f08ff */
[----:B------:R-:W-:Y:S01]  /*0300*/  IMAD.IADD R10, R5, 0x1, -R0 ;  /* 0x00000001050a7824 */ /* 0x000fe200078e0a00 */
[-C--:B------:R-:W-:Y:S01]  /*0310*/  LEA.HI R17, R13, R14.reuse, RZ, 0x2 ;  /* 0x0000000e0d117211 */ /* 0x080fe200078f10ff */
[----:B------:R-:W-:Y:S01]  /*0320*/  IMAD.IADD R12, R5, 0x1, -R2 ;  /* 0x00000001050c7824 */ /* 0x000fe200078e0a02 */
[----:B------:R-:W-:Y:S01]  /*0330*/  LOP3.LUT R0, R3, 0xfffffffe, RZ, 0xc0, !PT ;  /* 0xfffffffe03007812 */ /* 0x000fe200078ec0ff */
[----:B------:R-:W-:Y:S01]  /*0340*/  USHF.L.U32 UR48, UR49, 0x6, URZ ;  /* 0x0000000631307899 */ /* 0x000fe2000800063f */
[--C-:B------:R-:W-:Y:S01]  /*0350*/  SHF.R.S32.HI R5, RZ, 0x2, R17.reuse ;  /* 0x00000002ff057819 */ /* 0x100fe20000011411 */
[----:B------:R-:W-:Y:S01]  /*0360*/  ULDC UR52, c[0x0][0x214] ;  /* 0x0000850000347ab9 */ /* 0x000fe20000000800 */
[----:B------:R-:W-:Y:S01]  /*0370*/  SHF.R.S32.HI R2, RZ, 0x1f, R17 ;  /* 0x0000001fff027819 */ /* 0x000fe20000011411 */
[----:B------:R-:W-:Y:S01]  /*0380*/  IMAD.IADD R9, R6, 0x1, -R0 ;  /* 0x0000000106097824 */ /* 0x000fe200078e0a00 */
[----:B------:R-:W-:Y:S01]  /*0390*/  LOP3.LUT R3, R4, 0xffffffe0, RZ, 0xc0, !PT ;  /* 0xffffffe004037812 */ /* 0x000fe200078ec0ff */
[----:B------:R-:W-:Y:S01]  /*03a0*/  ULDC UR59, c[0x0][0x1c8] ;  /* 0x00007200003b7ab9 */ /* 0x000fe20000000800 */
[----:B------:R-:W-:Y:S01]  /*03b0*/  LEA.HI R0, R2, R5, RZ, 0x3 ;  /* 0x0000000502007211 */ /* 0x000fe200078f18ff */
[----:B------:R-:W-:Y:S01]  /*03c0*/  ULDC.U8 UR8, c[0x0][0x3d0] ;  /* 0x0000f40000087ab9 */ /* 0x000fe20000000000 */
[----:B------:R-:W-:Y:S01]  /*03d0*/  LEA.HI R6, R13, R14, RZ, 0x3 ;  /* 0x0000000e0d067211 */ /* 0x000fe200078f18ff */
[----:B------:R-:W-:Y:S01]  /*03e0*/  ULDC UR53, c[0x0][0x224] ;  /* 0x0000890000357ab9 */ /* 0x000fe20000000800 */
[----:B------:R-:W-:Y:S01]  /*03f0*/  LOP3.LUT R2, R0, 0xfffffff8, RZ, 0xc0, !PT ;  /* 0xfffffff800027812 */ /* 0x000fe200078ec0ff */
[----:B------:R-:W-:Y:S01]  /*0400*/  IMAD.IADD R0, R14, 0x1, -R3 ;  /* 0x000000010e007824 */ /* 0x000fe200078e0a03 */
[----:B------:R-:W-:Y:S01]  /*0410*/  LOP3.LUT R4, R6, 0xfffffff8, RZ, 0xc0, !PT ;  /* 0xfffffff806047812 */ /* 0x000fe200078ec0ff */
[----:B------:R-:W-:-:S02]  /*0420*/  @UP5 UIMAD UR57, UR34, UR52, URZ ;  /* 0x00000034223952a4 */ /* 0x000fc4000f8e023f */
[----:B------:R-:W-:Y:S01]  /*0430*/  IMAD.IADD R7, R5, 0x1, -R2 ;  /* 0x0000000105077824 */ /* 0x000fe200078e0a02 */
[----:B------:R-:W-:Y:S01]  /*0440*/  SHF.R.S32.HI R2, RZ, 0x1f, R0 ;  /* 0x0000001fff027819 */ /* 0x000fe20000011400 */
[----:B------:R-:W-:Y:S02]  /*0450*/  ULDC.64 UR10, c[0x0][0x118] ;  /* 0x00004600000a7ab9 */ /* 0x000fe40000000a00 */
[----:B------:R-:W-:Y:S01]  /*0460*/  ULDC UR43, c[0x0][0x2e8] ;  /* 0x0000ba00002b7ab9 */ /* 0x000fe20000000800 */
[----:B------:R-:W-:Y:S01]  /*0470*/  LEA.HI R16, R2, R0, RZ, 0x2 ;  /* 0x0000000002107211 */ /* 0x000fe200078f10ff */
[----:B------:R-:W-:Y:S01]  /*0480*/  ULDC UR42, c[0x0][0x2e8] ;  /* 0x0000ba00002a7ab9 */ /* 0x000fe20000000800 */
[----:B------:R-:W-:Y:S01]  /*0490*/  LOP3.LUT R2, R8, 0xfffffff0, RZ, 0xc0, !PT ;  /* 0xfffffff008027812 */ /* 0x000fe200078ec0ff */
[----:B------:R-:W-:Y:S01]  /*04a0*/  ULOP3.LUT UR59, UR36, UR59, URZ, 0x3c, !UPT ;  /* 0x0000003b243b7292 */ /* 0x000fe2000f8e3c3f */
[----:B------:R-:W-:Y:S01]  /*04b0*/  SHF.R.S32.HI R0, RZ, 0x3, R6 ;  /* 0x00000003ff007819 */ /* 0x000fe20000011406 */
[----:B------:R-:W-:-:S02]  /*04c0*/  USHF.R.S32.HI UR60, URZ, 0x1f, UR36 ;  /* 0x0000001f3f3c7899 */ /* 0x000fc40008011424 */
[----:B------:R-:W-:Y:S01]  /*04d0*/  IMAD.IADD R2, R14, 0x1, -R2 ;  /* 0x000000010e027824 */ /* 0x000fe200078e0a02 */
[----:B------:R-:W-:Y:S01]  /*04e0*/  UISETP.NE.AND UP6, UPT, UR8, URZ, UPT ;  /* 0x0000003f0800728c */ /* 0x000fe2000bfc5270 */
[----:B------:R-:W-:Y:S01]  /*04f0*/  IMAD.SHL.U32 R3, R0, 0x40, RZ ;  /* 0x0000004000037824 */ /* 0x000fe200078e00ff */
[----:B------:R-:W-:Y:S01]  /*0500*/  USHF.R.S32.HI UR61, URZ, 0x1f, UR36 ;  /* 0x0000001f3f3d7899 */ /* 0x000fe20008011424 */
[----:B------:R-:W-:Y:S01]  /*0510*/  IMAD.IADD R0, R14, 0x1, -R4 ;  /* 0x000000010e007824 */ /* 0x000fe200078e0a04 */
[----:B------:R-:W-:Y:S01]  /*0520*/  SHF.R.S32.HI R4, RZ, 0x1f, R2 ;  /* 0x0000001fff047819 */ /* 0x000fe20000011402 */
[----:B------:R-:W-:Y:S01]  /*0530*/  UIMAD.WIDE.U32 UR44, UR38, UR46, URZ ;  /* 0x0000002e262c72a5 */ /* 0x000fe2000f8e003f */
[----:B------:R-:W-:Y:S01]  /*0540*/  LOP3.LUT R3, R3, 0x1c0, RZ, 0xc0, !PT ;  /* 0x000001c003037812 */ /* 0x000fe200078ec0ff */
[----:B------:R-:W-:Y:S01]  /*0550*/  IMAD.SHL.U32 R236, R0, 0x8, RZ ;  /* 0x0000000800ec7824 */ /* 0x000fe200078e00ff */
[----:B------:R-:W-:Y:S01]  /*0560*/  LEA.HI R11, R4, R2, RZ, 0x3 ;  /* 0x00000002040b7211 */ /* 0x000fe200078f18ff */
[----:B------:R-:W-:Y:S01]  /*0570*/  UIMAD UR54, UR39, UR46, URZ ;  /* 0x0000002e273672a4 */ /* 0x000fe2000f8e023f */
[----:B------:R-:W-:Y:S01]  /*0580*/  SHF.R.U32.HI R4, RZ, 0x3, R3 ;  /* 0x00000003ff047819 */ /* 0x000fe20000011603 */
[----:B------:R-:W-:Y:S01]  /*0590*/  USHF.R.S32.HI UR56, URZ, 0x1f, UR50 ;  /* 0x0000001f3f387899 */ /* 0x000fe20008011432 */
[----:B------:R-:W-:Y:S01]  /*05a0*/  LOP3.LUT R5, R3, 0x38, R236, 0xf8, !PT ;  /* 0x0000003803057812 */ /* 0x000fe200078ef8ec */
[----:B------:R-:W-:Y:S01]  /*05b0*/  UIMAD UR53, UR4, UR53, URZ ;  /* 0x00000035043572a4 */ /* 0x000fe2000f8e023f */
[----:B------:R-:W-:Y:S01]  /*05c0*/  LOP3.LUT R3, R11, 0xfffffff8, RZ, 0xc0, !PT ;  /* 0xfffffff80b037812 */ /* 0x000fe200078ec0ff */
[----:B------:R-:W-:Y:S01]  /*05d0*/  @!UP5 UIMAD UR52, UR5, UR52, URZ ;  /* 0x000000340534d2a4 */ /* 0x000fe2000f8e023f */
[C---:B------:R-:W-:Y:S01]  /*05e0*/  LOP3.LUT P4, RZ, R0.reuse, 0x2, RZ, 0xc0, !PT ;  /* 0x0000000200ff7812 */ /* 0x040fe2000788c0ff */
[----:B------:R-:W-:Y:S01]  /*05f0*/  USHF.R.S32.HI UR51, URZ, 0x1f, UR48 ;  /* 0x0000001f3f337899 */ /* 0x000fe20008011430 */
[C---:B------:R-:W-:Y:S01]  /*0600*/  LOP3.LUT P3, RZ, R0.reuse, 0x4, RZ, 0xc0, !PT ;  /* 0x0000000400ff7812 */ /* 0x040fe2000786c0ff */
[----:B------:R-:W-:Y:S01]  /*0610*/  IMAD.SHL.U32 R0, R0, 0x40, RZ ;  /* 0x0000004000007824 */ /* 0x000fe200078e00ff */
[----:B------:R-:W-:Y:S01]  /*0620*/  LOP3.LUT R247, R5, R4, RZ, 0x3c, !PT ;  /* 0x0000000405f77212 */ /* 0x000fe200078e3cff */
[----:B------:R-:W-:Y:S01]  /*0630*/  IMAD.IADD R15, R2, 0x1, -R3 ;  /* 0x00000001020f7824 */ /* 0x000fe200078e0a03 */
[----:B------:R-:W-:Y:S01]  /*0640*/  LEA.HI R2, R13, R14, RZ, 0x6 ;  /* 0x0000000e0d027211 */ /* 0x000fe200078f30ff */
[----:B------:R-:W-:Y:S01]  /*0650*/  IMAD.SHL.U32 R3, R10, 0x10, RZ ;  /* 0x000000100a037824 */ /* 0x000fe200078e00ff */
[----:B------:R-:W-:Y:S01]  /*0660*/  LOP3.LUT R0, R0, 0x1c0, RZ, 0xc0, !PT ;  /* 0x000001c000007812 */ /* 0x000fe200078ec0ff */
[----:B------:R-:W-:Y:S01]  /*0670*/  IMAD.SHL.U32 R5, R9, 0x200, RZ ;  /* 0x0000020009057824 */ /* 0x000fe200078e00ff */
[----:B------:R-:W-:Y:S01]  /*0680*/  LOP3.LUT R4, R7, 0x1, RZ, 0xc0, !PT ;  /* 0x0000000107047812 */ /* 0x000fe200078ec0ff */
[----:B------:R-:W-:Y:S01]  /*0690*/  UMOV UR41, 0xffffc000 ;  /* 0xffffc00000297882 */ /* 0x000fe20000000000 */
[----:B------:R-:W-:-:S02]  /*06a0*/  SHF.R.S32.HI R2, RZ, 0x6, R2 ;  /* 0x00000006ff027819 */ /* 0x000fc40000011402 */
[C---:B------:R-:W-:Y:S02]  /*06b0*/  LOP3.LUT R214, R0.reuse, 0x8, R6, 0xf8, !PT ;  /* 0x0000000800d67812 */ /* 0x040fe400078ef806 */
[----:B------:R-:W-:Y:S01]  /*06c0*/  LOP3.LUT R3, R0, 0x30, R3, 0xf8, !PT ;  /* 0x0000003000037812 */ /* 0x000fe200078ef803 */
[C---:B------:R-:W-:Y:S01]  /*06d0*/  IMAD R247, R2.reuse, 0x200, R247 ;  /* 0x0000020002f77824 */ /* 0x040fe200078e02f7 */
        /* <DEDUP_REMOVED lines=9> */
[C---:B------:R-:W-:Y:S01]  /*0770*/  IMAD.SHL.U32 R6, R2.reuse, 0x8, RZ ;  /* 0x0000000802067824 */ /* 0x040fe200078e00ff */
[----:B------:R-:W-:Y:S01]  /*0780*/  LOP3.LUT R0, R3, 0x20, RZ, 0xc0, !PT ;  /* 0x0000002003007812 */ /* 0x000fe200078ec0ff */
[----:B------:R-:W-:Y:S01]  /*0790*/  IMAD.SHL.U32 R4, R7, 0x40, RZ ;  /* 0x0000004007047824 */ /* 0x000fe200078e00ff */
[----:B------:R-:W-:Y:S01]  /*07a0*/  LOP3.LUT R3, R17, 0x7ffffffc, RZ, 0xc0, !PT ;  /* 0x7ffffffc11037812 */ /* 0x000fe200078ec0ff */
[----:B------:R-:W-:Y:S01]  /*07b0*/  IMAD.SHL.U32 R2, R2, 0x20, RZ ;  /* 0x0000002002027824 */ /* 0x000fe200078e00ff */
[----:B------:R-:W-:Y:S01]  /*07c0*/  LOP3.LUT R210, R0, 0x18, R6, 0xf8, !PT ;  /* 0x0000001800d27812 */ /* 0x000fe200078ef806 */
[----:B------:R-:W-:Y:S01]  /*07d0*/  IMAD.U32 R6, RZ, RZ, UR14 ;  /* 0x0000000eff067e24 */ /* 0x000fe2000f8e00ff */
[----:B------:R-:W-:Y:S01]  /*07e0*/  LEA.HI R0, R13, R14, RZ, 0x7 ;  /* 0x0000000e0d007211 */ /* 0x000fe200078f38ff */
[----:B------:R-:W-:Y:S01]  /*07f0*/  IMAD.IADD R3, R14, 0x1, -R3 ;  /* 0x000000010e037824 */ /* 0x000fe200078e0a03 */
[----:B------:R-:W-:Y:S01]  /*0800*/  SEL R228, R228, 0x10, !P0 ;  /* 0x00000010e4e47807 */ /* 0x000fe20004000000 */
[----:B------:R-:W-:Y:S01]  /*0810*/  IMAD.SHL.U32 R14, R14, 0x2, RZ ;  /* 0x000000020e0e7824 */ /* 0x000fe200078e00ff */
[----:B------:R-:W-:Y:S01]  /*0820*/  SHF.R.S32.HI R0, RZ, 0x7, R0 ;  /* 0x00000007ff007819 */ /* 0x000fe20000011400 */
[----:B------:R-:W-:Y:S01]  /*0830*/  IMAD.SHL.U32 R3, R3, 0x2, RZ ;  /* 0x0000000203037824 */ /* 0x000fe200078e00ff */
[----:B------:R-:W-:Y:S01]  /*0840*/  IADD3 R241, R236, 0x40, RZ ;  /* 0x00000040ecf17810 */ /* 0x000fe20007ffe0ff */
[----:B------:R-:W-:-:S02]  /*0850*/  IMAD.SHL.U32 R214, R214, 0x2, RZ ;  /* 0x00000002d6d67824 */ /* 0x000fc400078e00ff */
[--C-:B------:R-:W-:Y:S02]  /*0860*/  IMAD R8, R10, 0x400, R3.reuse ;  /* 0x000004000a087824 */ /* 0x100fe400078e0203 */
[C---:B------:R-:W-:Y:S02]  /*0870*/  IMAD R6, R0.reuse, 0x1000, R3 ;  /* 0x0000100000067824 */ /* 0x040fe400078e0203 */
[----:B------:R-:W-:Y:S01]  /*0880*/  IMAD.SHL.U32 R3, R0, 0x8, RZ ;  /* 0x0000000800037824 */ /* 0x000fe200078e00ff */
[----:B------:R-:W-:Y:S01]  /*0890*/  LOP3.LUT R0, R4, 0x1c0, RZ, 0xc0, !PT ;  /* 0x000001c004007812 */ /* 0x000fe200078ec0ff */
[----:B------:R-:W-:Y:S01]  /*08a0*/  IMAD R6, R12, 0x400, R6 ;  /* 0x000004000c067824 */ /* 0x000fe200078e0206 */
[----:B------:R-:W-:Y:S01]  /*08b0*/  LOP3.LUT R4, R2, 0x6, R14, 0xf8, !PT ;  /* 0x0000000602047812 */ /* 0x000fe200078ef80e */
[----:B------:R-:W-:Y:S01]  /*08c0*/  IMAD.SHL.U32 R211, R211, 0x2, RZ ;  /* 0x00000002d3d37824 */ /* 0x000fe200078e00ff */
[----:B------:R-:W-:Y:S02]  /*08d0*/  LOP3.LUT R5, R0, 0x20, R2, 0xf8, !PT ;  /* 0x0000002000057812 */ /* 0x000fe400078ef802 */
[----:B------:R-:W-:Y:S01]  /*08e0*/  LOP3.LUT R3, R3, 0x8, RZ, 0xc0, !PT ;  /* 0x0000000803037812 */ /* 0x000fe200078ec0ff */
[----:B------:R1:W-:Y:S01]  /*08f0*/  STL [R1+0x4], R4 ;  /* 0x0000040401007387 */ /* 0x0003e20000100800 */
[----:B------:R-:W-:-:S04]  /*0900*/  SHF.R.U32.HI R2, RZ, 0x3, R0 ;  /* 0x00000003ff027819 */ /* 0x000fc80000011600 */
[----:B------:R-:W-:Y:S02]  /*0910*/  LOP3.LUT R5, R5, R2, RZ, 0x3c, !PT ;  /* 0x0000000205057212 */ /* 0x000fe400078e3cff */
[----:B------:R-:W-:Y:S02]  /*0920*/  LOP3.LUT R0, R2, R0, R3, 0x1e, !PT ;  /* 0x0000000002007212 */ /* 0x000fe400078e1e03 */
[----:B------:R-:W-:Y:S01]  /*0930*/  SHF.R.S32.HI R2, RZ, 0x2, R16 ;  /* 0x00000002ff027819 */ /* 0x000fe20000011410 */
[----:B------:R-:W-:Y:S02]  /*0940*/  IMAD.IADD R226, R5, 0x1, R6 ;  /* 0x0000000105e27824 */ /* 0x000fe400078e0206 */
[----:B------:R-:W-:Y:S02]  /*0950*/  IMAD.SHL.U32 R5, R15, 0x40, RZ ;  /* 0x000000400f057824 */ /* 0x000fe400078e00ff */
[----:B------:R-:W-:Y:S02]  /*0960*/  IMAD R246, R12, 0x10, R2 ;  /* 0x000000100cf67824 */ /* 0x000fe400078e0202 */
[----:B------:R-:W-:Y:S01]  /*0970*/  IMAD.IADD R8, R8, 0x1, R0 ;  /* 0x0000000108087824 */ /* 0x000fe200078e0200 */
[----:B------:R-:W-:Y:S01]  /*0980*/  LOP3.LUT R5, R5, 0x1c0, RZ, 0xc0, !PT ;  /* 0x000001c005057812 */ /* 0x000fe200078ec0ff */
[----:B------:R-:W-:Y:S01]  /*0990*/  IMAD.U32 R0, RZ, RZ, UR6 ;  /* 0x00000006ff007e24 */ /* 0x000fe2000f8e00ff */
[----:B------:R-:W-:Y:S01]  /*09a0*/  IADD3 R2, R246, -0x40, RZ ;  /* 0xffffffc0f6027810 */ /* 0x000fe20007ffe0ff */
[----:B------:R-:W-:Y:S01]  /*09b0*/  IMAD.SHL.U32 R0, R11, 0x40, RZ ;  /* 0x000000400b007824 */ /* 0x000fe200078e00ff */
[--C-:B------:R-:W-:Y:S01]  /*09c0*/  SHF.R.U32.HI R6, RZ, 0x3, R5.reuse ;  /* 0x00000003ff067819 */ /* 0x100fe20000011605 */
[----:B------:R-:W-:Y:S01]  /*09d0*/  IMAD.SHL.U32 R226, R226, 0x2, RZ ;  /* 0x00000002e2e27824 */ /* 0x000fe200078e00ff */
[----:B------:R-:W-:Y:S01]  /*09e0*/  LEA R252, R8, 0xc000, 0x1 ;  /* 0x0000c00008fc7811 */ /* 0x000fe200078e08ff */
[----:B-1----:R-:W-:Y:S01]  /*09f0*/  IMAD.SHL.U32 R4, R9, 0x10, RZ ;  /* 0x0000001009047824 */ /* 0x002fe200078e00ff */
[----:B------:R-:W-:Y:S01]  /*0a00*/  LOP3.LUT R0, R0, 0xfffffe00, RZ, 0xc0, !PT ;  /* 0xfffffe0000007812 */ /* 0x000fe200078ec0ff */
[----:B------:R-:W-:Y:S01]  /*0a10*/  IMAD.IADD R229, R226, 0x1, R228 ;  /* 0x00000001e2e57824 */ /* 0x000fe200078e02e4 */
[----:B------:R-:W-:-:S02]  /*0a20*/  LOP3.LUT R210, R6, R210, R5, 0x1e, !PT ;  /* 0x000000d206d27212 */ /* 0x000fc400078e1e05 */
[----:B------:R-:W-:Y:S01]  /*0a30*/  LOP3.LUT R7, R3, 0x10, R4, 0xf8, !PT ;  /* 0x0000001003077812 */ /* 0x000fe200078ef804 */
[----:B------:R-:W-:Y:S01]  /*0a40*/  IMAD.SHL.U32 R3, R9, 0x8, RZ ;  /* 0x0000000809037824 */ /* 0x000fe200078e00ff */
[----:B------:R-:W-:Y:S02]  /*0a50*/  SHF.R.S32.HI R4, RZ, 0x1f, R2 ;  /* 0x0000001fff047819 */ /* 0x000fe40000011402 */
[----:B------:R-:W-:Y:S02]  /*0a60*/  LOP3.LUT R210, R210, R0, RZ, 0xfc, !PT ;  /* 0x00000000d2d27212 */ /* 0x000fe400078efcff */
[----:B------:R-:W-:Y:S01]  /*0a70*/  SHF.L.U64.HI R2, R2, 0x2, R4 ;  /* 0x0000000202027819 */ /* 0x000fe20000010204 */
[----:B------:R-:W-:Y:S01]  /*0a80*/  IMAD R4, R12, 0x400, R0 ;  /* 0x000004000c047824 */ /* 0x000fe200078e0200 */
[----:B------:R-:W-:Y:S02]  /*0a90*/  LOP3.LUT R2, R6, R7, R5, 0x1e, !PT ;  /* 0x0000000706027212 */ /* 0x000fe400078e1e05 */
[----:B------:R-:W-:-:S02]  /*0aa0*/  IADD3 R9, R252, 0x420, RZ ;  /* 0x00000420fc097810 */ /* 0x000fc40007ffe0ff */
[----:B------:R-:W-:Y:S01]  /*0ab0*/  LOP3.LUT R221, R2, R0, RZ, 0xfc, !PT ;  /* 0x0000000002dd7212 */ /* 0x000fe200078efcff */
[----:B------:R-:W-:Y:S01]  /*0ac0*/  IMAD.MOV.U32 R2, RZ, RZ, 0x20 ;  /* 0x00000020ff027424 */ /* 0x000fe200078e00ff */
[----:B------:R-:W-:Y:S01]  /*0ad0*/  @P1 IADD3 R9, R252, 0x3e0, RZ ;  /* 0x000003e0fc091810 */ /* 0x000fe20007ffe0ff */
[----:B------:R-:W-:Y:S01]  /*0ae0*/  IMAD.MOV.U32 R0, RZ, RZ, 0x40 ;  /* 0x00000040ff007424 */ /* 0x000fe200078e00ff */
[----:B------:R-:W-:Y:S02]  /*0af0*/  LOP3.LUT R3, R5, 0x8, R3, 0xf8, !PT ;  /* 0x0000000805037812 */ /* 0x000fe400078ef803 */
[----:B------:R-:W-:Y:S02]  /*0b00*/  SEL R215, R2, 0xffffffe0, !P4 ;  /* 0xffffffe002d77807 */ /* 0x000fe40006000000 */
[----:B------:R-:W-:Y:S02]  /*0b10*/  SEL R216, R0, 0xffffffc0, !P3 ;  /* 0xffffffc000d87807 */ /* 0x000fe40005800000 */
[----:B------:R-:W-:Y:S01]  /*0b20*/  SEL R2, R2, 0xffffffe0, !P1 ;  /* 0xffffffe002027807 */ /* 0x000fe20004800000 */
[----:B------:R-:W-:Y:S01]  /*0b30*/  IMAD.IADD R215, R214, 0x1, R215 ;  /* 0x00000001d6d77824 */ /* 0x000fe200078e02d7 */
[----:B------:R-:W-:Y:S01]  /*0b40*/  SEL R0, R0, 0xffffffc0, !P2 ;  /* 0xffffffc000007807 */ /* 0x000fe20005000000 */
[----:B------:R-:W-:Y:S01]  /*0b50*/  IMAD.IADD R217, R214, 0x1, R216 ;  /* 0x00000001d6d97824 */ /* 0x000fe200078e02d8 */
[----:B------:R-:W-:Y:S01]  /*0b60*/  LOP3.LUT R3, R3, R6, RZ, 0x3c, !PT ;  /* 0x0000000603037212 */ /* 0x000fe200078e3cff */
[----:B------:R-:W-:Y:S01]  /*0b70*/  IMAD.IADD R227, R226, 0x1, R2 ;  /* 0x00000001e2e37824 */ /* 0x000fe200078e0202 */
[----:B------:R-:W-:Y:S01]  /*0b80*/  LEA R210, R210, 0xc000, 0x1 ;  /* 0x0000c000d2d27811 */ /* 0x000fe200078e08ff */
[----:B------:R-:W-:-:S02]  /*0b90*/  IMAD.IADD R10, R2, 0x1, R252 ;  /* 0x00000001020a7824 */ /* 0x000fc400078e02fc */
[--C-:B------:R-:W-:Y:S02]  /*0ba0*/  IMAD.IADD R2, R252, 0x1, R0.reuse ;  /* 0x00000001fc027824 */ /* 0x100fe400078e0200 */
[----:B------:R-:W-:Y:S01]  /*0bb0*/  IMAD.IADD R219, R4, 0x1, R3 ;  /* 0x0000000104db7824 */ /* 0x000fe200078e0203 */
[----:B------:R-:W-:Y:S01]  /*0bc0*/  STL [R1+0x8], R10 ;  /* 0x0000080a01007387 */ /* 0x000fe20000100800 */
[----:B------:R-:W-:Y:S02]  /*0bd0*/  IMAD.IADD R216, R216, 0x1, R215 ;  /* 0x00000001d8d87824 */ /* 0x000fe400078e02d7 */
[----:B------:R-:W-:Y:S01]  /*0be0*/  IMAD.IADD R228, R228, 0x1, R227 ;  /* 0x00000001e4e47824 */ /* 0x000fe200078e02e3 */
[----:B------:R1:W-:Y:S04]  /*0bf0*/  STL [R1], R2 ;  /* 0x0000000201007387 */ /* 0x0003e80000100800 */
[----:B------:R2:W-:Y:S01]  /*0c00*/  STL [R1+0x14], R9 ;  /* 0x0000140901007387 */ /* 0x0005e20000100800 */
[----:B-1----:R-:W-:-:S02]  /*0c10*/  IMAD.IADD R2, R10, 0x1, R0 ;  /* 0x000000010a027824 */ /* 0x002fc400078e0200 */
[----:B------:R-:W-:-:S03]  /*0c20*/  IMAD.IADD R0, R0, 0x1, R9 ;  /* 0x0000000100007824 */ /* 0x000fc600078e0209 */
[----:B------:R2:W-:Y:S04]  /*0c30*/  STL [R1+0xc], R2 ;  /* 0x00000c0201007387 */ /* 0x0005e80000100800 */
[----:B------:R2:W-:Y:S02]  /*0c40*/  STL [R1+0x10], R0 ;  /* 0x0000100001007387 */ /* 0x0005e40000100800 */
.L_x_458:
        /* <DEDUP_REMOVED lines=12> */
[----:B-123--:R-:W-:Y:S01]  /*0d10*/  IMAD.U32 R2, RZ, RZ, UR4 ;  /* 0x00000004ff027e24 */ /* 0x00efe2000f8e00ff */
        /* <DEDUP_REMOVED lines=19> */
[----:B-----5:R-:W5:Y:S01]  /*0e50*/  @!P1 LDG.E R0, [R2.64] ;  /* 0x0000000a02009981 */ /* 0x020f62000c1e1900 */
        /* <DEDUP_REMOVED lines=20> */
.L_x_386:
        /* <DEDUP_REMOVED lines=21> */
[----:B------:R-:W-:Y:S02]  /*10f0*/  UIADD3 UR6, UR13, 0x80, UR22 ;  /* 0x000000800d067890 */ /* 0x000fe4000fffe016 */
[----:B------:R-:W-:Y:S02]  /*1100*/  ULDC.64 UR4, c[0x0][0x190] ;  /* 0x0000640000047ab9 */ /* 0x000fe40000000a00 */
[----:B------:R-:W-:Y:S02]  /*1110*/  ULDC UR7, c[0x0][0x2e4] ;  /* 0x0000b90000077ab9 */ /* 0x000fe40000000800 */
[----:B------:R-:W-:Y:S02]  /*1120*/  UIMAD UR19, UR18, UR5, URZ ;  /* 0x00000005121372a4 */ /* 0x000fe4000f8e023f */
[----:B------:R-:W-:Y:S02]  /*1130*/  UIMAD.WIDE.U32 UR16, UR18, UR4, URZ ;  /* 0x00000004121072a5 */ /* 0x000fe4000f8e003f */
[----:B------:R-:W-:-:S02]  /*1140*/  UIADD3 UR5, UR13, 0x3f, URZ ;  /* 0x0000003f0d057890 */ /* 0x000fc4000fffe03f */
[----:B------:R-:W-:Y:S02]  /*1150*/  UIADD3 UR4, UR6, UR7, -UR9 ;  /* 0x0000000706047290 */ /* 0x000fe4000fffe809 */
[----:B------:R-:W-:Y:S02]  /*1160*/  USHF.R.S32.HI UR8, URZ, 0x1f, UR5 ;  /* 0x0000001f3f087899 */ /* 0x000fe40008011405 */
[----:B------:R-:W-:Y:S02]  /*1170*/  UIADD3 UR4, UR4, 0x3f, URZ ;  /* 0x0000003f04047890 */ /* 0x000fe4000fffe03f */
[----:B------:R-:W-:Y:S02]  /*1180*/  ULEA.HI UR14, UR8, UR5, URZ, 0x6 ;  /* 0x00000005080e7291 */ /* 0x000fe4000f8f303f */
[----:B------:R-:W-:Y:S02]  /*1190*/  USHF.R.S32.HI UR5, URZ, 0x1f, UR4 ;  /* 0x0000001f3f057899 */ /* 0x000fe40008011404 */
[----:B------:R-:W-:-:S02]  /*11a0*/  ULDC.64 UR6, c[0x0][0x178] ;  /* 0x00005e0000067ab9 */ /* 0x000fc40000000a00 */
[----:B------:R-:W-:Y:S02]  /*11b0*/  ULEA.HI UR12, UR5, UR4, URZ, 0x6 ;  /* 0x00000004050c7291 */ /* 0x000fe4000f8f303f */
[----:B-1----:R-:W-:Y:S02]  /*11c0*/  UISETP.NE.AND UP0, UPT, UR27, -0x1, UPT ;  /* 0xffffffff1b00788c */ /* 0x002fe4000bf05270 */
[----:B------:R-:W-:Y:S02]  /*11d0*/  UISETP.NE.AND UP3, UPT, UR18, -0x1, UPT ;  /* 0xffffffff1200788c */ /* 0x000fe4000bf65270 */
[----:B------:R-:W-:Y:S02]  /*11e0*/  UIMAD UR8, UR40, UR6, URZ ;  /* 0x00000006280872a4 */ /* 0x000fe4000f8e023f */
[----:B------:R-:W-:Y:S01]  /*11f0*/  UIMAD.WIDE.U32 UR4, UR34, UR6, URZ ;  /* 0x00000006220472a5 */ /* 0x000fe2000f8e003f */
[----:B------:R-:W-:Y:S01]  /*1200*/  PLOP3.LUT P1, PT, PT, PT, UP0, 0x80, 0x0 ;  /* 0x000000000000781c */ /* 0x000fe20003f2f008 */
[----:B------:R-:W-:-:S02]  /*1210*/  UIMAD UR6, UR34, UR7, UR8 ;  /* 0x00000007220672a4 */ /* 0x000fc4000f8e0208 */
[----:B------:R-:W-:Y:S02]  /*1220*/  USEL UR37, UR4, UR16, !UP3 ;  /* 0x0000001004257287 */ /* 0x000fe4000d800000 */
[----:B------:R-:W-:Y:S02]  /*1230*/  USHF.R.S32.HI UR7, URZ, 0x6, UR14 ;  /* 0x000000063f077899 */ /* 0x000fe4000801140e */
[----:B------:R-:W-:Y:S02]  /*1240*/  USHF.R.S32.HI UR4, URZ, 0x6, UR12 ;  /* 0x000000063f047899 */ /* 0x000fe4000801140c */
[----:B------:R-:W-:Y:S02]  /*1250*/  UIADD3 UR35, UR5, UR6, URZ ;  /* 0x0000000605237290 */ /* 0x000fe4000fffe03f */
[----:B------:R-:W-:Y:S02]  /*1260*/  UISETP.LT.AND UP2, UPT, UR7, UR4, UPT ;  /* 0x000000040700728c */ /* 0x000fe4000bf41270 */
[----:B------:R-:W-:-:S02]  /*1270*/  @UP0 UIADD3 UR6, UR21, UR27, URZ ;  /* 0x0000001b15060290 */ /* 0x000fc4000fffe03f */
[----:B------:R-:W-:Y:S02]  /*1280*/  ULDC.64 UR14, c[0x0][0x198] ;  /* 0x00006600000e7ab9 */ /* 0x000fe40000000a00 */
[----:B------:R-:W-:Y:S02]  /*1290*/  USEL UR33, UR7, UR4, UP2 ;  /* 0x0000000407217287 */ /* 0x000fe40009000000 */
[----:B------:R-:W-:Y:S02]  /*12a0*/  @UP0 UIMAD.WIDE.U32 UR4, UR6, UR14, URZ ;  /* 0x0000000e060402a5 */ /* 0x000fe4000f8e003f */
[----:B------:R-:W-:Y:S02]  /*12b0*/  @UP3 UIADD3 UR35, UR17, UR19, URZ ;  /* 0x0000001311233290 */ /* 0x000fe4000fffe03f */
[----:B------:R-:W-:Y:S02]  /*12c0*/  ULEA UR17, UR33, 0xffffffc0, 0x6 ;  /* 0xffffffc021117891 */ /* 0x000fe4000f8e303f */
[----:B------:R-:W-:-:S02]  /*12d0*/  @UP0 UIMAD UR26, UR6, UR15, UR5 ;  /* 0x0000000f061a02a4 */ /* 0x000fc4000f8e0205 */
[----:B------:R-:W-:Y:S02]  /*12e0*/  USHF.R.S32.HI UR32, URZ, 0x1f, UR17 ;  /* 0x0000001f3f207899 */ /* 0x000fe40008011411 */
        /* <DEDUP_REMOVED lines=9> */
[----:B------:R-:W-:Y:S02]  /*1380*/  UIMAD.WIDE.U32 UR4, UR34, UR6, UR4 ;  /* 0x00000006220472a5 */ /* 0x000fe4000f8e0004 */
[----:B------:R-:W-:-:S04]  /*1390*/  UIMAD UR6, UR40, UR6, URZ ;  /* 0x00000006280672a4 */ /* 0x000fc8000f8e023f */
[----:B------:R-:W-:Y:S02]  /*13a0*/  UIMAD UR6, UR34, UR7, UR6 ;  /* 0x00000007220672a4 */ /* 0x000fe4000f8e0206 */
[----:B------:R-:W-:Y:S02]  /*13b0*/  UMOV UR24, UR4 ;  /* 0x0000000400187c82 */ /* 0x000fe40008000000 */
[----:B------:R-:W-:Y:S02]  /*13c0*/  UIADD3 UR26, UR5, UR6, URZ ;  /* 0x00000006051a7290 */ /* 0x000fe4000fffe03f */
.L_x_388:
        /* <DEDUP_REMOVED lines=8> */
[----:B------:R-:W-:-:S04]  /*1450*/  UIMAD UR6, UR6, UR4, URZ ;  /* 0x00000004060672a4 */ /* 0x000fc8000f8e023f */
[----:B------:R-:W-:-:S03]  /*1460*/  UIMAD UR8, UR21, UR5, UR6 ;  /* 0x00000005150872a4 */ /* 0x000fc6000f8e0206 */
[----:B------:R-:W-:Y:S02]  /*1470*/  ULDC.64 UR6, c[0x0][0x188] ;  /* 0x0000620000067ab9 */ /* 0x000fe40000000a00 */
[----:B------:R-:W-:-:S04]  /*1480*/  UIMAD UR5, UR40, UR6, URZ ;  /* 0x00000006280572a4 */ /* 0x000fc8000f8e023f */
[----:B------:R-:W-:Y:S02]  /*1490*/  UIMAD UR7, UR34, UR7, UR5 ;  /* 0x00000007220772a4 */ /* 0x000fe4000f8e0205 */
[----:B------:R-:W-:-:S04]  /*14a0*/  UIMAD.WIDE.U32 UR4, UR21, UR4, URZ ;  /* 0x00000004150472a5 */ /* 0x000fc8000f8e003f */
[----:B------:R-:W-:-:S04]  /*14b0*/  UIADD3 UR5, UR5, UR8, URZ ;  /* 0x0000000805057290 */ /* 0x000fc8000fffe03f */
[----:B------:R-:W-:-:S04]  /*14c0*/  UIMAD.WIDE.U32 UR4, UR34, UR6, UR4 ;  /* 0x00000006220472a5 */ /* 0x000fc8000f8e0004 */
[----:B------:R-:W-:-:S03]  /*14d0*/  UIADD3 UR28, UR5, UR7, URZ ;  /* 0x00000007051c7290 */ /* 0x000fc6000fffe03f */
[----:B------:R-:W-:Y:S02]  /*14e0*/  UMOV UR25, UR4 ;  /* 0x0000000400197c82 */ /* 0x000fe40008000000 */
.L_x_389:
        /* <DEDUP_REMOVED lines=8> */
[----:B------:R-:W-:Y:S02]  /*1570*/  USHF.R.S32.HI UR23, URZ, 0x1f, UR22 ;  /* 0x0000001f3f177899 */ /* 0x000fe40008011416 */
[----:B------:R-:W-:-:S02]  /*1580*/  @UP3 UMOV UR19, UR4 ;  /* 0x0000000400133c82 */ /* 0x000fc40008000000 */
[----:B------:R-:W-:Y:S02]  /*1590*/  ULDC.64 UR4, c[0x0][0x368] ;  /* 0x0000da0000047ab9 */ /* 0x000fe40000000a00 */
[----:B------:R-:W-:-:S04]  /*15a0*/  @!UP3 UIMAD UR6, UR40, UR4, URZ ;  /* 0x000000042806b2a4 */ /* 0x000fc8000f8e023f */
[----:B------:R-:W-:Y:S01]  /*15b0*/  @!UP3 UIMAD UR6, UR34, UR5, UR6 ;  /* 0x000000052206b2a4 */ /* 0x000fe2000f8e0206 */
[----:B-1----:R-:W1:Y:S01]  /*15c0*/  MUFU.RCP R2, R2 ;  /* 0x0000000200027308 */ /* 0x002e620000001000 */
[----:B------:R-:W-:-:S04]  /*15d0*/  @!UP3 UIMAD.WIDE.U32 UR4, UR34, UR4, URZ ;  /* 0x000000042204b2a5 */ /* 0x000fc8000f8e003f */
[----:B------:R-:W-:Y:S02]  /*15e0*/  @!UP3 UIADD3 UR31, UR5, UR6, URZ ;  /* 0x00000006051fb290 */ /* 0x000fe4000fffe03f */
[----:B------:R-:W-:Y:S02]  /*15f0*/  UIMAD UR6, UR39, UR18, URZ ;  /* 0x00000012270672a4 */ /* 0x000fe4000f8e023f */
[----:B------:R-:W-:Y:S02]  /*1600*/  @!UP3 UMOV UR19, UR4 ;  /* 0x000000040013bc82 */ /* 0x000fe40008000000 */
[----:B------:R-:W-:Y:S01]  /*1610*/  UIMAD UR4, UR40, UR8, UR55 ;  /* 0x00000008280472a4 */ /* 0x000fe2000f8e0237 */
[----:B------:R-:W2:Y:S03]  /*1620*/  S2UR UR8, SR_CTAID.X ;  /* 0x00000000000879c3 */ /* 0x000ea60000002500 */
[----:B------:R-:W-:Y:S01]  /*1630*/  UIADD3 UR4, UR47, UR4, URZ ;  /* 0x000000042f047290 */ /* 0x000fe2000fffe03f */
[----:B-1----:R-:W-:-:S03]  /*1640*/  IADD3 R2, R2, 0xffffffe, RZ ;  /* 0x0ffffffe02027810 */ /* 0x002fc60007ffe0ff */
[----:B------:R-:W-:Y:S01]  /*1650*/  UIMAD UR4, UR38, UR4, UR54 ;  /* 0x00000004260472a4 */ /* 0x000fe2000f8e0236 */
[----:B------:R-:W1:Y:S03]  /*1660*/  F2I.FTZ.U32.TRUNC.NTZ R3, R2 ;  /* 0x0000000200037305 */ /* 0x000e66000021f000 */
[----:B------:R-:W-:Y:S02]  /*1670*/  UIADD3 UR14, UR45, UR4, URZ ;  /* 0x000000042d0e7290 */ /* 0x000fe4000fffe03f */
[----:B------:R-:W-:-:S04]  /*1680*/  UIMAD.WIDE.U32 UR4, UR38, UR18, URZ ;  /* 0x00000012260472a5 */ /* 0x000fc8000f8e003f */
[----:B------:R-:W-:Y:S02]  /*1690*/  @UP3 UIADD3 UR14, UR5, UR6, URZ ;  /* 0x00000006050e3290 */ /* 0x000fe4000fffe03f */
[----:B------:R-:W-:Y:S02]  /*16a0*/  USEL UR16, UR44, UR4, !UP3 ;  /* 0x000000042c107287 */ /* 0x000fe4000d800000 */
[----:B------:R-:W-:Y:S01]  /*16b0*/  ULDC.64 UR6, c[0x0][0x3d8] ;  /* 0x0000f60000067ab9 */ /* 0x000fe20000000a00 */
[----:B-1----:R-:W-:Y:S01]  /*16c0*/  IMAD.MOV R0, RZ, RZ, -R3 ;  /* 0x000000ffff007224 */ /* 0x002fe200078e0a03 */
[----:B--2---:R-:W-:Y:S01]  /*16d0*/  UIMAD.WIDE.U32 UR4, UR8, UR6, URZ ;  /* 0x00000006080472a5 */ /* 0x004fe2000f8e003f */
[----:B------:R-:W-:Y:S02]  /*16e0*/  IMAD.MOV.U32 R2, RZ, RZ, RZ ;  /* 0x000000ffff027224 */ /* 0x000fe400078e00ff */
[----:B------:R-:W-:Y:S01]  /*16f0*/  IMAD R0, R0, R5, RZ ;  /* 0x0000000500007224 */ /* 0x000fe200078e02ff */
[----:B------:R-:W-:-:S02]  /*1700*/  USEL UR15, UR4, URZ, UP6 ;  /* 0x0000003f040f7287 */ /* 0x000fc4000b000000 */
[----:B------:R-:W-:Y:S01]  /*1710*/  UIMAD UR7, UR8, UR7, UR5 ;  /* 0x00000007080772a4 */ /* 0x000fe2000f8e0205 */
[----:B------:R-:W-:Y:S01]  /*1720*/  IMAD.HI.U32 R0, R3, R0, R2 ;  /* 0x0000000003007227 */ /* 0x000fe200078e0002 */
[----:B------:R-:W-:Y:S02]  /*1730*/  USHF.L.U64.HI UR4, UR34, 0x7, UR40 ;  /* 0x0000000722047899 */ /* 0x000fe40008010228 */
[----:B------:R-:W-:Y:S01]  /*1740*/  USHF.L.U32 UR8, UR34, 0x7, URZ ;  /* 0x0000000722087899 */ /* 0x000fe2000800063f */
[----:B------:R-:W-:Y:S01]  /*1750*/  IMAD.MOV.U32 R2, RZ, RZ, R4 ;  /* 0x000000ffff027224 */ /* 0x000fe200078e0004 */
[----:B------:R-:W-:Y:S02]  /*1760*/  USEL UR5, UR4, URZ, UP1 ;  /* 0x0000003f04057287 */ /* 0x000fe40008800000 */
[----:B------:R-:W-:Y:S01]  /*1770*/  USEL UR4, UR8, URZ, UP1 ;  /* 0x0000003f08047287 */ /* 0x000fe20008800000 */
[----:B------:R-:W-:Y:S02]  /*1780*/  IMAD.HI.U32 R0, R0, R2, RZ ;  /* 0x0000000200007227 */ /* 0x000fe400078e00ff */
[----:B------:R-:W-:-:S02]  /*1790*/  ULDC UR8, c[0x0][0x234] ;  /* 0x00008d0000087ab9 */ /* 0x000fc40000000800 */
[----:B------:R-:W-:Y:S01]  /*17a0*/  IMAD.MOV R3, RZ, RZ, -R0 ;  /* 0x000000ffff037224 */ /* 0x000fe200078e0a00 */
[----:B------:R-:W-:-:S03]  /*17b0*/  UIADD3 UR4, UP1, UR17, UR4, URZ ;  /* 0x0000000411047290 */ /* 0x000fc6000ff3e03f */
[C---:B------:R-:W-:Y:S01]  /*17c0*/  IMAD R2, R5.reuse, R3, R2 ;  /* 0x0000000305027224 */ /* 0x040fe200078e0202 */
[----:B------:R-:W-:Y:S02]  /*17d0*/  UIADD3.X UR6, UR32, UR5, URZ, UP1, !UPT ;  /* 0x0000000520067290 */ /* 0x000fe40008ffe43f */
[----:B------:R-:W-:Y:S02]  /*17e0*/  UIMAD UR5, UR39, UR4, URZ ;  /* 0x00000004270572a4 */ /* 0x000fe4000f8e023f */
[----:B------:R-:W-:Y:S02]  /*17f0*/  ISETP.GT.U32.AND P0, PT, R5, R2, PT ;  /* 0x000000020500720c */ /* 0x000fe40003f04070 */
[----:B------:R-:W-:Y:S02]  /*1800*/  UIMAD UR6, UR38, UR6, UR5 ;  /* 0x00000006260672a4 */ /* 0x000fe4000f8e0205 */
[----:B------:R-:W-:-:S04]  /*1810*/  @UP5 USEL UR5, UR57, UR18, !UP3 ;  /* 0x0000001239055287 */ /* 0x000fc8000d800000 */
[----:B------:R-:W-:Y:S02]  /*1820*/  @UP5 UIMAD UR12, UR36, UR8, UR5 ;  /* 0x00000008240c52a4 */ /* 0x000fe4000f8e0205 */
[----:B------:R-:W-:Y:S02]  /*1830*/  UIMAD.WIDE.U32 UR4, UR38, UR4, URZ ;  /* 0x00000004260472a5 */ /* 0x000fe4000f8e003f */
[----:B------:R-:W-:Y:S01]  /*1840*/  USEL UR8, UR7, URZ, UP6 ;  /* 0x0000003f07087287 */ /* 0x000fe2000b000000 */
[----:B------:R-:W-:Y:S01]  /*1850*/  @!P0 IMAD.IADD R2, R2, 0x1, -R5 ;  /* 0x0000000102028824 */ /* 0x000fe200078e0a05 */
[----:B------:R-:W-:Y:S01]  /*1860*/  @!P0 IADD3 R0, R0, 0x1, RZ ;  /* 0x0000000100008810 */ /* 0x000fe20007ffe0ff */
[----:B------:R-:W-:Y:S01]  /*1870*/  @!UP5 UMOV UR12, UR52 ;  /* 0x00000034000cdc82 */ /* 0x000fe20008000000 */
[----:B------:R-:W-:Y:S01]  /*1880*/  ISETP.LE.AND P0, PT, RZ, UR59, PT ;  /* 0x0000003bff007c0c */ /* 0x000fe2000bf03270 */
[----:B------:R-:W-:Y:S01]  /*1890*/  UIADD3 UR7, UR5, UR6, URZ ;  /* 0x0000000605077290 */ /* 0x000fe2000fffe03f */
        /* <DEDUP_REMOVED lines=13> */
.L_x_390:
[----:B------:R-:W-:Y:S02]  /*1970*/  UMOV UR6, UR53 ;  /* 0x0000003500067c82 */ /* 0x000fe40008000000 */
.L_x_391:
[----:B------:R-:W-:Y:S01]  /*1980*/  UIADD3 UR4, UP4, UP3, UR4, UR48, UR50 ;  /* 0x0000003004047290 */ /* 0x000fe2000fb9e032 */
[----:B------:R-:W1:Y:S01]  /*1990*/  S2R R17, SR_TID.X ;  /* 0x0000000000117919 */ /* 0x000e620000002100 */
[----:B------:R-:W-:Y:S01]  /*19a0*/  IMAD.U32 R10, RZ, RZ, UR11 ;  /* 0x0000000bff0a7e24 */ /* 0x000fe2000f8e00ff */
[----:B------:R-:W-:Y:S01]  /*19b0*/  UMOV UR18, 0x4 ;  /* 0x0000000400127882 */ /* 0x000fe20000000000 */
[----:B------:R-:W-:Y:S01]  /*19c0*/  IMAD.U32 R9, RZ, RZ, UR10 ;  /* 0x0000000aff097e24 */ /* 0x000fe2000f8e00ff */
[----:B------:R-:W-:Y:S01]  /*19d0*/  UIADD3 UR30, UP2, UP1, UR15, UR4, UR16 ;  /* 0x000000040f1e7290 */ /* 0x000fe2000f95e010 */
[----:B------:R-:W-:Y:S01]  /*19e0*/  SHF.R.S32.HI R237, RZ, 0x1f, R236 ;  /* 0x0000001fffed7819 */ /* 0x000fe200000114ec */
[----:B------:R-:W-:Y:S01]  /*19f0*/  UIADD3.X UR4, UR7, UR51, UR56, UP4, UP3 ;  /* 0x0000003307047290 */ /* 0x000fe2000a7e6438 */
[----:B------:R-:W-:Y:S01]  /*1a00*/  IMAD.U32 R8, RZ, RZ, UR17 ;  /* 0x00000011ff087e24 */ /* 0x000fe2000f8e00ff */
[----:B------:R-:W-:Y:S01]  /*1a10*/  ULDC.64 UR10, c[0x0][0x200] ;  /* 0x00008000000a7ab9 */ /* 0x000fe20000000a00 */
[----:B------:R-:W-:Y:S01]  /*1a20*/  BSSY B1, `(.L_x_387) ;  /* 0x000091d000017945 */ /* 0x000fe20003800000 */
[----:B------:R-:W-:-:S03]  /*1a30*/  UIADD3.X UR29, UR8, UR4, UR14, UP2, UP1 ;  /* 0x00000004081d7290 */ /* 0x000fc600097e240e */
[----:B------:R-:W-:Y:S02]  /*1a40*/  ULDC.64 UR4, c[0x0][0x1a8] ;  /* 0x00006a0000047ab9 */ /* 0x000fe40000000a00 */
[----:B------:R-:W-:-:S04]  /*1a50*/  UIMAD UR4, UR60, UR4, URZ ;  /* 0x000000043c0472a4 */ /* 0x000fc8000f8e023f */
[----:B------:R-:W-:-:S03]  /*1a60*/  UIMAD UR14, UR36, UR5, UR4 ;  /* 0x00000005240e72a4 */ /* 0x000fc6000f8e0204 */
[----:B------:R-:W-:Y:S02]  /*1a70*/  ULDC.64 UR4, c[0x0][0x378] ;  /* 0x0000de0000047ab9 */ /* 0x000fe40000000a00 */
[----:B------:R-:W-:Y:S01]  /*1a80*/  UIMAD UR4, UR60, UR4, URZ ;  /* 0x000000043c0472a4 */ /* 0x000fe2000f8e023f */
[----:B-1----:R-:W-:-:S03]  /*1a90*/  SHF.R.S32.HI R18, RZ, 0x1f, R17 ;  /* 0x0000001fff127819 */ /* 0x002fc60000011411 */
[----:B------:R-:W-:Y:S01]  /*1aa0*/  UIMAD UR8, UR36, UR5, UR4 ;  /* 0x00000005240872a4 */ /* 0x000fe2000f8e0204 */
[----:B------:R-:W-:Y:S02]  /*1ab0*/  LEA.HI R2, R18, R17, RZ, 0x3 ;  /* 0x0000001112027211 */ /* 0x000fe400078f18ff */
[----:B------:R-:W-:Y:S02]  /*1ac0*/  ULDC.64 UR4, c[0x0][0x370] ;  /* 0x0000dc0000047ab9 */ /* 0x000fe40000000a00 */
[----:B------:R-:W-:Y:S01]  /*1ad0*/  UIMAD UR4, UR32, UR4, URZ ;  /* 0x00000004200472a4 */ /* 0x000fe2000f8e023f */
[----:B------:R-:W-:-:S03]  /*1ae0*/  SHF.R.S32.HI R2, RZ, 0x3, R2 ;  /* 0x00000003ff027819 */ /* 0x000fc60000011402 */
[----:B------:R-:W-:Y:S01]  /*1af0*/  UIMAD UR7, UR17, UR5, UR4 ;  /* 0x00000005110772a4 */ /* 0x000fe2000f8e0204 */
[----:B------:R-:W-:Y:S01]  /*1b00*/  SHF.R.S32.HI R16, RZ, 0x1f, R2 ;  /* 0x0000001fff107819 */ /* 0x000fe20000011402 */
[----:B------:R-:W-:Y:S01]  /*1b10*/  UIADD3 UR4, UR17, UR12, URZ ;  /* 0x0000000c11047290 */ /* 0x000fe2000fffe03f */
[----:B------:R-:W-:Y:S01]  /*1b20*/  IADD3 R0, P0, R2, UR17, RZ ;  /* 0x0000001102007c10 */ /* 0x000fe2000ff1e0ff */
[----:B------:R-:W-:Y:S02]  /*1b30*/  UIADD3 UR12, UR33, -0x1, URZ ;  /* 0xffffffff210c7890 */ /* 0x000fe4000fffe03f */
[----:B------:R-:W-:Y:S01]  /*1b40*/  UIMAD.WIDE UR4, UR4, UR18, UR10 ;  /* 0x00000012040472a5 */ /* 0x000fe2000f8e020a */
[----:B------:R-:W-:Y:S01]  /*1b50*/  IADD3.X R3, R16, UR32, RZ, P0, !PT ;  /* 0x0000002010037c10 */ /* 0x000fe200087fe4ff */
[----:B------:R-:W-:Y:S01]  /*1b60*/  IMAD.WIDE.U32 R4, R0, c[0x0][0x190], R236 ;  /* 0x0000640000047a25 */ /* 0x000fe200078e00ec */
[----:B------:R-:W-:Y:S02]  /*1b70*/  ULDC.64 UR10, c[0x0][0x3c8] ;  /* 0x0000f200000a7ab9 */ /* 0x000fe40000000a00 */
[----:B------:R-:W-:Y:S01]  /*1b80*/  ULDC UR32, c[0x0][0x2e8] ;  /* 0x0000ba0000207ab9 */ /* 0x000fe20000000800 */
[----:B------:R-:W-:Y:S01]  /*1b90*/  IMAD R3, R3, c[0x0][0x190], RZ ;  /* 0x0000640003037a24 */ /* 0x000fe200078e02ff */
[----:B------:R-:W-:Y:S01]  /*1ba0*/  UMOV UR16, UR4 ;  /* 0x0000000400107c82 */ /* 0x000fe20008000000 */
[----:B------:R-:W-:Y:S01]  /*1bb0*/  IADD3 R6, P0, R4, UR37, RZ ;  /* 0x0000002504067c10 */ /* 0x000fe2000ff1e0ff */
[----:B------:R-:W-:Y:S01]  /*1bc0*/  UIADD3 UR4, UR17, UR6, URZ ;  /* 0x0000000611047290 */ /* 0x000fe2000fffe03f */
[----:B------:R-:W-:Y:S01]  /*1bd0*/  IMAD R0, R0, c[0x0][0x194], R3 ;  /* 0x0000650000007a24 */ /* 0x000fe200078e0203 */
[----:B------:R-:W-:Y:S01]  /*1be0*/  UMOV UR15, UR5 ;  /* 0x00000005000f7c82 */ /* 0x000fe20008000000 */
[----:B------:R-:W-:Y:S01]  /*1bf0*/  LEA.HI R3, R18, R17, RZ, 0x5 ;  /* 0x0000001112037211 */ /* 0x000fe200078f28ff */
[----:B------:R-:W-:Y:S01]  /*1c00*/  UIMAD.WIDE UR4, UR4, UR18, UR10 ;  /* 0x00000012040472a5 */ /* 0x000fe2000f8e020a */
[----:B------:R1:W2:Y:S01]  /*1c10*/  R2UR UR11, R10 ;  /* 0x000000000a0b73c2 */ /* 0x0002a200000e0000 */
[----:B------:R-:W-:-:S02]  /*1c20*/  IADD3.X R7, R5, UR35, R0, P0, !PT ;  /* 0x0000002305077c10 */ /* 0x000fc400087fe400 */
[----:B------:R-:W-:Y:S02]  /*1c30*/  IADD3 R4, P0, R236, UR19, RZ ;  /* 0x00000013ec047c10 */ /* 0x000fe4000ff1e0ff */
[----:B------:R-:W-:Y:S01]  /*1c40*/  LOP3.LUT R0, R3, 0xffffffe0, RZ, 0xc0, !PT ;  /* 0xffffffe003007812 */ /* 0x000fe200078ec0ff */
[----:B------:R-:W-:Y:S01]  /*1c50*/  UMOV UR18, UR4 ;  /* 0x0000000400127c82 */ /* 0x000fe20008000000 */
[----:B------:R-:W-:Y:S01]  /*1c60*/  SHF.R.S32.HI R3, RZ, 0x5, R3 ;  /* 0x00000005ff037819 */ /* 0x000fe20000011403 */
[----:B------:R-:W-:Y:S01]  /*1c70*/  UIADD3 UR4, -UR9, UR13, UR22 ;  /* 0x0000000d09047290 */ /* 0x000fe2000fffe116 */
[----:B------:R-:W-:Y:S01]  /*1c80*/  IADD3.X R5, R237, UR31, RZ, P0, !PT ;  /* 0x0000001fed057c10 */ /* 0x000fe200087fe4ff */
[----:B------:R-:W-:Y:S01]  /*1c90*/  IMAD.IADD R0, R17, 0x1, -R0 ;  /* 0x0000000111007824 */ /* 0x000fe200078e0a00 */
[----:B------:R3:W4:Y:S01]  /*1ca0*/  R2UR UR10, R9 ;  /* 0x00000000090a73c2 */ /* 0x00072200000e0000 */
[----:B------:R-:W-:Y:S02]  /*1cb0*/  UIADD3 UR4, UR4, -UR32, URZ ;  /* 0x8000002004047290 */ /* 0x000fe4000fffe03f */
[----:B------:R-:W-:Y:S01]  /*1cc0*/  IMAD R0, R3, UR49, R0 ;  /* 0x0000003103007c24 */ /* 0x000fe2000f8e0200 */
[----:B------:R-:W-:Y:S01]  /*1cd0*/  UMOV UR17, UR5 ;  /* 0x0000000500117c82 */ /* 0x000fe20008000000 */
[----:B------:R-:W-:Y:S01]  /*1ce0*/  IMAD.WIDE.U32 R4, R8, c[0x0][0x370], R4 ;  /* 0x0000dc0008047a25 */ /* 0x000fe200078e0004 */
[----:B------:R-:W-:-:S02]  /*1cf0*/  USHF.R.S32.HI UR19, URZ, 0x1f, UR4 ;  /* 0x0000001f3f137899 */ /* 0x000fc40008011404 */
[C---:B------:R-:W-:Y:S02]  /*1d00*/  IADD3 R3, P0, R0.reuse, UR30, RZ ;  /* 0x0000001e00037c10 */ /* 0x040fe4000ff1e0ff */
[----:B------:R-:W-:Y:S01]  /*1d10*/  ULEA.HI UR19, UR19, UR4, URZ, 0x6 ;  /* 0x0000000413137291 */ /* 0x000fe2000f8f303f */
[----:B------:R-:W-:Y:S02]  /*1d20*/  IADD3 R5, R5, UR7, RZ ;  /* 0x0000000705057c10 */ /* 0x000fe4000fffe0ff */
[----:B------:R-:W-:Y:S01]  /*1d30*/  LEA.HI.X.SX32 R8, R0, UR29, 0x1, P0 ;  /* 0x0000001d00087c11 */ /* 0x000fe200080f0eff */
[----:B------:R-:W-:Y:S01]  /*1d40*/  USHF.R.S32.HI UR19, URZ, 0x6, UR19 ;  /* 0x000000063f137899 */ /* 0x000fe20008011413 */
[----:B------:R-:W-:Y:S01]  /*1d50*/  IMAD.U32 R0, RZ, RZ, UR36 ;  /* 0x00000024ff007e24 */ /* 0x000fe2000f8e00ff */
[C---:B------:R-:W-:Y:S02]  /*1d60*/  LEA R222, P0, R3.reuse, c[0x0][0x350], 0x2 ;  /* 0x0000d40003de7a11 */ /* 0x040fe400078010ff */
[----:B------:R-:W-:Y:S01]  /*1d70*/  UISETP.LT.AND UP1, UPT, URZ, UR19, UPT ;  /* 0x000000133f00728c */ /* 0x000fe2000bf21270 */
[----:B------:R-:W-:Y:S01]  /*1d80*/  IMAD.WIDE.U32 R4, R0, c[0x0][0x378], R4 ;  /* 0x0000de0000047a25 */ /* 0x000fe200078e0004 */
[----:B------:R-:W-:-:S02]  /*1d90*/  LEA.HI.X R223, R3, c[0x0][0x354], R8, 0x2, P0 ;  /* 0x0000d50003df7a11 */ /* 0x000fc400000f1408 */
[----:B------:R-:W-:Y:S01]  /*1da0*/  USEL UR19, URZ, UR19, !UP1 ;  /* 0x000000133f137287 */ /* 0x000fe2000c800000 */
[----:B------:R-:W-:Y:S01]  /*1db0*/  IMAD.WIDE.U32 R6, R0, c[0x0][0x1a8], R6 ;  /* 0x00006a0000067a25 */ /* 0x000fe200078e0006 */
[----:B------:R-:W-:Y:S02]  /*1dc0*/  IADD3 R5, R5, UR8, RZ ;  /* 0x0000000805057c10 */ /* 0x000fe4000fffe0ff */
[----:B------:R-:W-:Y:S01]  /*1dd0*/  UISETP.GT.AND UP1, UPT, UR33, UR19, UPT ;  /* 0x000000132100728c */ /* 0x000fe2000bf24270 */
[----:B------:R-:W-:Y:S01]  /*1de0*/  IMAD R0, R16, c[0x0][0x370], RZ ;  /* 0x0000dc0010007a24 */ /* 0x000fe200078e02ff */
[----:B-1----:R-:W-:Y:S01]  /*1df0*/  IADD3 R10, R7, UR14, RZ ;  /* 0x0000000e070a7c10 */ /* 0x002fe2000fffe0ff */
[----:B------:R-:W-:Y:S01]  /*1e00*/  IMAD.WIDE.U32 R4, R2, c[0x0][0x370], R4 ;  /* 0x0000dc0002047a25 */ /* 0x000fe200078e0004 */
[----:B------:R-:W-:Y:S02]  /*1e10*/  LEA R234, P3, R6, c[0x0][0x160], 0x1 ;  /* 0x0000580006ea7a11 */ /* 0x000fe400078608ff */
[----:B------:R-:W-:Y:S01]  /*1e20*/  PLOP3.LUT P0, PT, PT, PT, UP1, 0x80, 0x0 ;  /* 0x000000000000781c */ /* 0x000fe20003f0f018 */
[----:B------:R-:W-:Y:S01]  /*1e30*/  IMAD R0, R2, c[0x0][0x374], R0 ;  /* 0x0000dd0002007a24 */ /* 0x000fe200078e0200 */
[----:B------:R-:W-:-:S02]  /*1e40*/  LEA R232, P2, R4, c[0x0][0x330], 0x1 ;  /* 0x0000cc0004e87a11 */ /* 0x000fc400078408ff */
[----:B------:R-:W-:Y:S01]  /*1e50*/  LEA.HI.X R235, R6, c[0x0][0x164], R10, 0x1, P3 ;  /* 0x0000590006eb7a11 */ /* 0x000fe200018f0c0a */
[----:B------:R-:W-:-:S05]  /*1e60*/  IMAD.IADD R3, R5, 0x1, R0 ;  /* 0x0000000105037824 */ /* 0x000fca00078e0200 */
[----:B------:R-:W-:-:S03]  /*1e70*/  LEA.HI.X R233, R4, c[0x0][0x334], R3, 0x1, P2 ;  /* 0x0000cd0004e97a11 */ /* 0x000fc600010f0c03 */
[----:B--234-:R-:W-:Y:S05]  /*1e80*/  @P0 BRA `(.L_x_392) ;  /* 0x00000c9000000947 */ /* 0x01cfea0003800000 */
        /* <DEDUP_REMOVED lines=18> */
.L_x_393:
        /* <DEDUP_REMOVED lines=18> */
.L_x_394:
[----:B------:R-:W-:Y:S01]  /*20d0*/  ULDC.64 UR4, c[0x0][0x3a0] ;  /* 0x0000e80000047ab9 */ /* 0x000fe20000000a00 */
[----:B------:R-:W-:Y:S01]  /*20e0*/  IMAD.U32 R11, RZ, RZ, UR22 ;  /* 0x00000016ff0b7e24 */ /* 0x000fe2000f8e00ff */
[----:B------:R-:W-:Y:S01]  /*20f0*/  UIMAD UR4, UR23, UR4, URZ ;  /* 0x00000004170472a4 */ /* 0x000fe2000f8e023f */
[----:B------:R-:W-:Y:S01]  /*2100*/  BSSY B0, `(.L_x_395) ;  /* 0x000001b000007945 */ /* 0x000fe20003800000 */
[----:B------:R-:W-:Y:S01]  /*2110*/  ULDC.64 UR6, c[0x0][0x3b8] ;  /* 0x0000ee0000067ab9 */ /* 0x000fe20000000a00 */
[----:B------:R-:W-:Y:S01]  /*2120*/  IMAD.WIDE.U32 R4, R11, c[0x0][0x3a0], R236 ;  /* 0x0000e8000b047a25 */ /* 0x000fe200078e00ec */
[----:B------:R-:W-:Y:S02]  /*2130*/  UIMAD UR5, UR22, UR5, UR4 ;  /* 0x00000005160572a4 */ /* 0x000fe4000f8e0204 */
[----:B------:R-:W-:-:S02]  /*2140*/  UIMAD UR4, UR20, -0x80, UR9 ;  /* 0xffffff80140478a4 */ /* 0x000fc4000f8e0209 */
[----:B------:R-:W-:Y:S02]  /*2150*/  IADD3 R4, P0, R4, UR14, RZ ;  /* 0x0000000e04047c10 */ /* 0x000fe4000ff1e0ff */
[----:B------:R-:W-:Y:S01]  /*2160*/  MOV R0, UR5 ;  /* 0x0000000500007c02 */ /* 0x000fe20008000f00 */
[----:B------:R-:W-:Y:S01]  /*2170*/  UIMAD UR5, UR60, UR6, URZ ;  /* 0x000000063c0572a4 */ /* 0x000fe2000f8e023f */
[----:B------:R-:W-:Y:S02]  /*2180*/  ISETP.GE.AND P5, PT, R2, UR4, PT ;  /* 0x0000000402007c0c */ /* 0x000fe4000bfa6270 */
        /* <DEDUP_REMOVED lines=18> */
.L_x_396:
[----:B------:R-:W-:Y:S05]  /*22b0*/  BSYNC B0 ;  /* 0x0000000000007941 */ /* 0x000fea0003800000 */
.L_x_395:
[----:B------:R-:W-:Y:S01]  /*22c0*/  IADD3 R0, R2, 0x20, RZ ;  /* 0x0000002002007810 */ /* 0x000fe20007ffe0ff */
[----:B------:R-:W-:Y:S03]  /*22d0*/  BSSY B0, `(.L_x_397) ;  /* 0x0000011000007945 */ /* 0x000fe60003800000 */
[----:B------:R-:W-:-:S13]  /*22e0*/  ISETP.GE.AND P4, PT, R0, UR4, PT ;  /* 0x0000000400007c0c */ /* 0x000fda000bf86270 */
[----:B------:R-:W-:Y:S05]  /*22f0*/  @P4 BRA `(.L_x_398) ;  /* 0x000000e000004947 */ /* 0x000fea0003800000 */
[----:B------:R-:W-:Y:S02]  /*2300*/  IADD3 R0, P0, R2, 0x20, RZ ;  /* 0x0000002002007810 */ /* 0x000fe40007f1e0ff */
[----:B-1----:R-:W-:Y:S02]  /*2310*/  MOV R7, R3 ;  /* 0x0000000300077202 */ /* 0x002fe40000000f00 */
        /* <DEDUP_REMOVED lines=12> */
.L_x_398:
[----:B------:R-:W-:Y:S05]  /*23e0*/  BSYNC B0 ;  /* 0x0000000000007941 */ /* 0x000fea0003800000 */
.L_x_397:
        /* <DEDUP_REMOVED lines=18> */
.L_x_400:
[----:B------:R-:W-:Y:S05]  /*2510*/  BSYNC B0 ;  /* 0x0000000000007941 */ /* 0x000fea0003800000 */
.L_x_399:
[----:B------:R-:W-:Y:S01]  /*2520*/  IADD3 R0, R2, 0x60, RZ ;  /* 0x0000006002007810 */ /* 0x000fe20007ffe0ff */
[----:B------:R-:W-:Y:S03]  /*2530*/  BSSY B0, `(.L_x_401) ;  /* 0x0000010000007945 */ /* 0x000fe60003800000 */
[----:B------:R-:W-:-:S13]  /*2540*/  ISETP.GE.AND P2, PT, R0, UR4, PT ;  /* 0x0000000400007c0c */ /* 0x000fda000bf46270 */
        /* <DEDUP_REMOVED lines=14> */
.L_x_402:
[----:B------:R-:W-:Y:S05]  /*2630*/  BSYNC B0 ;  /* 0x0000000000007941 */ /* 0x000fea0003800000 */
.L_x_401:
        /* <DEDUP_REMOVED lines=27> */
.L_x_404:
[----:B------:R-:W-:Y:S05]  /*27f0*/  BSYNC B0 ;  /* 0x0000000000007941 */ /* 0x000fea0003800000 */
.L_x_403:
[----:B------:R-:W-:Y:S01]  /*2800*/  BSSY B0, `(.L_x_405) ;  /* 0x0000010000007945 */ /* 0x000fe20003800000 */
        /* <DEDUP_REMOVED lines=15> */
.L_x_406:
[----:B------:R-:W-:Y:S05]  /*2900*/  BSYNC B0 ;  /* 0x0000000000007941 */ /* 0x000fea0003800000 */
.L_x_405:
        /* <DEDUP_REMOVED lines=16> */
.L_x_408:
[----:B------:R-:W-:Y:S05]  /*2a10*/  BSYNC B0 ;  /* 0x0000000000007941 */ /* 0x000fea0003800000 */
.L_x_407:
        /* <DEDUP_REMOVED lines=16> */
.L_x_392:
[----:B------:R-:W-:Y:S01]  /*2b20*/  PLOP3.LUT P0, PT, PT, PT, UP6, 0x80, 0x0 ;  /* 0x000000000000781c */ /* 0x000fe20003f0f068 */
[----:B------:R-:W-:Y:S01]  /*2b30*/  ULEA.HI UR4, UR12, UR12, URZ, 0x1 ;  /* 0x0000000c0c047291 */ /* 0x000fe2000f8f083f */
[----:B------:R-:W-:Y:S01]  /*2b40*/  IMAD.SHL.U32 R0, R247, 0x2, RZ ;  /* 0x00000002f7007824 */ /* 0x000fe200078e00ff */
[----:B------:R-:W-:Y:S02]  /*2b50*/  BSSY B0, `(.L_x_410) ;  /* 0x0000017000007945 */ /* 0x000fe40003800000 */
[----:B------:R-:W-:-:S04]  /*2b60*/  ULOP3.LUT UR4, UR4, 0xfffffffe, URZ, 0xc0, !UPT ;  /* 0xfffffffe04047892 */ /* 0x000fc8000f8ec03f */
[----:B------:R-:W-:-:S04]  /*2b70*/  UIADD3 UR4, UR12, -UR4, URZ ;  /* 0x800000040c047290 */ /* 0x000fc8000fffe03f */
[----:B------:R-:W-:Y:S01]  /*2b80*/  @P0 BAR.SYNC.DEFER_BLOCKING 0x0 ;  /* 0x0000000000000b1d */ /* 0x000fe20000010000 */
[----:B------:R-:W-:Y:S02]  /*2b90*/  UISETP.NE.AND UP0, UPT, UR4, 0x1, UPT ;  /* 0x000000010400788c */ /* 0x000fe4000bf05270 */
[----:B------:R-:W-:-:S06]  /*2ba0*/  UIMAD UR4, UR12, -0x40, UR13 ;  /* 0xffffffc00c0478a4 */ /* 0x000fcc000f8e020d */
[----:B------:R-:W-:-:S13]  /*2bb0*/  ISETP.GE.AND P2, PT, R2, UR4, PT ;  /* 0x0000000402007c0c */ /* 0x000fda000bf46270 */
        /* <DEDUP_REMOVED lines=16> */
.L_x_411:
[----:B------:R-:W-:Y:S05]  /*2cc0*/  BSYNC B0 ;  /* 0x0000000000007941 */ /* 0x000fea0003800000 */
.L_x_410:
        /* <DEDUP_REMOVED lines=29> */
.L_x_413:
[----:B------:R-:W-:Y:S05]  /*2ea0*/  BSYNC B0 ;  /* 0x0000000000007941 */ /* 0x000fea0003800000 */
.L_x_412:
        /* <DEDUP_REMOVED lines=15> */
.L_x_415:
        /* <DEDUP_REMOVED lines=19> */
.L_x_416:
[----:B------:R-:W-:Y:S05]  /*30d0*/  BSYNC B0 ;  /* 0x0000000000007941 */ /* 0x000fea0003800000 */
.L_x_414:
        /* <DEDUP_REMOVED lines=14> */
.L_x_418:
        /* <DEDUP_REMOVED lines=27> */
.L_x_419:
[----:B------:R-:W-:Y:S05]  /*3370*/  BSYNC B0 ;  /* 0x0000000000007941 */ /* 0x000fea0003800000 */
.L_x_417:
[C---:B------:R-:W-:Y:S01]  /*3380*/  IADD3 R3, R246.reuse, 0x28, RZ ;  /* 0x00000028f6037810 */ /* 0x040fe20007ffe0ff */
[----:B------:R-:W-:Y:S01]  /*3390*/  IMAD.MOV.U32 R244, RZ, RZ, 0x7f800000 ;  /* 0x7f800000fff47424 */ /* 0x000fe200078e00ff */
[C---:B-1----:R-:W-:Y:S01]  /*33a0*/  IADD3 R4, R246.reuse, 0x20, RZ ;  /* 0x00000020f6047810 */ /* 0x042fe20007ffe0ff */
[----:B------:R-:W-:Y:S01]  /*33b0*/  ULDC.64 UR6, c[0x0][0x198] ;  /* 0x0000660000067ab9 */ /* 0x000fe20000000a00 */
[----:B------:R-:W-:Y:S01]  /*33c0*/  ISETP.GE.AND P3, PT, R3, UR4, PT ;  /* 0x0000000403007c0c */ /* 0x000fe2000bf66270 */
[----:B------:R-:W-:Y:S01]  /*33d0*/  IMAD.MOV.U32 R245, RZ, RZ, 0x7f800000 ;  /* 0x7f800000fff57424 */ /* 0x000fe200078e00ff */
[----:B------:R-:W-:Y:S01]  /*33e0*/  IADD3 R5, R246, 0x8, RZ ;  /* 0x00000008f6057810 */ /* 0x000fe20007ffe0ff */
[----:B------:R-:W-:Y:S01]  /*33f0*/  IMAD.MOV.U32 R242, RZ, RZ, 0x7f800000 ;  /* 0x7f800000fff27424 */ /* 0x000fe200078e00ff */
[----:B------:R-:W-:Y:S01]  /*3400*/  ISETP.GE.AND P4, PT, R4, UR4, PT ;  /* 0x0000000404007c0c */ /* 0x000fe2000bf86270 */
[C---:B------:R-:W-:Y:S01]  /*3410*/  IMAD.SHL.U32 R4, R246.reuse, 0x4, RZ ;  /* 0x00000004f6047824 */ /* 0x040fe200078e00ff */
[----:B------:R-:W-:Y:S01]  /*3420*/  ISETP.GE.AND P6, PT, R246, UR4, PT ;  /* 0x00000004f6007c0c */ /* 0x000fe2000bfc6270 */
[----:B------:R-:W-:Y:S01]  /*3430*/  UIMAD UR5, UR23, UR6, URZ ;  /* 0x00000006170572a4 */ /* 0x000fe2000f8e023f */
[----:B------:R-:W-:Y:S01]  /*3440*/  SHF.R.S32.HI R15, RZ, 0x1f, R246 ;  /* 0x0000001fff0f7819 */ /* 0x000fe200000114f6 */
[----:B------:R-:W-:Y:S01]  /*3450*/  IMAD.MOV.U32 R243, RZ, RZ, 0x7f800000 ;  /* 0x7f800000fff37424 */ /* 0x000fe200078e00ff */
[----:B------:R-:W-:Y:S01]  /*3460*/  ISETP.GE.AND P5, PT, R5, UR4, PT ;  /* 0x0000000405007c0c */ /* 0x000fe2000bfa6270 */
[----:B------:R-:W-:Y:S01]  /*3470*/  IMAD.U32 R12, RZ, RZ, UR22 ;  /* 0x00000016ff0c7e24 */ /* 0x000fe2000f8e00ff */
[----:B------:R-:W-:Y:S01]  /*3480*/  SHF.R.S32.HI R5, RZ, 0x1f, R3 ;  /* 0x0000001fff057819 */ /* 0x000fe20000011403 */
[----:B------:R-:W-:Y:S01]  /*3490*/  UIMAD UR5, UR22, UR7, UR5 ;  /* 0x00000007160572a4 */ /* 0x000fe2000f8e0205 */
[----:B------:R-:W-:-:S02]  /*34a0*/  @!P3 LEA R6, P0, R3, UR16, 0x2 ;  /* 0x000000100306bc11 */ /* 0x000fc4000f8010ff */
[----:B------:R-:W-:Y:S02]  /*34b0*/  IADD3 R4, P2, R4, UR16, RZ ;  /* 0x0000001004047c10 */ /* 0x000fe4000ff5e0ff */
[----:B------:R-:W-:Y:S01]  /*34c0*/  SHF.L.U64.HI R8, R246, 0x2, R15 ;  /* 0x00000002f6087819 */ /* 0x000fe2000001020f */
[----:B------:R-:W-:Y:S01]  /*34d0*/  UIMAD UR4, UR20, -0x80, UR9 ;  /* 0xffffff80140478a4 */ /* 0x000fe2000f8e0209 */
[----:B------:R-:W-:Y:S01]  /*34e0*/  @!P3 LEA.HI.X R7, R3, UR15, R5, 0x2, P0 ;  /* 0x0000000f0307bc11 */ /* 0x000fe200080f1405 */
[----:B------:R-:W-:Y:S01]  /*34f0*/  IMAD.U32 R9, RZ, RZ, UR5 ;  /* 0x00000005ff097e24 */ /* 0x000fe2000f8e00ff */
[----:B------:R-:W-:-:S03]  /*3500*/  IADD3.X R5, R8, UR15, RZ, P2, !PT ;  /* 0x0000000f08057c10 */ /* 0x000fc600097fe4ff */
[----:B------:R1:W5:Y:S04]  /*3510*/  @!P3 LDG.E R243, [R6.64] ;  /* 0x0000000a06f3b981 */ /* 0x000368000c1e1900 */
[----:B------:R2:W5:Y:S01]  /*3520*/  @!P6 LDG.E R244, [R4.64] ;  /* 0x0000000a04f4e981 */ /* 0x000562000c1e1900 */
[----:B------:R-:W-:-:S03]  /*3530*/  ISETP.GE.AND P6, PT, R2, UR4, PT ;  /* 0x0000000402007c0c */ /* 0x000fc6000bfc6270 */
[----:B------:R2:W5:Y:S04]  /*3540*/  @!P5 LDG.E R245, [R4.64+0x20] ;  /* 0x0000200a04f5d981 */ /* 0x000568000c1e1900 */
[----:B------:R2:W5:Y:S06]  /*3550*/  @!P4 LDG.E R242, [R4.64+0x80] ;  /* 0x0000800a04f2c981 */ /* 0x00056c000c1e1900 */
[----:B------:R3:W-:Y:S04]  /*3560*/  @P6 STS.128 [R0+0xc000], RZ ;  /* 0x00c000ff00006388 */ /* 0x0007e80000000c00 */
[----:B------:R3:W-:Y:S01]  /*3570*/  @P6 STS.128 [R0+0x10000], RZ ;  /* 0x010000ff00006388 */ /* 0x0007e20000000c00 */
[----:B------:R-:W-:-:S02]  /*3580*/  IMAD R3, R13, c[0x0][0x1b0], RZ ;  /* 0x00006c000d037a24 */ /* 0x000fc400078e02ff */
[----:B--2---:R-:W-:-:S05]  /*3590*/  IMAD.WIDE.U32 R4, R12, c[0x0][0x198], R236 ;  /* 0x000066000c047a25 */ /* 0x004fca00078e00ec */
[----:B-1----:R-:W-:-:S04]  /*35a0*/  IADD3 R6, P0, R4, UR24, RZ ;  /* 0x0000001804067c10 */ /* 0x002fc8000ff1e0ff */
[----:B------:R-:W-:Y:S01]  /*35b0*/  IADD3.X R7, R5, UR26, R9, P0, !PT ;  /* 0x0000001a05077c10 */ /* 0x000fe200087fe409 */
[C---:B------:R-:W-:Y:S01]  /*35c0*/  IMAD R3, R11.reuse, c[0x0][0x1b4], R3 ;  /* 0x00006d000b037a24 */ /* 0x040fe200078e0203 */
[----:B------:R-:W-:Y:S03]  /*35d0*/  BSSY B0, `(.L_x_420) ;  /* 0x000001b000007945 */ /* 0x000fe60003800000 */
        /* <DEDUP_REMOVED lines=26> */
.L_x_421:
[----:B---3--:R-:W-:Y:S05]  /*3780*/  BSYNC B0 ;  /* 0x0000000000007941 */ /* 0x008fea0003800000 */
.L_x_420:
        /* <DEDUP_REMOVED lines=30> */
.L_x_423:
[----:B------:R-:W-:Y:S05]  /*3970*/  BSYNC B0 ;  /* 0x0000000000007941 */ /* 0x000fea0003800000 */
.L_x_422:
        /* <DEDUP_REMOVED lines=31> */
.L_x_425:
[----:B------:R-:W-:Y:S05]  /*3b70*/  BSYNC B0 ;  /* 0x0000000000007941 */ /* 0x000fea0003800000 */
.L_x_424:
        /* <DEDUP_REMOVED lines=30> */
.L_x_427:
[----:B------:R-:W-:Y:S05]  /*3d60*/  BSYNC B0 ;  /* 0x0000000000007941 */ /* 0x000fea0003800000 */
.L_x_426:
        /* <DEDUP_REMOVED lines=38> */
.L_x_429:
[----:B-1----:R-:W-:Y:S05]  /*3fd0*/  BSYNC B0 ;  /* 0x0000000000007941 */ /* 0x002fea0003800000 */
.L_x_428:
        /* <DEDUP_REMOVED lines=29> */
.L_x_431:
[----:B------:R-:W-:Y:S05]  /*41b0*/  BSYNC B0 ;  /* 0x0000000000007941 */ /* 0x000fea0003800000 */
.L_x_430:
        /* <DEDUP_REMOVED lines=29> */
.L_x_433:
[----:B------:R-:W-:Y:S05]  /*4390*/  BSYNC B0 ;  /* 0x0000000000007941 */ /* 0x000fea0003800000 */
.L_x_432:
        /* <DEDUP_REMOVED lines=28> */
.L_x_435:
[----:B------:R-:W-:Y:S05]  /*4560*/  BSYNC B0 ;  /* 0x0000000000007941 */ /* 0x000fea0003800000 */
.L_x_434:
[----:B-1234-:R-:W-:Y:S01]  /*4570*/  LEA.HI R0, R18, R17, RZ, 0x4 ;  /* 0x0000001112007211 */ /* 0x01efe200078f20ff */
[----:B------:R-:W0:Y:S01]  /*4580*/  LDGDEPBAR ;  /* 0x00000000000079af */ /* 0x000e220000000000 */
[----:B------:R-:W-:Y:S01]  /*4590*/  IMAD.MOV.U32 R204, RZ, RZ, 0x40 ;  /* 0x00000040ffcc7424 */ /* 0x000fe200078e00ff */
[----:B------:R-:W-:Y:S01]  /*45a0*/  CS2R R158, SRZ ;  /* 0x00000000009e7805 */ /* 0x000fe2000001ff00 */
[----:B------:R-:W-:Y:S01]  /*45b0*/  LOP3.LUT R0, R0, 0xfffffff0, RZ, 0xc0, !PT ;  /* 0xfffffff000007812 */ /* 0x000fe200078ec0ff */
[----:B------:R-:W-:Y:S01]  /*45c0*/  IMAD.MOV.U32 R251, RZ, RZ, 0x40 ;  /* 0x00000040fffb7424 */ /* 0x000fe200078e00ff */
[----:B------:R-:W-:Y:S01]  /*45d0*/  CS2R R156, SRZ ;  /* 0x00000000009c7805 */ /* 0x000fe2000001ff00 */
[----:B------:R-:W-:Y:S01]  /*45e0*/  IMAD.MOV.U32 R230, RZ, RZ, R224 ;  /* 0x000000ffffe67224 */ /* 0x000fe200078e00e0 */
[----:B------:R-:W-:Y:S01]  /*45f0*/  CS2R R162, SRZ ;  /* 0x0000000000a27805 */ /* 0x000fe2000001ff00 */
[----:B------:R-:W-:Y:S01]  /*4600*/  IMAD.IADD R0, R17, 0x1, -R0 ;  /* 0x0000000111007824 */ /* 0x000fe200078e0a00 */
[----:B------:R-:W-:Y:S01]  /*4610*/  CS2R R160, SRZ ;  /* 0x0000000000a07805 */ /* 0x000fe2000001ff00 */
[----:B------:R-:W-:Y:S01]  /*4620*/  CS2R R154, SRZ ;  /* 0x00000000009a7805 */ /* 0x000fe2000001ff00 */
        /* <DEDUP_REMOVED lines=24> */
[----:B------:R-:W-:Y:S01]  /*47b0*/  IADD3 R0, R221, 0x2000, RZ ;  /* 0x00002000dd007810 */ /* 0x000fe20007ffe0ff */
[----:B------:R-:W-:Y:S01]  /*47c0*/  CS2R R118, SRZ ;  /* 0x0000000000767805 */ /* 0x000fe2000001ff00 */
[----:B------:R-:W-:Y:S01]  /*47d0*/  SEL R2, R2, R219, !P1 ;  /* 0x000000db02027207 */ /* 0x000fe20004800000 */
[----:B------:R-:W-:Y:S01]  /*47e0*/  CS2R R116, SRZ ;  /* 0x0000000000747805 */ /* 0x000fe2000001ff00 */
[----:B------:R-:W-:Y:S01]  /*47f0*/  SEL R0, R0, R221, !P1 ;  /* 0x000000dd00007207 */ /* 0x000fe20004800000 */
[----:B------:R-:W-:Y:S01]  /*4800*/  CS2R R110, SRZ ;  /* 0x00000000006e7805 */ /* 0x000fe2000001ff00 */
[----:B------:R-:W-:Y:S01]  /*4810*/  CS2R R108, SRZ ;  /* 0x00000000006c7805 */ /* 0x000fe2000001ff00 */
[----:B------:R-:W-:Y:S01]  /*4820*/  CS2R R114, SRZ ;  /* 0x0000000000727805 */ /* 0x000fe2000001ff00 */
[----:B------:R-:W-:Y:S01]  /*4830*/  CS2R R112, SRZ ;  /* 0x0000000000707805 */ /* 0x000fe2000001ff00 */
[----:B------:R-:W-:Y:S01]  /*4840*/  IMAD.SHL.U32 R212, R0, 0x2, RZ ;  /* 0x0000000200d47824 */ /* 0x000fe200078e00ff */
[----:B------:R-:W-:Y:S01]  /*4850*/  IADD3 R0, R246, -0x40, RZ ;  /* 0xffffffc0f6007810 */ /* 0x000fe20007ffe0ff */
        /* <DEDUP_REMOVED lines=36> */
[----:B------:R-:W-:Y:S01]  /*4aa0*/  IMAD.SHL.U32 R213, R2, 0x2, RZ ;  /* 0x0000000202d57824 */ /* 0x000fe200078e00ff */
[----:B------:R-:W-:Y:S01]  /*4ab0*/  SEL R220, R220, 0xffffffe0, !P0 ;  /* 0xffffffe0dcdc7807 */ /* 0x000fe20004000000 */
[----:B------:R-:W-:Y:S01]  /*4ac0*/  IMAD.SHL.U32 R249, R246, 0x4, RZ ;  /* 0x00000004f6f97824 */ /* 0x000fe200078e00ff */
[----:B------:R-:W-:Y:S01]  /*4ad0*/  SEL R204, R204, 0xffffffc0, !P2 ;  /* 0xffffffc0cccc7807 */ /* 0x000fe20005000000 */
[----:B------:R-:W-:Y:S01]  /*4ae0*/  IMAD.SHL.U32 R218, R219, 0x2, RZ ;  /* 0x00000002dbda7824 */ /* 0x000fe200078e00ff */
[----:B------:R-:W-:Y:S01]  /*4af0*/  SEL R251, R251, 0xffffffc0, !P2 ;  /* 0xffffffc0fbfb7807 */ /* 0x000fe20005000000 */
[----:B------:R-:W-:Y:S01]  /*4b00*/  IMAD.SHL.U32 R248, R0, 0x4, RZ ;  /* 0x0000000400f87824 */ /* 0x000fe200078e00ff */
[----:B------:R-:W-:Y:S01]  /*4b10*/  SHF.L.U64.HI R250, R246, 0x2, R15 ;  /* 0x00000002f6fa7819 */ /* 0x000fe2000001020f */
[----:B------:R-:W-:-:S02]  /*4b20*/  ULDC UR14, c[0x0][0x2e4] ;  /* 0x0000b900000e7ab9 */ /* 0x000fc40000000800 */
.L_x_440:
[----:B------:R-:W0:Y:S01]  /*4b30*/  LDGDEPBAR ;  /* 0x00000000000079af */ /* 0x000e220000000000 */
[----:B------:R-:W-:Y:S01]  /*4b40*/  IMAD.IADD R0, R213, 0x1, R220 ;  /* 0x00000001d5007824 */ /* 0x000fe200078e02dc */
[----:B------:R-:W-:Y:S01]  /*4b50*/  IADD3 R2, P0, R249, UR18, RZ ;  /* 0x00000012f9027c10 */ /* 0x000fe2000ff1e0ff */
[----:B------:R-:W-:Y:S02]  /*4b60*/  USHF.L.U32 UR7, UR20, 0x7, URZ ;  /* 0x0000000714077899 */ /* 0x000fe4000800063f */
[----:B------:R-:W-:Y:S01]  /*4b70*/  USHF.L.U32 UR8, UR12, 0x6, URZ ;  /* 0x000000060c087899 */ /* 0x000fe2000800063f */
[----:B------:R-:W-:Y:S01]  /*4b80*/  IADD3.X R3, R250, UR17, RZ, P0, !PT ;  /* 0x00000011fa037c10 */ /* 0x000fe200087fe4ff */
[----:B------:R-:W-:Y:S02]  /*4b90*/  UIADD3 UR5, UR7, UR13, URZ ;  /* 0x0000000d07057290 */ /* 0x000fe4000fffe03f */
[----:B------:R-:W-:Y:S02]  /*4ba0*/  ULDC UR6, c[0x0][0x2e4] ;  /* 0x0000b90000067ab9 */ /* 0x000fe40000000800 */
[----:B------:R-:W-:Y:S04]  /*4bb0*/  UIADD3 UR4, -UR9, 0x80, UR5 ;  /* 0x0000008009047890 */ /* 0x000fe8000fffe105 */
[----:B------:R-:W-:Y:S04]  /*4bc0*/  UIADD3 UR4, UR4, -UR43, URZ ;  /* 0x8000002b04047290 */ /* 0x000fe8000fffe03f */
[----:B------:R-:W-:Y:S01]  /*4bd0*/  UISETP.GE.AND UP0, UPT, UR8, UR4, UPT ;  /* 0x000000040800728c */ /* 0x000fe2000bf06270 */
[----:B------:R-:W-:Y:S04]  /*4be0*/  DEPBAR.LE SB0, 0x0 ;  /* 0x000080000000791a */ /* 0x000fe80000000000 */
[----:B------:R-:W-:Y:S01]  /*4bf0*/  BAR.SYNC.DEFER_BLOCKING 0x0 ;  /* 0x0000000000007b1d */ /* 0x000fe20000010000 */
[----:B------:R-:W-:Y:S05]  /*4c00*/  PLOP3.LUT P0, PT, PT, PT, UP0, 0x80, 0x0 ;  /* 0x000000000000781c */ /* 0x000fea0003f0f008 */
[----:B------:R-:W-:Y:S06]  /*4c10*/  LDSM.16.M88.4 R32, [R213] ;  /* 0x00000000d520783b */ /* 0x000fec0000000200 */
[----:B------:R-:W1:Y:S06]  /*4c20*/  LDSM.16.M88.4 R16, [R214+0xc000] ;  /* 0x00c00000d610783b */ /* 0x000e6c0000000200 */
[----:B------:R-:W2:Y:S06]  /*4c30*/  LDSM.16.M88.4 R28, [R213+0x1000] ;  /* 0x00100000d51c783b */ /* 0x000eac0000000200 */
[----:B------:R-:W3:Y:S06]  /*4c40*/  LDSM.16.M88.4 R164, [R214+0xc800] ;  /* 0x00c80000d6a4783b */ /* 0x000eec0000000200 */
[----:B------:R-:W-:Y:S06]  /*4c50*/  LDSM.16.M88.4 R168, [R0] ;  /* 0x0000000000a8783b */ /* 0x000fec0000000200 */
[----:B------:R-:W4:Y:S06]  /*4c60*/  LDSM.16.M88.4 R172, [R215+0xc000] ;  /* 0x00c00000d7ac783b */ /* 0x000f2c0000000200 */
[----:B------:R-:W3:Y:S06]  /*4c70*/  LDSM.16.M88.4 R176, [R0+0x1000] ;  /* 0x0010000000b0783b */ /* 0x000eec0000000200 */
[----:B------:R-:W4:Y:S01]  /*4c80*/  LDSM.16.M88.4 R180, [R215+0xc800] ;  /* 0x00c80000d7b4783b */ /* 0x000f220000000200 */
[-C--:B-1----:R-:W-:Y:S05]  /*4c90*/  HMMA.16816.F32 R4, R32, R16.reuse, RZ ;  /* 0x000000102004723c */ /* 0x082fea00000018ff */
[----:B------:R-:W-:Y:S03]  /*4ca0*/  LDSM.16.M88.4 R188, [R217+0xc000] ;  /* 0x00c00000d9bc783b */ /* 0x000fe60000000200 */
[C---:B--2---:R-:W-:Y:S03]  /*4cb0*/  HMMA.16816.F32 R8, R28.reuse, R16, RZ ;  /* 0x000000101c08723c */ /* 0x044fe600000018ff */
[----:B------:R-:W-:Y:S06]  /*4cc0*/  LDSM.16.M88.4 R200, [R217+0x10800] ;  /* 0x01080000d9c8783b */ /* 0x000fec0000000200 */
[----:B-----5:R1:W5:Y:S01]  /*4cd0*/  LDG.E R207, [R2.64] ;  /* 0x0000000a02cf7981 */ /* 0x020362000c1e1900 */
[-C--:B------:R-:W-:Y:S05]  /*4ce0*/  HMMA.16816.F32 R12, R28, R18.reuse, RZ ;  /* 0x000000121c0c723c */ /* 0x080fea00000018ff */
[----:B------:R1:W5:Y:S03]  /*4cf0*/  LDG.E R225, [R2.64+0x20] ;  /* 0x0000200a02e17981 */ /* 0x000366000c1e1900 */
[C---:B------:R-:W-:Y:S03]  /*4d00*/  HMMA.16816.F32 R16, R32.reuse, R18, RZ ;  /* 0x000000122010723c */ /* 0x040fe600000018ff */
[----:B------:R1:W5:Y:S05]  /*4d10*/  LDG.E R206, [R2.64+0x80] ;  /* 0x0000800a02ce7981 */ /* 0x00036a000c1e1900 */
[-C--:B---3--:R-:W-:Y:S01]  /*4d20*/  HMMA.16816.F32 R20, R32, R164.reuse, RZ ;  /* 0x000000a42014723c */ /* 0x088fe200000018ff */
[----:B------:R1:W5:Y:S07]  /*4d30*/  LDG.E R205, [R2.64+0xa0] ;  /* 0x0000a00a02cd7981 */ /* 0x00036e000c1e1900 */
[C---:B------:R-:W-:Y:S08]  /*4d40*/  HMMA.16816.F32 R24, R28.reuse, R164, RZ ;  /* 0x000000a41c18723c */ /* 0x040ff000000018ff */
[-C--:B------:R-:W-:Y:S08]  /*4d50*/  HMMA.16816.F32 R28, R28, R166.reuse, RZ ;  /* 0x000000a61c1c723c */ /* 0x080ff000000018ff */
[----:B------:R-:W-:Y:S01]  /*4d60*/  HMMA.16816.F32 R32, R32, R166, RZ ;  /* 0x000000a62020723c */ /* 0x000fe200000018ff */
[----:B------:R-:W-:Y:S03]  /*4d70*/  LDSM.16.M88.4 R164, [R217+0xc800] ;  /* 0x00c80000d9a4783b */ /* 0x000fe60000000200 */
[--C-:B-1----:R-:W-:Y:S02]  /*4d80*/  IMAD.IADD R3, R213, 0x1, R204.reuse ;  /* 0x00000001d5037824 */ /* 0x102fe400078e02cc */
[----:B------:R-:W-:Y:S02]  /*4d90*/  IMAD.IADD R2, R0, 0x1, R204 ;  /* 0x0000000100027824 */ /* 0x000fe400078e02cc */
[-C--:B----4-:R-:W-:Y:S01]  /*4da0*/  HMMA.16816.F32 R4, R168, R172.reuse, R4 ;  /* 0x000000aca804723c */ /* 0x090fe20000001804 */
[----:B------:R-:W1:Y:S06]  /*4db0*/  LDSM.16.M88.4 R184, [R3] ;  /* 0x0000000003b8783b */ /* 0x000e6c0000000200 */
[----:B------:R-:W2:Y:S01]  /*4dc0*/  LDSM.16.M88.4 R192, [R3+0x1000] ;  /* 0x0010000003c0783b */ /* 0x000ea20000000200 */
[C---:B------:R-:W-:Y:S05]  /*4dd0*/  HMMA.16816.F32 R8, R176.reuse, R172, R8 ;  /* 0x000000acb008723c */ /* 0x040fea0000001808 */
[----:B------:R-:W-:Y:S03]  /*4de0*/  LDSM.16.M88.4 R196, [R2+0x1000] ;  /* 0x0010000002c4783b */ /* 0x000fe60000000200 */
[-C--:B------:R-:W-:Y:S08]  /*4df0*/  HMMA.16816.F32 R12, R176, R174.reuse, R12 ;  /* 0x000000aeb00c723c */ /* 0x080ff0000000180c */
[C---:B------:R-:W-:Y:S01]  /*4e00*/  HMMA.16816.F32 R16, R168.reuse, R174, R16 ;  /* 0x000000aea810723c */ /* 0x040fe20000001810 */
[----:B------:R-:W-:Y:S07]  /*4e10*/  LDSM.16.M88.4 R172, [R2] ;  /* 0x0000000002ac783b */ /* 0x000fee0000000200 */
[-C--:B------:R-:W-:Y:S08]  /*4e20*/  HMMA.16816.F32 R20, R168, R180.reuse, R20 ;  /* 0x000000b4a814723c */ /* 0x080ff00000001814 */
[C---:B------:R-:W-:Y:S08]  /*4e30*/  HMMA.16816.F32 R24, R176.reuse, R180, R24 ;  /* 0x000000b4b018723c */ /* 0x040ff00000001818 */
[-C--:B------:R-:W-:Y:S01]  /*4e40*/  HMMA.16816.F32 R28, R176, R182.reuse, R28 ;  /* 0x000000b6b01c723c */ /* 0x080fe2000000181c */
[----:B------:R-:W3:Y:S07]  /*4e50*/  LDSM.16.M88.4 R176, [R216+0xc000] ;  /* 0x00c00000d8b0783b */ /* 0x000eee0000000200 */
[----:B------:R-:W-:Y:S01]  /*4e60*/  HMMA.16816.F32 R32, R168, R182, R32 ;  /* 0x000000b6a820723c */ /* 0x000fe20000001820 */
[----:B------:R-:W4:Y:S06]  /*4e70*/  LDSM.16.M88.4 R168, [R216+0xc800] ;  /* 0x00c80000d8a8783b */ /* 0x000f2c0000000200 */
[----:B------:R-:W-:Y:S01]  /*4e80*/  LDSM.16.M88.4 R180, [R213+0x2000] ;  /* 0x00200000d5b4783b */ /* 0x000fe20000000200 */
[-C--:B-1----:R-:W-:Y:S08]  /*4e90*/  HMMA.16816.F32 R4, R184, R188.reuse, R4 ;  /* 0x000000bcb804723c */ /* 0x082ff00000001804 */
[C---:B--2---:R-:W-:Y:S08]  /*4ea0*/  HMMA.16816.F32 R8, R192.reuse, R188, R8 ;  /* 0x000000bcc008723c */ /* 0x044ff00000001808 */
[-C--:B------:R-:W-:Y:S08]  /*4eb0*/  HMMA.16816.F32 R12, R192, R190.reuse, R12 ;  /* 0x000000bec00c723c */ /* 0x080ff0000000180c */
[C---:B------:R-:W-:Y:S01]  /*4ec0*/  HMMA.16816.F32 R16, R184.reuse, R190, R16 ;  /* 0x000000beb810723c */ /* 0x040fe20000001810 */
[----:B------:R-:W1:Y:S07]  /*4ed0*/  LDSM.16.M88.4 R188, [R214+0x10000] ;  /* 0x01000000d6bc783b */ /* 0x000e6e0000000200 */
[-C--:B------:R-:W-:Y:S08]  /*4ee0*/  HMMA.16816.F32 R20, R184, R164.reuse, R20 ;  /* 0x000000a4b814723c */ /* 0x080ff00000001814 */
[C---:B------:R-:W-:Y:S08]  /*4ef0*/  HMMA.16816.F32 R24, R192.reuse, R164, R24 ;  /* 0x000000a4c018723c */ /* 0x040ff00000001818 */
[-C--:B------:R-:W-:Y:S01]  /*4f00*/  HMMA.16816.F32 R28, R192, R166.reuse, R28 ;  /* 0x000000a6c01c723c */ /* 0x080fe2000000181c */
[----:B------:R-:W2:Y:S07]  /*4f10*/  LDSM.16.M88.4 R192, [R213+0x3000] ;  /* 0x00300000d5c0783b */ /* 0x000eae0000000200 */
[----:B------:R-:W-:Y:S01]  /*4f20*/  HMMA.16816.F32 R32, R184, R166, R32 ;  /* 0x000000a6b820723c */ /* 0x000fe20000001820 */
[----:B------:R-:W1:Y:S06]  /*4f30*/  LDSM.16.M88.4 R164, [R214+0x10800] ;  /* 0x01080000d6a4783b */ /* 0x000e6c0000000200 */
[----:B------:R-:W-:Y:S01]  /*4f40*/  LDSM.16.M88.4 R184, [R215+0x10000] ;  /* 0x01000000d7b8783b */ /* 0x000fe20000000200 */
[-C--:B---3--:R-:W-:Y:S08]  /*4f50*/  HMMA.16816.F32 R4, R172, R176.reuse, R4 ;  /* 0x000000b0ac04723c */ /* 0x088ff00000001804 */
[C---:B------:R-:W-:Y:S08]  /*4f60*/  HMMA.16816.F32 R8, R196.reuse, R176, R8 ;  /* 0x000000b0c408723c */ /* 0x040ff00000001808 */
[-C--:B------:R-:W-:Y:S08]  /*4f70*/  HMMA.16816.F32 R12, R196, R178.reuse, R12 ;  /* 0x000000b2c40c723c */ /* 0x080ff0000000180c */
[C---:B------:R-:W-:Y:S01]  /*4f80*/  HMMA.16816.F32 R16, R172.reuse, R178, R16 ;  /* 0x000000b2ac10723c */ /* 0x040fe20000001810 */
[----:B------:R-:W3:Y:S07]  /*4f90*/  LDSM.16.M88.4 R176, [R0+0x2000] ;  /* 0x0020000000b0783b */ /* 0x000eee0000000200 */
[-C--:B----4-:R-:W-:Y:S08]  /*4fa0*/  HMMA.16816.F32 R20, R172, R168.reuse, R20 ;  /* 0x000000a8ac14723c */ /* 0x090ff00000001814 */
[C---:B------:R-:W-:Y:S08]  /*4fb0*/  HMMA.16816.F32 R24, R196.reuse, R168, R24 ;  /* 0x000000a8c418723c */ /* 0x040ff00000001818 */
[-C--:B------:R-:W-:Y:S01]  /*4fc0*/  HMMA.16816.F32 R28, R196, R170.reuse, R28 ;  /* 0x000000aac41c723c */ /* 0x080fe2000000181c */
[----:B------:R-:W4:Y:S07]  /*4fd0*/  LDSM.16.M88.4 R196, [R0+0x3000] ;  /* 0x0030000000c4783b */ /* 0x000f2e0000000200 */
[----:B------:R-:W-:Y:S01]  /*4fe0*/  HMMA.16816.F32 R32, R172, R170, R32 ;  /* 0x000000aaac20723c */ /* 0x000fe20000001820 */
[----:B------:R-:W3:Y:S06]  /*4ff0*/  LDSM.16.M88.4 R168, [R215+0x10800] ;  /* 0x01080000d7a8783b */ /* 0x000eec0000000200 */
        /* <DEDUP_REMOVED lines=11> */
[----:B------:R-:W-:Y:S06]  /*50b0*/  LDSM.16.M88.4 R164, [R2+0x2000] ;  /* 0x0020000002a4783b */ /* 0x000fec0000000200 */
[----:B------:R-:W1:Y:S01]  /*50c0*/  LDSM.16.M88.4 R180, [R216+0x10000] ;  /* 0x01000000d8b4783b */ /* 0x000e620000000200 */
[-C--:B---3--:R-:W-:Y:S08]  /*50d0*/  HMMA.16816.F32 R4, R176, R184.reuse, R4 ;  /* 0x000000b8b004723c */ /* 0x088ff00000001804 */
[C---:B----4-:R-:W-:Y:S08]  /*50e0*/  HMMA.16816.F32 R8, R196.reuse, R184, R8 ;  /* 0x000000b8c408723c */ /* 0x050ff00000001808 */
[-C--:B------:R-:W-:Y:S08]  /*50f0*/  HMMA.16816.F32 R12, R196, R186.reuse, R12 ;  /* 0x000000bac40c723c */ /* 0x080ff0000000180c */
[C---:B------:R-:W-:Y:S01]  /*5100*/  HMMA.16816.F32 R16, R176.reuse, R186, R16 ;  /* 0x000000bab010723c */ /* 0x040fe20000001810 */
[----:B------:R-:W3:Y:S07]  /*5110*/  LDSM.16.M88.4 R184, [R2+0x3000] ;  /* 0x0030000002b8783b */ /* 0x000eee0000000200 */
[-C--:B------:R-:W-:Y:S08]  /*5120*/  HMMA.16816.F32 R20, R176, R168.reuse, R20 ;  /* 0x000000a8b014723c */ /* 0x080ff00000001814 */
[C---:B------:R-:W-:Y:S08]  /*5130*/  HMMA.16816.F32 R24, R196.reuse, R168, R24 ;  /* 0x000000a8c418723c */ /* 0x040ff00000001818 */
[-C--:B------:R-:W-:Y:S01]  /*5140*/  HMMA.16816.F32 R28, R196, R170.reuse, R28 ;  /* 0x000000aac41c723c */ /* 0x080fe2000000181c */
[----:B------:R-:W4:Y:S07]  /*5150*/  LDSM.16.M88.4 R196, [R216+0x10800] ;  /* 0x01080000d8c4783b */ /* 0x000f2e0000000200 */
[----:B------:R-:W-:Y:S08]  /*5160*/  HMMA.16816.F32 R32, R176, R170, R32 ;  /* 0x000000aab020723c */ /* 0x000ff00000001820 */
[-C--:B-1----:R-:W-:Y:S08]  /*5170*/  HMMA.16816.F32 R4, R172, R188.reuse, R4 ;  /* 0x000000bcac04723c */ /* 0x082ff00000001804 */
[C---:B--2---:R-:W-:Y:S08]  /*5180*/  HMMA.16816.F32 R8, R192.reuse, R188, R8 ;  /* 0x000000bcc008723c */ /* 0x044ff00000001808 */
[-C--:B------:R-:W-:Y:S08]  /*5190*/  HMMA.16816.F32 R12, R192, R190.reuse, R12 ;  /* 0x000000bec00c723c */ /* 0x080ff0000000180c */
[C---:B------:R-:W-:Y:S08]  /*51a0*/  HMMA.16816.F32 R16, R172.reuse, R190, R16 ;  /* 0x000000beac10723c */ /* 0x040ff00000001810 */
[-C--:B------:R-:W-:Y:S08]  /*51b0*/  HMMA.16816.F32 R20, R172, R200.reuse, R20 ;  /* 0x000000c8ac14723c */ /* 0x080ff00000001814 */
[C---:B------:R-:W-:Y:S08]  /*51c0*/  HMMA.16816.F32 R24, R192.reuse, R200, R24 ;  /* 0x000000c8c018723c */ /* 0x040ff00000001818 */
[-C--:B------:R-:W-:Y:S08]  /*51d0*/  HMMA.16816.F32 R28, R192, R202.reuse, R28 ;  /* 0x000000cac01c723c */ /* 0x080ff0000000181c */
[----:B------:R-:W-:Y:S08]  /*51e0*/  HMMA.16816.F32 R32, R172, R202, R32 ;  /* 0x000000caac20723c */ /* 0x000ff00000001820 */
[-C--:B------:R-:W-:Y:S08]  /*51f0*/  HMMA.16816.F32 R4, R164, R180.reuse, R4 ;  /* 0x000000b4a404723c */ /* 0x080ff00000001804 */
[C---:B---3--:R-:W-:Y:S08]  /*5200*/  HMMA.16816.F32 R8, R184.reuse, R180, R8 ;  /* 0x000000b4b808723c */ /* 0x048ff00000001808 */
[-C--:B------:R-:W-:Y:S08]  /*5210*/  HMMA.16816.F32 R12, R184, R182.reuse, R12 ;  /* 0x000000b6b80c723c */ /* 0x080ff0000000180c */
[C---:B------:R-:W-:Y:S08]  /*5220*/  HMMA.16816.F32 R16, R164.reuse, R182, R16 ;  /* 0x000000b6a410723c */ /* 0x040ff00000001810 */
[-C--:B----4-:R-:W-:Y:S08]  /*5230*/  HMMA.16816.F32 R20, R164, R196.reuse, R20 ;  /* 0x000000c4a414723c */ /* 0x090ff00000001814 */
[C---:B------:R-:W-:Y:S08]  /*5240*/  HMMA.16816.F32 R24, R184.reuse, R196, R24 ;  /* 0x000000c4b818723c */ /* 0x040ff00000001818 */
[-C--:B------:R-:W-:Y:S08]  /*5250*/  HMMA.16816.F32 R28, R184, R198.reuse, R28 ;  /* 0x000000c6b81c723c */ /* 0x080ff0000000181c */
[----:B------:R-:W-:Y:S01]  /*5260*/  HMMA.16816.F32 R32, R164, R198, R32 ;  /* 0x000000c6a420723c */ /* 0x000fe20000001820 */
[----:B------:R-:W-:-:S07]  /*5270*/  @!P0 BRA `(.L_x_436) ;  /* 0x000000a000008947 */ /* 0x000fce0003800000 */
[----:B------:R-:W-:Y:S02]  /*5280*/  UIADD3 UR6, UR7, 0x80, URZ ;  /* 0x0000008007067890 */ /* 0x000fe4000fffe03f */
[----:B------:R-:W-:Y:S02]  /*5290*/  UIADD3 UR5, UR14, UR5, -UR9 ;  /* 0x000000050e057290 */ /* 0x000fe4000fffe809 */
[----:B------:R-:W-:Y:S02]  /*52a0*/  UIADD3 UR4, UR8, 0x40, URZ ;  /* 0x0000004008047890 */ /* 0x000fe4000fffe03f */
[----:B------:R-:W-:Y:S01]  /*52b0*/  IMAD.U32 R0, RZ, RZ, UR6 ;  /* 0x00000006ff007e24 */ /* 0x000fe2000f8e00ff */
[----:B------:R-:W-:Y:S02]  /*52c0*/  UMOV UR6, UR14 ;  /* 0x0000000e00067c82 */ /* 0x000fe40008000000 */
[----:B------:R-:W-:Y:S02]  /*52d0*/  UISETP.GE.AND UP0, UPT, UR4, UR5, UPT ;  /* 0x000000050400728c */ /* 0x000fe4000bf06270 */
[----:B------:R-:W-:Y:S04]  /*52e0*/  ISETP.LT.AND P0, PT, R0, UR9, PT ;  /* 0x0000000900007c0c */ /* 0x000fe8000bf01270 */
[----:B------:R-:W-:Y:S11]  /*52f0*/  PLOP3.LUT P1, PT, PT, PT, UP0, 0x80, 0x0 ;  /* 0x000000000000781c */ /* 0x000ff60003f2f008 */
[----:B------:R-:W-:Y:S02]  /*5300*/  @!UPT UIADD3 URZ, URZ, URZ, URZ ;  /* 0x0000003f3f3ff290 */ /* 0x000fe4000fffe03f */
[----:B------:R-:W-:-:S05]  /*5310*/  @!P1 BRA P0, `(.L_x_437) ;  /* 0x0000082000009947 */ /* 0x000fca0000000000 */
.L_x_436:
[----:B------:R-:W-:Y:S01]  /*5320*/  IADD3 R172, R246, UR8, RZ ;  /* 0x00000008f6ac7c10 */ /* 0x000fe2000fffe0ff */
[----:B------:R-:W2:Y:S01]  /*5330*/  LDL R3, [R1+0x4] ;  /* 0x0000040001037983 */ /* 0x000ea20000100800 */
[----:B------:R-:W-:Y:S01]  /*5340*/  UIADD3 UR5, -UR6, UR9, -UR13 ;  /* 0x0000000906057290 */ /* 0x000fe2000fffe90d */
[----:B------:R-:W-:Y:S01]  /*5350*/  IMAD.U32 R0, RZ, RZ, UR20 ;  /* 0x00000014ff007e24 */ /* 0x000fe2000f8e00ff */
[----:B------:R-:W-:Y:S02]  /*5360*/  UIADD3 UR4, UR9, 0x1, -UR13 ;  /* 0x0000000109047890 */ /* 0x000fe4000fffe80d */
[----:B------:R-:W-:Y:S02]  /*5370*/  UMOV UR14, UR6 ;  /* 0x00000006000e7c82 */ /* 0x000fe40008000000 */
[C---:B------:R-:W-:Y:S01]  /*5380*/  IADD3 R2, R172.reuse, UR5, RZ ;  /* 0x00000005ac027c10 */ /* 0x040fe2000fffe0ff */
[----:B------:R-:W-:Y:S03]  /*5390*/  UIADD3 UR4, UR4, UR42, URZ ;  /* 0x0000002a04047290 */ /* 0x000fe6000fffe03f */
[----:B------:R-:W-:Y:S03]  /*53a0*/  IMNMX R2, RZ, R2, !PT ;  /* 0x00000002ff027217 */ /* 0x000fe60007800200 */
[----:B------:R-:W-:Y:S04]  /*53b0*/  IADD3 R164, R172, UR4, RZ ;  /* 0x00000004aca47c10 */ /* 0x000fe8000fffe0ff */
[----:B------:R-:W-:Y:S01]  /*53c0*/  IMNMX R164, R164, UR9, PT ;  /* 0x00000009a4a47c17 */ /* 0x000fe2000b800200 */
[----:B--2---:R-:W-:Y:S01]  /*53d0*/  IMAD R0, R0, 0x80, R3 ;  /* 0x0000008000007824 */ /* 0x004fe200078e0203 */
[----:B------:R-:W-:Y:S04]  /*53e0*/  IADD3 R3, R172, 0x8, RZ ;  /* 0x00000008ac037810 */ /* 0x000fe80007ffe0ff */
[C---:B------:R-:W-:Y:S02]  /*53f0*/  IADD3 R171, R0.reuse, 0x1, RZ ;  /* 0x0000000100ab7810 */ /* 0x040fe40007ffe0ff */
[CC--:B------:R-:W-:Y:S02]  /*5400*/  ISETP.GE.AND P3, PT, R0.reuse, R2.reuse, PT ;  /* 0x000000020000720c */ /* 0x0c0fe40003f66270 */
[C---:B------:R-:W-:Y:S02]  /*5410*/  IADD3 R170, R0.reuse, 0x8, RZ ;  /* 0x0000000800aa7810 */ /* 0x040fe40007ffe0ff */
[C---:B------:R-:W-:Y:S02]  /*5420*/  IADD3 R169, R0.reuse, 0x9, RZ ;  /* 0x0000000900a97810 */ /* 0x040fe40007ffe0ff */
[C---:B------:R-:W-:Y:S02]  /*5430*/  IADD3 R168, R0.reuse, 0x10, RZ ;  /* 0x0000001000a87810 */ /* 0x040fe40007ffe0ff */
[C---:B------:R-:W-:Y:S02]  /*5440*/  IADD3 R167, R0.reuse, 0x11, RZ ;  /* 0x0000001100a77810 */ /* 0x040fe40007ffe0ff */
[C---:B------:R-:W-:Y:S02]  /*5450*/  IADD3 R166, R0.reuse, 0x18, RZ ;  /* 0x0000001800a67810 */ /* 0x040fe40007ffe0ff */
[C---:B------:R-:W-:Y:S02]  /*5460*/  IADD3 R165, R0.reuse, 0x19, RZ ;  /* 0x0000001900a57810 */ /* 0x040fe40007ffe0ff */
[----:B------:R-:W-:Y:S02]  /*5470*/  IADD3 R173, R3, UR5, RZ ;  /* 0x0000000503ad7c10 */ /* 0x000fe4000fffe0ff */
[----:B------:R-:W-:Y:S02]  /*5480*/  ISETP.GE.AND P2, PT, R171, R2, PT ;  /* 0x00000002ab00720c */ /* 0x000fe40003f46270 */
        /* <DEDUP_REMOVED lines=8> */
[----:B------:R-:W-:Y:S02]  /*5510*/  IADD3 R2, R3, UR4, RZ ;  /* 0x0000000403027c10 */ /* 0x000fe4000fffe0ff */
[----:B------:R-:W-:Y:S02]  /*5520*/  IMNMX R3, RZ, R173, !PT ;  /* 0x000000adff037217 */ /* 0x000fe40007800200 */
[-C--:B------:R-:W-:Y:S02]  /*5530*/  ISETP.GE.OR P2, PT, R171, R164.reuse, !P2 ;  /* 0x000000a4ab00720c */ /* 0x080fe40005746670 */
[----:B------:R-:W-:Y:S02]  /*5540*/  IMNMX R2, R2, UR9, PT ;  /* 0x0000000902027c17 */ /* 0x000fe4000b800200 */
        /* <DEDUP_REMOVED lines=23> */
[----:B------:R-:W-:Y:S02]  /*56c0*/  IADD3 R3, R172, 0x20, RZ ;  /* 0x00000020ac037810 */ /* 0x000fe40007ffe0ff */
[-C--:B------:R-:W-:Y:S02]  /*56d0*/  ISETP.GE.OR P1, PT, R171, R2.reuse, !P1 ;  /* 0x00000002ab00720c */ /* 0x080fe40004f26670 */
[-C--:B------:R-:W-:Y:S02]  /*56e0*/  ISETP.GE.OR P0, PT, R170, R2.reuse, !P0 ;  /* 0x00000002aa00720c */ /* 0x080fe40004706670 */
[-C--:B------:R-:W-:Y:S02]  /*56f0*/  ISETP.GE.OR P6, PT, R169, R2.reuse, !P6 ;  /* 0x00000002a900720c */ /* 0x080fe400077c6670 */
[-C--:B------:R-:W-:Y:S02]  /*5700*/  ISETP.GE.OR P5, PT, R168, R2.reuse, !P5 ;  /* 0x00000002a800720c */ /* 0x080fe40006fa6670 */
[-C--:B------:R-:W-:Y:S02]  /*5710*/  ISETP.GE.OR P4, PT, R167, R2.reuse, !P4 ;  /* 0x00000002a700720c */ /* 0x080fe40006786670 */
[-C--:B------:R-:W-:Y:S02]  /*5720*/  ISETP.GE.OR P3, PT, R166, R2.reuse, !P3 ;  /* 0x00000002a600720c */ /* 0x080fe40005f66670 */
[----:B------:R-:W-:Y:S02]  /*5730*/  ISETP.GE.OR P2, PT, R165, R2, !P2 ;  /* 0x00000002a500720c */ /* 0x000fe40005746670 */
[C---:B------:R-:W-:Y:S02]  /*5740*/  IADD3 R2, R3.reuse, UR5, RZ ;  /* 0x0000000503027c10 */ /* 0x040fe4000fffe0ff */
[----:B------:R-:W-:Y:S02]  /*5750*/  IADD3 R172, R172, 0x28, RZ ;  /* 0x00000028acac7810 */ /* 0x000fe40007ffe0ff */
[----:B------:R-:W-:Y:S02]  /*5760*/  IADD3 R164, R3, UR4, RZ ;  /* 0x0000000403a47c10 */ /* 0x000fe4000fffe0ff */
[----:B------:R-:W-:Y:S02]  /*5770*/  IMNMX R2, RZ, R2, !PT ;  /* 0x00000002ff027217 */ /* 0x000fe40007800200 */
[----:B------:R-:W-:Y:S02]  /*5780*/  IADD3 R3, R172, UR5, RZ ;  /* 0x00000005ac037c10 */ /* 0x000fe4000fffe0ff */
[----:B------:R-:W-:Y:S02]  /*5790*/  IMNMX R164, R164, UR9, PT ;  /* 0x00000009a4a47c17 */ /* 0x000fe4000b800200 */
[----:B------:R-:W-:Y:S02]  /*57a0*/  FSEL R7, R7, -INF , !P1 ;  /* 0xff80000007077808 */ /* 0x000fe40004800000 */
[-C--:B------:R-:W-:Y:S02]  /*57b0*/  ISETP.GE.AND P1, PT, R0, R2.reuse, PT ;  /* 0x000000020000720c */ /* 0x080fe40003f26270 */
[----:B------:R-:W-:Y:S02]  /*57c0*/  FSEL R18, R18, -INF , !P0 ;  /* 0xff80000012127808 */ /* 0x000fe40004000000 */
[C---:B------:R-:W-:Y:S02]  /*57d0*/  ISETP.GE.AND P0, PT, R171.reuse, R2, PT ;  /* 0x00000002ab00720c */ /* 0x040fe40003f06270 */
[----:B------:R-:W-:Y:S02]  /*57e0*/  IADD3 R172, R172, UR4, RZ ;  /* 0x00000004acac7c10 */ /* 0x000fe4000fffe0ff */
[----:B------:R-:W-:Y:S02]  /*57f0*/  IMNMX R3, RZ, R3, !PT ;  /* 0x00000003ff037217 */ /* 0x000fe40007800200 */
[-C--:B------:R-:W-:Y:S02]  /*5800*/  ISETP.GE.OR P1, PT, R0, R164.reuse, !P1 ;  /* 0x000000a40000720c */ /* 0x080fe40004f26670 */
        /* <DEDUP_REMOVED lines=51> */
.L_x_437:
[C---:B------:R-:W-:Y:S01]  /*5b40*/  FMUL.FTZ R164, R244.reuse, 1.4426950216293334961 ;  /* 0x3fb8aa3bf4a47820 */ /* 0x040fe20000410000 */
[----:B------:R-:W-:Y:S01]  /*5b50*/  FSETP.NEU.FTZ.AND P0, PT, R244, -INF , PT ;  /* 0xff800000f400780b */ /* 0x000fe20003f1d000 */
[----:B------:R-:W-:Y:S01]  /*5b60*/  FMUL.FTZ R3, R245, 1.4426950216293334961 ;  /* 0x3fb8aa3bf5037820 */ /* 0x000fe20000410000 */
[----:B------:R-:W-:Y:S01]  /*5b70*/  UISETP.GT.AND UP3, UPT, UR12, UR19, UPT ;  /* 0x000000130c00728c */ /* 0x000fe2000bf64270 */
[----:B------:R-:W-:Y:S01]  /*5b80*/  FMUL.FTZ R2, R242, 1.4426950216293334961 ;  /* 0x3fb8aa3bf2027820 */ /* 0x000fe20000410000 */
[----:B------:R-:W-:Y:S01]  /*5b90*/  FSEL R164, R164, RZ, P0 ;  /* 0x000000ffa4a47208 */ /* 0x000fe20000000000 */
[----:B------:R-:W-:Y:S01]  /*5ba0*/  FMUL.FTZ R0, R243, 1.4426950216293334961 ;  /* 0x3fb8aa3bf3007820 */ /* 0x000fe20000410000 */
[----:B------:R-:W-:Y:S01]  /*5bb0*/  FSETP.NEU.FTZ.AND P0, PT, R245, -INF , PT ;  /* 0xff800000f500780b */ /* 0x000fe20003f1d000 */
[----:B------:R-:W-:Y:S01]  /*5bc0*/  ULDC UR5, c[0x0][0x22c] ;  /* 0x00008b0000057ab9 */ /* 0x000fe20000000800 */
[----:B------:R-:W-:Y:S01]  /*5bd0*/  PLOP3.LUT P1, PT, PT, PT, UP3, 0x80, 0x0 ;  /* 0x000000000000781c */ /* 0x000fe20003f2f038 */
[--C-:B------:R-:W-:Y:S01]  /*5be0*/  FFMA.FTZ R4, R4, c[0x0][0x23c], -R164.reuse ;  /* 0x00008f0004047a23 */ /* 0x100fe200000108a4 */
[----:B------:R-:W-:Y:S01]  /*5bf0*/  FSEL R3, R3, RZ, P0 ;  /* 0x000000ff03037208 */ /* 0x000fe20000000000 */
[--C-:B------:R-:W-:Y:S01]  /*5c00*/  FFMA.FTZ R5, R5, c[0x0][0x23c], -R164.reuse ;  /* 0x00008f0005057a23 */ /* 0x100fe200000108a4 */
[----:B------:R-:W-:Y:S01]  /*5c10*/  FSETP.NEU.FTZ.AND P0, PT, R242, -INF , PT ;  /* 0xff800000f200780b */ /* 0x000fe20003f1d000 */
[----:B------:R-:W-:Y:S01]  /*5c20*/  MUFU.EX2 R185, R4 ;  /* 0x0000000400b97308 */ /* 0x000fe20000000800 */
[----:B------:R-:W-:Y:S01]  /*5c30*/  FFMA.FTZ R16, R16, c[0x0][0x23c], -R164 ;  /* 0x00008f0010107a23 */ /* 0x000fe200000108a4 */
[----:B------:R-:W-:Y:S01]  /*5c40*/  ULDC UR4, c[0x0][0x1c0] ;  /* 0x0000700000047ab9 */ /* 0x000fe20000000800 */
[----:B------:R-:W-:Y:S01]  /*5c50*/  FSEL R2, R2, RZ, P0 ;  /* 0x000000ff02027208 */ /* 0x000fe20000000000 */
[--C-:B------:R-:W-:Y:S01]  /*5c60*/  FFMA.FTZ R18, R18, c[0x0][0x23c], -R3.reuse ;  /* 0x00008f0012127a23 */ /* 0x100fe20000010803 */
[----:B------:R-:W-:Y:S01]  /*5c70*/  FSETP.NEU.FTZ.AND P0, PT, R243, -INF , PT ;  /* 0xff800000f300780b */ /* 0x000fe20003f1d000 */
[--C-:B------:R-:W-:Y:S01]  /*5c80*/  FFMA.FTZ R19, R19, c[0x0][0x23c], -R3.reuse ;  /* 0x00008f0013137a23 */ /* 0x100fe20000010803 */
[----:B------:R-:W-:Y:S01]  /*5c90*/  UIMAD UR4, UR5, UR4, URZ ;  /* 0x00000004050472a4 */ /* 0x000fe2000f8e023f */
[--C-:B------:R-:W-:Y:S01]  /*5ca0*/  FFMA.FTZ R34, R34, c[0x0][0x23c], -R3.reuse ;  /* 0x00008f0022227a23 */ /* 0x100fe20000010803 */
[----:B------:R-:W-:Y:S01]  /*5cb0*/  FSEL R0, R0, RZ, P0 ;  /* 0x000000ff00007208 */ /* 0x000fe20000000000 */
[--C-:B------:R-:W-:Y:S01]  /*5cc0*/  FFMA.FTZ R28, R28, c[0x0][0x23c], -R2.reuse ;  /* 0x00008f001c1c7a23 */ /* 0x100fe20000010802 */
[----:B------:R-:W1:Y:S01]  /*5cd0*/  MUFU.EX2 R184, R5 ;  /* 0x0000000500b87308 */ /* 0x000e620000000800 */
[--C-:B------:R-:W-:Y:S01]  /*5ce0*/  FFMA.FTZ R6, R6, c[0x0][0x23c], -R3.reuse ;  /* 0x00008f0006067a23 */ /* 0x100fe20000010803 */
[----:B------:R-:W-:Y:S01]  /*5cf0*/  ULEA UR5, -UR4, URZ, 0x6 ;  /* 0x0000003f04057291 */ /* 0x000fe2000f8e313f */
        /* <DEDUP_REMOVED lines=8> */
[----:B------:R-:W-:Y:S02]  /*5d80*/  FFMA.FTZ R3, R35, c[0x0][0x23c], -R3 ;  /* 0x00008f0023037a23 */ /* 0x000fe40000010803 */
[--C-:B------:R-:W-:Y:S01]  /*5d90*/  FFMA.FTZ R24, R24, c[0x0][0x23c], -R2.reuse ;  /* 0x00008f0018187a23 */ /* 0x100fe20000010802 */
[----:B------:R-:W2:Y:S01]  /*5da0*/  MUFU.EX2 R182, R7 ;  /* 0x0000000700b67308 */ /* 0x000ea20000000800 */
[--C-:B------:R-:W-:Y:S02]  /*5db0*/  FFMA.FTZ R25, R25, c[0x0][0x23c], -R2.reuse ;  /* 0x00008f0019197a23 */ /* 0x100fe40000010802 */
[----:B------:R-:W-:Y:S02]  /*5dc0*/  FFMA.FTZ R2, R29, c[0x0][0x23c], -R2 ;  /* 0x00008f001d027a23 */ /* 0x000fe40000010802 */
[----:B------:R-:W-:Y:S02]  /*5dd0*/  FFMA.FTZ R17, R17, c[0x0][0x23c], -R164 ;  /* 0x00008f0011117a23 */ /* 0x000fe400000108a4 */
[--C-:B------:R-:W-:Y:S02]  /*5de0*/  FFMA.FTZ R10, R10, c[0x0][0x23c], -R0.reuse ;  /* 0x00008f000a0a7a23 */ /* 0x100fe40000010800 */
[--C-:B------:R-:W-:Y:S01]  /*5df0*/  FFMA.FTZ R11, R11, c[0x0][0x23c], -R0.reuse ;  /* 0x00008f000b0b7a23 */ /* 0x100fe20000010800 */
[----:B------:R1:W-:Y:S01]  /*5e00*/  MUFU.EX2 R200, R3 ;  /* 0x0000000300c87308 */ /* 0x0003e20000000800 */
[--C-:B------:R-:W-:Y:S02]  /*5e10*/  FFMA.FTZ R30, R30, c[0x0][0x23c], -R0.reuse ;  /* 0x00008f001e1e7a23 */ /* 0x100fe40000010800 */
[--C-:B------:R-:W-:Y:S02]  /*5e20*/  FFMA.FTZ R14, R14, c[0x0][0x23c], -R0.reuse ;  /* 0x00008f000e0e7a23 */ /* 0x100fe40000010800 */
[--C-:B------:R-:W-:Y:S02]  /*5e30*/  FFMA.FTZ R15, R15, c[0x0][0x23c], -R0.reuse ;  /* 0x00008f000f0f7a23 */ /* 0x100fe40000010800 */
[--C-:B------:R-:W-:Y:S02]  /*5e40*/  FFMA.FTZ R26, R26, c[0x0][0x23c], -R0.reuse ;  /* 0x00008f001a1a7a23 */ /* 0x100fe40000010800 */
[--C-:B------:R-:W-:Y:S01]  /*5e50*/  FFMA.FTZ R27, R27, c[0x0][0x23c], -R0.reuse ;  /* 0x00008f001b1b7a23 */ /* 0x100fe20000010800 */
[----:B------:R2:W-:Y:S01]  /*5e60*/  MUFU.EX2 R192, R2 ;  /* 0x0000000200c07308 */ /* 0x0005e20000000800 */
[----:B------:R-:W-:Y:S02]  /*5e70*/  FFMA.FTZ R0, R31, c[0x0][0x23c], -R0 ;  /* 0x00008f001f007a23 */ /* 0x000fe40000010800 */
[--C-:B------:R-:W-:Y:S02]  /*5e80*/  FFMA.FTZ R20, R20, c[0x0][0x23c], -R164.reuse ;  /* 0x00008f0014147a23 */ /* 0x100fe400000108a4 */
[--C-:B------:R-:W-:Y:S02]  /*5e90*/  FFMA.FTZ R21, R21, c[0x0][0x23c], -R164.reuse ;  /* 0x00008f0015157a23 */ /* 0x100fe400000108a4 */
[--C-:B------:R-:W-:Y:S02]  /*5ea0*/  FFMA.FTZ R32, R32, c[0x0][0x23c], -R164.reuse ;  /* 0x00008f0020207a23 */ /* 0x100fe400000108a4 */
[----:B------:R-:W-:Y:S01]  /*5eb0*/  FFMA.FTZ R164, R33, c[0x0][0x23c], -R164 ;  /* 0x00008f0021a47a23 */ /* 0x000fe200000108a4 */
[----:B------:R-:W-:Y:S10]  /*5ec0*/  MUFU.EX2 R231, R16 ;  /* 0x0000001000e77308 */ /* 0x000ff40000000800 */
[----:B------:R-:W-:Y:S10]  /*5ed0*/  MUFU.EX2 R202, R17 ;  /* 0x0000001100ca7308 */ /* 0x000ff40000000800 */
[----:B------:R-:W-:Y:S10]  /*5ee0*/  MUFU.EX2 R239, R18 ;  /* 0x0000001200ef7308 */ /* 0x000ff40000000800 */
[----:B------:R-:W-:Y:S10]  /*5ef0*/  MUFU.EX2 R238, R19 ;  /* 0x0000001300ee7308 */ /* 0x000ff40000000800 */
[----:B------:R-:W-:Y:S10]  /*5f00*/  MUFU.EX2 R181, R8 ;  /* 0x0000000800b57308 */ /* 0x000ff40000000800 */
[----:B------:R-:W3:Y:S10]  /*5f10*/  MUFU.EX2 R180, R9 ;  /* 0x0000000900b47308 */ /* 0x000ef40000000800 */
[----:B------:R-:W-:Y:S10]  /*5f20*/  MUFU.EX2 R179, R10 ;  /* 0x0000000a00b37308 */ /* 0x000ff40000000800 */
[----:B------:R-:W4:Y:S10]  /*5f30*/  MUFU.EX2 R178, R11 ;  /* 0x0000000b00b27308 */ /* 0x000f340000000800 */
[----:B------:R-:W-:Y:S10]  /*5f40*/  MUFU.EX2 R177, R12 ;  /* 0x0000000c00b17308 */ /* 0x000ff40000000800 */
[----:B------:R-:W1:Y:S10]  /*5f50*/  MUFU.EX2 R176, R13 ;  /* 0x0000000d00b07308 */ /* 0x000e740000000800 */
[----:B------:R1:W-:Y:S10]  /*5f60*/  MUFU.EX2 R188, R0 ;  /* 0x0000000000bc7308 */ /* 0x0003f40000000800 */
[----:B------:R-:W-:Y:S10]  /*5f70*/  MUFU.EX2 R187, R14 ;  /* 0x0000000e00bb7308 */ /* 0x000ff40000000800 */
[----:B------:R-:W-:Y:S10]  /*5f80*/  MUFU.EX2 R186, R15 ;  /* 0x0000000f00ba7308 */ /* 0x000ff40000000800 */
[----:B------:R-:W-:Y:S10]  /*5f90*/  MUFU.EX2 R199, R20 ;  /* 0x0000001400c77308 */ /* 0x000ff40000000800 */
[----:B------:R-:W-:Y:S10]  /*5fa0*/  MUFU.EX2 R198, R21 ;  /* 0x0000001500c67308 */ /* 0x000ff40000000800 */
[----:B------:R-:W-:Y:S10]  /*5fb0*/  MUFU.EX2 R197, R22 ;  /* 0x0000001600c57308 */ /* 0x000ff40000000800 */
[----:B------:R-:W1:Y:S10]  /*5fc0*/  MUFU.EX2 R196, R23 ;  /* 0x0000001700c47308 */ /* 0x000e740000000800 */
[----:B------:R-:W-:Y:S10]  /*5fd0*/  MUFU.EX2 R240, R32 ;  /* 0x0000002000f07308 */ /* 0x000ff40000000800 */
[----:B------:R-:W1:Y:S10]  /*5fe0*/  MUFU.EX2 R203, R164 ;  /* 0x000000a400cb7308 */ /* 0x000e740000000800 */
[----:B------:R-:W1:Y:S10]  /*5ff0*/  MUFU.EX2 R201, R34 ;  /* 0x0000002200c97308 */ /* 0x000e740000000800 */
        /* <DEDUP_REMOVED lines=12> */
[----:B------:R2:W-:Y:S01]  /*60c0*/  STS [R226+0x20400], R2 ;  /* 0x02040002e2007388 */ /* 0x0005e20000000800 */
[----:B-1----:R-:W-:Y:S02]  /*60d0*/  F2FP.PACK_AB R3, R202, R231 ;  /* 0x000000e7ca03723e */ /* 0x002fe400000000ff */
[----:B--2---:R-:W-:Y:S03]  /*60e0*/  F2FP.PACK_AB R2, R238, R239 ;  /* 0x000000efee02723e */ /* 0x004fe600000000ff */
[----:B------:R1:W-:Y:S04]  /*60f0*/  STS [R229+0x20000], R3 ;  /* 0x02000003e5007388 */ /* 0x0003e80000000800 */
[----:B------:R2:W-:Y:S04]  /*6100*/  STS [R229+0x20400], R2 ;  /* 0x02040002e5007388 */ /* 0x0005e80000000800 */
[----:B------:R3:W-:Y:S04]  /*6110*/  STS [R226+0x21000], R5 ;  /* 0x02100005e2007388 */ /* 0x0007e80000000800 */
[----:B------:R4:W-:Y:S04]  /*6120*/  STS [R226+0x21400], R4 ;  /* 0x02140004e2007388 */ /* 0x0009e80000000800 */
[----:B------:R4:W-:Y:S01]  /*6130*/  STS [R229+0x21000], R0 ;  /* 0x02100000e5007388 */ /* 0x0009e20000000800 */
[----:B-1----:R-:W-:Y:S02]  /*6140*/  F2FP.PACK_AB R3, R196, R197 ;  /* 0x000000c5c403723e */ /* 0x002fe400000000ff */
[----:B--2---:R-:W-:Y:S02]  /*6150*/  F2FP.PACK_AB R2, R203, R240 ;  /* 0x000000f0cb02723e */ /* 0x004fe400000000ff */
[----:B---3--:R-:W-:Y:S02]  /*6160*/  F2FP.PACK_AB R5, R186, R187 ;  /* 0x000000bbba05723e */ /* 0x008fe400000000ff */
[----:B----4-:R-:W-:Y:S03]  /*6170*/  F2FP.PACK_AB R4, R198, R199 ;  /* 0x000000c7c604723e */ /* 0x010fe600000000ff */
[----:B------:R1:W-:Y:S01]  /*6180*/  STS [R229+0x21400], R5 ;  /* 0x02140005e5007388 */ /* 0x0003e20000000800 */
[----:B------:R-:W-:Y:S03]  /*6190*/  F2FP.PACK_AB R0, R200, R201 ;  /* 0x000000c9c800723e */ /* 0x000fe600000000ff */
[----:B------:R2:W-:Y:S04]  /*61a0*/  STS [R227+0x20000], R4 ;  /* 0x02000004e3007388 */ /* 0x0005e80000000800 */
        /* <DEDUP_REMOVED lines=9> */
[----:B------:R-:W-:Y:S01]  /*6240*/  STS [R228+0x21000], R3 ;  /* 0x02100003e4007388 */ /* 0x000fe20000000800 */
[C---:B------:R-:W-:Y:S03]  /*6250*/  SHF.L.U32 R0, R219.reuse, 0x1, RZ ;  /* 0x00000001db007819 */ /* 0x040fe600000006ff */
[----:B------:R1:W-:Y:S04]  /*6260*/  STS [R228+0x21400], R2 ;  /* 0x02140002e4007388 */ /* 0x0003e80000000800 */
[----:B------:R-:W-:Y:S08]  /*6270*/  LDSM.16.M88.4 R32, [R0+0x8000] ;  /* 0x008000000020783b */ /* 0x000ff00000000200 */
[----:B------:R-:W2:Y:S08]  /*6280*/  LDSM.16.M88.4 R16, [R214+0x14000] ;  /* 0x01400000d610783b */ /* 0x000eb00000000200 */
[----:B------:R-:W3:Y:S01]  /*6290*/  LDSM.16.M88.4 R28, [R0+0x9000] ;  /* 0x00900000001c783b */ /* 0x000ee20000000200 */
[----:B-1----:R-:W-:Y:S07]  /*62a0*/  SHF.L.U32 R2, R219, 0x1, RZ ;  /* 0x00000001db027819 */ /* 0x002fee00000006ff */
[----:B------:R-:W1:Y:S01]  /*62b0*/  LDSM.16.M88.4 R164, [R214+0x14800] ;  /* 0x01480000d6a4783b */ /* 0x000e620000000200 */
[-C--:B------:R-:W-:Y:S02]  /*62c0*/  IADD3 R3, R220, R2.reuse, RZ ;  /* 0x00000002dc037210 */ /* 0x080fe40007ffe0ff */
[C---:B------:R-:W-:Y:S02]  /*62d0*/  IADD3 R209, R204.reuse, R2, RZ ;  /* 0x00000002ccd17210 */ /* 0x040fe40007ffe0ff */
[----:B------:R-:W-:Y:S02]  /*62e0*/  IADD3 R208, R204, R3, RZ ;  /* 0x00000003ccd07210 */ /* 0x000fe40007ffe0ff */
[----:B------:R-:W-:Y:S01]  /*62f0*/  MOV R2, UR5 ;  /* 0x0000000500027c02 */ /* 0x000fe20008000f00 */
[----:B------:R-:W-:Y:S03]  /*6300*/  LDSM.16.M88.4 R168, [R3+0x8000] ;  /* 0x0080000003a8783b */ /* 0x000fe60000000200 */
[----:B------:R-:W-:Y:S05]  /*6310*/  LEA R222, P0, R2, R222, 0x2 ;  /* 0x000000de02de7211 */ /* 0x000fea00078010ff */
[----:B------:R-:W4:Y:S01]  /*6320*/  LDSM.16.M88.4 R172, [R215+0x14000] ;  /* 0x01400000d7ac783b */ /* 0x000f220000000200 */
[-C--:B--2---:R-:W-:Y:S08]  /*6330*/  HMMA.16816.F32 R4, R32, R16.reuse, RZ ;  /* 0x000000102004723c */ /* 0x084ff000000018ff */
[C---:B---3--:R-:W-:Y:S08]  /*6340*/  HMMA.16816.F32 R8, R28.reuse, R16, RZ ;  /* 0x000000101c08723c */ /* 0x048ff000000018ff */
[-C--:B------:R-:W-:Y:S08]  /*6350*/  HMMA.16816.F32 R12, R28, R18.reuse, RZ ;  /* 0x000000121c0c723c */ /* 0x080ff000000018ff */
[C---:B------:R-:W-:Y:S08]  /*6360*/  HMMA.16816.F32 R16, R32.reuse, R18, RZ ;  /* 0x000000122010723c */ /* 0x040ff000000018ff */
[-C--:B-1----:R-:W-:Y:S08]  /*6370*/  HMMA.16816.F32 R20, R32, R164.reuse, RZ ;  /* 0x000000a42014723c */ /* 0x082ff000000018ff */
[C---:B------:R-:W-:Y:S08]  /*6380*/  HMMA.16816.F32 R24, R28.reuse, R164, RZ ;  /* 0x000000a41c18723c */ /* 0x040ff000000018ff */
[-C--:B------:R-:W-:Y:S08]  /*6390*/  HMMA.16816.F32 R28, R28, R166.reuse, RZ ;  /* 0x000000a61c1c723c */ /* 0x080ff000000018ff */
[----:B------:R-:W-:Y:S01]  /*63a0*/  HMMA.16816.F32 R32, R32, R166, RZ ;  /* 0x000000a62020723c */ /* 0x000fe200000018ff */
[----:B------:R-:W1:Y:S07]  /*63b0*/  LDSM.16.M88.4 R164, [R3+0x9000] ;  /* 0x0090000003a4783b */ /* 0x000e6e0000000200 */
[-C--:B----4-:R-:W-:Y:S08]  /*63c0*/  HMMA.16816.F32 R4, R168, R172.reuse, R4 ;  /* 0x000000aca804723c */ /* 0x090ff00000001804 */
[C---:B-1----:R-:W-:Y:S08]  /*63d0*/  HMMA.16816.F32 R8, R164.reuse, R172, R8 ;  /* 0x000000aca408723c */ /* 0x042ff00000001808 */
        /* <DEDUP_REMOVED lines=20> */
[----:B------:R-:W-:Y:S08]  /*6520*/  LDSM.16.M88.4 R164, [R208+0x8000] ;  /* 0x00800000d0a4783b */ /* 0x000ff00000000200 */
        /* <DEDUP_REMOVED lines=11> */
[----:B------:R1:W-:Y:S08]  /*65e0*/  LDSM.16.M88.4 R164, [R0+0xa000] ;  /* 0x00a0000000a4783b */ /* 0x0003f00000000200 */
[----:B------:R-:W2:Y:S03]  /*65f0*/  LDSM.16.M88.4 R168, [R214+0x18000] ;  /* 0x01800000d6a8783b */ /* 0x000ea60000000200 */
[----:B-1----:R-:W-:Y:S04]  /*6600*/  MOV R0, UR5 ;  /* 0x0000000500007c02 */ /* 0x002fe80008000f00 */
[----:B------:R-:W-:Y:S01]  /*6610*/  LEA.HI.X.SX32 R223, R0, R223, 0x2, P0 ;  /* 0x000000df00df7211 */ /* 0x000fe200000f16ff */
[-C--:B--2---:R-:W-:Y:S08]  /*6620*/  HMMA.16816.F32 R4, R164, R168.reuse, R4 ;  /* 0x000000a8a404723c */ /* 0x084ff00000001804 */
        /* <DEDUP_REMOVED lines=38> */
[C---:B-----5:R-:W-:Y:S01]  /*6890*/  FADD.FTZ R4, -R207.reuse, R4 ;  /* 0x00000004cf047221 */ /* 0x060fe20000010100 */
[C---:B------:R-:W-:Y:S01]  /*68a0*/  HMMA.16816.F32 R16, R172.reuse, R166, R16 ;  /* 0x000000a6ac10723c */ /* 0x040fe20000001810 */
[----:B------:R-:W1:Y:S03]  /*68b0*/  LDSM.16.M88.4 R164, [R216+0x18800] ;  /* 0x01880000d8a4783b */ /* 0x000e660000000200 */
[----:B------:R-:W-:Y:S02]  /*68c0*/  FADD.FTZ R5, -R207, R5 ;  /* 0x00000005cf057221 */ /* 0x000fe40000010100 */
[C---:B------:R-:W-:Y:S02]  /*68d0*/  FADD.FTZ R6, -R225.reuse, R6 ;  /* 0x00000006e1067221 */ /* 0x040fe40000010100 */
[----:B------:R-:W-:Y:S04]  /*68e0*/  FADD.FTZ R7, -R225, R7 ;  /* 0x00000007e1077221 */ /* 0x000fe80000010100 */
        /* <DEDUP_REMOVED lines=12> */
[----:B------:R-:W-:Y:S02]  /*69b0*/  FMUL.FTZ R185, R185, R4 ;  /* 0x00000004b9b97220 */ /* 0x000fe40000410000 */
[----:B------:R-:W-:Y:S02]  /*69c0*/  FMUL.FTZ R184, R184, R5 ;  /* 0x00000005b8b87220 */ /* 0x000fe40000410000 */
[----:B------:R-:W-:Y:S01]  /*69d0*/  FMUL.FTZ R183, R183, R6 ;  /* 0x00000006b7b77220 */ /* 0x000fe20000410000 */
[-C--:B-1----:R-:W-:Y:S03]  /*69e0*/  HMMA.16816.F32 R20, R172, R164.reuse, R20 ;  /* 0x000000a4ac14723c */ /* 0x082fe60000001814 */
[----:B------:R-:W-:Y:S02]  /*69f0*/  FMUL.FTZ R182, R182, R7 ;  /* 0x00000007b6b67220 */ /* 0x000fe40000410000 */
[----:B------:R-:W-:Y:S02]  /*6a00*/  FMUL.FTZ R181, R181, R8 ;  /* 0x00000008b5b57220 */ /* 0x000fe40000410000 */
[----:B------:R-:W-:Y:S01]  /*6a10*/  FMUL.FTZ R180, R180, R9 ;  /* 0x00000009b4b47220 */ /* 0x000fe20000410000 */
[C---:B------:R-:W-:Y:S04]  /*6a20*/  HMMA.16816.F32 R24, R168.reuse, R164, R24 ;  /* 0x000000a4a818723c */ /* 0x040fe80000001818 */
[----:B------:R-:W-:Y:S02]  /*6a30*/  FMUL.FTZ R179, R179, R10 ;  /* 0x0000000ab3b37220 */ /* 0x000fe40000410000 */
[----:B------:R-:W-:Y:S02]  /*6a40*/  FMUL.FTZ R178, R178, R11 ;  /* 0x0000000bb2b27220 */ /* 0x000fe40000410000 */
[----:B------:R-:W-:Y:S01]  /*6a50*/  FMUL.FTZ R177, R177, R12 ;  /* 0x0000000cb1b17220 */ /* 0x000fe20000410000 */
[-C--:B------:R-:W-:Y:S03]  /*6a60*/  HMMA.16816.F32 R28, R168, R166.reuse, R28 ;  /* 0x000000a6a81c723c */ /* 0x080fe6000000181c */
[----:B------:R-:W-:Y:S02]  /*6a70*/  FMUL.FTZ R176, R176, R13 ;  /* 0x0000000db0b07220 */ /* 0x000fe40000410000 */
[----:B------:R-:W-:Y:S02]  /*6a80*/  FMUL.FTZ R165, R187, R14 ;  /* 0x0000000ebba57220 */ /* 0x000fe40000410000 */
[C---:B------:R-:W-:Y:S01]  /*6a90*/  FADD.FTZ R20, -R207.reuse, R20 ;  /* 0x00000014cf147221 */ /* 0x040fe20000010100 */
[----:B------:R-:W-:Y:S04]  /*6aa0*/  HMMA.16816.F32 R32, R172, R166, R32 ;  /* 0x000000a6ac20723c */ /* 0x000fe80000001820 */
        /* <DEDUP_REMOVED lines=56> */
[C---:B------:R-:W-:Y:S01]  /*6e30*/  @!P2 LEA R6, P4, R0.reuse, R234, 0x1 ;  /* 0x000000ea0006a211 */ /* 0x040fe200078808ff */
        /* <DEDUP_REMOVED lines=35> */
.L_x_438:
[----:B------:R-:W-:Y:S02]  /*7070*/  F2FP.PACK_AB R15, R184, R185 ;  /* 0x000000b9b80f723e */ /* 0x000fe400000000ff */
[----:B------:R-:W-:Y:S02]  /*7080*/  F2FP.PACK_AB R14, R182, R183 ;  /* 0x000000b7b60e723e */ /* 0x000fe400000000ff */
[----:B------:R-:W-:Y:S01]  /*7090*/  F2FP.PACK_AB R11, R11, R12 ;  /* 0x0000000c0b0b723e */ /* 0x000fe200000000ff */
[----:B------:R-:W-:Y:S01]  /*70a0*/  STS [R226+0x1c000], R15 ;  /* 0x01c0000fe2007388 */ /* 0x000fe20000000800 */
[----:B------:R-:W-:Y:S02]  /*70b0*/  F2FP.PACK_AB R10, R10, R18 ;  /* 0x000000120a0a723e */ /* 0x000fe400000000ff */
[----:B------:R-:W-:Y:S02]  /*70c0*/  F2FP.PACK_AB R13, R180, R181 ;  /* 0x000000b5b40d723e */ /* 0x000fe400000000ff */
[----:B------:R-:W-:Y:S01]  /*70d0*/  STS [R226+0x1c400], R14 ;  /* 0x01c4000ee2007388 */ /* 0x000fe20000000800 */
        /* <DEDUP_REMOVED lines=19> */
[----:B------:R-:W-:Y:S05]  /*7210*/  STS [R228+0x1c000], R2 ;  /* 0x01c00002e4007388 */ /* 0x000fea0000000800 */
[----:B------:R1:W-:Y:S05]  /*7220*/  STS [R228+0x1c400], R0 ;  /* 0x01c40000e4007388 */ /* 0x0003ea0000000800 */
[----:B------:R-:W-:Y:S05]  /*7230*/  STS [R227+0x1d000], R5 ;  /* 0x01d00005e3007388 */ /* 0x000fea0000000800 */
[----:B------:R-:W-:Y:S05]  /*7240*/  STS [R227+0x1d400], R4 ;  /* 0x01d40004e3007388 */ /* 0x000fea0000000800 */
[----:B------:R-:W-:Y:S05]  /*7250*/  STS [R228+0x1d000], R17 ;  /* 0x01d00011e4007388 */ /* 0x000fea0000000800 */
[----:B------:R-:W-:Y:S05]  /*7260*/  STS [R228+0x1d400], R16 ;  /* 0x01d40010e4007388 */ /* 0x000fea0000000800 */
[----:B------:R-:W-:Y:S01]  /*7270*/  BAR.SYNC.DEFER_BLOCKING 0x0 ;  /* 0x0000000000007b1d */ /* 0x000fe20000010000 */
[----:B-1----:R-:W-:Y:S04]  /*7280*/  IMAD.SHL.U32 R0, R221, 0x2, RZ ;  /* 0x00000002dd007824 */ /* 0x002fe800078e00ff */
[----:B------:R-:W-:Y:S01]  /*7290*/  IMAD.IADD R2, R0, 0x1, R204 ;  /* 0x0000000100027824 */ /* 0x000fe200078e02cc */
[----:B------:R-:W-:Y:S05]  /*72a0*/  LDSM.16.MT88.4 R4, [R211+0x20000] ;  /* 0x02000000d304783b */ /* 0x000fea0000004200 */
[----:B------:R-:W1:Y:S05]  /*72b0*/  LDSM.16.MT88.4 R8, [R0+0x8000] ;  /* 0x008000000008783b */ /* 0x000e6a0000004200 */
[----:B------:R-:W2:Y:S05]  /*72c0*/  LDSM.16.MT88.4 R12, [R211+0x22000] ;  /* 0x02200000d30c783b */ /* 0x000eaa0000004200 */
[----:B------:R-:W3:Y:S05]  /*72d0*/  LDSM.16.MT88.4 R16, [R2+0x8000] ;  /* 0x008000000210783b */ /* 0x000eea0000004200 */
[----:B------:R-:W4:Y:S05]  /*72e0*/  LDSM.16.MT88.4 R20, [R0+0xa000] ;  /* 0x00a000000014783b */ /* 0x000f2a0000004200 */
[----:B------:R-:W5:Y:S05]  /*72f0*/  LDSM.16.MT88.4 R24, [R2+0xa000] ;  /* 0x00a000000218783b */ /* 0x000f6a0000004200 */
[----:B------:R-:W-:Y:S05]  /*7300*/  LDSM.16.MT88.4 R28, [R0+0x8800] ;  /* 0x00880000001c783b */ /* 0x000fea0000004200 */
[----:B------:R-:W-:Y:S05]  /*7310*/  LDSM.16.MT88.4 R32, [R211+0x22800] ;  /* 0x02280000d320783b */ /* 0x000fea0000004200 */
[----:B------:R-:W-:Y:S01]  /*7320*/  LDSM.16.MT88.4 R164, [R2+0x8800] ;  /* 0x0088000002a4783b */ /* 0x000fe20000004200 */
[-C--:B-1----:R-:W-:Y:S04]  /*7330*/  HMMA.16816.F32 R36, R4, R8.reuse, R36 ;  /* 0x000000080424723c */ /* 0x082fe80000001824 */
[----:B------:R-:W-:Y:S05]  /*7340*/  LDSM.16.MT88.4 R168, [R0+0xa800] ;  /* 0x00a8000000a8783b */ /* 0x000fea0000004200 */
[----:B------:R-:W-:Y:S01]  /*7350*/  LDSM.16.MT88.4 R172, [R2+0xa800] ;  /* 0x00a8000002ac783b */ /* 0x000fe20000004200 */
        /* <DEDUP_REMOVED lines=9> */
[-C--:B----4-:R-:W-:Y:S08]  /*73f0*/  HMMA.16816.F32 R68, R4, R20.reuse, R68 ;  /* 0x000000140444723c */ /* 0x090ff00000001844 */
[C---:B------:R-:W-:Y:S08]  /*7400*/  HMMA.16816.F32 R72, R12.reuse, R20, R72 ;  /* 0x000000140c48723c */ /* 0x040ff00000001848 */
[-C--:B------:R-:W-:Y:S08]  /*7410*/  HMMA.16816.F32 R76, R12, R22.reuse, R76 ;  /* 0x000000160c4c723c */ /* 0x080ff0000000184c */
[C---:B------:R-:W-:Y:S01]  /*7420*/  HMMA.16816.F32 R80, R4.reuse, R22, R80 ;  /* 0x000000160450723c */ /* 0x040fe20000001850 */
[----:B------:R-:W-:Y:S07]  /*7430*/  LDSM.16.MT88.4 R20, [R2+0x9000] ;  /* 0x009000000214783b */ /* 0x000fee0000004200 */
[-C--:B-----5:R-:W-:Y:S08]  /*7440*/  HMMA.16816.F32 R84, R4, R24.reuse, R84 ;  /* 0x000000180454723c */ /* 0x0a0ff00000001854 */
        /* <DEDUP_REMOVED lines=27> */
[----:B------:R-:W5:Y:S02]  /*7600*/  LDSM.16.MT88.4 R172, [R0+0xb800] ;  /* 0x00b8000000ac783b */ /* 0x000f640000004200 */
        /* <DEDUP_REMOVED lines=26> */
[-C--:B-----5:R-:W-:Y:S08]  /*77b0*/  HMMA.16816.F32 R68, R8, R172.reuse, R68 ;  /* 0x000000ac0844723c */ /* 0x0a0ff00000001844 */
        /* <DEDUP_REMOVED lines=18> */
[----:B------:R-:W-:Y:S03]  /*78e0*/  IMAD.SHL.U32 R2, R247, 0x2, RZ ;  /* 0x00000002f7027824 */ /* 0x000fe600078e00ff */
        /* <DEDUP_REMOVED lines=28> */
.L_x_439:
[----:B------:R-:W-:Y:S01]  /*7ab0*/  LDSM.16.M88.4 R32, [R218+0x1c000] ;  /* 0x01c00000da20783b */ /* 0x000fe20000000200 */
[----:B-1----:R-:W-:Y:S01]  /*7ac0*/  @P1 IADD3 R2, P0, R248, UR16, RZ ;  /* 0x00000010f8021c10 */ /* 0x002fe2000ff1e0ff */
[----:B------:R-:W-:Y:S01]  /*7ad0*/  USHF.L.U32 UR5, UR4, 0x5, URZ ;  /* 0x0000000504057899 */ /* 0x000fe2000800063f */
[C---:B------:R-:W-:Y:S01]  /*7ae0*/  IADD3 R0, R246.reuse, -0x40, RZ ;  /* 0xffffffc0f6007810 */ /* 0x040fe20007ffe0ff */
[----:B------:R-:W-:Y:S01]  /*7af0*/  USHF.L.U32 UR7, UR4, 0x3, URZ ;  /* 0x0000000304077899 */ /* 0x000fe2000800063f */
[----:B------:R-:W1:Y:S01]  /*7b00*/  LDSM.16.MT88.4 R16, [R210] ;  /* 0x00000000d210783b */ /* 0x000e620000004200 */
[----:B------:R-:W-:Y:S01]  /*7b10*/  USHF.L.U32 UR8, UR4, 0x4, URZ ;  /* 0x0000000404087899 */ /* 0x000fe2000800063f */
[----:B------:R-:W-:Y:S01]  /*7b20*/  IADD3 R225, R246, -0x40, RZ ;  /* 0xffffffc0f6e17810 */ /* 0x000fe20007ffe0ff */
[----:B------:R-:W-:Y:S02]  /*7b30*/  UIMAD UR6, UR4, 0x18, URZ ;  /* 0x00000018040678a4 */ /* 0x000fe4000f8e023f */
[----:B------:R-:W2:Y:S01]  /*7b40*/  LDSM.16.M88.4 R28, [R218+0x1d000] ;  /* 0x01d00000da1c783b */ /* 0x000ea20000000200 */
[----:B------:R-:W-:Y:S01]  /*7b50*/  SHF.R.S32.HI R225, RZ, 0x1f, R225 ;  /* 0x0000001fffe17819 */ /* 0x000fe200000114e1 */
[----:B------:R-:W-:Y:S02]  /*7b60*/  UISETP.GT.AND UP2, UPT, UR12, UR19, UPT ;  /* 0x000000130c00728c */ /* 0x000fe4000bf44270 */
[----:B------:R-:W-:Y:S01]  /*7b70*/  @UP3 UIADD3 UR16, UP1, UR16, -0x100, URZ ;  /* 0xffffff0010103890 */ /* 0x000fe2000ff3e03f */
[----:B------:R-:W3:Y:S01]  /*7b80*/  LDSM.16.MT88.4 R164, [R210+0x4000] ;  /* 0x00400000d2a4783b */ /* 0x000ee20000004200 */
[----:B------:R-:W-:Y:S04]  /*7b90*/  SHF.L.U64.HI R0, R0, 0x2, R225 ;  /* 0x0000000200007819 */ /* 0x000fe800000102e1 */
[----:B------:R-:W-:Y:S05]  /*7ba0*/  LDSM.16.M88.4 R168, [R3+0x1c000] ;  /* 0x01c0000003a8783b */ /* 0x000fea0000000200 */
[----:B------:R-:W4:Y:S05]  /*7bb0*/  LDSM.16.MT88.4 R172, [R210+0x800] ;  /* 0x00080000d2ac783b */ /* 0x000f2a0000004200 */
[----:B------:R-:W3:Y:S05]  /*7bc0*/  LDSM.16.M88.4 R176, [R3+0x1d000] ;  /* 0x01d0000003b0783b */ /* 0x000eea0000000200 */
[----:B------:R-:W3:Y:S05]  /*7bd0*/  LDSM.16.MT88.4 R180, [R210+0x4800] ;  /* 0x00480000d2b4783b */ /* 0x000eea0000004200 */
[----:B------:R-:W-:Y:S01]  /*7be0*/  LDSM.16.M88.4 R184, [R209+0x1c000] ;  /* 0x01c00000d1b8783b */ /* 0x000fe20000000200 */
[-C--:B-1----:R-:W-:Y:S04]  /*7bf0*/  HMMA.16816.F32 R4, R32, R16.reuse, RZ ;  /* 0x000000102004723c */ /* 0x082fe800000018ff */
[----:B------:R-:W1:Y:S05]  /*7c00*/  LDSM.16.MT88.4 R188, [R210+0x1000] ;  /* 0x00100000d2bc783b */ /* 0x000e6a0000004200 */
[----:B------:R-:W1:Y:S01]  /*7c10*/  LDSM.16.M88.4 R192, [R209+0x1d000] ;  /* 0x01d00000d1c0783b */ /* 0x000e620000000200 */
[C---:B--2---:R-:W-:Y:S04]  /*7c20*/  HMMA.16816.F32 R8, R28.reuse, R16, RZ ;  /* 0x000000101c08723c */ /* 0x044fe800000018ff */
[----:B------:R-:W2:Y:S04]  /*7c30*/  LDSM.16.MT88.4 R196, [R210+0x5000] ;  /* 0x00500000d2c4783b */ /* 0x000ea80000004200 */
[-C--:B------:R-:W-:Y:S01]  /*7c40*/  HMMA.16816.F32 R12, R28, R18.reuse, RZ ;  /* 0x000000121c0c723c */ /* 0x080fe200000018ff */
[----:B------:R-:W-:Y:S05]  /*7c50*/  LDSM.16.M88.4 R200, [R208+0x1d000] ;  /* 0x01d00000d0c8783b */ /* 0x000fea0000000200 */
[----:B------:R-:W-:Y:S02]  /*7c60*/  LDSM.16.MT88.4 R204, [R210+0x5800] ;  /* 0x00580000d2cc783b */ /* 0x000fe40000004200 */
[C---:B------:R-:W-:Y:S08]  /*7c70*/  HMMA.16816.F32 R16, R32.reuse, R18, RZ ;  /* 0x000000122010723c */ /* 0x040ff000000018ff */
[-C--:B---3--:R-:W-:Y:S08]  /*7c80*/  HMMA.16816.F32 R20, R32, R164.reuse, RZ ;  /* 0x000000a42014723c */ /* 0x088ff000000018ff */
[C---:B------:R-:W-:Y:S08]  /*7c90*/  HMMA.16816.F32 R24, R28.reuse, R164, RZ ;  /* 0x000000a41c18723c */ /* 0x040ff000000018ff */
[-C--:B------:R-:W-:Y:S08]  /*7ca0*/  HMMA.16816.F32 R28, R28, R166.reuse, RZ ;  /* 0x000000a61c1c723c */ /* 0x080ff000000018ff */
[----:B------:R-:W-:Y:S01]  /*7cb0*/  HMMA.16816.F32 R32, R32, R166, RZ ;  /* 0x000000a62020723c */ /* 0x000fe200000018ff */
[----:B------:R-:W-:Y:S07]  /*7cc0*/  LDSM.16.M88.4 R164, [R208+0x1c000] ;  /* 0x01c00000d0a4783b */ /* 0x000fee0000000200 */
        /* <DEDUP_REMOVED lines=8> */
[----:B------:R-:W-:Y:S07]  /*7d50*/  LDSM.16.MT88.4 R176, [R210+0x2000] ;  /* 0x00200000d2b0783b */ /* 0x000fee0000004200 */
[----:B------:R-:W-:Y:S01]  /*7d60*/  HMMA.16816.F32 R32, R168, R182, R32 ;  /* 0x000000b6a820723c */ /* 0x000fe20000001820 */
[----:B------:R-:W4:Y:S05]  /*7d70*/  LDSM.16.M88.4 R168, [R218+0x1e000] ;  /* 0x01e00000daa8783b */ /* 0x000f2a0000000200 */
[----:B------:R-:W3:Y:S02]  /*7d80*/  LDSM.16.M88.4 R180, [R218+0x1f000] ;  /* 0x01f00000dab4783b */ /* 0x000ee40000000200 */
        /* <DEDUP_REMOVED lines=8> */
[----:B------:R-:W-:Y:S07]  /*7e10*/  LDSM.16.M88.4 R192, [R3+0x1f000] ;  /* 0x01f0000003c0783b */ /* 0x000fee0000000200 */
[----:B------:R-:W-:Y:S01]  /*7e20*/  HMMA.16816.F32 R32, R184, R198, R32 ;  /* 0x000000c6b820723c */ /* 0x000fe20000001820 */
[----:B------:R-:W-:Y:S05]  /*7e30*/  LDSM.16.MT88.4 R184, [R210+0x2800] ;  /* 0x00280000d2b8783b */ /* 0x000fea0000004200 */
[----:B------:R-:W-:Y:S02]  /*7e40*/  LDSM.16.MT88.4 R196, [R210+0x6800] ;  /* 0x00680000d2c4783b */ /* 0x000fe40000004200 */
[-C--:B---3--:R-:W-:Y:S08]  /*7e50*/  HMMA.16816.F32 R4, R164, R172.reuse, R4 ;  /* 0x000000aca404723c */ /* 0x088ff00000001804 */
[C---:B------:R-:W-:Y:S08]  /*7e60*/  HMMA.16816.F32 R8, R200.reuse, R172, R8 ;  /* 0x000000acc808723c */ /* 0x040ff00000001808 */
[-C--:B------:R-:W-:Y:S08]  /*7e70*/  HMMA.16816.F32 R12, R200, R174.reuse, R12 ;  /* 0x000000aec80c723c */ /* 0x080ff0000000180c */
[C---:B------:R-:W-:Y:S01]  /*7e80*/  HMMA.16816.F32 R16, R164.reuse, R174, R16 ;  /* 0x000000aea410723c */ /* 0x040fe20000001810 */
[----:B------:R2:W3:Y:S07]  /*7e90*/  LDSM.16.M88.4 R172, [R3+0x1e000] ;  /* 0x01e0000003ac783b */ /* 0x0004ee0000000200 */
[-C--:B------:R-:W-:Y:S08]  /*7ea0*/  HMMA.16816.F32 R20, R164, R204.reuse, R20 ;  /* 0x000000cca414723c */ /* 0x080ff00000001814 */
[C---:B------:R-:W-:Y:S08]  /*7eb0*/  HMMA.16816.F32 R24, R200.reuse, R204, R24 ;  /* 0x000000ccc818723c */ /* 0x040ff00000001818 */
[-C--:B------:R-:W-:Y:S01]  /*7ec0*/  HMMA.16816.F32 R28, R200, R206.reuse, R28 ;  /* 0x000000cec81c723c */ /* 0x080fe2000000181c */
[----:B------:R-:W-:Y:S03]  /*7ed0*/  LDSM.16.M88.4 R200, [R209+0x1f000] ;  /* 0x01f00000d1c8783b */ /* 0x000fe60000000200 */
[----:B--2---:R-:W-:Y:S01]  /*7ee0*/  @P1 IADD3.X R3, R0, UR15, RZ, P0, !PT ;  /* 0x0000000f00031c10 */ /* 0x004fe200087fe4ff */
[----:B------:R-:W-:Y:S01]  /*7ef0*/  IMAD.U32 R0, RZ, RZ, UR6 ;  /* 0x00000006ff007e24 */ /* 0x000fe2000f8e00ff */
[----:B------:R-:W-:Y:S02]  /*7f00*/  @UP3 UIADD3.X UR15, UR15, -0x1, URZ, UP1, !UPT ;  /* 0xffffffff0f0f3890 */ /* 0x000fe40008ffe43f */
[----:B------:R-:W-:Y:S01]  /*7f10*/  HMMA.16816.F32 R32, R164, R206, R32 ;  /* 0x000000cea420723c */ /* 0x000fe20000001820 */
[----:B------:R-:W-:Y:S05]  /*7f20*/  LDSM.16.M88.4 R164, [R209+0x1e000] ;  /* 0x01e00000d1a4783b */ /* 0x000fea0000000200 */
[----:B------:R-:W-:Y:S02]  /*7f30*/  LDSM.16.MT88.4 R204, [R210+0x7000] ;  /* 0x00700000d2cc783b */ /* 0x000fe40000004200 */
[-C--:B----4-:R-:W-:Y:S03]  /*7f40*/  HMMA.16816.F32 R4, R168, R176.reuse, R4 ;  /* 0x000000b0a804723c */ /* 0x090fe60000001804 */
[----:B------:R2:W5:Y:S05]  /*7f50*/  @P1 LDG.E R244, [R2.64] ;  /* 0x0000000a02f41981 */ /* 0x00056a000c1e1900 */
[C---:B------:R-:W-:Y:S01]  /*7f60*/  HMMA.16816.F32 R8, R180.reuse, R176, R8 ;  /* 0x000000b0b408723c */ /* 0x040fe20000001808 */
[----:B------:R2:W5:Y:S05]  /*7f70*/  @P1 LDG.E R245, [R2.64+0x20] ;  /* 0x0000200a02f51981 */ /* 0x00056a000c1e1900 */
[----:B------:R2:W5:Y:S02]  /*7f80*/  @P1 LDG.E R242, [R2.64+0x80] ;  /* 0x0000800a02f21981 */ /* 0x000564000c1e1900 */
[-C--:B------:R-:W-:Y:S03]  /*7f90*/  HMMA.16816.F32 R12, R180, R178.reuse, R12 ;  /* 0x000000b2b40c723c */ /* 0x080fe6000000180c */
[----:B------:R2:W5:Y:S05]  /*7fa0*/  @P1 LDG.E R243, [R2.64+0xa0] ;  /* 0x0000a00a02f31981 */ /* 0x00056a000c1e1900 */
[C---:B------:R-:W-:Y:S01]  /*7fb0*/  HMMA.16816.F32 R16, R168.reuse, R178, R16 ;  /* 0x000000b2a810723c */ /* 0x040fe20000001810 */
[----:B------:R-:W4:Y:S07]  /*7fc0*/  LDSM.16.MT88.4 R176, [R210+0x3000] ;  /* 0x00300000d2b0783b */ /* 0x000f2e0000004200 */
[-C--:B-1----:R-:W-:Y:S08]  /*7fd0*/  HMMA.16816.F32 R20, R168, R188.reuse, R20 ;  /* 0x000000bca814723c */ /* 0x082ff00000001814 */
[C---:B------:R-:W-:Y:S01]  /*7fe0*/  HMMA.16816.F32 R24, R180.reuse, R188, R24 ;  /* 0x000000bcb418723c */ /* 0x040fe20000001818 */
[----:B--2---:R-:W-:Y:S03]  /*7ff0*/  IMAD.U32 R2, RZ, RZ, UR7 ;  /* 0x00000007ff027e24 */ /* 0x004fe6000f8e00ff */
[----:B------:R-:W-:Y:S04]  /*8000*/  IMAD.U32 R3, RZ, RZ, UR7 ;  /* 0x00000007ff037e24 */ /* 0x000fe8000f8e00ff */
[-C--:B------:R-:W-:Y:S01]  /*8010*/  HMMA.16816.F32 R28, R180, R190.reuse, R28 ;  /* 0x000000beb41c723c */ /* 0x080fe2000000181c */
[----:B------:R-:W-:Y:S03]  /*8020*/  LDSM.16.MT88.4 R180, [R210+0x3800] ;  /* 0x00380000d2b4783b */ /* 0x000fe60000004200 */
[-C--:B------:R-:W-:Y:S04]  /*8030*/  LEA R2, P2, R2, R222.reuse, 0x2 ;  /* 0x000000de02027211 */ /* 0x080fe800078410ff */
[----:B------:R-:W-:Y:S01]  /*8040*/  HMMA.16816.F32 R32, R168, R190, R32 ;  /* 0x000000bea820723c */ /* 0x000fe20000001820 */
[----:B------:R-:W1:Y:S03]  /*8050*/  LDSM.16.M88.4 R168, [R208+0x1e000] ;  /* 0x01e00000d0a8783b */ /* 0x000e660000000200 */
[-C--:B------:R-:W-:Y:S02]  /*8060*/  LEA.HI.X.SX32 R3, R3, R223.reuse, 0x2, P2 ;  /* 0x000000df03037211 */ /* 0x080fe400010f16ff */
[----:B------:R-:W-:Y:S02]  /*8070*/  LDSM.16.MT88.4 R188, [R210+0x7800] ;  /* 0x00780000d2bc783b */ /* 0x000fe40000004200 */
[-C--:B---3--:R-:W-:Y:S08]  /*8080*/  HMMA.16816.F32 R4, R172, R184.reuse, R4 ;  /* 0x000000b8ac04723c */ /* 0x088ff00000001804 */
[C---:B------:R-:W-:Y:S08]  /*8090*/  HMMA.16816.F32 R8, R192.reuse, R184, R8 ;  /* 0x000000b8c008723c */ /* 0x040ff00000001808 */
[-C--:B------:R-:W-:Y:S08]  /*80a0*/  HMMA.16816.F32 R12, R192, R186.reuse, R12 ;  /* 0x000000bac00c723c */ /* 0x080ff0000000180c */
[C---:B------:R-:W-:Y:S01]  /*80b0*/  HMMA.16816.F32 R16, R172.reuse, R186, R16 ;  /* 0x000000baac10723c */ /* 0x040fe20000001810 */
[----:B------:R-:W2:Y:S07]  /*80c0*/  LDSM.16.M88.4 R184, [R208+0x1f000] ;  /* 0x01f00000d0b8783b */ /* 0x000eae0000000200 */
[-C--:B------:R-:W-:Y:S08]  /*80d0*/  HMMA.16816.F32 R20, R172, R196.reuse, R20 ;  /* 0x000000c4ac14723c */ /* 0x080ff00000001814 */
        /* <DEDUP_REMOVED lines=8> */
[C---:B------:R-:W-:Y:S07]  /*8160*/  HMMA.16816.F32 R24, R200.reuse, R204, R24 ;  /* 0x000000ccc818723c */ /* 0x040fee0000001818 */
[----:B------:R-:W-:Y:S01]  /*8170*/  IMAD.MOV.U32 R204, RZ, RZ, R251 ;  /* 0x000000ffffcc7224 */ /* 0x000fe200078e00fb */
[-C--:B------:R-:W-:Y:S08]  /*8180*/  HMMA.16816.F32 R28, R200, R206.reuse, R28 ;  /* 0x000000cec81c723c */ /* 0x080ff0000000181c */
[----:B------:R-:W-:Y:S07]  /*8190*/  HMMA.16816.F32 R32, R164, R206, R32 ;  /* 0x000000cea420723c */ /* 0x000fee0000001820 */
[----:B------:R-:W-:Y:S01]  /*81a0*/  IMAD.U32 R166, RZ, RZ, UR8 ;  /* 0x00000008ffa67e24 */ /* 0x000fe2000f8e00ff */
[-C--:B-1----:R-:W-:Y:S01]  /*81b0*/  HMMA.16816.F32 R4, R168, R180.reuse, R4 ;  /* 0x000000b4a804723c */ /* 0x082fe20000001804 */
[----:B------:R-:W-:Y:S01]  /*81c0*/  IMAD.U32 R164, RZ, RZ, UR6 ;  /* 0x00000006ffa47e24 */ /* 0x000fe2000f8e00ff */
[----:B------:R-:W-:Y:S03]  /*81d0*/  UIMAD UR6, UR4, 0x28, URZ ;  /* 0x00000028040678a4 */ /* 0x000fe6000f8e023f */
[-C--:B------:R-:W-:Y:S02]  /*81e0*/  LEA R166, P1, R166, R222.reuse, 0x2 ;  /* 0x000000dea6a67211 */ /* 0x080fe400078210ff */
[-C--:B------:R-:W-:Y:S01]  /*81f0*/  LEA R164, P0, R164, R222.reuse, 0x2 ;  /* 0x000000dea4a47211 */ /* 0x080fe200078010ff */
[C---:B--2---:R-:W-:Y:S04]  /*8200*/  HMMA.16816.F32 R8, R184.reuse, R180, R8 ;  /* 0x000000b4b808723c */ /* 0x044fe80000001808 */
[-C--:B------:R-:W-:Y:S04]  /*8210*/  LEA.HI.X.SX32 R165, R0, R223.reuse, 0x2, P0 ;  /* 0x000000df00a57211 */ /* 0x080fe800000f16ff */
[-C--:B------:R-:W-:Y:S07]  /*8220*/  HMMA.16816.F32 R12, R184, R182.reuse, R12 ;  /* 0x000000b6b80c723c */ /* 0x080fee000000180c */
[----:B------:R1:W-:Y:S01]  /*8230*/  RED.E.ADD.F32.FTZ.RN.STRONG.GPU [R222.64], R4 ;  /* 0x00000004de00798e */ /* 0x0003e2000c10e78a */
[C---:B------:R-:W-:Y:S04]  /*8240*/  HMMA.16816.F32 R16, R168.reuse, R182, R16 ;  /* 0x000000b6a810723c */ /* 0x040fe80000001810 */
[----:B------:R2:W-:Y:S04]  /*8250*/  RED.E.ADD.F32.FTZ.RN.STRONG.GPU [R2.64], R5 ;  /* 0x000000050200798e */ /* 0x0005e8000c10e78a */
[-C--:B------:R-:W-:Y:S08]  /*8260*/  HMMA.16816.F32 R20, R168, R188.reuse, R20 ;  /* 0x000000bca814723c */ /* 0x080ff00000001814 */
[C---:B------:R-:W-:Y:S08]  /*8270*/  HMMA.16816.F32 R24, R184.reuse, R188, R24 ;  /* 0x000000bcb818723c */ /* 0x040ff00000001818 */
[-C--:B------:R-:W-:Y:S01]  /*8280*/  HMMA.16816.F32 R28, R184, R190.reuse, R28 ;  /* 0x000000beb81c723c */ /* 0x080fe2000000181c */
[----:B-1----:R-:W-:Y:S07]  /*8290*/  IMAD.U32 R4, RZ, RZ, UR8 ;  /* 0x00000008ff047e24 */ /* 0x002fee000f8e00ff */
[----:B------:R-:W-:Y:S04]  /*82a0*/  HMMA.16816.F32 R32, R168, R190, R32 ;  /* 0x000000bea820723c */ /* 0x000fe80000001820 */
[-C--:B------:R-:W-:Y:S03]  /*82b0*/  LEA.HI.X.SX32 R167, R4, R223.reuse, 0x2, P1 ;  /* 0x000000df04a77211 */ /* 0x080fe600008f16ff */
[----:B------:R-:W-:Y:S02]  /*82c0*/  IMAD.U32 R168, RZ, RZ, UR5 ;  /* 0x00000005ffa87e24 */ /* 0x000fe4000f8e00ff */
[----:B------:R1:W-:Y:S03]  /*82d0*/  RED.E.ADD.F32.FTZ.RN.STRONG.GPU [R166.64], R6 ;  /* 0x00000006a600798e */ /* 0x0003e6000c10e78a */
[----:B------:R-:W-:Y:S01]  /*82e0*/  IMAD.U32 R169, RZ, RZ, UR5 ;  /* 0x00000005ffa97e24 */ /* 0x000fe2000f8e00ff */
[----:B------:R-:W-:Y:S01]  /*82f0*/  UIMAD UR5, UR4, 0x30, URZ ;  /* 0x00000030040578a4 */ /* 0x000fe2000f8e023f */
[----:B------:R3:W-:Y:S01]  /*8300*/  RED.E.ADD.F32.FTZ.RN.STRONG.GPU [R164.64], R7 ;  /* 0x00000007a400798e */ /* 0x0007e2000c10e78a */
[----:B------:R-:W-:Y:S04]  /*8310*/  UIMAD UR4, UR4, 0x38, URZ ;  /* 0x00000038040478a4 */ /* 0x000fe8000f8e023f */
[----:B--2---:R-:W-:Y:S02]  /*8320*/  IMAD.U32 R5, RZ, RZ, UR5 ;  /* 0x00000005ff057e24 */ /* 0x004fe4000f8e00ff */
[----:B------:R-:W-:Y:S02]  /*8330*/  IMAD.U32 R4, RZ, RZ, UR4 ;  /* 0x00000004ff047e24 */ /* 0x000fe4000f8e00ff */
[----:B------:R-:W-:Y:S01]  /*8340*/  IMAD.U32 R0, RZ, RZ, UR4 ;  /* 0x00000004ff007e24 */ /* 0x000fe2000f8e00ff */
[-C--:B-1----:R-:W-:Y:S01]  /*8350*/  LEA R166, P0, R168, R222.reuse, 0x2 ;  /* 0x000000dea8a67211 */ /* 0x082fe200078010ff */
[----:B------:R-:W-:Y:S01]  /*8360*/  IMAD.U32 R6, RZ, RZ, UR5 ;  /* 0x00000005ff067e24 */ /* 0x000fe2000f8e00ff */
[----:B------:R-:W-:Y:S02]  /*8370*/  UIADD3 UR5, UR8, 0x20, URZ ;  /* 0x0000002008057890 */ /* 0x000fe4000fffe03f */
[-C--:B------:R-:W-:Y:S01]  /*8380*/  LEA.HI.X.SX32 R167, R169, R223.reuse, 0x2, P0 ;  /* 0x000000dfa9a77211 */ /* 0x080fe200000f16ff */
[----:B---3--:R-:W-:Y:S01]  /*8390*/  IMAD.U32 R164, RZ, RZ, UR6 ;  /* 0x00000006ffa47e24 */ /* 0x008fe2000f8e00ff */
[-C--:B------:R-:W-:Y:S01]  /*83a0*/  LEA R6, P1, R6, R222.reuse, 0x2 ;  /* 0x000000de06067211 */ /* 0x080fe200078210ff */
[----:B------:R-:W-:Y:S01]  /*83b0*/  IMAD.U32 R7, RZ, RZ, UR6 ;  /* 0x00000006ff077e24 */ /* 0x000fe2000f8e00ff */
[-C--:B------:R-:W-:Y:S01]  /*83c0*/  LEA R4, P0, R4, R222.reuse, 0x2 ;  /* 0x000000de04047211 */ /* 0x080fe200078010ff */
[----:B------:R1:W-:Y:S01]  /*83d0*/  RED.E.ADD.F32.FTZ.RN.STRONG.GPU [R166.64], R8 ;  /* 0x00000008a600798e */ /* 0x0003e2000c10e78a */
[-C--:B------:R-:W-:Y:S01]  /*83e0*/  LEA R164, P2, R164, R222.reuse, 0x2 ;  /* 0x000000dea4a47211 */ /* 0x080fe200078410ff */
[----:B------:R-:W-:Y:S03]  /*83f0*/  UIADD3 UR4, UR7, UR5, URZ ;  /* 0x0000000507047290 */ /* 0x000fe6000fffe03f */
[-C--:B------:R-:W-:Y:S01]  /*8400*/  LEA.HI.X.SX32 R165, R7, R223.reuse, 0x2, P2 ;  /* 0x000000df07a57211 */ /* 0x080fe200010f16ff */
[----:B------:R-:W-:Y:S01]  /*8410*/  UIADD3 UR6, UR7, UR4, URZ ;  /* 0x0000000407067290 */ /* 0x000fe2000fffe03f */
[-C--:B------:R-:W-:Y:S01]  /*8420*/  LEA.HI.X.SX32 R7, R5, R223.reuse, 0x2, P1 ;  /* 0x000000df05077211 */ /* 0x080fe200008f16ff */
[----:B------:R-:W-:Y:S01]  /*8430*/  LDSM.16.MT88.4 R168, [R212+0x2800] ;  /* 0x00280000d4a8783b */ /* 0x000fe20000004200 */
[-C--:B------:R-:W-:Y:S01]  /*8440*/  LEA.HI.X.SX32 R5, R0, R223.reuse, 0x2, P0 ;  /* 0x000000df00057211 */ /* 0x080fe200000f16ff */
[----:B------:R-:W-:Y:S03]  /*8450*/  IMAD.U32 R0, RZ, RZ, UR5 ;  /* 0x00000005ff007e24 */ /* 0x000fe6000f8e00ff */
[----:B------:R2:W-:Y:S05]  /*8460*/  RED.E.ADD.F32.FTZ.RN.STRONG.GPU [R164.64], R9 ;  /* 0x00000009a400798e */ /* 0x0005ea000c10e78a */
[----:B------:R3:W-:Y:S05]  /*8470*/  RED.E.ADD.F32.FTZ.RN.STRONG.GPU [R6.64], R10 ;  /* 0x0000000a0600798e */ /* 0x0007ea000c10e78a */
[----:B------:R4:W-:Y:S01]  /*8480*/  RED.E.ADD.F32.FTZ.RN.STRONG.GPU [R4.64], R11 ;  /* 0x0000000b0400798e */ /* 0x0009e2000c10e78a */
[----:B-1----:R-:W-:Y:S04]  /*8490*/  IMAD.U32 R8, RZ, RZ, UR5 ;  /* 0x00000005ff087e24 */ /* 0x002fe8000f8e00ff */
[----:B------:R-:W-:Y:S01]  /*84a0*/  RED.E.ADD.F32.FTZ.RN.STRONG.GPU [R222.64+0x80], R16 ;  /* 0x00008010de00798e */ /* 0x000fe2000c10e78a */
[----:B------:R-:W-:Y:S01]  /*84b0*/  UIADD3 UR5, UR7, UR6, URZ ;  /* 0x0000000607057290 */ /* 0x000fe2000fffe03f */
[-C--:B------:R-:W-:Y:S03]  /*84c0*/  LEA R8, P0, R8, R222.reuse, 0x2 ;  /* 0x000000de08087211 */ /* 0x080fe600078010ff */
[----:B------:R-:W-:Y:S01]  /*84d0*/  RED.E.ADD.F32.FTZ.RN.STRONG.GPU [R2.64+0x80], R17 ;  /* 0x000080110200798e */ /* 0x000fe2000c10e78a */
[-C--:B--2---:R-:W-:Y:S01]  /*84e0*/  LEA.HI.X.SX32 R9, R0, R223.reuse, 0x2, P0 ;  /* 0x000000df00097211 */ /* 0x084fe200000f16ff */
[----:B------:R-:W-:Y:S02]  /*84f0*/  IMAD.U32 R0, RZ, RZ, UR6 ;  /* 0x00000006ff007e24 */ /* 0x000fe4000f8e00ff */
[----:B---3--:R-:W-:Y:S02]  /*8500*/  IMAD.U32 R6, RZ, RZ, UR4 ;  /* 0x00000004ff067e24 */ /* 0x008fe4000f8e00ff */
[----:B------:R1:W-:Y:S01]  /*8510*/  RED.E.ADD.F32.FTZ.RN.STRONG.GPU [R8.64], R18 ;  /* 0x000000120800798e */ /* 0x0003e2000c10e78a */
[----:B----4-:R-:W-:Y:S02]  /*8520*/  IMAD.U32 R5, RZ, RZ, UR4 ;  /* 0x00000004ff057e24 */ /* 0x010fe4000f8e00ff */
[-C--:B------:R-:W-:Y:S01]  /*8530*/  LEA R6, P1, R6, R222.reuse, 0x2 ;  /* 0x000000de06067211 */ /* 0x080fe200078210ff */
[----:B------:R-:W-:Y:S01]  /*8540*/  IMAD.U32 R4, RZ, RZ, UR6 ;  /* 0x00000006ff047e24 */ /* 0x000fe2000f8e00ff */
[----:B------:R-:W-:Y:S02]  /*8550*/  UIADD3 UR4, UR7, UR5, URZ ;  /* 0x0000000507047290 */ /* 0x000fe4000fffe03f */
[-C--:B------:R-:W-:Y:S02]  /*8560*/  LEA.HI.X.SX32 R7, R5, R223.reuse, 0x2, P1 ;  /* 0x000000df05077211 */ /* 0x080fe400008f16ff */
[-C--:B------:R-:W-:Y:S01]  /*8570*/  LEA R4, P0, R4, R222.reuse, 0x2 ;  /* 0x000000de04047211 */ /* 0x080fe200078010ff */
[----:B------:R-:W-:Y:S02]  /*8580*/  UIADD3 UR6, UR7, UR4, URZ ;  /* 0x0000000407067290 */ /* 0x000fe4000fffe03f */
[----:B------:R2:W-:Y:S01]  /*8590*/  RED.E.ADD.F32.FTZ.RN.STRONG.GPU [R6.64], R19 ;  /* 0x000000130600798e */ /* 0x0005e2000c10e78a */
[-C--:B------:R-:W-:Y:S01]  /*85a0*/  LEA.HI.X.SX32 R5, R0, R223.reuse, 0x2, P0 ;  /* 0x000000df00057211 */ /* 0x080fe200000f16ff */
[----:B------:R-:W-:Y:S04]  /*85b0*/  IMAD.U32 R0, RZ, RZ, UR5 ;  /* 0x00000005ff007e24 */ /* 0x000fe8000f8e00ff */
[----:B------:R3:W-:Y:S01]  /*85c0*/  RED.E.ADD.F32.FTZ.RN.STRONG.GPU [R4.64], R12 ;  /* 0x0000000c0400798e */ /* 0x0007e2000c10e78a */
[----:B-1----:R-:W-:Y:S05]  /*85d0*/  IMAD.U32 R8, RZ, RZ, UR5 ;  /* 0x00000005ff087e24 */ /* 0x002fea000f8e00ff */
[-C--:B------:R-:W-:Y:S04]  /*85e0*/  LEA R8, P0, R8, R222.reuse, 0x2 ;  /* 0x000000de08087211 */ /* 0x080fe800078010ff */
[-C--:B------:R-:W-:Y:S01]  /*85f0*/  LEA.HI.X.SX32 R9, R0, R223.reuse, 0x2, P0 ;  /* 0x000000df00097211 */ /* 0x080fe200000f16ff */
[----:B------:R-:W-:Y:S02]  /*8600*/  IMAD.U32 R0, RZ, RZ, UR6 ;  /* 0x00000006ff007e24 */ /* 0x000fe4000f8e00ff */
[----:B--2---:R-:W-:Y:S02]  /*8610*/  IMAD.U32 R6, RZ, RZ, UR4 ;  /* 0x00000004ff067e24 */ /* 0x004fe4000f8e00ff */
[----:B------:R-:W-:Y:S03]  /*8620*/  RED.E.ADD.F32.FTZ.RN.STRONG.GPU [R8.64], R13 ;  /* 0x0000000d0800798e */ /* 0x000fe6000c10e78a */
[-C--:B------:R-:W-:Y:S01]  /*8630*/  LEA R6, P1, R6, R222.reuse, 0x2 ;  /* 0x000000de06067211 */ /* 0x080fe200078210ff */
[----:B---3--:R-:W-:Y:S01]  /*8640*/  IMAD.U32 R5, RZ, RZ, UR4 ;  /* 0x00000004ff057e24 */ /* 0x008fe2000f8e00ff */
[----:B------:R-:W-:Y:S01]  /*8650*/  UIADD3 UR4, UR8, 0x40, URZ ;  /* 0x0000004008047890 */ /* 0x000fe2000fffe03f */
[----:B------:R-:W-:Y:S03]  /*8660*/  IMAD.U32 R4, RZ, RZ, UR6 ;  /* 0x00000006ff047e24 */ /* 0x000fe6000f8e00ff */
[-C--:B------:R-:W-:Y:S01]  /*8670*/  LEA.HI.X.SX32 R7, R5, R223.reuse, 0x2, P1 ;  /* 0x000000df05077211 */ /* 0x080fe200008f16ff */
[----:B------:R-:W-:Y:S01]  /*8680*/  UIADD3 UR5, UR7, UR4, URZ ;  /* 0x0000000407057290 */ /* 0x000fe2000fffe03f */
[-C--:B------:R-:W-:Y:S03]  /*8690*/  LEA R4, P0, R4, R222.reuse, 0x2 ;  /* 0x000000de04047211 */ /* 0x080fe600078010ff */
[----:B------:R1:W-:Y:S01]  /*86a0*/  RED.E.ADD.F32.FTZ.RN.STRONG.GPU [R6.64], R14 ;  /* 0x0000000e0600798e */ /* 0x0003e2000c10e78a */
[-C--:B------:R-:W-:Y:S01]  /*86b0*/  LEA.HI.X.SX32 R5, R0, R223.reuse, 0x2, P0 ;  /* 0x000000df00057211 */ /* 0x080fe200000f16ff */
[----:B------:R-:W-:Y:S04]  /*86c0*/  IMAD.U32 R0, RZ, RZ, UR4 ;  /* 0x00000004ff007e24 */ /* 0x000fe8000f8e00ff */
[----:B------:R2:W-:Y:S05]  /*86d0*/  RED.E.ADD.F32.FTZ.RN.STRONG.GPU [R4.64], R15 ;  /* 0x0000000f0400798e */ /* 0x0005ea000c10e78a */
[----:B------:R-:W-:Y:S05]  /*86e0*/  RED.E.ADD.F32.FTZ.RN.STRONG.GPU [R222.64+0x100], R20 ;  /* 0x00010014de00798e */ /* 0x000fea000c10e78a */
[----:B------:R-:W-:Y:S05]  /*86f0*/  RED.E.ADD.F32.FTZ.RN.STRONG.GPU [R2.64+0x100], R21 ;  /* 0x000100150200798e */ /* 0x000fea000c10e78a */
[----:B------:R-:W-:Y:S01]  /*8700*/  LDSM.16.MT88.4 R12, [R211+0x1e000] ;  /* 0x01e00000d30c783b */ /* 0x000fe20000004200 */
[----:B-1----:R-:W-:Y:S01]  /*8710*/  IMAD.U32 R6, RZ, RZ, UR4 ;  /* 0x00000004ff067e24 */ /* 0x002fe2000f8e00ff */
[----:B------:R-:W-:Y:S04]  /*8720*/  UIADD3 UR4, UR7, UR5, URZ ;  /* 0x0000000507047290 */ /* 0x000fe8000fffe03f */
[-C--:B------:R-:W-:Y:S01]  /*8730*/  LEA R6, P0, R6, R222.reuse, 0x2 ;  /* 0x000000de06067211 */ /* 0x080fe200078010ff */
[----:B--2---:R-:W-:Y:S02]  /*8740*/  IMAD.U32 R4, RZ, RZ, UR5 ;  /* 0x00000005ff047e24 */ /* 0x004fe4000f8e00ff */
[----:B------:R-:W-:Y:S01]  /*8750*/  IMAD.U32 R5, RZ, RZ, UR5 ;  /* 0x00000005ff057e24 */ /* 0x000fe2000f8e00ff */
[-C--:B------:R-:W-:Y:S01]  /*8760*/  LEA.HI.X.SX32 R7, R0, R223.reuse, 0x2, P0 ;  /* 0x000000df00077211 */ /* 0x080fe200000f16ff */
[----:B------:R-:W-:Y:S01]  /*8770*/  UIADD3 UR5, UR7, UR4, URZ ;  /* 0x0000000407057290 */ /* 0x000fe2000fffe03f */
[-C--:B------:R-:W-:Y:S01]  /*8780*/  LEA R4, P0, R4, R222.reuse, 0x2 ;  /* 0x000000de04047211 */ /* 0x080fe200078010ff */
[----:B------:R-:W-:Y:S02]  /*8790*/  IMAD.U32 R10, RZ, RZ, UR4 ;  /* 0x00000004ff0a7e24 */ /* 0x000fe4000f8e00ff */
[----:B------:R1:W-:Y:S01]  /*87a0*/  RED.E.ADD.F32.FTZ.RN.STRONG.GPU [R6.64], R22 ;  /* 0x000000160600798e */ /* 0x0003e2000c10e78a */
[-C--:B------:R-:W-:Y:S01]  /*87b0*/  LEA.HI.X.SX32 R5, R5, R223.reuse, 0x2, P0 ;  /* 0x000000df05057211 */ /* 0x080fe200000f16ff */
[----:B------:R-:W-:Y:S01]  /*87c0*/  IMAD.U32 R0, RZ, RZ, UR4 ;  /* 0x00000004ff007e24 */ /* 0x000fe2000f8e00ff */
[----:B------:R-:W-:Y:S01]  /*87d0*/  UIADD3 UR4, UR7, UR5, URZ ;  /* 0x0000000507047290 */ /* 0x000fe2000fffe03f */
[-C--:B------:R-:W-:Y:S01]  /*87e0*/  LEA R10, P0, R10, R222.reuse, 0x2 ;  /* 0x000000de0a0a7211 */ /* 0x080fe200078010ff */
[----:B------:R-:W-:Y:S01]  /*87f0*/  IMAD.U32 R9, RZ, RZ, UR5 ;  /* 0x00000005ff097e24 */ /* 0x000fe2000f8e00ff */
[----:B------:R2:W-:Y:S01]  /*8800*/  RED.E.ADD.F32.FTZ.RN.STRONG.GPU [R4.64], R23 ;  /* 0x000000170400798e */ /* 0x0005e2000c10e78a */
[----:B------:R-:W-:Y:S01]  /*8810*/  UIADD3 UR5, UR7, UR4, URZ ;  /* 0x0000000407057290 */ /* 0x000fe2000fffe03f */
[-C--:B------:R-:W-:Y:S02]  /*8820*/  LEA.HI.X.SX32 R11, R0, R223.reuse, 0x2, P0 ;  /* 0x000000df000b7211 */ /* 0x080fe400000f16ff */
[CC--:B------:R-:W-:Y:S01]  /*8830*/  LEA R8, P1, R9.reuse, R222.reuse, 0x2 ;  /* 0x000000de09087211 */ /* 0x0c0fe200078210ff */
[----:B------:R-:W-:Y:S02]  /*8840*/  LDSM.16.MT88.4 R20, [R212+0x2000] ;  /* 0x00200000d414783b */ /* 0x000fe40000004200 */
[----:B------:R-:W-:Y:S01]  /*8850*/  IMAD.U32 R0, RZ, RZ, UR5 ;  /* 0x00000005ff007e24 */ /* 0x000fe2000f8e00ff */
[-C--:B------:R-:W-:Y:S01]  /*8860*/  LEA.HI.X.SX32 R9, R9, R223.reuse, 0x2, P1 ;  /* 0x000000df09097211 */ /* 0x080fe200008f16ff */
[----:B------:R-:W-:Y:S01]  /*8870*/  UIADD3 UR5, UR8, 0x60, URZ ;  /* 0x0000006008057890 */ /* 0x000fe2000fffe03f */
[----:B------:R-:W-:Y:S05]  /*8880*/  RED.E.ADD.F32.FTZ.RN.STRONG.GPU [R10.64], R24 ;  /* 0x000000180a00798e */ /* 0x000fea000c10e78a */
[----:B------:R-:W-:Y:S01]  /*8890*/  RED.E.ADD.F32.FTZ.RN.STRONG.GPU [R8.64], R25 ;  /* 0x000000190800798e */ /* 0x000fe2000c10e78a */
[----:B-1----:R-:W-:Y:S01]  /*88a0*/  IMAD.U32 R7, RZ, RZ, UR4 ;  /* 0x00000004ff077e24 */ /* 0x002fe2000f8e00ff */
[----:B------:R-:W-:Y:S04]  /*88b0*/  UIADD3 UR4, UR7, UR5, URZ ;  /* 0x0000000507047290 */ /* 0x000fe8000fffe03f */
[CC--:B------:R-:W-:Y:S01]  /*88c0*/  LEA R6, P0, R7.reuse, R222.reuse, 0x2 ;  /* 0x000000de07067211 */ /* 0x0c0fe200078010ff */
[----:B------:R-:W-:Y:S03]  /*88d0*/  UIADD3 UR6, UR7, UR4, URZ ;  /* 0x0000000407067290 */ /* 0x000fe6000fffe03f */
[-C--:B------:R-:W-:Y:S02]  /*88e0*/  LEA.HI.X.SX32 R7, R7, R223.reuse, 0x2, P0 ;  /* 0x000000df07077211 */ /* 0x080fe400000f16ff */
[CC--:B--2---:R-:W-:Y:S03]  /*88f0*/  LEA R4, P0, R0.reuse, R222.reuse, 0x2 ;  /* 0x000000de00047211 */ /* 0x0c4fe600078010ff */
[----:B------:R1:W-:Y:S01]  /*8900*/  RED.E.ADD.F32.FTZ.RN.STRONG.GPU [R6.64], R26 ;  /* 0x0000001a0600798e */ /* 0x0003e2000c10e78a */
[-C--:B------:R-:W-:Y:S01]  /*8910*/  LEA.HI.X.SX32 R5, R0, R223.reuse, 0x2, P0 ;  /* 0x000000df00057211 */ /* 0x080fe200000f16ff */
[----:B------:R-:W-:Y:S01]  /*8920*/  IMAD.U32 R0, RZ, RZ, UR5 ;  /* 0x00000005ff007e24 */ /* 0x000fe2000f8e00ff */
[----:B------:R-:W-:Y:S03]  /*8930*/  UIADD3 UR5, UR7, UR6, URZ ;  /* 0x0000000607057290 */ /* 0x000fe6000fffe03f */
[----:B------:R2:W-:Y:S05]  /*8940*/  RED.E.ADD.F32.FTZ.RN.STRONG.GPU [R4.64], R27 ;  /* 0x0000001b0400798e */ /* 0x0005ea000c10e78a */
[----:B------:R-:W-:Y:S05]  /*8950*/  RED.E.ADD.F32.FTZ.RN.STRONG.GPU [R222.64+0x180], R32 ;  /* 0x00018020de00798e */ /* 0x000fea000c10e78a */
[----:B------:R3:W-:Y:S01]  /*8960*/  RED.E.ADD.F32.FTZ.RN.STRONG.GPU [R2.64+0x180], R33 ;  /* 0x000180210200798e */ /* 0x0007e2000c10e78a */
[----:B-1----:R-:W-:Y:S01]  /*8970*/  IMAD.U32 R6, RZ, RZ, UR4 ;  /* 0x00000004ff067e24 */ /* 0x002fe2000f8e00ff */
[----:B------:R-:W-:Y:S01]  /*8980*/  UIADD3 UR4, UR7, UR5, URZ ;  /* 0x0000000507047290 */ /* 0x000fe2000fffe03f */
[----:B------:R-:W-:Y:S01]  /*8990*/  IMAD.U32 R7, RZ, RZ, UR5 ;  /* 0x00000005ff077e24 */ /* 0x000fe2000f8e00ff */
[CC--:B--2---:R-:W-:Y:S04]  /*89a0*/  LEA R4, P0, R0.reuse, R222.reuse, 0x2 ;  /* 0x000000de00047211 */ /* 0x0c4fe800078010ff */
[-C--:B------:R-:W-:Y:S01]  /*89b0*/  LEA.HI.X.SX32 R5, R0, R223.reuse, 0x2, P0 ;  /* 0x000000df00057211 */ /* 0x080fe200000f16ff */
[----:B------:R-:W-:Y:S01]  /*89c0*/  IMAD.U32 R0, RZ, RZ, UR6 ;  /* 0x00000006ff007e24 */ /* 0x000fe2000f8e00ff */
[CC--:B------:R-:W-:Y:S01]  /*89d0*/  LEA R10, P0, R6.reuse, R222.reuse, 0x2 ;  /* 0x000000de060a7211 */ /* 0x0c0fe200078010ff */
[----:B------:R-:W-:Y:S02]  /*89e0*/  UIADD3 UR6, UR7, UR4, URZ ;  /* 0x0000000407067290 */ /* 0x000fe4000fffe03f */
[----:B------:R1:W-:Y:S01]  /*89f0*/  RED.E.ADD.F32.FTZ.RN.STRONG.GPU [R4.64], R34 ;  /* 0x000000220400798e */ /* 0x0003e2000c10e78a */
[-C--:B------:R-:W-:Y:S02]  /*8a00*/  LEA.HI.X.SX32 R11, R6, R223.reuse, 0x2, P0 ;  /* 0x000000df060b7211 */ /* 0x080fe400000f16ff */
[CC--:B------:R-:W-:Y:S01]  /*8a10*/  LEA R8, P0, R0.reuse, R222.reuse, 0x2 ;  /* 0x000000de00087211 */ /* 0x0c0fe200078010ff */
[----:B---3--:R-:W-:Y:S01]  /*8a20*/  IMAD.U32 R3, RZ, RZ, UR6 ;  /* 0x00000006ff037e24 */ /* 0x008fe2000f8e00ff */
[CC--:B------:R-:W-:Y:S01]  /*8a30*/  LEA R6, P2, R7.reuse, R222.reuse, 0x2 ;  /* 0x000000de07067211 */ /* 0x0c0fe200078410ff */
[----:B------:R-:W-:Y:S01]  /*8a40*/  RED.E.ADD.F32.FTZ.RN.STRONG.GPU [R10.64], R35 ;  /* 0x000000230a00798e */ /* 0x000fe2000c10e78a */
[-C--:B------:R-:W-:Y:S01]  /*8a50*/  LEA.HI.X.SX32 R9, R0, R223.reuse, 0x2, P0 ;  /* 0x000000df00097211 */ /* 0x080fe200000f16ff */
[----:B------:R-:W-:Y:S01]  /*8a60*/  IMAD.IADD R0, R204, 0x1, R212 ;  /* 0x00000001cc007824 */ /* 0x000fe200078e02d4 */
[-C--:B------:R-:W-:Y:S02]  /*8a70*/  LEA.HI.X.SX32 R7, R7, R223.reuse, 0x2, P2 ;  /* 0x000000df07077211 */ /* 0x080fe400010f16ff */
[----:B------:R-:W-:Y:S01]  /*8a80*/  LDSM.16.MT88.4 R32, [R211+0x1e800] ;  /* 0x01e80000d320783b */ /* 0x000fe20000004200 */
[CC--:B------:R-:W-:Y:S04]  /*8a90*/  LEA R2, P0, R3.reuse, R222.reuse, 0x2 ;  /* 0x000000de03027211 */ /* 0x0c0fe800078010ff */
[----:B------:R-:W-:Y:S01]  /*8aa0*/  RED.E.ADD.F32.FTZ.RN.STRONG.GPU [R8.64], R28 ;  /* 0x0000001c0800798e */ /* 0x000fe2000c10e78a */
[-C--:B------:R-:W-:Y:S02]  /*8ab0*/  LEA.HI.X.SX32 R3, R3, R223.reuse, 0x2, P0 ;  /* 0x000000df03037211 */ /* 0x080fe400000f16ff */
[----:B------:R-:W-:Y:S02]  /*8ac0*/  PLOP3.LUT P0, PT, PT, PT, UP2, 0x80, 0x0 ;  /* 0x000000000000781c */ /* 0x000fe40003f0f028 */
[----:B------:R-:W-:Y:S05]  /*8ad0*/  RED.E.ADD.F32.FTZ.RN.STRONG.GPU [R6.64], R29 ;  /* 0x0000001d0600798e */ /* 0x000fea000c10e78a */
[----:B------:R-:W-:Y:S01]  /*8ae0*/  LDSM.16.MT88.4 R8, [R212] ;  /* 0x00000000d408783b */ /* 0x000fe20000004200 */
[----:B-1----:R-:W-:Y:S01]  /*8af0*/  IMAD.U32 R5, RZ, RZ, UR4 ;  /* 0x00000004ff057e24 */ /* 0x002fe2000f8e00ff */
[----:B------:R-:W-:Y:S03]  /*8b00*/  ULOP3.LUT UR4, UR12, 0x1, URZ, 0xc0, !UPT ;  /* 0x000000010c047892 */ /* 0x000fe6000f8ec03f */
[----:B------:R-:W-:Y:S01]  /*8b10*/  LDSM.16.MT88.4 R16, [R0] ;  /* 0x000000000010783b */ /* 0x000fe20000004200 */
[C---:B------:R-:W-:Y:S01]  /*8b20*/  LEA R4, P1, R5.reuse, R222, 0x2 ;  /* 0x000000de05047211 */ /* 0x040fe200078210ff */
[----:B------:R-:W-:Y:S02]  /*8b30*/  UISETP.NE.U32.AND UP0, UPT, UR4, 0x1, UPT ;  /* 0x000000010400788c */ /* 0x000fe4000bf05070 */
[----:B------:R-:W-:Y:S01]  /*8b40*/  UIADD3 UR4, UR12, -0x1, URZ ;  /* 0xffffffff0c047890 */ /* 0x000fe2000fffe03f */
[----:B------:R-:W-:Y:S01]  /*8b50*/  LEA.HI.X.SX32 R5, R5, R223, 0x2, P1 ;  /* 0x000000df05057211 */ /* 0x000fe200008f16ff */
[----:B------:R-:W-:Y:S02]  /*8b60*/  LDSM.16.MT88.4 R24, [R0+0x2000] ;  /* 0x002000000018783b */ /* 0x000fe40000004200 */
[----:B------:R-:W-:Y:S01]  /*8b70*/  PLOP3.LUT P1, PT, PT, PT, UP0, 0x80, 0x0 ;  /* 0x000000000000781c */ /* 0x000fe20003f2f008 */
[----:B------:R-:W-:Y:S02]  /*8b80*/  @UP3 UIADD3 UR18, UP0, UR18, -0x100, URZ ;  /* 0xffffff0012123890 */ /* 0x000fe4000ff1e03f */
[----:B------:R-:W-:Y:S01]  /*8b90*/  RED.E.ADD.F32.FTZ.RN.STRONG.GPU [R4.64], R30 ;  /* 0x0000001e0400798e */ /* 0x000fe2000c10e78a */
[----:B------:R-:W-:Y:S02]  /*8ba0*/  UMOV UR12, UR4 ;  /* 0x00000004000c7c82 */ /* 0x000fe40008000000 */
[----:B------:R-:W-:Y:S02]  /*8bb0*/  @UP3 UIADD3.X UR17, UR17, -0x1, URZ, UP0, !UPT ;  /* 0xffffffff11113890 */ /* 0x000fe400087fe43f */
[----:B------:R-:W1:Y:S05]  /*8bc0*/  LDSM.16.MT88.4 R4, [R211+0x1c000] ;  /* 0x01c00000d304783b */ /* 0x000e6a0000004200 */
[----:B------:R-:W-:Y:S05]  /*8bd0*/  LDSM.16.MT88.4 R164, [R0+0x800] ;  /* 0x0008000000a4783b */ /* 0x000fea0000004200 */
[----:B------:R-:W-:Y:S05]  /*8be0*/  LDSM.16.MT88.4 R172, [R0+0x2800] ;  /* 0x0028000000ac783b */ /* 0x000fea0000004200 */
[----:B------:R-:W-:Y:S05]  /*8bf0*/  RED.E.ADD.F32.FTZ.RN.STRONG.GPU [R2.64], R31 ;  /* 0x0000001f0200798e */ /* 0x000fea000c10e78a */
[----:B------:R-:W-:Y:S01]  /*8c00*/  LDSM.16.MT88.4 R28, [R212+0x800] ;  /* 0x00080000d41c783b */ /* 0x000fe20000004200 */
        /* <DEDUP_REMOVED lines=83> */
[----:B------:R-:W4:Y:S04]  /*9140*/  LDL R177, [R1] ;  /* 0x0000000001b17983 */ /* 0x000f280000100800 */
        /* <DEDUP_REMOVED lines=9> */
[----:B------:R-:W-:Y:S02]  /*91e0*/  FMUL.FTZ R27, R115, c[0x0][0x2e0] ;  /* 0x0000b800731b7a20 */ /* 0x000fe40000410000 */
[----:B------:R-:W-:Y:S02]  /*91f0*/  FMUL.FTZ R104, R104, c[0x0][0x2e0] ;  /* 0x0000b80068687a20 */ /* 0x000fe40000410000 */
[----:B------:R-:W-:Y:S02]  /*9200*/  FMUL.FTZ R30, R105, c[0x0][0x2e0] ;  /* 0x0000b800691e7a20 */ /* 0x000fe40000410000 */
[----:B------:R-:W-:Y:S02]  /*9210*/  FMUL.FTZ R106, R106, c[0x0][0x2e0] ;  /* 0x0000b8006a6a7a20 */ /* 0x000fe40000410000 */
[----:B------:R-:W-:Y:S01]  /*9220*/  FMUL.FTZ R29, R107, c[0x0][0x2e0] ;  /* 0x0000b8006b1d7a20 */ /* 0x000fe20000410000 */
[----:B------:R-:W-:Y:S01]  /*9230*/  F2FP.PACK_AB R32, R32, R100 ;  /* 0x000000642020723e */ /* 0x000fe200000000ff */
[----:B------:R-:W-:Y:S01]  /*9240*/  BAR.SYNC.DEFER_BLOCKING 0x0 ;  /* 0x0000000000007b1d */ /* 0x000fe20000010000 */
[----:B------:R-:W-:Y:S01]  /*9250*/  FMUL.FTZ R108, R108, c[0x0][0x2e0] ;  /* 0x0000b8006c6c7a20 */ /* 0x000fe20000410000 */
[----:B------:R-:W-:Y:S01]  /*9260*/  F2FP.PACK_AB R31, R31, R102 ;  /* 0x000000661f1f723e */ /* 0x000fe200000000ff */
        /* <DEDUP_REMOVED lines=33> */
[----:B------:R-:W-:Y:S02]  /*9480*/  FMUL.FTZ R16, R133, c[0x0][0x2e0] ;  /* 0x0000b80085107a20 */ /* 0x000fe40000410000 */
        /* <DEDUP_REMOVED lines=10> */
[----:B------:R-:W-:Y:S02]  /*9530*/  FMUL.FTZ R14, R137, c[0x0][0x2e0] ;  /* 0x0000b800890e7a20 */ /* 0x000fe40000410000 */
        /* <DEDUP_REMOVED lines=64> */
[----:B------:R-:W-:Y:S01]  /*9940*/  F2FP.PACK_AB R90, R91, R90 ;  /* 0x0000005a5b5a723e */ /* 0x000fe200000000ff */
[----:B------:R-:W-:Y:S01]  /*9950*/  UISETP.NE.AND UP0, UPT, UR27, -0x1, UPT ;  /* 0xffffffff1b00788c */ /* 0x000fe2000bf05270 */
[----:B------:R-:W-:Y:S01]  /*9960*/  F2FP.PACK_AB R5, R5, R154 ;  /* 0x0000009a0505723e */ /* 0x000fe200000000ff */
[----:B------:R-:W-:Y:S01]  /*9970*/  ULDC.64 UR12, c[0x0][0x3a0] ;  /* 0x0000e800000c7ab9 */ /* 0x000fe20000000a00 */
[----:B------:R-:W-:-:S02]  /*9980*/  F2FP.PACK_AB R2, R2, R156 ;  /* 0x0000009c0202723e */ /* 0x000fc400000000ff */
[----:B------:R-:W-:Y:S02]  /*9990*/  F2FP.PACK_AB R0, R0, R158 ;  /* 0x0000009e0000723e */ /* 0x000fe400000000ff */
[----:B------:R-:W-:Y:S02]  /*99a0*/  F2FP.PACK_AB R92, R93, R92 ;  /* 0x0000005c5d5c723e */ /* 0x000fe400000000ff */
[----:B------:R-:W-:Y:S02]  /*99b0*/  F2FP.PACK_AB R94, R95, R94 ;  /* 0x0000005e5f5e723e */ /* 0x000fe400000000ff */
[----:B------:R-:W-:Y:S01]  /*99c0*/  PLOP3.LUT P0, PT, PT, PT, UP0, 0x80, 0x0 ;  /* 0x000000000000781c */ /* 0x000fe20003f0f008 */
[----:B------:R-:W-:-:S04]  /*99d0*/  @UP0 UIADD3 UR6, UR21, UR27, URZ ;  /* 0x0000001b15060290 */ /* 0x000fc8000fffe03f */
[----:B------:R-:W-:-:S04]  /*99e0*/  @UP0 UIMAD.WIDE.U32 UR4, UR6, UR12, URZ ;  /* 0x0000000c060402a5 */ /* 0x000fc8000f8e003f */
[----:B------:R-:W-:-:S03]  /*99f0*/  @UP0 UIMAD UR15, UR6, UR13, UR5 ;  /* 0x0000000d060f02a4 */ /* 0x000fc6000f8e0205 */
[----:B------:R-:W-:Y:S01]  /*9a00*/  @UP0 UMOV UR14, UR4 ;  /* 0x00000004000e0c82 */ /* 0x000fe20008000000 */
[----:B--2---:R1:W-:Y:S04]  /*9a10*/  STS [R178], R28 ;  /* 0x0000001cb2007388 */ /* 0x0043e80000000800 */
[----:B---3--:R1:W-:Y:S04]  /*9a20*/  STS [R180], R27 ;  /* 0x0000001bb4007388 */ /* 0x0083e80000000800 */
[----:B------:R1:W-:Y:S04]  /*9a30*/  STS [R252+0x2000], R30 ;  /* 0x0020001efc007388 */ /* 0x0003e80000000800 */
[----:B------:R1:W-:Y:S04]  /*9a40*/  STS [R252+0x2400], R29 ;  /* 0x0024001dfc007388 */ /* 0x0003e80000000800 */
[----:B------:R1:W-:Y:S04]  /*9a50*/  STS [R178+0x2000], R26 ;  /* 0x0020001ab2007388 */ /* 0x0003e80000000800 */
[----:B------:R1:W-:Y:S04]  /*9a60*/  STS [R178+0x2400], R25 ;  /* 0x00240019b2007388 */ /* 0x0003e80000000800 */
[----:B----4-:R1:W-:Y:S04]  /*9a70*/  STS [R177], R24 ;  /* 0x00000018b1007388 */ /* 0x0103e80000000800 */
        /* <DEDUP_REMOVED lines=56> */
[----:B------:R-:W-:Y:S02]  /*9e00*/  USHF.R.S32.HI UR4, URZ, 0x1f, UR21 ;  /* 0x0000001f3f047899 */ /* 0x000fe40008011415 */
[----:B------:R-:W-:-:S02]  /*9e10*/  ULDC.64 UR6, c[0x0][0x3a0] ;  /* 0x0000e80000067ab9 */ /* 0x000fc40000000a00 */
[----:B------:R-:W-:Y:S02]  /*9e20*/  UIMAD UR8, UR4, UR6, URZ ;  /* 0x00000006040872a4 */ /* 0x000fe4000f8e023f */
[----:B------:R-:W-:Y:S02]  /*9e30*/  UIMAD.WIDE.U32 UR4, UR21, UR6, URZ ;  /* 0x00000006150472a5 */ /* 0x000fe4000f8e003f */
[----:B------:R-:W-:Y:S02]  /*9e40*/  UIMAD UR7, UR21, UR7, UR8 ;  /* 0x00000007150772a4 */ /* 0x000fe4000f8e0208 */
[----:B------:R-:W-:Y:S02]  /*9e50*/  USHF.R.S32.HI UR14, URZ, 0x1f, UR34 ;  /* 0x0000001f3f0e7899 */ /* 0x000fe40008011422 */
[----:B------:R-:W-:Y:S02]  /*9e60*/  UIADD3 UR5, UR5, UR7, URZ ;  /* 0x0000000705057290 */ /* 0x000fe4000fffe03f */
[----:B------:R-:W-:-:S02]  /*9e70*/  ULDC.64 UR12, c[0x0][0x388] ;  /* 0x0000e200000c7ab9 */ /* 0x000fc40000000a00 */
[----:B------:R-:W-:Y:S02]  /*9e80*/  UIMAD UR6, UR14, UR12, URZ ;  /* 0x0000000c0e0672a4 */ /* 0x000fe4000f8e023f */
[----:B------:R-:W-:Y:S02]  /*9e90*/  UIMAD.WIDE.U32 UR4, UR34, UR12, UR4 ;  /* 0x0000000c220472a5 */ /* 0x000fe4000f8e0004 */
[----:B------:R-:W-:-:S04]  /*9ea0*/  UIMAD UR6, UR34, UR13, UR6 ;  /* 0x0000000d220672a4 */ /* 0x000fc8000f8e0206 */
[----:B------:R-:W-:Y:S02]  /*9eb0*/  UIADD3 UR15, UR5, UR6, URZ ;  /* 0x00000006050f7290 */ /* 0x000fe4000fffe03f */
[----:B------:R-:W-:Y:S02]  /*9ec0*/  UMOV UR14, UR4 ;  /* 0x00000004000e7c82 */ /* 0x000fe40008000000 */
.L_x_441:
        /* <DEDUP_REMOVED lines=11> */
[----:B------:R-:W-:-:S02]  /*9f80*/  USHF.R.S32.HI UR16, URZ, 0x1f, UR34 ;  /* 0x0000001f3f107899 */ /* 0x000fc40008011422 */
[----:B------:R-:W-:Y:S02]  /*9f90*/  UIADD3 UR5, UR5, UR7, URZ ;  /* 0x0000000705057290 */ /* 0x000fe4000fffe03f */
[----:B------:R-:W-:Y:S02]  /*9fa0*/  ULDC.64 UR12, c[0x0][0x390] ;  /* 0x0000e400000c7ab9 */ /* 0x000fe40000000a00 */
[----:B------:R-:W-:Y:S02]  /*9fb0*/  UIMAD UR6, UR16, UR12, URZ ;  /* 0x0000000c100672a4 */ /* 0x000fe4000f8e023f */
[----:B------:R-:W-:Y:S02]  /*9fc0*/  UIMAD.WIDE.U32 UR4, UR34, UR12, UR4 ;  /* 0x0000000c220472a5 */ /* 0x000fe4000f8e0004 */
[----:B------:R-:W-:-:S04]  /*9fd0*/  UIMAD UR6, UR34, UR13, UR6 ;  /* 0x0000000d220672a4 */ /* 0x000fc8000f8e0206 */
[----:B------:R-:W-:Y:S02]  /*9fe0*/  UIADD3 UR13, UR5, UR6, URZ ;  /* 0x00000006050d7290 */ /* 0x000fe4000fffe03f */
[----:B------:R-:W-:Y:S02]  /*9ff0*/  UMOV UR12, UR4 ;  /* 0x00000004000c7c82 */ /* 0x000fe40008000000 */
.L_x_442:
[----:B------:R-:W-:Y:S01]  /*a000*/  BAR.SYNC.DEFER_BLOCKING 0x0 ;  /* 0x0000000000007b1d */ /* 0x000fe20000010000 */
[----:B-1----:R-:W-:Y:S01]  /*a010*/  IMAD.SHL.U32 R4, R247, 0x2, RZ ;  /* 0x00000002f7047824 */ /* 0x002fe200078e00ff */
[----:B------:R-:W-:Y:S01]  /*a020*/  USHF.L.U32 UR5, UR20, 0x7, URZ ;  /* 0x0000000714057899 */ /* 0x000fe2000800063f */
[--C-:B------:R-:W-:Y:S01]  /*a030*/  SHF.R.S32.HI R9, RZ, 0x1f, R236.reuse ;  /* 0x0000001fff097819 */ /* 0x100fe200000114ec */
[----:B------:R-:W-:Y:S02]  /*a040*/  IMAD.MOV.U32 R8, RZ, RZ, R236 ;  /* 0x000000ffff087224 */ /* 0x000fe400078e00ec */
        /* <DEDUP_REMOVED lines=8> */
[----:B------:R-:W-:Y:S01]  /*a0d0*/  IADD3 R2, P0, R2, UR14, RZ ;  /* 0x0000000e02027c10 */ /* 0x000fe2000ff1e0ff */
[----:B------:R-:W-:Y:S02]  /*a0e0*/  ULDC.64 UR6, c[0x0][0x3b8] ;  /* 0x0000ee0000067ab9 */ /* 0x000fe40000000a00 */
[----:B------:R-:W-:Y:S01]  /*a0f0*/  UIMAD UR6, UR61, UR6, URZ ;  /* 0x000000063d0672a4 */ /* 0x000fe2000f8e023f */
[----:B------:R-:W-:Y:S01]  /*a100*/  IMAD.U32 R5, RZ, RZ, UR4 ;  /* 0x00000004ff057e24 */ /* 0x000fe2000f8e00ff */
[----:B------:R-:W-:Y:S01]  /*a110*/  UIMAD UR4, UR20, -0x80, UR9 ;  /* 0xffffff80140478a4 */ /* 0x000fe2000f8e0209 */
[----:B------:R2:W3:Y:S01]  /*a120*/  LDS.128 R24, [R4+0xd000] ;  /* 0x00d0000004187984 */ /* 0x0004e20000000c00 */
[----:B------:R-:W-:Y:S02]  /*a130*/  UIMAD UR6, UR36, UR7, UR6 ;  /* 0x00000007240672a4 */ /* 0x000fe4000f8e0206 */
[----:B------:R-:W-:Y:S01]  /*a140*/  IADD3.X R3, R3, UR15, R5, P0, !PT ;  /* 0x0000000f03037c10 */ /* 0x000fe200087fe405 */
[----:B------:R-:W-:Y:S01]  /*a150*/  IMAD.U32 R5, RZ, RZ, UR36 ;  /* 0x00000024ff057e24 */ /* 0x000fe2000f8e00ff */
[----:B------:R2:W4:Y:S01]  /*a160*/  LDS.128 R32, [R4+0xe000] ;  /* 0x00e0000004207984 */ /* 0x0005220000000c00 */
[----:B-1----:R-:W-:-:S02]  /*a170*/  SHF.R.S32.HI R0, RZ, 0x1f, R6 ;  /* 0x0000001fff007819 */ /* 0x002fc40000011406 */
[----:B------:R-:W-:Y:S01]  /*a180*/  IMAD.WIDE.U32 R2, R5, c[0x0][0x3b8], R2 ;  /* 0x0000ee0005027a25 */ /* 0x000fe200078e0002 */
[----:B------:R2:W1:Y:S01]  /*a190*/  LDS.128 R40, [R4+0xf000] ;  /* 0x00f0000004287984 */ /* 0x0004620000000c00 */
[----:B------:R-:W-:-:S03]  /*a1a0*/  LEA.HI R0, R0, R6, RZ, 0x3 ;  /* 0x0000000600007211 */ /* 0x000fc600078f18ff */
        /* <DEDUP_REMOVED lines=30> */
.L_x_444:
[----:B---34-:R-:W-:Y:S05]  /*a390*/  BSYNC B0 ;  /* 0x0000000000007941 */ /* 0x018fea0003800000 */
.L_x_443:
        /* <DEDUP_REMOVED lines=18> */
.L_x_446:
[----:B------:R-:W-:Y:S05]  /*a4c0*/  BSYNC B0 ;  /* 0x0000000000007941 */ /* 0x000fea0003800000 */
.L_x_445:
        /* <DEDUP_REMOVED lines=18> */
.L_x_448:
[----:B------:R-:W-:Y:S05]  /*a5f0*/  BSYNC B0 ;  /* 0x0000000000007941 */ /* 0x000fea0003800000 */
.L_x_447:
        /* <DEDUP_REMOVED lines=18> */
.L_x_450:
[----:B------:R-:W-:Y:S05]  /*a720*/  BSYNC B0 ;  /* 0x0000000000007941 */ /* 0x000fea0003800000 */
.L_x_449:
        /* <DEDUP_REMOVED lines=27> */
.L_x_452:
[----:B------:R-:W-:Y:S05]  /*a8e0*/  BSYNC B0 ;  /* 0x0000000000007941 */ /* 0x000fea0003800000 */
.L_x_451:
        /* <DEDUP_REMOVED lines=16> */
.L_x_454:
[----:B------:R-:W-:Y:S05]  /*a9f0*/  BSYNC B0 ;  /* 0x0000000000007941 */ /* 0x000fea0003800000 */
.L_x_453:
        /* <DEDUP_REMOVED lines=16> */
.L_x_456:
[----:B------:R-:W-:Y:S05]  /*ab00*/  BSYNC B0 ;  /* 0x0000000000007941 */ /* 0x000fea0003800000 */
.L_x_455:
        /* <DEDUP_REMOVED lines=12> */
[----:B------:R1:W-:Y:S04]  /*abd0*/  @!P1 STG.E.128 [R2.64], R72 ;  /* 0x0000004802009986 */ /* 0x0003e8000c101d0a */
[----:B------:R1:W-:Y:S02]  /*abe0*/  @!P0 STG.E.128 [R2.64+0x80], R68 ;  /* 0x0000804402008986 */ /* 0x0003e4000c101d0a */
.L_x_409:
[----:B------:R-:W-:Y:S05]  /*abf0*/  BSYNC B1 ;  /* 0x0000000000017941 */ /* 0x000fea0003800000 */
.L_x_387:
        /* <DEDUP_REMOVED lines=11> */
.L_x_457:
[----:B------:R-:W-:Y:S05]  /*acb0*/  EXIT ;  /* 0x000000000000794d */ /* 0x000fea0003800000 */
.L_x_459:
        /* <DEDUP_REMOVED lines=12> */
.L_x_2055:


//--------------------- .text._ZN5flash44flash_bwd_dq_dk_dv_loop_seqk_parallel_kernelI23Flash_bwd_kernel_traitsILi128ELi64ELi128ELi8ELi2ELi4ELi2ELb0ELb0EN7cutlass6half_tE19Flash_kernel_traitsILi128ELi64ELi128ELi8ES3_EELb0ELb0ELb0ELb0ELb1ELb1ELb0EEEvNS_16Flash_bwd_paramsE --------------------------
	.section	.text._ZN5flash44flash_bwd_dq_dk_dv_loop_seqk_parallel_kernelI23Flash_bwd_kernel_traitsILi128ELi64ELi128ELi8ELi2ELi4ELi2ELb0ELb0EN7cutlass6half_tE19Flash_kernel_traitsILi128ELi64ELi128ELi8ES3_EELb0ELb0ELb0ELb0ELb1ELb1ELb0EEEvNS_16Flash_bwd_paramsE,"ax",@progbits
	.sectioninfo	@"SHI_REGISTERS=255"
	.align	128
        .global         _ZN5flash44flash_bwd_dq_dk_dv_loop_seqk_parallel_kernelI23Flash_bwd_kernel_traitsILi128ELi64ELi128ELi8ELi2ELi4ELi2ELb0ELb0EN7cutlass6half_tE19Flash_kernel_traitsILi128ELi64ELi128ELi8ES3_EELb0ELb0ELb0ELb0ELb1ELb1ELb0EEEvNS_16Flash_bwd_paramsE
        .type           _ZN5flash44flash_bwd_dq_dk_dv_loop_seqk_parallel_kernelI23Flash_bwd_kernel_traitsILi128ELi64ELi128ELi8ELi2ELi4ELi2ELb0ELb0EN7cutlass6half_tE19Flash_kernel_traitsILi128ELi64ELi128ELi8ES3_EELb0ELb0ELb0ELb0ELb1ELb1ELb0EEEvNS_16Flash_bwd_paramsE,@function
        .size           _ZN5flash44flash_bwd_dq_dk_dv_loop_seqk_parallel_kernelI23Flash_bwd_kernel_traitsILi128ELi64ELi128ELi8ELi2ELi4ELi2ELb0ELb0EN7cutlass6half_tE19Flash_kernel_traitsILi128ELi64ELi128ELi8ES3_EELb0ELb0ELb0ELb0ELb1ELb1ELb0EEEvNS_16Flash_bwd_paramsE,(.L_x_2056 - _ZN5flash44flash_bwd_dq_dk_dv_loop_seqk_parallel_kernelI23Flash_bwd_kernel_traitsILi128ELi64ELi128ELi8ELi2ELi4ELi2ELb0ELb0EN7cutlass6half_tE19Flash_kernel_traitsILi128ELi64ELi128ELi8ES3_EELb0ELb0ELb0ELb0ELb1ELb1ELb0EEEvNS_16Flash_bwd_paramsE)
        .other          _ZN5flash44flash_bwd_dq_dk_dv_loop_seqk_parallel_kernelI23Flash_bwd_kernel_traitsILi128ELi64ELi128ELi8ELi2ELi4ELi2ELb0ELb0EN7cutlass6half_tE19Flash_kernel_traitsILi128ELi64ELi128ELi8ES3_EELb0ELb0ELb0ELb0ELb1ELb1ELb0EEEvNS_16Flash_bwd_paramsE,@"STO_CUDA_ENTRY STV_DEFAULT"
_ZN5flash44flash_bwd_dq_dk_dv_loop_seqk_parallel_kernelI23Flash_bwd_kernel_traitsILi128ELi64ELi128ELi8ELi2ELi4ELi2ELb0ELb0EN7cutlass6half_tE19Flash_kernel_traitsILi128ELi64ELi128ELi8ES3_EELb0ELb0ELb0ELb0ELb1ELb1ELb0EEEvNS_16Flash_bwd_paramsE:
.text._ZN5flash44flash_bwd_dq_dk_dv_loop_seqk_parallel_kernelI23Flash_bwd_kernel_traitsILi128ELi64ELi128ELi8ELi2ELi4ELi2ELb0ELb0EN7cutlass6half_tE19Flash_kernel_traitsILi128ELi64ELi128ELi8ES3_EELb0ELb0ELb0ELb0ELb1ELb1ELb0EEEvNS_16Flash_bwd_paramsE:
        /* <DEDUP_REMOVED lines=12> */
[----:B------:R-:W-:Y:S01]  /*00c0*/  IMAD.MOV.U32 R237, RZ, RZ, -0x10 ;  /* 0xfffffff0ffed7424 */ /* 0x000fe200078e00ff */
[----:B------:R-:W-:Y:S02]  /*00d0*/  ULDC UR32, c[0x0][0x22c] ;  /* 0x00008b0000207ab9 */ /* 0x000fe40000000800 */
[----:B------:R-:W-:Y:S02]  /*00e0*/  ULDC UR20, c[0x0][0x1c0] ;  /* 0x0000700000147ab9 */ /* 0x000fe40000000800 */
[----:B------:R-:W-:Y:S02]  /*00f0*/  UIMAD UR23, UR32, UR20, URZ ;  /* 0x00000014201772a4 */ /* 0x000fe4000f8e023f */
[----:B------:R-:W-:Y:S02]  /*0100*/  UMOV UR4, 0x80 ;  /* 0x0000008000047882 */ /* 0x000fe40000000000 */
[----:B------:R-:W-:-:S02]  /*0110*/  ULDC UR5, c[0x0][0x210] ;  /* 0x0000840000057ab9 */ /* 0x000fc40000000800 */
[----:B------:R-:W-:Y:S02]  /*0120*/  ULDC UR25, c[0x0][0x234] ;  /* 0x00008d0000197ab9 */ /* 0x000fe40000000800 */
[----:B------:R-:W-:Y:S02]  /*0130*/  ULDC UR24, c[0x0][0x224] ;  /* 0x0000890000187ab9 */ /* 0x000fe40000000800 */
[----:B------:R-:W-:Y:S02]  /*0140*/  UIMAD UR25, UR4, UR5, UR25 ;  /* 0x00000005041972a4 */ /* 0x000fe4000f8e0219 */
[----:B------:R-:W-:Y:S02]  /*0150*/  UIADD3 UR24, UR4, UR24, URZ ;  /* 0x0000001804187290 */ /* 0x000fe4000fffe03f */
[----:B------:R-:W-:Y:S02]  /*0160*/  USHF.R.S32.HI UR4, URZ, 0x1f, UR32 ;  /* 0x0000001f3f047899 */ /* 0x000fe40008011420 */
[----:B------:R-:W-:Y:S01]  /*0170*/  USHF.L.U32 UR22, UR23, 0x6, URZ ;  /* 0x0000000617167899 */ /* 0x000fe2000800063f */
[----:B-1----:R-:W-:Y:S01]  /*0180*/  SHF.R.S32.HI R3, RZ, 0x1f, R7 ;  /* 0x0000001fff037819 */ /* 0x002fe20000011407 */
[----:B------:R-:W-:-:S02]  /*0190*/  UIMAD.WIDE.U32 UR32, UR32, UR20, URZ ;  /* 0x00000014202072a5 */ /* 0x000fc4000f8e003f */
[----:B------:R-:W-:Y:S01]  /*01a0*/  ULDC.64 UR34, c[0x0][0x118] ;  /* 0x0000460000227ab9 */ /* 0x000fe20000000a00 */
[CC--:B------:R-:W-:Y:S01]  /*01b0*/  LEA.HI R2, R3.reuse, R7.reuse, RZ, 0x2 ;  /* 0x0000000703027211 */ /* 0x0c0fe200078f10ff */
[----:B------:R-:W-:Y:S01]  /*01c0*/  ULDC UR15, c[0x0][0x1c0] ;  /* 0x00007000000f7ab9 */ /* 0x000fe20000000800 */
[CC--:B------:R-:W-:Y:S01]  /*01d0*/  LEA.HI R0, R3.reuse, R7.reuse, RZ, 0x5 ;  /* 0x0000000703007211 */ /* 0x0c0fe200078f28ff */
[----:B------:R-:W-:Y:S01]  /*01e0*/  ULDC UR14, c[0x0][0x224] ;  /* 0x00008900000e7ab9 */ /* 0x000fe20000000800 */
[CC--:B------:R-:W-:Y:S01]  /*01f0*/  LEA.HI R215, R3.reuse, R7.reuse, RZ, 0x3 ;  /* 0x0000000703d77211 */ /* 0x0c0fe200078f18ff */
[----:B------:R-:W-:Y:S01]  /*0200*/  UMOV UR17, 0x4 ;  /* 0x0000000400117882 */ /* 0x000fe20000000000 */
[CC--:B------:R-:W-:Y:S01]  /*0210*/  LEA.HI R13, R3.reuse, R7.reuse, RZ, 0x6 ;  /* 0x00000007030d7211 */ /* 0x0c0fe200078f30ff */
[----:B------:R-:W-:Y:S01]  /*0220*/  ULDC.64 UR30, c[0x0][0x200] ;  /* 0x00008000001e7ab9 */ /* 0x000fe20000000a00 */
[CC--:B------:R-:W-:Y:S01]  /*0230*/  LEA.HI R4, R3.reuse, R7.reuse, RZ, 0x4 ;  /* 0x0000000703047211 */ /* 0x0c0fe200078f20ff */
[----:B------:R-:W-:Y:S01]  /*0240*/  ULDC.64 UR28, c[0x0][0x3c8] ;  /* 0x0000f200001c7ab9 */ /* 0x000fe20000000a00 */
[----:B------:R-:W-:Y:S01]  /*0250*/  LEA.HI R16, R3, R7, RZ, 0x7 ;  /* 0x0000000703107211 */ /* 0x000fe200078f38ff */
[----:B------:R-:W-:Y:S01]  /*0260*/  ULDC UR13, c[0x0][0x224] ;  /* 0x00008900000d7ab9 */ /* 0x000fe20000000800 */
[----:B------:R-:W-:Y:S01]  /*0270*/  LOP3.LUT R3, R2, 0x7ffffffc, RZ, 0xc0, !PT ;  /* 0x7ffffffc02037812 */ /* 0x000fe200078ec0ff */
[----:B------:R-:W-:Y:S01]  /*0280*/  ULDC UR12, c[0x0][0x22c] ;  /* 0x00008b00000c7ab9 */ /* 0x000fe20000000800 */
[----:B------:R-:W-:Y:S01]  /*0290*/  LOP3.LUT R5, R0, 0xffffffe0, RZ, 0xc0, !PT ;  /* 0xffffffe000057812 */ /* 0x000fe200078ec0ff */
[----:B------:R-:W-:Y:S01]  /*02a0*/  UMOV UR19, 0x6 ;  /* 0x0000000600137882 */ /* 0x000fe20000000000 */
[----:B------:R-:W-:Y:S01]  /*02b0*/  LOP3.LUT R6, R215, 0xfffffff8, RZ, 0xc0, !PT ;  /* 0xfffffff8d7067812 */ /* 0x000fe200078ec0ff */
[C---:B------:R-:W-:Y:S01]  /*02c0*/  IMAD.IADD R14, R7.reuse, 0x1, -R3 ;  /* 0x00000001070e7824 */ /* 0x040fe200078e0a03 */
[----:B------:R-:W-:Y:S01]  /*02d0*/  LOP3.LUT R10, R4, 0xfffffff0, RZ, 0xc0, !PT ;  /* 0xfffffff0040a7812 */ /* 0x000fe200078ec0ff */
[C---:B------:R-:W-:Y:S01]  /*02e0*/  IMAD.IADD R11, R7.reuse, 0x1, -R5 ;  /* 0x00000001070b7824 */ /* 0x040fe200078e0a05 */
[----:B------:R-:W-:Y:S01]  /*02f0*/  SHF.R.S32.HI R3, RZ, 0x5, R0 ;  /* 0x00000005ff037819 */ /* 0x000fe20000011400 */
[C---:B------:R-:W-:Y:S01]  /*0300*/  IMAD.IADD R6, R7.reuse, 0x1, -R6 ;  /* 0x0000000107067824 */ /* 0x040fe200078e0a06 */
[----:B------:R-:W-:Y:S01]  /*0310*/  SHF.R.S32.HI R5, RZ, 0x1f, R0 ;  /* 0x0000001fff057819 */ /* 0x000fe20000011400 */
[----:B------:R-:W-:Y:S01]  /*0320*/  IMAD.IADD R10, R7, 0x1, -R10 ;  /* 0x00000001070a7824 */ /* 0x000fe200078e0a0a */
[-C--:B------:R-:W-:Y:S01]  /*0330*/  LEA.HI R8, R0, R3.reuse, RZ, 0x1 ;  /* 0x0000000300087211 */ /* 0x080fe200078f08ff */
[----:B------:R-:W-:Y:S01]  /*0340*/  IMAD.SHL.U32 R18, R6, 0x8, RZ ;  /* 0x0000000806127824 */ /* 0x000fe200078e00ff */
[--C-:B------:R-:W-:Y:S01]  /*0350*/  SHF.R.S32.HI R9, RZ, 0x2, R2.reuse ;  /* 0x00000002ff097819 */ /* 0x100fe20000011402 */
[----:B------:R-:W-:Y:S01]  /*0360*/  UMOV UR18, 0xffffc000 ;  /* 0xffffc00000127882 */ /* 0x000fe20000000000 */
[----:B------:R-:W-:Y:S01]  /*0370*/  SHF.R.S32.HI R7, RZ, 0x1f, R2 ;  /* 0x0000001fff077819 */ /* 0x000fe20000011402 */
[----:B------:R-:W-:Y:S01]  /*0380*/  UIMAD UR20, UR4, UR20, URZ ;  /* 0x00000014041472a4 */ /* 0x000fe2000f8e023f */
[----:B------:R-:W-:Y:S01]  /*0390*/  LEA.HI R0, R5, R3, RZ, 0x2 ;  /* 0x0000000305007211 */ /* 0x000fe200078f10ff */
[----:B------:R-:W-:Y:S01]  /*03a0*/  STL [R1+0x28], R18 ;  /* 0x0000281201007387 */ /* 0x000fe20000100800 */
[----:B------:R-:W-:Y:S01]  /*03b0*/  SHF.R.S32.HI R2, RZ, 0x4, R4 ;  /* 0x00000004ff027819 */ /* 0x000fe20000011404 */
[----:B------:R-:W-:Y:S01]  /*03c0*/  USHF.R.S32.HI UR21, URZ, 0x1f, UR22 ;  /* 0x0000001f3f157899 */ /* 0x000fe20008011416 */
[----:B------:R-:W-:Y:S01]  /*03d0*/  LOP3.LUT R8, R8, 0xfffffffe, RZ, 0xc0, !PT ;  /* 0xfffffffe08087812 */ /* 0x000fe200078ec0ff */
[----:B------:R-:W-:Y:S01]  /*03e0*/  UMOV UR16, 0x6 ;  /* 0x0000000600107882 */ /* 0x000fe20000000000 */
[----:B------:R-:W-:-:S02]  /*03f0*/  LOP3.LUT R5, R0, 0xfffffffc, RZ, 0xc0, !PT ;  /* 0xfffffffc00057812 */ /* 0x000fc400078ec0ff */
[----:B------:R-:W-:Y:S01]  /*0400*/  LEA.HI R0, R4, R2, RZ, 0x1 ;  /* 0x0000000204007211 */ /* 0x000fe200078f08ff */
[----:B------:R-:W-:Y:S01]  /*0410*/  IMAD.IADD R12, R3, 0x1, -R8 ;  /* 0x00000001030c7824 */ /* 0x000fe200078e0a08 */
[----:B------:R-:W-:Y:S01]  /*0420*/  LEA.HI R7, R7, R9, RZ, 0x3 ;  /* 0x0000000907077211 */ /* 0x000fe200078f18ff */
[----:B------:R-:W-:Y:S01]  /*0430*/  IMAD.IADD R8, R3, 0x1, -R5 ;  /* 0x0000000103087824 */ /* 0x000fe200078e0a05 */
[----:B------:R-:W-:Y:S02]  /*0440*/  LOP3.LUT R0, R0, 0xfffffffe, RZ, 0xc0, !PT ;  /* 0xfffffffe00007812 */ /* 0x000fe400078ec0ff */
[----:B------:R-:W-:Y:S02]  /*0450*/  SHF.R.S32.HI R5, RZ, 0x3, R215 ;  /* 0x00000003ff057819 */ /* 0x000fe400000114d7 */
[----:B------:R-:W-:Y:S01]  /*0460*/  LOP3.LUT R4, R7, 0xfffffff8, RZ, 0xc0, !PT ;  /* 0xfffffff807047812 */ /* 0x000fe200078ec0ff */
[----:B------:R-:W-:Y:S01]  /*0470*/  IMAD.IADD R7, R2, 0x1, -R0 ;  /* 0x0000000102077824 */ /* 0x000fe200078e0a00 */
[----:B------:R-:W-:Y:S01]  /*0480*/  SHF.R.S32.HI R3, RZ, 0x1f, R11 ;  /* 0x0000001fff037819 */ /* 0x000fe2000001140b */
[----:B------:R-:W-:Y:S01]  /*0490*/  IMAD.SHL.U32 R0, R5, 0x40, RZ ;  /* 0x0000004005007824 */ /* 0x000fe200078e00ff */
[----:B------:R-:W-:Y:S01]  /*04a0*/  LOP3.LUT P4, RZ, R6, 0x2, RZ, 0xc0, !PT ;  /* 0x0000000206ff7812 */ /* 0x000fe2000788c0ff */
[----:B------:R-:W-:Y:S01]  /*04b0*/  IMAD.IADD R9, R9, 0x1, -R4 ;  /* 0x0000000109097824 */ /* 0x000fe200078e0a04 */
[----:B------:R-:W-:-:S02]  /*04c0*/  LEA.HI R15, R3, R11, RZ, 0x2 ;  /* 0x0000000b030f7211 */ /* 0x000fc400078f10ff */
[----:B------:R-:W-:Y:S02]  /*04d0*/  LOP3.LUT R0, R0, 0x1c0, RZ, 0xc0, !PT ;  /* 0x000001c000007812 */ /* 0x000fe400078ec0ff */
[----:B------:R-:W-:Y:S02]  /*04e0*/  SHF.R.S32.HI R4, RZ, 0x1f, R10 ;  /* 0x0000001fff047819 */ /* 0x000fe4000001140a */
[----:B------:R-:W-:Y:S02]  /*04f0*/  SHF.R.U32.HI R3, RZ, 0x3, R0 ;  /* 0x00000003ff037819 */ /* 0x000fe40000011600 */
[----:B------:R-:W-:Y:S01]  /*0500*/  LOP3.LUT R2, R0, 0x38, R18, 0xf8, !PT ;  /* 0x0000003800027812 */ /* 0x000fe200078ef812 */
[----:B------:R-:W-:Y:S01]  /*0510*/  IMAD.SHL.U32 R0, R6, 0x40, RZ ;  /* 0x0000004006007824 */ /* 0x000fe200078e00ff */
[----:B------:R-:W-:Y:S02]  /*0520*/  LEA.HI R11, R4, R10, RZ, 0x3 ;  /* 0x0000000a040b7211 */ /* 0x000fe400078f18ff */
[----:B------:R-:W-:Y:S01]  /*0530*/  LOP3.LUT R5, R2, R3, RZ, 0x3c, !PT ;  /* 0x0000000302057212 */ /* 0x000fe200078e3cff */
[----:B------:R-:W-:Y:S01]  /*0540*/  IMAD.SHL.U32 R2, R8, 0x10, RZ ;  /* 0x0000001008027824 */ /* 0x000fe200078e00ff */
[----:B------:R-:W-:-:S02]  /*0550*/  LOP3.LUT R0, R0, 0x1c0, RZ, 0xc0, !PT ;  /* 0x000001c000007812 */ /* 0x000fc400078ec0ff */
[----:B------:R-:W-:Y:S02]  /*0560*/  LOP3.LUT R3, R9, 0x1, RZ, 0xc0, !PT ;  /* 0x0000000109037812 */ /* 0x000fe400078ec0ff */
[----:B------:R-:W-:Y:S02]  /*0570*/  LOP3.LUT R2, R0, 0x30, R2, 0xf8, !PT ;  /* 0x0000003000027812 */ /* 0x000fe400078ef802 */
[----:B------:R-:W-:Y:S02]  /*0580*/  ISETP.NE.U32.AND P0, PT, R3, 0x1, PT ;  /* 0x000000010300780c */ /* 0x000fe40003f05070 */
[----:B------:R-:W-:Y:S02]  /*0590*/  SHF.R.S32.HI R3, RZ, 0x6, R13 ;  /* 0x00000006ff037819 */ /* 0x000fe4000001140d */
[----:B------:R-:W-:Y:S02]  /*05a0*/  LOP3.LUT R4, R11, 0xfffffff8, RZ, 0xc0, !PT ;  /* 0xfffffff80b047812 */ /* 0x000fe400078ec0ff */
[----:B------:R-:W-:-:S02]  /*05b0*/  LOP3.LUT R13, R2, 0x8, R215, 0xf8, !PT ;  /* 0x00000008020d7812 */ /* 0x000fc400078ef8d7 */
[----:B------:R-:W-:Y:S01]  /*05c0*/  LOP3.LUT R215, R0, 0x8, R215, 0xf8, !PT ;  /* 0x0000000800d77812 */ /* 0x000fe200078ef8d7 */
[----:B------:R-:W-:Y:S01]  /*05d0*/  IMAD.IADD R17, R10, 0x1, -R4 ;  /* 0x000000010a117824 */ /* 0x000fe200078e0a04 */
[----:B------:R-:W-:Y:S01]  /*05e0*/  SHF.R.U32.HI R209, RZ, 0x3, R0 ;  /* 0x00000003ffd17819 */ /* 0x000fe20000011600 */
[C---:B------:R-:W-:Y:S01]  /*05f0*/  IMAD.SHL.U32 R0, R7.reuse, 0x20, RZ ;  /* 0x0000002007007824 */ /* 0x040fe200078e00ff */
[----:B------:R-:W-:Y:S01]  /*0600*/  LOP3.LUT P3, RZ, R6, 0x4, RZ, 0xc0, !PT ;  /* 0x0000000406ff7812 */ /* 0x000fe2000786c0ff */
[----:B------:R-:W-:Y:S01]  /*0610*/  IMAD.SHL.U32 R6, R7, 0x200, RZ ;  /* 0x0000020007067824 */ /* 0x000fe200078e00ff */
[----:B------:R-:W-:Y:S01]  /*0620*/  LOP3.LUT R215, R215, R209, RZ, 0x3c, !PT ;  /* 0x000000d1d7d77212 */ /* 0x000fe200078e3cff */
[C---:B------:R-:W-:Y:S01]  /*0630*/  IMAD.SHL.U32 R4, R3.reuse, 0x8, RZ ;  /* 0x0000000803047824 */ /* 0x040fe200078e00ff */
[----:B------:R-:W-:Y:S01]  /*0640*/  LOP3.LUT R0, R0, 0x20, RZ, 0xc0, !PT ;  /* 0x0000002000007812 */ /* 0x000fe200078ec0ff */
[----:B------:R-:W-:Y:S01]  /*0650*/  IMAD R2, R3, 0x800, R6 ;  /* 0x0000080003027824 */ /* 0x000fe200078e0206 */
[C---:B------:R-:W-:Y:S01]  /*0660*/  R2P PR, R9.reuse, 0x6 ;  /* 0x0000000609007804 */ /* 0x040fe20000000000 */
[----:B------:R-:W-:Y:S01]  /*0670*/  STL [R1+0x1c], R17 ;  /* 0x00001c1101007387 */ /* 0x000fe20000100800 */
[----:B------:R-:W-:Y:S01]  /*0680*/  LOP3.LUT R208, R0, 0x18, R4, 0xf8, !PT ;  /* 0x0000001800d07812 */ /* 0x000fe200078ef804 */
[----:B------:R-:W-:Y:S01]  /*0690*/  IMAD.IADD R215, R2, 0x1, R215 ;  /* 0x0000000102d77824 */ /* 0x000fe200078e02d7 */
[----:B------:R-:W-:Y:S01]  /*06a0*/  SHF.R.S32.HI R0, RZ, 0x7, R16 ;  /* 0x00000007ff007819 */ /* 0x000fe20000011410 */
[----:B------:R-:W-:Y:S01]  /*06b0*/  IMAD.SHL.U32 R2, R14, 0x2, RZ ;  /* 0x000000020e027824 */ /* 0x000fe200078e00ff */
[----:B------:R-:W-:Y:S01]  /*06c0*/  LOP3.LUT R209, R6, R13, R209, 0xf6, !PT ;  /* 0x0000000d06d17212 */ /* 0x000fe200078ef6d1 */
[----:B------:R-:W-:Y:S01]  /*06d0*/  IMAD.SHL.U32 R4, R9, 0x40, RZ ;  /* 0x0000004009047824 */ /* 0x000fe200078e00ff */
[----:B------:R-:W-:Y:S01]  /*06e0*/  SEL R237, R237, 0x10, !P0 ;  /* 0x00000010eded7807 */ /* 0x000fe20004000000 */
[----:B------:R-:W-:-:S02]  /*06f0*/  IMAD R9, R8, 0x400, R2 ;  /* 0x0000040008097824 */ /* 0x000fc400078e0202 */
[C---:B------:R-:W-:Y:S02]  /*0700*/  IMAD R8, R0.reuse, 0x1000, R2 ;  /* 0x0000100000087824 */ /* 0x040fe400078e0202 */
[----:B------:R-:W-:Y:S01]  /*0710*/  IMAD.SHL.U32 R2, R0, 0x8, RZ ;  /* 0x0000000800027824 */ /* 0x000fe200078e00ff */
[----:B------:R-:W-:Y:S01]  /*0720*/  LOP3.LUT R0, R4, 0x1c0, RZ, 0xc0, !PT ;  /* 0x000001c004007812 */ /* 0x000fe200078ec0ff */
[C---:B------:R-:W-:Y:S02]  /*0730*/  IMAD R4, R3.reuse, 0x200, R5 ;  /* 0x0000020003047824 */ /* 0x040fe400078e0205 */
[----:B------:R-:W-:Y:S01]  /*0740*/  IMAD.SHL.U32 R5, R3, 0x20, RZ ;  /* 0x0000002003057824 */ /* 0x000fe200078e00ff */
[----:B------:R-:W-:Y:S01]  /*0750*/  LOP3.LUT R2, R2, 0x8, RZ, 0xc0, !PT ;  /* 0x0000000802027812 */ /* 0x000fe200078ec0ff */
[----:B------:R-:W-:Y:S01]  /*0760*/  IMAD.SHL.U32 R215, R215, 0x2, RZ ;  /* 0x00000002d7d77824 */ /* 0x000fe200078e00ff */
[----:B------:R1:W-:Y:S01]  /*0770*/  STL [R1], R4 ;  /* 0x0000000401007387 */ /* 0x0003e20000100800 */
[----:B------:R-:W-:Y:S01]  /*0780*/  SHF.R.U32.HI R3, RZ, 0x3, R0 ;  /* 0x00000003ff037819 */ /* 0x000fe20000011600 */
[----:B------:R-:W-:Y:S01]  /*0790*/  IMAD.SHL.U32 R209, R209, 0x2, RZ ;  /* 0x00000002d1d17824 */ /* 0x000fe200078e00ff */
[----:B------:R-:W-:Y:S01]  /*07a0*/  LOP3.LUT R5, R0, 0x20, R5, 0xf8, !PT ;  /* 0x0000002000057812 */ /* 0x000fe200078ef805 */
[----:B-1----:R-:W-:-:S05]  /*07b0*/  IMAD.SHL.U32 R4, R7, 0x10, RZ ;  /* 0x0000001007047824 */ /* 0x002fca00078e00ff */
[----:B------:R-:W-:Y:S02]  /*07c0*/  LOP3.LUT R10, R2, 0x10, R4, 0xf8, !PT ;  /* 0x00000010020a7812 */ /* 0x000fe400078ef804 */
[----:B------:R-:W-:Y:S01]  /*07d0*/  LOP3.LUT R2, R3, R0, R2, 0x1e, !PT ;  /* 0x0000000003027212 */ /* 0x000fe200078e1e02 */
[----:B------:R-:W-:Y:S01]  /*07e0*/  IMAD R0, R12, 0x400, R8 ;  /* 0x000004000c007824 */ /* 0x000fe200078e0208 */
[----:B------:R-:W-:Y:S02]  /*07f0*/  LOP3.LUT R3, R5, R3, RZ, 0x3c, !PT ;  /* 0x0000000305037212 */ /* 0x000fe400078e3cff */
[----:B------:R-:W-:Y:S01]  /*0800*/  SHF.R.S32.HI R5, RZ, 0x2, R15 ;  /* 0x00000002ff057819 */ /* 0x000fe2000001140f */
[----:B------:R-:W-:Y:S02]  /*0810*/  IMAD.IADD R9, R9, 0x1, R2 ;  /* 0x0000000109097824 */ /* 0x000fe400078e0202 */
[----:B------:R-:W-:Y:S02]  /*0820*/  IMAD.IADD R231, R3, 0x1, R0 ;  /* 0x0000000103e77824 */ /* 0x000fe400078e0200 */
[----:B------:R-:W-:-:S02]  /*0830*/  IMAD.SHL.U32 R3, R17, 0x40, RZ ;  /* 0x0000004011037824 */ /* 0x000fc400078e00ff */
[----:B------:R-:W-:Y:S02]  /*0840*/  IMAD.SHL.U32 R2, R7, 0x8, RZ ;  /* 0x0000000807027824 */ /* 0x000fe400078e00ff */
[----:B------:R-:W-:Y:S01]  /*0850*/  IMAD.SHL.U32 R0, R11, 0x40, RZ ;  /* 0x000000400b007824 */ /* 0x000fe200078e00ff */
[----:B------:R-:W-:Y:S01]  /*0860*/  LOP3.LUT R3, R3, 0x1c0, RZ, 0xc0, !PT ;  /* 0x000001c003037812 */ /* 0x000fe200078ec0ff */
[----:B------:R-:W-:Y:S02]  /*0870*/  IMAD R6, R12, 0x10, R5 ;  /* 0x000000100c067824 */ /* 0x000fe400078e0205 */
[----:B------:R-:W-:Y:S01]  /*0880*/  IMAD.SHL.U32 R231, R231, 0x2, RZ ;  /* 0x00000002e7e77824 */ /* 0x000fe200078e00ff */
[----:B------:R-:W-:Y:S02]  /*0890*/  LOP3.LUT R2, R3, 0x8, R2, 0xf8, !PT ;  /* 0x0000000803027812 */ /* 0x000fe400078ef802 */
[----:B------:R-:W-:Y:S01]  /*08a0*/  SHF.R.U32.HI R4, RZ, 0x3, R3 ;  /* 0x00000003ff047819 */ /* 0x000fe20000011603 */
[----:B------:R1:W-:Y:S01]  /*08b0*/  STL [R1+0x30], R6 ;  /* 0x0000300601007387 */ /* 0x0003e20000100800 */
[----:B------:R-:W-:Y:S01]  /*08c0*/  LOP3.LUT R0, R0, 0xfffffe00, RZ, 0xc0, !PT ;  /* 0xfffffe0000007812 */ /* 0x000fe200078ec0ff */
[----:B------:R-:W-:Y:S01]  /*08d0*/  IMAD.IADD R238, R231, 0x1, R237 ;  /* 0x00000001e7ee7824 */ /* 0x000fe200078e02ed */
[----:B------:R-:W-:-:S02]  /*08e0*/  LOP3.LUT R220, R2, R4, RZ, 0x3c, !PT ;  /* 0x0000000402dc7212 */ /* 0x000fc400078e3cff */
[--C-:B------:R-:W-:Y:S01]  /*08f0*/  LOP3.LUT R2, R4, R10, R3.reuse, 0x1e, !PT ;  /* 0x0000000a04027212 */ /* 0x100fe200078e1e03 */
[----:B------:R-:W-:Y:S01]  /*0900*/  IMAD R5, R12, 0x400, R0 ;  /* 0x000004000c057824 */ /* 0x000fe200078e0200 */
[----:B------:R-:W-:Y:S01]  /*0910*/  LOP3.LUT R208, R4, R208, R3, 0x1e, !PT ;  /* 0x000000d004d07212 */ /* 0x000fe200078e1e03 */
[----:B------:R-:W-:Y:S01]  /*0920*/  IMAD.MOV.U32 R3, RZ, RZ, 0x20 ;  /* 0x00000020ff037424 */ /* 0x000fe200078e00ff */
[-C--:B------:R-:W-:Y:S01]  /*0930*/  LOP3.LUT R219, R2, R0.reuse, RZ, 0xfc, !PT ;  /* 0x0000000002db7212 */ /* 0x080fe200078efcff */
[----:B------:R-:W-:Y:S01]  /*0940*/  IMAD.MOV.U32 R4, RZ, RZ, 0x40 ;  /* 0x00000040ff047424 */ /* 0x000fe200078e00ff */
[----:B------:R-:W-:Y:S01]  /*0950*/  LOP3.LUT R208, R208, R0, RZ, 0xfc, !PT ;  /* 0x00000000d0d07212 */ /* 0x000fe200078efcff */
[----:B------:R-:W-:Y:S01]  /*0960*/  IMAD.IADD R220, R5, 0x1, R220 ;  /* 0x0000000105dc7824 */ /* 0x000fe200078e02dc */
[----:B------:R-:W-:Y:S02]  /*0970*/  IADD3 R0, R6, -0x40, RZ ;  /* 0xffffffc006007810 */ /* 0x000fe40007ffe0ff */
[----:B------:R-:W-:-:S02]  /*0980*/  SEL R216, R3, 0xffffffe0, !P4 ;  /* 0xffffffe003d87807 */ /* 0x000fc40006000000 */
[----:B------:R-:W-:Y:S02]  /*0990*/  SHF.R.S32.HI R2, RZ, 0x1f, R0 ;  /* 0x0000001fff027819 */ /* 0x000fe40000011400 */
[----:B------:R-:W-:Y:S01]  /*09a0*/  SEL R217, R4, 0xffffffc0, !P3 ;  /* 0xffffffc004d97807 */ /* 0x000fe20005800000 */
[----:B------:R-:W-:Y:S01]  /*09b0*/  IMAD.IADD R216, R215, 0x1, R216 ;  /* 0x00000001d7d87824 */ /* 0x000fe200078e02d8 */
[C---:B------:R-:W-:Y:S01]  /*09c0*/  SHF.L.U64.HI R2, R0.reuse, 0x2, R2 ;  /* 0x0000000200027819 */ /* 0x040fe20000010202 */
[----:B------:R-:W-:Y:S01]  /*09d0*/  IMAD.SHL.U32 R0, R0, 0x4, RZ ;  /* 0x0000000400007824 */ /* 0x000fe200078e00ff */
[----:B------:R-:W-:Y:S01]  /*09e0*/  SEL R3, R3, 0xffffffe0, !P1 ;  /* 0xffffffe003037807 */ /* 0x000fe20004800000 */
[----:B------:R-:W-:Y:S01]  /*09f0*/  IMAD.IADD R218, R215, 0x1, R217 ;  /* 0x00000001d7da7824 */ /* 0x000fe200078e02d9 */
[----:B-1----:R-:W-:Y:S01]  /*0a00*/  LEA R6, R9, 0xc000, 0x1 ;  /* 0x0000c00009067811 */ /* 0x002fe200078e08ff */
        /* <DEDUP_REMOVED lines=8> */
[----:B------:R-:W-:Y:S02]  /*0a90*/  IMAD.IADD R3, R5, 0x1, R4 ;  /* 0x0000000105037824 */ /* 0x000fe400078e0204 */
        /* <DEDUP_REMOVED lines=10> */
.L_x_468:
[----:B------:R-:W-:Y:S01]  /*0b40*/  ULDC.64 UR4, c[0x0][0x258] ;  /* 0x0000960000047ab9 */ /* 0x000fe20000000a00 */
[----:B------:R-:W-:Y:S01]  /*0b50*/  ISETP.NE.U32.AND P1, PT, RZ, c[0x0][0x250], PT ;  /* 0x00009400ff007a0c */ /* 0x000fe20003f25070 */
[----:B------:R-:W-:Y:S02]  /*0b60*/  UISETP.NE.U32.AND UP1, UPT, URZ, UR4, UPT ;  /* 0x000000043f00728c */ /* 0x000fe4000bf25070 */
[----:B------:R-:W-:Y:S01]  /*0b70*/  ULDC.64 UR6, c[0x0][0x258] ;  /* 0x0000960000067ab9 */ /* 0x000fe20000000a00 */
[----:B------:R-:W-:Y:S01]  /*0b80*/  ISETP.NE.AND.EX P1, PT, RZ, c[0x0][0x254], PT, P1 ;  /* 0x00009500ff007a0c */ /* 0x000fe20003f25310 */
[----:B------:R-:W-:-:S06]  /*0b90*/  UISETP.NE.AND.EX UP1, UPT, URZ, UR5, UPT, UP1 ;  /* 0x000000053f00728c */ /* 0x000fcc000bf25310 */
[----:B------:R-:W-:-:S05]  /*0ba0*/  PLOP3.LUT P0, PT, PT, PT, UP1, 0x80, 0x0 ;  /* 0x000000000000781c */ /* 0x000fca0003f0f018 */
[----:B------:R-:W-:Y:S01]  /*0bb0*/  @UP1 UMOV UR4, 0x4 ;  /* 0x0000000400041882 */ /* 0x000fe20000000000 */
[----:B-1----:R-:W1:Y:S01]  /*0bc0*/  @P1 S2R R5, SR_CTAID.Y ;  /* 0x0000000000051919 */ /* 0x002e620000002600 */
[----:B------:R-:W-:-:S06]  /*0bd0*/  @P1 IMAD.MOV.U32 R4, RZ, RZ, 0x4 ;  /* 0x00000004ff041424 */ /* 0x000fcc00078e00ff */
[----:B--2---:R-:W2:Y:S01]  /*0be0*/  @P0 S2R R0, SR_CTAID.Y ;  /* 0x0000000000000919 */ /* 0x004ea20000002600 */
[----:B-1----:R-:W-:-:S06]  /*0bf0*/  @P1 IMAD.WIDE R4, R5, R4, c[0x0][0x250] ;  /* 0x0000940005041625 */ /* 0x002fcc00078e0204 */
[----:B------:R-:W3:Y:S01]  /*0c00*/  @P1 LDG.E R4, [R4.64] ;  /* 0x0000002204041981 */ /* 0x000ee2000c1e1900 */
[----:B--2---:R-:W1:Y:S02]  /*0c10*/  @P0 R2UR UR5, R0 ;  /* 0x00000000000503c2 */ /* 0x004e6400000e0000 */
[----:B-1----:R-:W-:-:S06]  /*0c20*/  @UP1 UIMAD.WIDE UR4, UR5, UR4, UR6 ;  /* 0x00000004050412a5 */ /* 0x002fcc000f8e0206 */
[----:B------:R-:W-:Y:S02]  /*0c30*/  IMAD.U32 R2, RZ, RZ, UR4 ;  /* 0x00000004ff027e24 */ /* 0x000fe4000f8e00ff */
[----:B------:R-:W-:Y:S01]  /*0c40*/  IMAD.U32 R3, RZ, RZ, UR5 ;  /* 0x00000005ff037e24 */ /* 0x000fe2000f8e00ff */
[----:B------:R-:W-:Y:S02]  /*0c50*/  UMOV UR36, URZ ;  /* 0x0000003f00247c82 */ /* 0x000fe40008000000 */
[----:B------:R-:W-:Y:S02]  /*0c60*/  ULDC.64 UR4, c[0x0][0x268] ;  /* 0x00009a0000047ab9 */ /* 0x000fe40000000a00 */
[----:B------:R-:W2:Y:S01]  /*0c70*/  @P0 LDG.E R0, [R2.64] ;  /* 0x0000002202000981 */ /* 0x000ea2000c1e1900 */
[----:B------:R-:W-:-:S04]  /*0c80*/  @!UP1 UISETP.NE.U32.AND UP0, UPT, URZ, UR4, UPT ;  /* 0x000000043f00928c */ /* 0x000fc8000bf05070 */
[----:B------:R-:W-:-:S03]  /*0c90*/  @!UP1 UISETP.NE.AND.EX UP0, UPT, URZ, UR5, UPT, UP0 ;  /* 0x000000053f00928c */ /* 0x000fc6000bf05300 */
[----:B------:R-:W-:Y:S02]  /*0ca0*/  ULDC.64 UR4, c[0x0][0x218] ;  /* 0x0000860000047ab9 */ /* 0x000fe40000000a00 */
[----:B------:R-:W-:Y:S01]  /*0cb0*/  @!UP1 USEL UR5, URZ, UR5, !UP0 ;  /* 0x000000053f059287 */ /* 0x000fe2000c000000 */
[----:B---3--:R-:W1:Y:S08]  /*0cc0*/  @P1 R2UR UR36, R4 ;  /* 0x00000000042413c2 */ /* 0x008e7000000e0000 */
[----:B--2---:R-:W1:Y:S02]  /*0cd0*/  @P0 R2UR UR6, R0 ;  /* 0x00000000000603c2 */ /* 0x004e6400000e0000 */
[----:B-1----:R-:W-:-:S02]  /*0ce0*/  @UP1 UIADD3 UR7, UR6, -UR36, URZ ;  /* 0x8000002406071290 */ /* 0x002fc4000fffe03f */
[----:B------:R-:W-:Y:S02]  /*0cf0*/  USHF.L.U32 UR6, UR26, 0x7, URZ ;  /* 0x000000071a067899 */ /* 0x000fe4000800063f */
[----:B------:R-:W-:-:S04]  /*0d00*/  @!UP1 UIADD3 UR7, UR5, UR4, -UR36 ;  /* 0x0000000405079290 */ /* 0x000fc8000fffe824 */
[----:B------:R-:W-:-:S06]  /*0d10*/  UISETP.GE.AND UP0, UPT, UR6, UR7, UPT ;  /* 0x000000070600728c */ /* 0x000fcc000bf06270 */
[----:B------:R-:W-:-:S13]  /*0d20*/  PLOP3.LUT P0, PT, PT, PT, UP0, 0x80, 0x0 ;  /* 0x000000000000781c */ /* 0x000fda0003f0f008 */
[----:B-----5:R-:W-:Y:S05]  /*0d30*/  @P0 BRA `(.L_x_460) ;  /* 0x000061f000000947 */ /* 0x020fea0003800000 */
[----:B------:R-:W-:Y:S01]  /*0d40*/  IABS R4, c[0x0][0x1c8] ;  /* 0x0000720000047a13 */ /* 0x000fe20000000000 */
[----:B------:R-:W1:Y:S01]  /*0d50*/  S2R R5, SR_CTAID.Z ;  /* 0x0000000000057919 */ /* 0x000e620000002700 */
[----:B------:R-:W2:Y:S01]  /*0d60*/  S2UR UR37, SR_CTAID.Z ;  /* 0x00000000002579c3 */ /* 0x000ea20000002700 */
[----:B------:R-:W-:Y:S01]  /*0d70*/  ULDC UR41, c[0x0][0x1c8] ;  /* 0x0000720000297ab9 */ /* 0x000fe20000000800 */
[----:B------:R-:W3:Y:S01]  /*0d80*/  I2F.RP R2, R4 ;  /* 0x0000000400027306 */ /* 0x000ee20000209400 */
[----:B------:R-:W-:Y:S01]  /*0d90*/  ULDC UR39, c[0x0][0x214] ;  /* 0x0000850000277ab9 */ /* 0x000fe20000000800 */
[----:B------:R-:W-:Y:S01]  /*0da0*/  ISETP.NE.AND P2, PT, RZ, c[0x0][0x1c8], PT ;  /* 0x00007200ff007a0c */ /* 0x000fe20003f45270 */
[----:B------:R-:W-:Y:S02]  /*0db0*/  ULDC.U8 UR7, c[0x0][0x328] ;  /* 0x0000ca0000077ab9 */ /* 0x000fe40000000000 */
[----:B------:R-:W-:Y:S01]  /*0dc0*/  UIADD3 UR11, UR39, 0x3f, URZ ;  /* 0x0000003f270b7890 */ /* 0x000fe2000fffe03f */
[----:B------:R-:W4:Y:S01]  /*0dd0*/  S2UR UR38, SR_CTAID.Y ;  /* 0x00000000002679c3 */ /* 0x000f220000002600 */
[----:B------:R-:W-:-:S02]  /*0de0*/  ULDC.64 UR4, c[0x0][0x240] ;  /* 0x0000900000047ab9 */ /* 0x000fc40000000a00 */
[----:B------:R-:W-:Y:S02]  /*0df0*/  UISETP.NE.AND UP0, UPT, UR7, URZ, UPT ;  /* 0x0000003f0700728c */ /* 0x000fe4000bf05270 */
[----:B------:R-:W-:Y:S02]  /*0e00*/  UISETP.NE.U32.AND UP1, UPT, URZ, UR4, UPT ;  /* 0x000000043f00728c */ /* 0x000fe4000bf25070 */
[----:B------:R-:W-:Y:S02]  /*0e10*/  USHF.R.S32.HI UR45, URZ, 0x1f, UR11 ;  /* 0x0000001f3f2d7899 */ /* 0x000fe4000801140b */
[----:B------:R-:W-:Y:S01]  /*0e20*/  UISETP.NE.AND.EX UP1, UPT, URZ, UR5, UPT, UP1 ;  /* 0x000000053f00728c */ /* 0x000fe2000bf25310 */
[----:B---3--:R-:W3:Y:S01]  /*0e30*/  MUFU.RCP R2, R2 ;  /* 0x0000000200027308 */ /* 0x008ee20000001000 */
[----:B------:R-:W-:Y:S02]  /*0e40*/  ULEA.HI UR45, UR45, UR11, URZ, 0x6 ;  /* 0x0000000b2d2d7291 */ /* 0x000fe4000f8f303f */
[----:B------:R-:W-:Y:S01]  /*0e50*/  ULDC UR4, c[0x0][0x214] ;  /* 0x0000850000047ab9 */ /* 0x000fe20000000800 */
[----:B-1----:R-:W-:Y:S01]  /*0e60*/  IABS R5, R5 ;  /* 0x0000000500057213 */ /* 0x002fe20000000000 */
[----:B--2---:R-:W-:-:S02]  /*0e70*/  ULOP3.LUT UR41, UR37, UR41, URZ, 0x3c, !UPT ;  /* 0x0000002925297292 */ /* 0x004fc4000f8e3c3f */
[----:B------:R-:W-:Y:S02]  /*0e80*/  ULDC UR8, c[0x0][0x22c] ;  /* 0x00008b0000087ab9 */ /* 0x000fe40000000800 */
[----:B------:R-:W-:Y:S02]  /*0e90*/  ULDC UR5, c[0x0][0x1c0] ;  /* 0x0000700000057ab9 */ /* 0x000fe40000000800 */
[----:B------:R-:W-:Y:S01]  /*0ea0*/  ISETP.LE.AND P1, PT, RZ, UR41, PT ;  /* 0x00000029ff007c0c */ /* 0x000fe2000bf23270 */
[----:B------:R-:W-:Y:S02]  /*0eb0*/  UIMAD UR8, UR37, UR8, URZ ;  /* 0x00000008250872a4 */ /* 0x000fe4000f8e023f */
[----:B----4-:R-:W-:Y:S01]  /*0ec0*/  UIMAD.WIDE UR48, UR38, 0x80, URZ ;  /* 0x00000080263078a5 */ /* 0x010fe2000f8e023f */
[----:B---3--:R-:W-:Y:S01]  /*0ed0*/  IADD3 R2, R2, 0xffffffe, RZ ;  /* 0x0ffffffe02027810 */ /* 0x008fe20007ffe0ff */
[----:B------:R-:W-:Y:S02]  /*0ee0*/  @UP0 UIMAD UR7, UR38, UR4, URZ ;  /* 0x00000004260702a4 */ /* 0x000fe4000f8e023f */
[----:B------:R-:W-:Y:S01]  /*0ef0*/  USEL UR46, UR48, URZ, UP1 ;  /* 0x0000003f302e7287 */ /* 0x000fe20008800000 */
[----:B------:R-:W1:Y:S01]  /*0f00*/  F2I.FTZ.U32.TRUNC.NTZ R3, R2 ;  /* 0x0000000200037305 */ /* 0x000e62000021f000 */
[----:B------:R-:W-:-:S02]  /*0f10*/  ULOP3.LUT UR48, UR45, 0xffffffc0, URZ, 0xc0, !UPT ;  /* 0xffffffc02d307892 */ /* 0x000fc4000f8ec03f */
[----:B------:R-:W-:Y:S02]  /*0f20*/  @!UP0 UIMAD UR5, UR38, UR5, UR37 ;  /* 0x00000005260582a4 */ /* 0x000fe4000f8e0225 */
[----:B------:R-:W-:Y:S02]  /*0f30*/  UIADD3 UR48, UR48, -0x40, URZ ;  /* 0xffffffc030307890 */ /* 0x000fe4000fffe03f */
[----:B------:R-:W-:Y:S02]  /*0f40*/  ULDC.U8 UR10, c[0x0][0x3d0] ;  /* 0x0000f400000a7ab9 */ /* 0x000fe40000000000 */
[----:B------:R-:W-:Y:S02]  /*0f50*/  ULDC UR42, c[0x0][0x234] ;  /* 0x00008d00002a7ab9 */ /* 0x000fe40000000800 */
[----:B------:R-:W-:Y:S02]  /*0f60*/  ULDC UR47, c[0x0][0x1c0] ;  /* 0x00007000002f7ab9 */ /* 0x000fe40000000800 */
[----:B------:R-:W-:-:S02]  /*0f70*/  USEL UR43, UR49, URZ, UP1 ;  /* 0x0000003f312b7287 */ /* 0x000fc40008800000 */
[----:B------:R-:W-:Y:S01]  /*0f80*/  @UP0 UIMAD UR42, UR37, UR42, UR7 ;  /* 0x0000002a252a02a4 */ /* 0x000fe2000f8e0207 */
[--C-:B-1----:R-:W-:Y:S01]  /*0f90*/  IMAD.MOV R0, RZ, RZ, -R3.reuse ;  /* 0x000000ffff007224 */ /* 0x102fe200078e0a03 */
[----:B------:R-:W-:Y:S01]  /*0fa0*/  USHF.R.S32.HI UR9, URZ, 0x1f, UR36 ;  /* 0x0000001f3f097899 */ /* 0x000fe20008011424 */
[----:B------:R-:W-:Y:S01]  /*0fb0*/  IMAD.MOV.U32 R2, RZ, RZ, RZ ;  /* 0x000000ffff027224 */ /* 0x000fe200078e00ff */
[----:B------:R-:W-:Y:S01]  /*0fc0*/  USHF.R.S32.HI UR27, URZ, 0x1f, UR6 ;  /* 0x0000001f3f1b7899 */ /* 0x000fe20008011406 */
[----:B------:R-:W-:Y:S01]  /*0fd0*/  IMAD R0, R0, R4, RZ ;  /* 0x0000000400007224 */ /* 0x000fe200078e02ff */
[----:B------:R-:W-:Y:S02]  /*0fe0*/  USHF.R.S32.HI UR44, URZ, 0x1f, UR38 ;  /* 0x0000001f3f2c7899 */ /* 0x000fe40008011426 */
[----:B------:R-:W-:Y:S01]  /*0ff0*/  USHF.R.S32.HI UR40, URZ, 0x1f, UR37 ;  /* 0x0000001f3f287899 */ /* 0x000fe20008011425 */
[----:B------:R-:W-:Y:S01]  /*1000*/  IMAD.HI.U32 R0, R3, R0, R2 ;  /* 0x0000000003007227 */ /* 0x000fe200078e0002 */
[----:B------:R-:W-:-:S02]  /*1010*/  USHF.R.S32.HI UR47, URZ, 0x1f, UR47 ;  /* 0x0000001f3f2f7899 */ /* 0x000fc4000801142f */
[----:B------:R-:W-:Y:S01]  /*1020*/  USHF.R.S32.HI UR50, URZ, 0x1f, UR8 ;  /* 0x0000001f3f327899 */ /* 0x000fe20008011408 */
[----:B------:R-:W-:Y:S01]  /*1030*/  IMAD.MOV.U32 R3, RZ, RZ, R5 ;  /* 0x000000ffff037224 */ /* 0x000fe200078e0005 */
[----:B------:R-:W-:Y:S02]  /*1040*/  @!UP0 UIMAD UR42, UR5, UR4, URZ ;  /* 0x00000004052a82a4 */ /* 0x000fe4000f8e023f */
[----:B------:R-:W-:Y:S01]  /*1050*/  USHF.R.S32.HI UR49, URZ, 0x1f, UR48 ;  /* 0x0000001f3f317899 */ /* 0x000fe20008011430 */
[----:B------:R-:W-:-:S04]  /*1060*/  IMAD.HI.U32 R0, R0, R3, RZ ;  /* 0x0000000300007227 */ /* 0x000fc800078e00ff */
[----:B------:R-:W-:-:S04]  /*1070*/  IMAD.MOV R2, RZ, RZ, -R0 ;  /* 0x000000ffff027224 */ /* 0x000fc800078e0a00 */
[C---:B------:R-:W-:Y:S02]  /*1080*/  IMAD R2, R4.reuse, R2, R3 ;  /* 0x0000000204027224 */ /* 0x040fe400078e0203 */
[----:B------:R-:W1:Y:S03]  /*1090*/  S2R R3, SR_CTAID.X ;  /* 0x0000000000037919 */ /* 0x000e660000002500 */
[----:B------:R-:W-:-:S13]  /*10a0*/  ISETP.GT.U32.AND P3, PT, R4, R2, PT ;  /* 0x000000020400720c */ /* 0x000fda0003f64070 */
[----:B------:R-:W-:Y:S01]  /*10b0*/  @!P3 IMAD.IADD R2, R2, 0x1, -R4 ;  /* 0x000000010202b824 */ /* 0x000fe200078e0a04 */
[----:B------:R-:W-:Y:S02]  /*10c0*/  @!P3 IADD3 R0, R0, 0x1, RZ ;  /* 0x000000010000b810 */ /* 0x000fe40007ffe0ff */
[----:B------:R-:W-:Y:S02]  /*10d0*/  ISETP.NE.AND P3, PT, RZ, UR10, PT ;  /* 0x0000000aff007c0c */ /* 0x000fe4000bf65270 */
[----:B------:R-:W-:Y:S01]  /*10e0*/  ISETP.GE.U32.AND P0, PT, R2, R4, PT ;  /* 0x000000040200720c */ /* 0x000fe20003f06070 */
[----:B-1----:R-:W-:-:S04]  /*10f0*/  IMAD.WIDE.U32 R10, R3, c[0x0][0x3d8], RZ ;  /* 0x0000f600030a7a25 */ /* 0x002fc800078e00ff */
[----:B------:R-:W-:Y:S01]  /*1100*/  IMAD R2, R3, c[0x0][0x3dc], R11 ;  /* 0x0000f70003027a24 */ /* 0x000fe200078e020b */
[----:B------:R-:W-:-:S04]  /*1110*/  SEL R10, R10, RZ, P3 ;  /* 0x000000ff0a0a7207 */ /* 0x000fc80001800000 */
[----:B------:R-:W-:-:S03]  /*1120*/  SEL R19, R2, RZ, P3 ;  /* 0x000000ff02137207 */ /* 0x000fc60001800000 */
[----:B------:R-:W-:Y:S02]  /*1130*/  @P0 IADD3 R0, R0, 0x1, RZ ;  /* 0x0000000100000810 */ /* 0x000fe40007ffe0ff */
[----:B------:R-:W-:-:S03]  /*1140*/  PLOP3.LUT P0, PT, PT, PT, UP0, 0x80, 0x0 ;  /* 0x000000000000781c */ /* 0x000fc60003f0f008 */
[----:B------:R-:W-:Y:S01]  /*1150*/  @!P1 IMAD.MOV R0, RZ, RZ, -R0 ;  /* 0x000000ffff009224 */ /* 0x000fe200078e0a00 */
[----:B------:R-:W-:-:S04]  /*1160*/  @!P2 LOP3.LUT R0, RZ, c[0x0][0x1c8], RZ, 0x33, !PT ;  /* 0x00007200ff00aa12 */ /* 0x000fc800078e33ff */
[----:B------:R-:W-:-:S05]  /*1170*/  SHF.R.S32.HI R18, RZ, 0x1f, R0 ;  /* 0x0000001fff127819 */ /* 0x000fca0000011400 */
[----:B------:R-:W-:Y:S05]  /*1180*/  @!P0 BRA `(.L_x_461) ;  /* 0x0000003000008947 */ /* 0x000fea0003800000 */
[----:B------:R-:W-:-:S04]  /*1190*/  UIMAD UR41, UR24, UR38, URZ ;  /* 0x00000026182972a4 */ /* 0x000fc8000f8e023f */
[----:B------:R-:W-:Y:S01]  /*11a0*/  UIMAD UR41, UR25, UR37, UR41 ;  /* 0x00000025192972a4 */ /* 0x000fe2000f8e0229 */
[----:B------:R-:W-:Y:S05]  /*11b0*/  BRA `(.L_x_462) ;  /* 0x0000002000007947 */ /* 0x000fea0003800000 */
.L_x_461:
[----:B------:R-:W-:-:S04]  /*11c0*/  UIMAD UR41, UR38, UR15, UR37 ;  /* 0x0000000f262972a4 */ /* 0x000fc8000f8e0225 */
[----:B------:R-:W-:Y:S02]  /*11d0*/  UIMAD UR41, UR41, UR14, URZ ;  /* 0x0000000e292972a4 */ /* 0x000fe4000f8e023f */
.L_x_462:
[----:B------:R-:W2:Y:S04]  /*11e0*/  LDL.64 R2, [R1+0x28] ;  /* 0x0000280001027983 */ /* 0x000ea80000100a00 */
[----:B------:R1:W2:Y:S01]  /*11f0*/  LDL.64 R14, [R1+0x28] ;  /* 0x00002800010e7983 */ /* 0x0002a20000100a00 */
[----:B------:R-:W-:Y:S01]  /*1200*/  UIADD3 UR36, UP0, UR6, UR36, URZ ;  /* 0x0000002406247290 */ /* 0x000fe2000ff1e03f */
[----:B------:R-:W-:Y:S01]  /*1210*/  IMAD.U32 R16, RZ, RZ, UR8 ;  /* 0x00000008ff107e24 */ /* 0x000fe2000f8e00ff */
[----:B------:R-:W-:Y:S01]  /*1220*/  ULDC.64 UR10, c[0x0][0x198] ;  /* 0x00006600000a7ab9 */ /* 0x000fe20000000a00 */
[----:B------:R-:W3:Y:S01]  /*1230*/  S2R R11, SR_TID.X ;  /* 0x00000000000b7919 */ /* 0x000ee20000002100 */
[----:B------:R-:W-:Y:S01]  /*1240*/  UIADD3.X UR27, UR9, UR27, URZ, UP0, !UPT ;  /* 0x0000001b091b7290 */ /* 0x000fe200087fe43f */
[----:B------:R-:W-:Y:S01]  /*1250*/  IMAD.U32 R17, RZ, RZ, UR50 ;  /* 0x00000032ff117e24 */ /* 0x000fe2000f8e00ff */
[----:B------:R-:W-:Y:S01]  /*1260*/  ULDC.64 UR4, c[0x0][0x368] ;  /* 0x0000da0000047ab9 */ /* 0x000fe20000000a00 */
[----:B------:R-:W4:Y:S01]  /*1270*/  S2R R21, SR_CTAID.Y ;  /* 0x0000000000157919 */ /* 0x000f220000002600 */
[----:B------:R-:W-:Y:S01]  /*1280*/  UIMAD UR9, UR27, UR10, URZ ;  /* 0x0000000a1b0972a4 */ /* 0x000fe2000f8e023f */
[----:B------:R-:W-:Y:S01]  /*1290*/  IMAD.U32 R4, RZ, RZ, UR36 ;  /* 0x00000024ff047e24 */ /* 0x000fe2000f8e00ff */
[----:B------:R-:W-:-:S02]  /*12a0*/  UIMAD UR4, UR44, UR4, URZ ;  /* 0x000000042c0472a4 */ /* 0x000fc4000f8e023f */
[----:B------:R-:W-:Y:S02]  /*12b0*/  UIMAD UR9, UR36, UR11, UR9 ;  /* 0x0000000b240972a4 */ /* 0x000fe4000f8e0209 */
[----:B------:R-:W-:Y:S02]  /*12c0*/  UIMAD UR5, UR38, UR5, UR4 ;  /* 0x00000005260572a4 */ /* 0x000fe4000f8e0204 */
[----:B------:R-:W-:Y:S02]  /*12d0*/  ULDC.64 UR6, c[0x0][0x1a0] ;  /* 0x0000680000067ab9 */ /* 0x000fe40000000a00 */
[----:B------:R-:W-:-:S04]  /*12e0*/  UIMAD UR4, UR27, UR6, URZ ;  /* 0x000000061b0472a4 */ /* 0x000fc8000f8e023f */
[----:B------:R-:W-:Y:S01]  /*12f0*/  UIMAD UR4, UR36, UR7, UR4 ;  /* 0x00000007240472a4 */ /* 0x000fe2000f8e0204 */
[----:B---3--:R-:W-:-:S04]  /*1300*/  SHF.R.S32.HI R12, RZ, 0x1f, R11 ;  /* 0x0000001fff0c7819 */ /* 0x008fc8000001140b */
[CC--:B------:R-:W-:Y:S02]  /*1310*/  LEA.HI R9, R12.reuse, R11.reuse, RZ, 0x5 ;  /* 0x0000000b0c097211 */ /* 0x0c0fe400078f28ff */
[----:B------:R-:W-:Y:S02]  /*1320*/  LEA.HI R12, R12, R11, RZ, 0x3 ;  /* 0x0000000b0c0c7211 */ /* 0x000fe400078f18ff */
[----:B------:R-:W-:Y:S02]  /*1330*/  LOP3.LUT R8, R9, 0xffffffe0, RZ, 0xc0, !PT ;  /* 0xffffffe009087812 */ /* 0x000fe400078ec0ff */
[----:B------:R-:W-:Y:S02]  /*1340*/  SHF.R.S32.HI R9, RZ, 0x5, R9 ;  /* 0x00000005ff097819 */ /* 0x000fe40000011409 */
[----:B------:R-:W-:Y:S01]  /*1350*/  SHF.R.S32.HI R12, RZ, 0x3, R12 ;  /* 0x00000003ff0c7819 */ /* 0x000fe2000001140c */
[----:B------:R-:W-:-:S03]  /*1360*/  IMAD.IADD R8, R11, 0x1, -R8 ;  /* 0x000000010b087824 */ /* 0x000fc600078e0a08 */
[----:B------:R-:W-:Y:S01]  /*1370*/  SHF.R.S32.HI R20, RZ, 0x1f, R12 ;  /* 0x0000001fff147819 */ /* 0x000fe2000001140c */
[----:B------:R-:W-:-:S05]  /*1380*/  IMAD R8, R9, UR23, R8 ;  /* 0x0000001709087c24 */ /* 0x000fca000f8e0208 */
[----:B------:R-:W-:Y:S02]  /*1390*/  IADD3 R16, P1, P0, R8, UR22, R16 ;  /* 0x0000001608107c10 */ /* 0x000fe4000f83e010 */
[----:B------:R-:W-:Y:S02]  /*13a0*/  SHF.R.S32.HI R9, RZ, 0x1f, R8 ;  /* 0x0000001fff097819 */ /* 0x000fe40000011408 */
[----:B------:R-:W-:Y:S02]  /*13b0*/  IADD3 R8, P2, R12, UR48, RZ ;  /* 0x000000300c087c10 */ /* 0x000fe4000ff5e0ff */
[----:B------:R-:W-:Y:S02]  /*13c0*/  IADD3.X R17, R9, UR21, R17, P1, P0 ;  /* 0x0000001509117c10 */ /* 0x000fe40008fe0411 */
[----:B------:R-:W-:Y:S02]  /*13d0*/  IADD3.X R9, R20, UR49, RZ, P2, !PT ;  /* 0x0000003114097c10 */ /* 0x000fe400097fe4ff */
[----:B------:R-:W-:-:S03]  /*13e0*/  IADD3 R16, P0, R16, R10, RZ ;  /* 0x0000000a10107210 */ /* 0x000fc60007f1e0ff */
[C---:B------:R-:W-:Y:S02]  /*13f0*/  IMAD R13, R9.reuse, c[0x0][0x190], RZ ;  /* 0x00006400090d7a24 */ /* 0x040fe400078e02ff */
[----:B------:R-:W-:-:S04]  /*1400*/  IMAD R9, R9, c[0x0][0x370], RZ ;  /* 0x0000dc0009097a24 */ /* 0x000fc800078e02ff */
[----:B------:R-:W-:Y:S01]  /*1410*/  IMAD R9, R8, c[0x0][0x374], R9 ;  /* 0x0000dd0008097a24 */ /* 0x000fe200078e0209 */
[----:B------:R-:W-:Y:S02]  /*1420*/  UIMAD UR47, UR47, UR12, UR20 ;  /* 0x0000000c2f2f72a4 */ /* 0x000fe4000f8e0214 */
[----:B------:R-:W-:Y:S01]  /*1430*/  ULEA.HI.SX32 UR45, UR45, 0xffffffff, 0x1a ;  /* 0xffffffff2d2d7891 */ /* 0x000fe2000f8fd23f */
[----:B------:R-:W-:Y:S01]  /*1440*/  @P3 BAR.SYNC.DEFER_BLOCKING 0x0 ;  /* 0x0000000000003b1d */ /* 0x000fe20000010000 */
[----:B--2---:R-:W-:Y:S02]  /*1450*/  IMAD.MOV.U32 R14, RZ, RZ, R2 ;  /* 0x000000ffff0e7224 */ /* 0x004fe400078e0002 */
[----:B------:R-:W-:-:S03]  /*1460*/  IMAD.U32 R2, RZ, RZ, UR36 ;  /* 0x00000024ff027e24 */ /* 0x000fc6000f8e00ff */
[----:B------:R-:W-:-:S05]  /*1470*/  SHF.R.S32.HI R15, RZ, 0x1f, R14 ;  /* 0x0000001fff0f7819 */ /* 0x000fca000001140e */
[----:B------:R2:W-:Y:S01]  /*1480*/  STL [R1+0x2c], R15 ;  /* 0x00002c0f01007387 */ /* 0x0005e20000100800 */
[----:B------:R-:W-:-:S03]  /*1490*/  IMAD.WIDE.U32 R4, R4, c[0x0][0x198], R14 ;  /* 0x0000660004047a25 */ /* 0x000fc600078e000e */
[----:B------:R-:W3:Y:S01]  /*14a0*/  LDL R22, [R1] ;  /* 0x0000000001167983 */ /* 0x000ee20000100800 */
[----:B----4-:R-:W-:Y:S01]  /*14b0*/  IMAD.WIDE.U32 R6, R21, c[0x0][0x368], R14 ;  /* 0x0000da0015067a25 */ /* 0x010fe200078e000e */
[----:B------:R-:W-:Y:S01]  /*14c0*/  IADD3 R5, R5, UR9, RZ ;  /* 0x0000000905057c10 */ /* 0x000fe2000fffe0ff */
[----:B------:R-:W-:Y:S02]  /*14d0*/  ULDC.64 UR8, c[0x0][0x180] ;  /* 0x0000600000087ab9 */ /* 0x000fe40000000a00 */
[----:B------:R-:W-:Y:S01]  /*14e0*/  UIMAD UR8, UR44, UR8, URZ ;  /* 0x000000082c0872a4 */ /* 0x000fe2000f8e023f */
[----:B------:R-:W-:Y:S01]  /*14f0*/  IADD3 R7, R7, UR5, RZ ;  /* 0x0000000507077c10 */ /* 0x000fe2000fffe0ff */
[----:B------:R-:W-:Y:S02]  /*1500*/  IMAD.WIDE.U32 R4, R21, c[0x0][0x180], R4 ;  /* 0x0000600015047a25 */ /* 0x000fe400078e0004 */
[----:B------:R-:W-:Y:S02]  /*1510*/  UIMAD UR8, UR38, UR9, UR8 ;  /* 0x00000009260872a4 */ /* 0x000fe4000f8e0208 */
[----:B------:R-:W-:-:S04]  /*1520*/  IMAD.WIDE.U32 R10, R8, c[0x0][0x370], R6 ;  /* 0x0000dc00080a7a25 */ /* 0x000fc800078e0006 */
[----:B------:R-:W-:Y:S01]  /*1530*/  IMAD.IADD R9, R11, 0x1, R9 ;  /* 0x000000010b097824 */ /* 0x000fe200078e0209 */
[----:B------:R-:W-:Y:S01]  /*1540*/  IADD3 R5, R5, UR8, RZ ;  /* 0x0000000805057c10 */ /* 0x000fe2000fffe0ff */
[----:B------:R-:W-:Y:S02]  /*1550*/  IMAD R11, R18, c[0x0][0x1b0], RZ ;  /* 0x00006c00120b7a24 */ /* 0x000fe400078e02ff */
[----:B------:R-:W-:Y:S02]  /*1560*/  IMAD R6, R8, c[0x0][0x194], R13 ;  /* 0x0000650008067a24 */ /* 0x000fe400078e020d */
[C---:B------:R-:W-:Y:S02]  /*1570*/  IMAD R13, R0.reuse, c[0x0][0x1b4], R11 ;  /* 0x00006d00000d7a24 */ /* 0x040fe400078e020b */
[----:B------:R-:W-:-:S04]  /*1580*/  IMAD.WIDE.U32 R4, R0, c[0x0][0x1b0], R4 ;  /* 0x00006c0000047a25 */ /* 0x000fc800078e0004 */
[----:B------:R-:W-:Y:S02]  /*1590*/  IMAD.IADD R5, R5, 0x1, R13 ;  /* 0x0000000105057824 */ /* 0x000fe400078e020d */
[----:B------:R-:W4:Y:S01]  /*15a0*/  LDL R13, [R1+0x30] ;  /* 0x00003000010d7983 */ /* 0x000f220000100800 */
[----:B------:R-:W-:-:S04]  /*15b0*/  IMAD.WIDE.U32 R2, R2, c[0x0][0x1a0], R14 ;  /* 0x0000680002027a25 */ /* 0x000fc800078e000e */
[----:B--2---:R-:W-:Y:S01]  /*15c0*/  IMAD.WIDE.U32 R14, R8, c[0x0][0x190], R14 ;  /* 0x00006400080e7a25 */ /* 0x004fe200078e000e */
[----:B------:R-:W-:Y:S01]  /*15d0*/  IADD3 R3, R3, UR4, RZ ;  /* 0x0000000403037c10 */ /* 0x000fe2000fffe0ff */
[----:B------:R-:W-:Y:S02]  /*15e0*/  ULDC.64 UR4, c[0x0][0x188] ;  /* 0x0000620000047ab9 */ /* 0x000fe40000000a00 */
[----:B------:R-:W-:Y:S01]  /*15f0*/  IMAD.IADD R7, R15, 0x1, R6 ;  /* 0x000000010f077824 */ /* 0x000fe200078e0206 */
[----:B------:R-:W-:Y:S01]  /*1600*/  UIMAD UR4, UR44, UR4, URZ ;  /* 0x000000042c0472a4 */ /* 0x000fe2000f8e023f */
[----:B------:R-:W2:Y:S01]  /*1610*/  S2R R15, SR_CTAID.Z ;  /* 0x00000000000f7919 */ /* 0x000ea20000002700 */
[----:B------:R-:W-:Y:S02]  /*1620*/  IMAD.WIDE.U32 R2, R21, c[0x0][0x188], R2 ;  /* 0x0000620015027a25 */ /* 0x000fe400078e0002 */
[----:B------:R-:W-:-:S06]  /*1630*/  UIMAD UR4, UR38, UR5, UR4 ;  /* 0x00000005260472a4 */ /* 0x000fcc000f8e0204 */
[----:B------:R-:W-:Y:S01]  /*1640*/  IADD3 R3, R3, UR4, RZ ;  /* 0x0000000403037c10 */ /* 0x000fe2000fffe0ff */
[----:B------:R-:W-:Y:S02]  /*1650*/  ULDC.64 UR4, c[0x0][0x378] ;  /* 0x0000de0000047ab9 */ /* 0x000fe40000000a00 */
[----:B------:R-:W-:Y:S01]  /*1660*/  UIMAD UR4, UR40, UR4, URZ ;  /* 0x00000004280472a4 */ /* 0x000fe2000f8e023f */
[----:B------:R-:W-:Y:S01]  /*1670*/  IMAD.MOV.U32 R8, RZ, RZ, R10 ;  /* 0x000000ffff087224 */ /* 0x000fe200078e000a */
[----:B------:R-:W-:Y:S02]  /*1680*/  UIMAD.WIDE UR50, UR38, UR13, UR48 ;  /* 0x0000000d263272a5 */ /* 0x000fe4000f8e0230 */
[----:B------:R-:W-:-:S03]  /*1690*/  UIMAD UR8, UR37, UR5, UR4 ;  /* 0x00000005250872a4 */ /* 0x000fc6000f8e0204 */
[----:B------:R-:W-:Y:S01]  /*16a0*/  ULDC.64 UR4, c[0x0][0x178] ;  /* 0x00005e0000047ab9 */ /* 0x000fe20000000a00 */
[----:B------:R-:W-:Y:S01]  /*16b0*/  IMAD.MOV.U32 R6, RZ, RZ, R14 ;  /* 0x000000ffff067224 */ /* 0x000fe200078e000e */
[----:B------:R-:W-:Y:S01]  /*16c0*/  UIADD3 UR46, UP0, UR50, UR46, URZ ;  /* 0x0000002e322e7290 */ /* 0x000fe2000ff1e03f */
[----:B------:R-:W-:Y:S01]  /*16d0*/  IMAD R10, R18, c[0x0][0x1b8], RZ ;  /* 0x00006e00120a7a24 */ /* 0x000fe200078e02ff */
[----:B------:R-:W-:Y:S01]  /*16e0*/  UIADD3 UR47, UR33, UR47, URZ ;  /* 0x0000002f212f7290 */ /* 0x000fe2000fffe03f */
[----:B--2---:R-:W-:Y:S01]  /*16f0*/  IMAD.WIDE.U32 R8, R15, c[0x0][0x378], R8 ;  /* 0x0000de000f087a25 */ /* 0x004fe200078e0008 */
[----:B------:R-:W-:Y:S02]  /*1700*/  UIMAD UR4, UR44, UR4, URZ ;  /* 0x000000042c0472a4 */ /* 0x000fe4000f8e023f */
[----:B------:R-:W-:Y:S01]  /*1710*/  UIADD3.X UR43, UR51, UR43, URZ, UP0, !UPT ;  /* 0x0000002b332b7290 */ /* 0x000fe200087fe43f */
[----:B------:R-:W-:Y:S01]  /*1720*/  IMAD.X R17, R17, 0x1, R19, P0 ;  /* 0x0000000111117824 */ /* 0x000fe200000e0613 */
[----:B------:R-:W-:Y:S01]  /*1730*/  UIMAD UR47, UR47, UR46, URZ ;  /* 0x0000002e2f2f72a4 */ /* 0x000fe2000f8e023f */
[----:B------:R-:W-:Y:S01]  /*1740*/  IMAD.U32 R18, RZ, RZ, UR32 ;  /* 0x00000020ff127e24 */ /* 0x000fe2000f8e00ff */
[----:B------:R-:W-:Y:S01]  /*1750*/  UIMAD UR38, UR38, UR5, UR4 ;  /* 0x00000005262672a4 */ /* 0x000fe2000f8e0204 */
[----:B------:R-:W-:Y:S01]  /*1760*/  IMAD R14, R0, c[0x0][0x1bc], R10 ;  /* 0x00006f00000e7a24 */ /* 0x000fe200078e020a */
[----:B------:R-:W-:Y:S01]  /*1770*/  LEA R234, P1, R8, c[0x0][0x330], 0x1 ;  /* 0x0000cc0008ea7a11 */ /* 0x000fe200078208ff */
[----:B------:R-:W-:Y:S01]  /*1780*/  IMAD.WIDE.U32 R2, R0, c[0x0][0x1b8], R2 ;  /* 0x00006e0000027a25 */ /* 0x000fe200078e0002 */
[----:B------:R-:W-:-:S03]  /*1790*/  IADD3 R0, R9, UR8, RZ ;  /* 0x0000000809007c10 */ /* 0x000fc6000fffe0ff */
[----:B------:R-:W-:Y:S01]  /*17a0*/  IMAD.WIDE.U32 R6, R21, c[0x0][0x178], R6 ;  /* 0x00005e0015067a25 */ /* 0x000fe200078e0006 */
[----:B------:R-:W-:Y:S02]  /*17b0*/  UIMAD UR43, UR43, UR32, UR47 ;  /* 0x000000202b2b72a4 */ /* 0x000fe4000f8e022f */
[----:B------:R-:W-:Y:S01]  /*17c0*/  ULDC.64 UR4, c[0x0][0x1a8] ;  /* 0x00006a0000047ab9 */ /* 0x000fe20000000a00 */
[----:B------:R-:W-:Y:S01]  /*17d0*/  IMAD.WIDE.U32 R10, R18, UR46, R16 ;  /* 0x0000002e120a7c25 */ /* 0x000fe2000f8e0010 */
[----:B------:R-:W-:Y:S01]  /*17e0*/  LEA.HI.X R235, R8, c[0x0][0x334], R0, 0x1, P1 ;  /* 0x0000cd0008eb7a11 */ /* 0x000fe200008f0c00 */
[----:B------:R-:W-:Y:S01]  /*17f0*/  UIMAD UR4, UR40, UR4, URZ ;  /* 0x00000004280472a4 */ /* 0x000fe2000f8e023f */
[----:B------:R-:W-:Y:S01]  /*1800*/  IADD3 R7, R7, UR38, RZ ;  /* 0x0000002607077c10 */ /* 0x000fe2000fffe0ff */
[----:B------:R-:W-:Y:S02]  /*1810*/  IMAD.IADD R3, R3, 0x1, R14 ;  /* 0x0000000103037824 */ /* 0x000fe400078e020e */
[----:B------:R-:W-:Y:S01]  /*1820*/  IMAD R0, R20, c[0x0][0x1a0], RZ ;  /* 0x0000680014007a24 */ /* 0x000fe200078e02ff */
[----:B------:R-:W-:Y:S01]  /*1830*/  ULEA.HI UR8, UR45, UR45, URZ, 0x1 ;  /* 0x0000002d2d087291 */ /* 0x000fe2000f8f083f */
[----:B------:R-:W-:Y:S01]  /*1840*/  IADD3 R9, R11, UR43, RZ ;  /* 0x0000002b0b097c10 */ /* 0x000fe2000fffe0ff */
[----:B------:R-:W-:Y:S01]  /*1850*/  UIMAD UR4, UR37, UR5, UR4 ;  /* 0x00000005250472a4 */ /* 0x000fe2000f8e0204 */
[----:B------:R-:W-:Y:S01]  /*1860*/  LEA R224, P0, R10, c[0x0][0x350], 0x2 ;  /* 0x0000d4000ae07a11 */ /* 0x000fe200078010ff */
[----:B------:R-:W-:-:S02]  /*1870*/  IMAD R8, R20, c[0x0][0x198], RZ ;  /* 0x0000660014087a24 */ /* 0x000fc400078e02ff */
[C---:B------:R-:W-:Y:S02]  /*1880*/  IMAD R0, R12.reuse, c[0x0][0x1a4], R0 ;  /* 0x000069000c007a24 */ /* 0x040fe400078e0200 */
[----:B------:R-:W-:Y:S01]  /*1890*/  IMAD.WIDE.U32 R2, R12, c[0x0][0x1a0], R2 ;  /* 0x000068000c027a25 */ /* 0x000fe200078e0002 */
[----:B------:R-:W-:-:S03]  /*18a0*/  ULOP3.LUT UR8, UR8, 0xfffffffe, URZ, 0xc0, !UPT ;  /* 0xfffffffe08087892 */ /* 0x000fc6000f8ec03f */
[----:B------:R-:W-:Y:S01]  /*18b0*/  IMAD.WIDE.U32 R6, R15, c[0x0][0x1a8], R6 ;  /* 0x00006a000f067a25 */ /* 0x000fe200078e0006 */
[----:B------:R-:W-:Y:S01]  /*18c0*/  LEA.HI.X R225, R10, c[0x0][0x354], R9, 0x2, P0 ;  /* 0x0000d5000ae17a11 */ /* 0x000fe200000f1409 */
[----:B------:R-:W-:Y:S02]  /*18d0*/  UIADD3 UR8, UR45, -UR8, URZ ;  /* 0x800000082d087290 */ /* 0x000fe4000fffe03f */
[----:B------:R-:W-:Y:S01]  /*18e0*/  IMAD R8, R12, c[0x0][0x19c], R8 ;  /* 0x000067000c087a24 */ /* 0x000fe200078e0208 */
[----:B------:R-:W-:Y:S01]  /*18f0*/  LEA R232, P2, R6, c[0x0][0x160], 0x1 ;  /* 0x0000580006e87a11 */ /* 0x000fe200078408ff */
[----:B------:R-:W-:-:S04]  /*1900*/  IMAD.WIDE.U32 R10, R12, c[0x0][0x198], R4 ;  /* 0x000066000c0a7a25 */ /* 0x000fc800078e0004 */
[----:B------:R-:W-:Y:S01]  /*1910*/  IMAD.IADD R3, R3, 0x1, R0 ;  /* 0x0000000103037824 */ /* 0x000fe200078e0200 */
[----:B------:R-:W-:Y:S01]  /*1920*/  IADD3 R0, R7, UR4, RZ ;  /* 0x0000000407007c10 */ /* 0x000fe2000fffe0ff */
[----:B------:R-:W-:Y:S01]  /*1930*/  IMAD.IADD R5, R11, 0x1, R8 ;  /* 0x000000010b057824 */ /* 0x000fe200078e0208 */
[----:B------:R-:W-:Y:S01]  /*1940*/  LEA R8, P0, R2, c[0x0][0x170], 0x1 ;  /* 0x00005c0002087a11 */ /* 0x000fe200078008ff */
[----:B------:R-:W-:Y:S01]  /*1950*/  UISETP.NE.AND UP0, UPT, UR8, 0x1, UPT ;  /* 0x000000010800788c */ /* 0x000fe2000bf05270 */
[----:B------:R-:W-:Y:S01]  /*1960*/  LEA.HI.X R233, R6, c[0x0][0x164], R0, 0x1, P2 ;  /* 0x0000590006e97a11 */ /* 0x000fe200010f0c00 */
[----:B------:R-:W-:Y:S01]  /*1970*/  IMAD.MOV.U32 R0, RZ, RZ, c[0x0][0x370] ;  /* 0x0000dc00ff007624 */ /* 0x000fe200078e00ff */
[----:B------:R-:W-:Y:S01]  /*1980*/  LEA.HI.X R9, R2, c[0x0][0x174], R3, 0x1, P0 ;  /* 0x00005d0002097a11 */ /* 0x000fe200000f0c03 */
[----:B------:R-:W-:Y:S01]  /*1990*/  IMAD.MOV.U32 R3, RZ, RZ, c[0x0][0x374] ;  /* 0x0000dd00ff037624 */ /* 0x000fe200078e00ff */
[----:B------:R-:W-:Y:S02]  /*19a0*/  LEA R4, P1, R10, c[0x0][0x168], 0x1 ;  /* 0x00005a000a047a11 */ /* 0x000fe400078208ff */
[----:B------:R-:W-:-:S02]  /*19b0*/  LEA R2, P2, R0, R234, 0x6 ;  /* 0x000000ea00027211 */ /* 0x000fc400078430ff */
[----:B------:R-:W-:Y:S01]  /*19c0*/  PLOP3.LUT P0, PT, PT, PT, UP0, 0x80, 0x0 ;  /* 0x000000000000781c */ /* 0x000fe20003f0f008 */
[----:B------:R-:W-:Y:S01]  /*19d0*/  IMAD.MOV.U32 R11, RZ, RZ, c[0x0][0x190] ;  /* 0x00006400ff0b7624 */ /* 0x000fe200078e00ff */
[----:B------:R-:W-:Y:S02]  /*19e0*/  LEA.HI.X R5, R10, c[0x0][0x16c], R5, 0x1, P1 ;  /* 0x00005b000a057a11 */ /* 0x000fe400008f0c05 */
[----:B------:R-:W-:Y:S01]  /*19f0*/  LEA.HI.X R3, R0, R235, R3, 0x6, P2 ;  /* 0x000000eb00037211 */ /* 0x000fe200010f3403 */
[----:B------:R-:W-:Y:S01]  /*1a00*/  IMAD.MOV.U32 R12, RZ, RZ, c[0x0][0x194] ;  /* 0x00006500ff0c7624 */ /* 0x000fe200078e00ff */
[----:B------:R-:W-:Y:S01]  /*1a10*/  LEA R6, P1, R11, R232, 0x6 ;  /* 0x000000e80b067211 */ /* 0x000fe200078230ff */
[----:B------:R-:W-:Y:S02]  /*1a20*/  USHF.L.U32 UR4, UR10, 0x6, URZ ;  /* 0x000000060a047899 */ /* 0x000fe4000800063f */
[----:B------:R-:W-:Y:S02]  /*1a30*/  USHF.L.U64.HI UR10, UR10, UR19, UR11 ;  /* 0x000000130a0a7299 */ /* 0x000fe4000801020b */
[----:B------:R-:W-:-:S02]  /*1a40*/  USHF.L.U32 UR5, UR6, 0x6, URZ ;  /* 0x0000000606057899 */ /* 0x000fc4000800063f */
[----:B------:R-:W-:Y:S02]  /*1a50*/  USHF.L.U64.HI UR6, UR6, UR19, UR7 ;  /* 0x0000001306067299 */ /* 0x000fe40008010207 */
[----:B------:R-:W-:Y:S02]  /*1a60*/  UISETP.GE.AND UP0, UPT, UR39, 0x1, UPT ;  /* 0x000000012700788c */ /* 0x000fe4000bf06270 */
[----:B------:R-:W-:Y:S02]  /*1a70*/  UIADD3 UR42, UR48, UR42, URZ ;  /* 0x0000002a302a7290 */ /* 0x000fe4000fffe03f */
[----:B------:R-:W-:Y:S01]  /*1a80*/  UIADD3 UR41, UR48, UR41, URZ ;  /* 0x0000002930297290 */ /* 0x000fe2000fffe03f */
[----:B------:R-:W-:Y:S01]  /*1a90*/  IMAD.U32 R19, RZ, RZ, UR33 ;  /* 0x00000021ff137e24 */ /* 0x000fe2000f8e00ff */
        /* <DEDUP_REMOVED lines=64> */
[C---:B---3--:R-:W-:Y:S01]  /*1ea0*/  IADD3 R7, R22.reuse, 0x2000, RZ ;  /* 0x0000200016077810 */ /* 0x048fe20007ffe0ff */
[----:B------:R-:W-:-:S03]  /*1eb0*/  IMAD.SHL.U32 R0, R22, 0x2, RZ ;  /* 0x0000000216007824 */ /* 0x000fc600078e00ff */
[----:B------:R-:W-:Y:S02]  /*1ec0*/  SEL R10, R7, R22, !P0 ;  /* 0x00000016070a7207 */ /* 0x000fe40004000000 */
[----:B------:R-:W-:Y:S01]  /*1ed0*/  @!PT LDS RZ, [RZ] ;  /* 0x00000000fffff984 */ /* 0x000fe20000000800 */
[----:B------:R-:W-:Y:S01]  /*1ee0*/  @!PT LDS RZ, [RZ] ;  /* 0x00000000fffff984 */ /* 0x000fe20000000800 */
[----:B------:R-:W-:Y:S01]  /*1ef0*/  @!PT LDS RZ, [RZ] ;  /* 0x00000000fffff984 */ /* 0x000fe20000000800 */
[----:B------:R2:W-:Y:S01]  /*1f00*/  LDGSTS.E.BYPASS.LTC128B.128 [R0+0x8000], [R234.64] ;  /* 0x08000000ea007fae */ /* 0x0005e2000b901d62 */
[----:B------:R-:W-:Y:S02]  /*1f10*/  LEA.HI.X R7, R11, R233, R12, 0x6, P1 ;  /* 0x000000e90b077211 */ /* 0x000fe400008f340c */
[----:B------:R-:W-:Y:S01]  /*1f20*/  IMAD.SHL.U32 R239, R10, 0x2, RZ ;  /* 0x000000020aef7824 */ /* 0x000fe200078e00ff */
        /* <DEDUP_REMOVED lines=8> */
[----:B------:R1:W-:Y:S01]  /*1fb0*/  LDGSTS.E.BYPASS.LTC128B.128 [R0+0x10000], [R4.64+0x80] ;  /* 0x1000008004007fae */ /* 0x0003e2000b901d62 */
[----:B---3--:R-:W-:-:S04]  /*1fc0*/  IADD3 R2, P1, R4, UR4, RZ ;  /* 0x0000000404027c10 */ /* 0x008fc8000ff3e0ff */
[----:B------:R-:W-:-:S05]  /*1fd0*/  IADD3.X R3, R5, UR10, RZ, P1, !PT ;  /* 0x0000000a05037c10 */ /* 0x000fca0008ffe4ff */
[----:B------:R3:W-:Y:S04]  /*1fe0*/  LDGSTS.E.BYPASS.LTC128B.128 [R0+0xd000], [R2.64] ;  /* 0x0d00000002007fae */ /* 0x0007e8000b901d62 */
[----:B------:R3:W-:Y:S01]  /*1ff0*/  LDGSTS.E.BYPASS.LTC128B.128 [R0+0x11000], [R2.64+0x80] ;  /* 0x1100008002007fae */ /* 0x0007e2000b901d62 */
[----:B-----5:R-:W-:-:S04]  /*2000*/  IADD3 R6, P1, R2, UR4, RZ ;  /* 0x0000000402067c10 */ /* 0x020fc8000ff3e0ff */
[----:B------:R-:W-:Y:S02]  /*2010*/  IADD3.X R7, R3, UR10, RZ, P1, !PT ;  /* 0x0000000a03077c10 */ /* 0x000fe40008ffe4ff */
[----:B------:R-:W-:Y:S02]  /*2020*/  IADD3 R10, P2, R6, UR4, RZ ;  /* 0x00000004060a7c10 */ /* 0x000fe4000ff5e0ff */
[----:B-1----:R-:W-:Y:S01]  /*2030*/  IADD3 R4, P1, R8, UR5, RZ ;  /* 0x0000000508047c10 */ /* 0x002fe2000ff3e0ff */
[----:B------:R1:W-:Y:S01]  /*2040*/  LDGSTS.E.BYPASS.LTC128B.128 [R0+0xe000], [R6.64] ;  /* 0x0e00000006007fae */ /* 0x0003e2000b901d62 */
[----:B------:R-:W-:Y:S02]  /*2050*/  IADD3.X R11, R7, UR10, RZ, P2, !PT ;  /* 0x0000000a070b7c10 */ /* 0x000fe400097fe4ff */
[----:B------:R-:W-:Y:S01]  /*2060*/  IADD3.X R5, R9, UR6, RZ, P1, !PT ;  /* 0x0000000609057c10 */ /* 0x000fe20008ffe4ff */
[----:B------:R1:W-:Y:S04]  /*2070*/  LDGSTS.E.BYPASS.LTC128B.128 [R0+0x12000], [R6.64+0x80] ;  /* 0x1200008006007fae */ /* 0x0003e8000b901d62 */
[----:B------:R2:W-:Y:S04]  /*2080*/  LDGSTS.E.BYPASS.LTC128B.128 [R0+0xf000], [R10.64] ;  /* 0x0f0000000a007fae */ /* 0x0005e8000b901d62 */
[----:B------:R2:W-:Y:S01]  /*2090*/  LDGSTS.E.BYPASS.LTC128B.128 [R0+0x13000], [R10.64+0x80] ;  /* 0x130000800a007fae */ /* 0x0005e2000b901d62 */
[----:B---3--:R-:W-:-:S03]  /*20a0*/  IADD3 R2, P1, R4, UR5, RZ ;  /* 0x0000000504027c10 */ /* 0x008fc6000ff3e0ff */
[----:B------:R2:W-:Y:S01]  /*20b0*/  LDGSTS.E.BYPASS.LTC128B.128 [R0+0x14000], [R8.64] ;  /* 0x1400000008007fae */ /* 0x0005e2000b901d62 */
[----:B------:R-:W-:-:S03]  /*20c0*/  IADD3.X R3, R5, UR6, RZ, P1, !PT ;  /* 0x0000000605037c10 */ /* 0x000fc60008ffe4ff */
[----:B------:R2:W-:Y:S04]  /*20d0*/  LDGSTS.E.BYPASS.LTC128B.128 [R0+0x18000], [R8.64+0x80] ;  /* 0x1800008008007fae */ /* 0x0005e8000b901d62 */
[----:B------:R2:W-:Y:S04]  /*20e0*/  LDGSTS.E.BYPASS.LTC128B.128 [R0+0x15000], [R4.64] ;  /* 0x1500000004007fae */ /* 0x0005e8000b901d62 */
[----:B------:R2:W-:Y:S01]  /*20f0*/  LDGSTS.E.BYPASS.LTC128B.128 [R0+0x19000], [R4.64+0x80] ;  /* 0x1900008004007fae */ /* 0x0005e2000b901d62 */
[----:B-1----:R-:W-:-:S03]  /*2100*/  IADD3 R6, P1, R2, UR5, RZ ;  /* 0x0000000502067c10 */ /* 0x002fc6000ff3e0ff */
[----:B------:R4:W-:Y:S01]  /*2110*/  LDGSTS.E.BYPASS.LTC128B.128 [R0+0x16000], [R2.64] ;  /* 0x1600000002007fae */ /* 0x0009e2000b901d62 */
[----:B------:R-:W-:-:S03]  /*2120*/  IADD3.X R7, R3, UR6, RZ, P1, !PT ;  /* 0x0000000603077c10 */ /* 0x000fc60008ffe4ff */
[----:B------:R4:W-:Y:S01]  /*2130*/  LDGSTS.E.BYPASS.LTC128B.128 [R0+0x1a000], [R2.64+0x80] ;  /* 0x1a00008002007fae */ /* 0x0009e2000b901d62 */
[----:B------:R-:W-:Y:S01]  /*2140*/  PLOP3.LUT P1, PT, PT, PT, UP0, 0x80, 0x0 ;  /* 0x000000000000781c */ /* 0x000fe20003f2f008 */
[----:B------:R-:W-:Y:S02]  /*2150*/  UIMAD.WIDE UR4, UR42, UR17, UR30 ;  /* 0x000000112a0472a5 */ /* 0x000fe4000f8e021e */
[----:B------:R2:W-:Y:S04]  /*2160*/  LDGSTS.E.BYPASS.LTC128B.128 [R0+0x17000], [R6.64] ;  /* 0x1700000006007fae */ /* 0x0005e8000b901d62 */
[----:B------:R2:W-:Y:S01]  /*2170*/  LDGSTS.E.BYPASS.LTC128B.128 [R0+0x1b000], [R6.64+0x80] ;  /* 0x1b00008006007fae */ /* 0x0005e2000b901d62 */
[----:B------:R-:W-:-:S03]  /*2180*/  UIMAD.WIDE UR6, UR41, UR17, UR28 ;  /* 0x00000011290672a5 */ /* 0x000fc6000f8e021c */
[----:B------:R-:W0:Y:S01]  /*2190*/  LDGDEPBAR ;  /* 0x00000000000079af */ /* 0x000e220000000000 */
[----:B----4-:R-:W-:Y:S01]  /*21a0*/  IMAD.SHL.U32 R2, R13, 0x4, RZ ;  /* 0x000000040d027824 */ /* 0x010fe200078e00ff */
[----:B--2---:R-:W-:-:S04]  /*21b0*/  SHF.R.S32.HI R0, RZ, 0x1f, R13 ;  /* 0x0000001fff007819 */ /* 0x004fc8000001140d */
[----:B------:R-:W-:Y:S02]  /*21c0*/  IADD3 R2, P2, R2, UR4, RZ ;  /* 0x0000000402027c10 */ /* 0x000fe4000ff5e0ff */
[----:B------:R-:W-:-:S04]  /*21d0*/  SHF.L.U64.HI R3, R13, 0x2, R0 ;  /* 0x000000020d037819 */ /* 0x000fc80000010200 */
[----:B------:R-:W-:Y:S01]  /*21e0*/  IADD3.X R3, R3, UR5, RZ, P2, !PT ;  /* 0x0000000503037c10 */ /* 0x000fe200097fe4ff */
[----:B------:R-:W-:Y:S05]  /*21f0*/  @!P1 BRA `(.L_x_463) ;  /* 0x00003a4000009947 */ /* 0x000fea0003800000 */
[----:B------:R1:W5:Y:S01]  /*2200*/  LDG.E R244, [R2.64] ;  /* 0x0000002202f47981 */ /* 0x000362000c1e1900 */
[----:B------:R-:W-:-:S03]  /*2210*/  IADD3 R213, R220, 0x2000, RZ ;  /* 0x00002000dcd57810 */ /* 0x000fc60007ffe0ff */
[----:B------:R1:W5:Y:S04]  /*2220*/  LDG.E R243, [R2.64+0x20] ;  /* 0x0000202202f37981 */ /* 0x000368000c1e1900 */
[----:B------:R1:W5:Y:S04]  /*2230*/  LDG.E R242, [R2.64+0x80] ;  /* 0x0000802202f27981 */ /* 0x000368000c1e1900 */
[----:B------:R1:W5:Y:S01]  /*2240*/  LDG.E R241, [R2.64+0xa0] ;  /* 0x0000a02202f17981 */ /* 0x000362000c1e1900 */
[----:B------:R-:W-:Y:S01]  /*2250*/  SEL R213, R213, R220, !P0 ;  /* 0x000000dcd5d57207 */ /* 0x000fe20004000000 */
[----:B------:R-:W-:Y:S01]  /*2260*/  IMAD.MOV.U32 R159, RZ, RZ, RZ ;  /* 0x000000ffff9f7224 */ /* 0x000fe200078e00ff */
[----:B------:R-:W-:-:S03]  /*2270*/  UMOV UR8, UR6 ;  /* 0x0000000600087c82 */ /* 0x000fc60008000000 */
[----:B------:R-:W-:Y:S01]  /*2280*/  IMAD.SHL.U32 R213, R213, 0x2, RZ ;  /* 0x00000002d5d57824 */ /* 0x000fe200078e00ff */
[----:B-1----:R-:W-:-:S04]  /*2290*/  IADD3 R2, R219, 0x2000, RZ ;  /* 0x00002000db027810 */ /* 0x002fc80007ffe0ff */
[----:B------:R-:W-:-:S05]  /*22a0*/  SEL R2, R2, R219, !P0 ;  /* 0x000000db02027207 */ /* 0x000fca0004000000 */
[----:B------:R-:W-:Y:S02]  /*22b0*/  IMAD.SHL.U32 R210, R2, 0x2, RZ ;  /* 0x0000000202d27824 */ /* 0x000fe400078e00ff */
[----:B------:R-:W-:Y:S01]  /*22c0*/  IMAD.MOV.U32 R2, RZ, RZ, c[0x0][0x22c] ;  /* 0x00008b00ff027624 */ /* 0x000fe200078e00ff */
[C---:B------:R-:W-:Y:S01]  /*22d0*/  SHF.L.U64.HI R3, R13.reuse, 0x2, R0 ;  /* 0x000000020d037819 */ /* 0x040fe20000010200 */
[----:B------:R-:W-:Y:S01]  /*22e0*/  IMAD.MOV.U32 R222, RZ, RZ, 0x20 ;  /* 0x00000020ffde7424 */ /* 0x000fe200078e00ff */
[----:B------:R-:W-:Y:S01]  /*22f0*/  SHF.L.U32 R212, R220, 0x1, RZ ;  /* 0x00000001dcd47819 */ /* 0x000fe200000006ff */
[----:B------:R-:W-:Y:S02]  /*2300*/  IMAD R0, R2, c[0x0][0x1c0], RZ ;  /* 0x0000700002007a24 */ /* 0x000fe400078e02ff */
[----:B------:R-:W-:Y:S01]  /*2310*/  IMAD.SHL.U32 R2, R13, 0x4, RZ ;  /* 0x000000040d027824 */ /* 0x000fe200078e00ff */
[----:B------:R1:W-:Y:S01]  /*2320*/  STL [R1+0x4], R3 ;  /* 0x0000040301007387 */ /* 0x0003e20000100800 */
[----:B------:R-:W-:Y:S01]  /*2330*/  IMAD.MOV.U32 R221, RZ, RZ, 0x40 ;  /* 0x00000040ffdd7424 */ /* 0x000fe200078e00ff */
[C---:B------:R-:W-:Y:S02]  /*2340*/  SHF.L.U32 R5, R0.reuse, 0x4, RZ ;  /* 0x0000000400057819 */ /* 0x040fe400000006ff */
[----:B------:R2:W-:Y:S01]  /*2350*/  STL [R1+0x8], R2 ;  /* 0x0000080201007387 */ /* 0x0005e20000100800 */
[----:B------:R-:W-:-:S02]  /*2360*/  SHF.L.U32 R240, R0, 0x3, RZ ;  /* 0x0000000300f07819 */ /* 0x000fc400000006ff */
[----:B------:R-:W-:-:S05]  /*2370*/  IADD3 R4, R5, 0x20, RZ ;  /* 0x0000002005047810 */ /* 0x000fca0007ffe0ff */
[----:B------:R-:W-:-:S05]  /*2380*/  IMAD.IADD R4, R240, 0x1, R4 ;  /* 0x00000001f0047824 */ /* 0x000fca00078e0204 */
[----:B------:R-:W-:-:S05]  /*2390*/  IADD3 R4, R240, R4, RZ ;  /* 0x00000004f0047210 */ /* 0x000fca0007ffe0ff */
[----:B------:R-:W-:Y:S01]  /*23a0*/  IMAD.IADD R250, R240, 0x1, R4 ;  /* 0x00000001f0fa7824 */ /* 0x000fe200078e0204 */
[----:B-1----:R-:W-:-:S04]  /*23b0*/  IADD3 R3, R5, 0x40, RZ ;  /* 0x0000004005037810 */ /* 0x002fc80007ffe0ff */
[C---:B------:R-:W-:Y:S02]  /*23c0*/  IADD3 R249, R240.reuse, R250, RZ ;  /* 0x000000faf0f97210 */ /* 0x040fe40007ffe0ff */
[----:B--2---:R-:W-:Y:S02]  /*23d0*/  IADD3 R2, R5, 0x60, RZ ;  /* 0x0000006005027810 */ /* 0x004fe40007ffe0ff */
[C---:B------:R-:W-:Y:S01]  /*23e0*/  IADD3 R3, R240.reuse, R3, RZ ;  /* 0x00000003f0037210 */ /* 0x040fe20007ffe0ff */
[C---:B------:R-:W-:Y:S02]  /*23f0*/  IMAD.IADD R0, R240.reuse, 0x1, R249 ;  /* 0x00000001f0007824 */ /* 0x040fe400078e02f9 */
[C---:B------:R-:W-:Y:S02]  /*2400*/  IMAD.IADD R2, R240.reuse, 0x1, R2 ;  /* 0x00000001f0027824 */ /* 0x040fe400078e0202 */
[----:B------:R-:W-:-:S03]  /*2410*/  IMAD.IADD R3, R240, 0x1, R3 ;  /* 0x00000001f0037824 */ /* 0x000fc600078e0203 */
[C---:B------:R-:W-:Y:S02]  /*2420*/  IADD3 R2, R240.reuse, R2, RZ ;  /* 0x00000002f0027210 */ /* 0x040fe40007ffe0ff */
[----:B------:R-:W-:-:S03]  /*2430*/  IADD3 R248, R240, R3, RZ ;  /* 0x00000003f0f87210 */ /* 0x000fc60007ffe0ff */
[C---:B------:R-:W-:Y:S02]  /*2440*/  IMAD.IADD R246, R240.reuse, 0x1, R2 ;  /* 0x00000001f0f67824 */ /* 0x040fe400078e0202 */
[----:B------:R-:W-:-:S03]  /*2450*/  IMAD.IADD R247, R240, 0x1, R248 ;  /* 0x00000001f0f77824 */ /* 0x000fc600078e02f8 */
[C---:B------:R-:W-:Y:S02]  /*2460*/  IADD3 R245, R240.reuse, R246, RZ ;  /* 0x000000f6f0f57210 */ /* 0x040fe40007ffe0ff */
[----:B------:R-:W-:-:S03]  /*2470*/  IADD3 R252, R240, R247, RZ ;  /* 0x000000f7f0fc7210 */ /* 0x000fc60007ffe0ff */
[----:B------:R-:W-:Y:S02]  /*2480*/  IMAD.IADD R251, R240, 0x1, R245 ;  /* 0x00000001f0fb7824 */ /* 0x000fe400078e02f5 */
.L_x_466:
[----:B------:R-:W2:Y:S01]  /*2490*/  LDL R0, [R1+0x1c] ;  /* 0x00001c0001007983 */ /* 0x000ea20000100800 */
[----:B------:R-:W-:Y:S03]  /*24a0*/  UISETP.GE.AND UP2, UPT, UR45, 0x1, UPT ;  /* 0x000000012d00788c */ /* 0x000fe6000bf46270 */
[----:B------:R-:W0:Y:S01]  /*24b0*/  LDGDEPBAR ;  /* 0x00000000000079af */ /* 0x000e220000000000 */
[----:B--2---:R-:W-:Y:S01]  /*24c0*/  R2P PR, R0, 0x6 ;  /* 0x0000000600007804 */ /* 0x004fe20000000000 */
[----:B------:R-:W-:Y:S06]  /*24d0*/  DEPBAR.LE SB0, 0x0 ;  /* 0x000080000000791a */ /* 0x000fec0000000000 */
[----:B------:R-:W-:Y:S01]  /*24e0*/  BAR.SYNC.DEFER_BLOCKING 0x0 ;  /* 0x0000000000007b1d */ /* 0x000fe20000010000 */
[----:B------:R-:W-:Y:S02]  /*24f0*/  SEL R211, R222, 0xffffffe0, !P1 ;  /* 0xffffffe0ded37807 */ /* 0x000fe40004800000 */
[----:B------:R-:W-:Y:S02]  /*2500*/  SEL R214, R221, 0xffffffc0, !P2 ;  /* 0xffffffc0ddd67807 */ /* 0x000fe40005000000 */
[C---:B------:R-:W-:Y:S02]  /*2510*/  IADD3 R0, R213.reuse, R211, RZ ;  /* 0x000000d3d5007210 */ /* 0x040fe40007ffe0ff */
[----:B------:R-:W-:Y:S02]  /*2520*/  IADD3 R3, R213, R214, RZ ;  /* 0x000000d6d5037210 */ /* 0x000fe40007ffe0ff */
[----:B------:R-:W-:Y:S02]  /*2530*/  IADD3 R2, R214, R0, RZ ;  /* 0x00000000d6027210 */ /* 0x000fe40007ffe0ff */
[C---:B-----5:R-:W-:Y:S01]  /*2540*/  FSETP.NEU.FTZ.AND P0, PT, R244.reuse, -INF , PT ;  /* 0xff800000f400780b */ /* 0x060fe20003f1d000 */
[----:B------:R-:W-:Y:S08]  /*2550*/  LDSM.16.M88.4 R32, [R213] ;  /* 0x00000000d520783b */ /* 0x000ff00000000200 */
[----:B------:R-:W1:Y:S08]  /*2560*/  LDSM.16.M88.4 R16, [R215+0xc000] ;  /* 0x00c00000d710783b */ /* 0x000e700000000200 */
[----:B------:R-:W2:Y:S08]  /*2570*/  LDSM.16.M88.4 R28, [R213+0x1000] ;  /* 0x00100000d51c783b */ /* 0x000eb00000000200 */
[----:B------:R-:W3:Y:S08]  /*2580*/  LDSM.16.M88.4 R164, [R215+0xc800] ;  /* 0x00c80000d7a4783b */ /* 0x000ef00000000200 */
[----:B------:R-:W-:Y:S08]  /*2590*/  LDSM.16.M88.4 R168, [R0] ;  /* 0x0000000000a8783b */ /* 0x000ff00000000200 */
[----:B------:R-:W4:Y:S01]  /*25a0*/  LDSM.16.M88.4 R172, [R216+0xc000] ;  /* 0x00c00000d8ac783b */ /* 0x000f220000000200 */
[-C--:B-1----:R-:W-:Y:S07]  /*25b0*/  HMMA.16816.F32 R4, R32, R16.reuse, RZ ;  /* 0x000000102004723c */ /* 0x082fee00000018ff */
[----:B------:R-:W1:Y:S01]  /*25c0*/  LDSM.16.M88.4 R176, [R0+0x1000] ;  /* 0x0010000000b0783b */ /* 0x000e620000000200 */
[C---:B--2---:R-:W-:Y:S07]  /*25d0*/  HMMA.16816.F32 R8, R28.reuse, R16, RZ ;  /* 0x000000101c08723c */ /* 0x044fee00000018ff */
[----:B------:R-:W2:Y:S01]  /*25e0*/  LDSM.16.M88.4 R180, [R216+0xc800] ;  /* 0x00c80000d8b4783b */ /* 0x000ea20000000200 */
[-C--:B------:R-:W-:Y:S07]  /*25f0*/  HMMA.16816.F32 R12, R28, R18.reuse, RZ ;  /* 0x000000121c0c723c */ /* 0x080fee00000018ff */
[----:B------:R-:W-:Y:S01]  /*2600*/  LDSM.16.M88.4 R184, [R3] ;  /* 0x0000000003b8783b */ /* 0x000fe20000000200 */
[C---:B------:R-:W-:Y:S07]  /*2610*/  HMMA.16816.F32 R16, R32.reuse, R18, RZ ;  /* 0x000000122010723c */ /* 0x040fee00000018ff */
[----:B------:R-:W1:Y:S01]  /*2620*/  LDSM.16.M88.4 R188, [R218+0xc000] ;  /* 0x00c00000dabc783b */ /* 0x000e620000000200 */
[-C--:B---3--:R-:W-:Y:S07]  /*2630*/  HMMA.16816.F32 R20, R32, R164.reuse, RZ ;  /* 0x000000a42014723c */ /* 0x088fee00000018ff */
[----:B------:R-:W3:Y:S01]  /*2640*/  LDSM.16.M88.4 R192, [R3+0x1000] ;  /* 0x0010000003c0783b */ /* 0x000ee20000000200 */
[C---:B------:R-:W-:Y:S07]  /*2650*/  HMMA.16816.F32 R24, R28.reuse, R164, RZ ;  /* 0x000000a41c18723c */ /* 0x040fee00000018ff */
[----:B------:R-:W-:Y:S01]  /*2660*/  LDSM.16.M88.4 R200, [R217+0xc000] ;  /* 0x00c00000d9c8783b */ /* 0x000fe20000000200 */
[-C--:B------:R-:W-:Y:S07]  /*2670*/  HMMA.16816.F32 R28, R28, R166.reuse, RZ ;  /* 0x000000a61c1c723c */ /* 0x080fee00000018ff */
[----:B------:R-:W-:Y:S01]  /*2680*/  LDSM.16.M88.4 R196, [R2] ;  /* 0x0000000002c4783b */ /* 0x000fe20000000200 */
[----:B------:R-:W-:Y:S07]  /*2690*/  HMMA.16816.F32 R32, R32, R166, RZ ;  /* 0x000000a62020723c */ /* 0x000fee00000018ff */
[----:B------:R-:W3:Y:S01]  /*26a0*/  LDSM.16.M88.4 R164, [R218+0xc800] ;  /* 0x00c80000daa4783b */ /* 0x000ee20000000200 */
[-C--:B----4-:R-:W-:Y:S07]  /*26b0*/  HMMA.16816.F32 R4, R168, R172.reuse, R4 ;  /* 0x000000aca804723c */ /* 0x090fee0000001804 */
[----:B------:R-:W4:Y:S01]  /*26c0*/  LDSM.16.M88.4 R204, [R2+0x1000] ;  /* 0x0010000002cc783b */ /* 0x000f220000000200 */
[C---:B-1----:R-:W-:Y:S08]  /*26d0*/  HMMA.16816.F32 R8, R176.reuse, R172, R8 ;  /* 0x000000acb008723c */ /* 0x042ff00000001808 */
[-C--:B------:R-:W-:Y:S08]  /*26e0*/  HMMA.16816.F32 R12, R176, R174.reuse, R12 ;  /* 0x000000aeb00c723c */ /* 0x080ff0000000180c */
[C---:B------:R-:W-:Y:S01]  /*26f0*/  HMMA.16816.F32 R16, R168.reuse, R174, R16 ;  /* 0x000000aea810723c */ /* 0x040fe20000001810 */
[----:B------:R-:W-:Y:S07]  /*2700*/  LDSM.16.M88.4 R172, [R213+0x2000] ;  /* 0x00200000d5ac783b */ /* 0x000fee0000000200 */
[-C--:B--2---:R-:W-:Y:S08]  /*2710*/  HMMA.16816.F32 R20, R168, R180.reuse, R20 ;  /* 0x000000b4a814723c */ /* 0x084ff00000001814 */
[C---:B------:R-:W-:Y:S08]  /*2720*/  HMMA.16816.F32 R24, R176.reuse, R180, R24 ;  /* 0x000000b4b018723c */ /* 0x040ff00000001818 */
[-C--:B------:R-:W-:Y:S01]  /*2730*/  HMMA.16816.F32 R28, R176, R182.reuse, R28 ;  /* 0x000000b6b01c723c */ /* 0x080fe2000000181c */
[----:B------:R-:W-:Y:S07]  /*2740*/  LDSM.16.M88.4 R176, [R215+0x10000] ;  /* 0x01000000d7b0783b */ /* 0x000fee0000000200 */
[----:B------:R-:W-:Y:S01]  /*2750*/  HMMA.16816.F32 R32, R168, R182, R32 ;  /* 0x000000b6a820723c */ /* 0x000fe20000001820 */
[----:B------:R-:W1:Y:S07]  /*2760*/  LDSM.16.M88.4 R168, [R217+0xc800] ;  /* 0x00c80000d9a8783b */ /* 0x000e6e0000000200 */
[-C--:B------:R-:W-:Y:S01]  /*2770*/  HMMA.16816.F32 R4, R184, R188.reuse, R4 ;  /* 0x000000bcb804723c */ /* 0x080fe20000001804 */
[----:B------:R-:W2:Y:S07]  /*2780*/  LDSM.16.M88.4 R180, [R213+0x3000] ;  /* 0x00300000d5b4783b */ /* 0x000eae0000000200 */
[C---:B---3--:R-:W-:Y:S08]  /*2790*/  HMMA.16816.F32 R8, R192.reuse, R188, R8 ;  /* 0x000000bcc008723c */ /* 0x048ff00000001808 */
[-C--:B------:R-:W-:Y:S08]  /*27a0*/  HMMA.16816.F32 R12, R192, R190.reuse, R12 ;  /* 0x000000bec00c723c */ /* 0x080ff0000000180c */
[C---:B------:R-:W-:Y:S01]  /*27b0*/  HMMA.16816.F32 R16, R184.reuse, R190, R16 ;  /* 0x000000beb810723c */ /* 0x040fe20000001810 */
[----:B------:R-:W-:Y:S07]  /*27c0*/  LDSM.16.M88.4 R188, [R216+0x10000] ;  /* 0x01000000d8bc783b */ /* 0x000fee0000000200 */
[-C--:B------:R-:W-:Y:S08]  /*27d0*/  HMMA.16816.F32 R20, R184, R164.reuse, R20 ;  /* 0x000000a4b814723c */ /* 0x080ff00000001814 */
[C---:B------:R-:W-:Y:S08]  /*27e0*/  HMMA.16816.F32 R24, R192.reuse, R164, R24 ;  /* 0x000000a4c018723c */ /* 0x040ff00000001818 */
[-C--:B------:R-:W-:Y:S01]  /*27f0*/  HMMA.16816.F32 R28, R192, R166.reuse, R28 ;  /* 0x000000a6c01c723c */ /* 0x080fe2000000181c */
[----:B------:R-:W-:Y:S07]  /*2800*/  LDSM.16.M88.4 R192, [R0+0x3000] ;  /* 0x0030000000c0783b */ /* 0x000fee0000000200 */
[----:B------:R-:W-:Y:S01]  /*2810*/  HMMA.16816.F32 R32, R184, R166, R32 ;  /* 0x000000a6b820723c */ /* 0x000fe20000001820 */
[----:B------:R-:W3:Y:S07]  /*2820*/  LDSM.16.M88.4 R164, [R215+0x10800] ;  /* 0x01080000d7a4783b */ /* 0x000eee0000000200 */
[-C--:B------:R-:W-:Y:S01]  /*2830*/  HMMA.16816.F32 R4, R196, R200.reuse, R4 ;  /* 0x000000c8c404723c */ /* 0x080fe20000001804 */
[----:B------:R1:W2:Y:S07]  /*2840*/  LDSM.16.M88.4 R184, [R0+0x2000] ;  /* 0x0020000000b8783b */ /* 0x0002ae0000000200 */
[C---:B----4-:R-:W-:Y:S08]  /*2850*/  HMMA.16816.F32 R8, R204.reuse, R200, R8 ;  /* 0x000000c8cc08723c */ /* 0x050ff00000001808 */
[-C--:B------:R-:W-:Y:S08]  /*2860*/  HMMA.16816.F32 R12, R204, R202.reuse, R12 ;  /* 0x000000cacc0c723c */ /* 0x080ff0000000180c */
[C---:B------:R-:W-:Y:S04]  /*2870*/  HMMA.16816.F32 R16, R196.reuse, R202, R16 ;  /* 0x000000cac410723c */ /* 0x040fe80000001810 */
[----:B-1----:R-:W-:Y:S04]  /*2880*/  FMUL.FTZ R0, R241, 1.4426950216293334961 ;  /* 0x3fb8aa3bf1007820 */ /* 0x002fe80000410000 */
[-C--:B------:R-:W-:Y:S08]  /*2890*/  HMMA.16816.F32 R20, R196, R168.reuse, R20 ;  /* 0x000000a8c414723c */ /* 0x080ff00000001814 */
[C---:B------:R-:W-:Y:S08]  /*28a0*/  HMMA.16816.F32 R24, R204.reuse, R168, R24 ;  /* 0x000000a8cc18723c */ /* 0x040ff00000001818 */
[-C--:B------:R-:W-:Y:S08]  /*28b0*/  HMMA.16816.F32 R28, R204, R170.reuse, R28 ;  /* 0x000000aacc1c723c */ /* 0x080ff0000000181c */
[----:B------:R-:W-:Y:S01]  /*28c0*/  HMMA.16816.F32 R32, R196, R170, R32 ;  /* 0x000000aac420723c */ /* 0x000fe20000001820 */
[----:B------:R-:W1:Y:S07]  /*28d0*/  LDSM.16.M88.4 R168, [R216+0x10800] ;  /* 0x01080000d8a8783b */ /* 0x000e6e0000000200 */
[-C--:B------:R-:W-:Y:S08]  /*28e0*/  HMMA.16816.F32 R4, R172, R176.reuse, R4 ;  /* 0x000000b0ac04723c */ /* 0x080ff00000001804 */
[C---:B--2---:R-:W-:Y:S08]  /*28f0*/  HMMA.16816.F32 R8, R180.reuse, R176, R8 ;  /* 0x000000b0b408723c */ /* 0x044ff00000001808 */
[-C--:B------:R-:W-:Y:S08]  /*2900*/  HMMA.16816.F32 R12, R180, R178.reuse, R12 ;  /* 0x000000b2b40c723c */ /* 0x080ff0000000180c */
[C---:B------:R-:W-:Y:S01]  /*2910*/  HMMA.16816.F32 R16, R172.reuse, R178, R16 ;  /* 0x000000b2ac10723c */ /* 0x040fe20000001810 */
[----:B------:R-:W-:Y:S07]  /*2920*/  LDSM.16.M88.4 R176, [R3+0x3000] ;  /* 0x0030000003b0783b */ /* 0x000fee0000000200 */
[-C--:B---3--:R-:W-:Y:S08]  /*2930*/  HMMA.16816.F32 R20, R172, R164.reuse, R20 ;  /* 0x000000a4ac14723c */ /* 0x088ff00000001814 */
[C---:B------:R-:W-:Y:S08]  /*2940*/  HMMA.16816.F32 R24, R180.reuse, R164, R24 ;  /* 0x000000a4b418723c */ /* 0x040ff00000001818 */
[-C--:B------:R-:W-:Y:S01]  /*2950*/  HMMA.16816.F32 R28, R180, R166.reuse, R28 ;  /* 0x000000a6b41c723c */ /* 0x080fe2000000181c */
[----:B------:R-:W-:Y:S07]  /*2960*/  LDSM.16.M88.4 R180, [R218+0x10800] ;  /* 0x01080000dab4783b */ /* 0x000fee0000000200 */
[----:B------:R-:W-:Y:S01]  /*2970*/  HMMA.16816.F32 R32, R172, R166, R32 ;  /* 0x000000a6ac20723c */ /* 0x000fe20000001820 */
[----:B------:R2:W-:Y:S07]  /*2980*/  LDSM.16.M88.4 R164, [R3+0x2000] ;  /* 0x0020000003a4783b */ /* 0x0005ee0000000200 */
[-C--:B------:R-:W-:Y:S01]  /*2990*/  HMMA.16816.F32 R4, R184, R188.reuse, R4 ;  /* 0x000000bcb804723c */ /* 0x080fe20000001804 */
[----:B------:R-:W3:Y:S07]  /*29a0*/  LDSM.16.M88.4 R172, [R218+0x10000] ;  /* 0x01000000daac783b */ /* 0x000eee0000000200 */
[C---:B------:R-:W-:Y:S08]  /*29b0*/  HMMA.16816.F32 R8, R192.reuse, R188, R8 ;  /* 0x000000bcc008723c */ /* 0x040ff00000001808 */
[-C--:B------:R-:W-:Y:S04]  /*29c0*/  HMMA.16816.F32 R12, R192, R190.reuse, R12 ;  /* 0x000000bec00c723c */ /* 0x080fe8000000180c */
[C---:B--2---:R-:W-:Y:S04]  /*29d0*/  FMUL.FTZ R3, R243.reuse, 1.4426950216293334961 ;  /* 0x3fb8aa3bf3037820 */ /* 0x044fe80000410000 */
[C---:B------:R-:W-:Y:S01]  /*29e0*/  HMMA.16816.F32 R16, R184.reuse, R190, R16 ;  /* 0x000000beb810723c */ /* 0x040fe20000001810 */
[----:B------:R-:W-:Y:S07]  /*29f0*/  LDSM.16.M88.4 R188, [R2+0x2000] ;  /* 0x0020000002bc783b */ /* 0x000fee0000000200 */
[-C--:B-1----:R-:W-:Y:S08]  /*2a00*/  HMMA.16816.F32 R20, R184, R168.reuse, R20 ;  /* 0x000000a8b814723c */ /* 0x082ff00000001814 */
[C---:B------:R-:W-:Y:S07]  /*2a10*/  HMMA.16816.F32 R24, R192.reuse, R168, R24 ;  /* 0x000000a8c018723c */ /* 0x040fee0000001818 */
[----:B------:R-:W-:Y:S01]  /*2a20*/  FMUL.FTZ R168, R244, 1.4426950216293334961 ;  /* 0x3fb8aa3bf4a87820 */ /* 0x000fe20000410000 */
[-C--:B------:R-:W-:Y:S01]  /*2a30*/  HMMA.16816.F32 R28, R192, R170.reuse, R28 ;  /* 0x000000aac01c723c */ /* 0x080fe2000000181c */
[----:B------:R-:W1:Y:S03]  /*2a40*/  LDSM.16.M88.4 R192, [R217+0x10000] ;  /* 0x01000000d9c0783b */ /* 0x000e660000000200 */
[----:B------:R-:W-:Y:S02]  /*2a50*/  FSEL R168, R168, RZ, P0 ;  /* 0x000000ffa8a87208 */ /* 0x000fe40000000000 */
[----:B------:R-:W-:Y:S02]  /*2a60*/  FSETP.NEU.FTZ.AND P0, PT, R243, -INF , PT ;  /* 0xff800000f300780b */ /* 0x000fe40003f1d000 */
[----:B------:R-:W-:Y:S04]  /*2a70*/  HMMA.16816.F32 R32, R184, R170, R32 ;  /* 0x000000aab820723c */ /* 0x000fe80000001820 */
[----:B------:R-:W-:Y:S02]  /*2a80*/  FSEL R3, R3, RZ, P0 ;  /* 0x000000ff03037208 */ /* 0x000fe40000000000 */
[----:B------:R-:W-:Y:S02]  /*2a90*/  FSETP.NEU.FTZ.AND P0, PT, R242, -INF , PT ;  /* 0xff800000f200780b */ /* 0x000fe40003f1d000 */
[-C--:B---3--:R-:W-:Y:S05]  /*2aa0*/  HMMA.16816.F32 R4, R164, R172.reuse, R4 ;  /* 0x000000aca404723c */ /* 0x088fea0000001804 */
[----:B------:R-:W-:Y:S03]  /*2ab0*/  IADD3 R185, R212, R214, RZ ;  /* 0x000000d6d4b97210 */ /* 0x000fe60007ffe0ff */
[C---:B------:R-:W-:Y:S08]  /*2ac0*/  HMMA.16816.F32 R8, R176.reuse, R172, R8 ;  /* 0x000000acb008723c */ /* 0x040ff00000001808 */
[-C--:B------:R-:W-:Y:S08]  /*2ad0*/  HMMA.16816.F32 R12, R176, R174.reuse, R12 ;  /* 0x000000aeb00c723c */ /* 0x080ff0000000180c */
[C---:B------:R-:W-:Y:S08]  /*2ae0*/  HMMA.16816.F32 R16, R164.reuse, R174, R16 ;  /* 0x000000aea410723c */ /* 0x040ff00000001810 */
[-C--:B------:R-:W-:Y:S08]  /*2af0*/  HMMA.16816.F32 R20, R164, R180.reuse, R20 ;  /* 0x000000b4a414723c */ /* 0x080ff00000001814 */
[C---:B------:R-:W-:Y:S08]  /*2b00*/  HMMA.16816.F32 R24, R176.reuse, R180, R24 ;  /* 0x000000b4b018723c */ /* 0x040ff00000001818 */
[-C--:B------:R-:W-:Y:S08]  /*2b10*/  HMMA.16816.F32 R28, R176, R182.reuse, R28 ;  /* 0x000000b6b01c723c */ /* 0x080ff0000000181c */
[----:B------:R-:W-:Y:S01]  /*2b20*/  HMMA.16816.F32 R32, R164, R182, R32 ;  /* 0x000000b6a420723c */ /* 0x000fe20000001820 */
[----:B------:R2:W3:Y:S07]  /*2b30*/  LDSM.16.M88.4 R164, [R2+0x3000] ;  /* 0x0030000002a4783b */ /* 0x0004ee0000000200 */
[-C--:B-1----:R-:W-:Y:S05]  /*2b40*/  HMMA.16816.F32 R4, R188, R192.reuse, R4 ;  /* 0x000000c0bc04723c */ /* 0x082fea0000001804 */
[----:B--2---:R-:W-:Y:S07]  /*2b50*/  FMUL.FTZ R2, R242, 1.4426950216293334961 ;  /* 0x3fb8aa3bf2027820 */ /* 0x004fee0000410000 */
[----:B------:R-:W-:Y:S02]  /*2b60*/  FSEL R2, R2, RZ, P0 ;  /* 0x000000ff02027208 */ /* 0x000fe40000000000 */
[----:B------:R-:W-:Y:S10]  /*2b70*/  FSETP.NEU.FTZ.AND P0, PT, R241, -INF , PT ;  /* 0xff800000f100780b */ /* 0x000ff40003f1d000 */
[--C-:B------:R-:W-:Y:S02]  /*2b80*/  FFMA.FTZ R4, R4, c[0x0][0x23c], -R168.reuse ;  /* 0x00008f0004047a23 */ /* 0x100fe400000108a8 */
[----:B------:R-:W-:Y:S01]  /*2b90*/  FFMA.FTZ R5, R5, c[0x0][0x23c], -R168 ;  /* 0x00008f0005057a23 */ /* 0x000fe200000108a8 */
[----:B------:R-:W-:Y:S01]  /*2ba0*/  FSEL R0, R0, RZ, P0 ;  /* 0x000000ff00007208 */ /* 0x000fe20000000000 */
[--C-:B------:R-:W-:Y:S01]  /*2bb0*/  FFMA.FTZ R6, R6, c[0x0][0x23c], -R3.reuse ;  /* 0x00008f0006067a23 */ /* 0x100fe20000010803 */
[----:B------:R-:W-:Y:S01]  /*2bc0*/  MUFU.EX2 R199, R4 ;  /* 0x0000000400c77308 */ /* 0x000fe20000000800 */
[--C-:B------:R-:W-:Y:S01]  /*2bd0*/  FFMA.FTZ R7, R7, c[0x0][0x23c], -R3.reuse ;  /* 0x00008f0007077a23 */ /* 0x100fe20000010803 */
[C---:B---3--:R-:W-:Y:S08]  /*2be0*/  HMMA.16816.F32 R8, R164.reuse, R192, R8 ;  /* 0x000000c0a408723c */ /* 0x048ff00000001808 */
[----:B------:R-:W-:Y:S01]  /*2bf0*/  MUFU.EX2 R196, R5 ;  /* 0x0000000500c47308 */ /* 0x000fe20000000800 */
[-C--:B------:R-:W-:Y:S08]  /*2c00*/  HMMA.16816.F32 R12, R164, R194.reuse, R12 ;  /* 0x000000c2a40c723c */ /* 0x080ff0000000180c */
[C---:B------:R-:W-:Y:S01]  /*2c10*/  HMMA.16816.F32 R16, R188.reuse, R194, R16 ;  /* 0x000000c2bc10723c */ /* 0x040fe20000001810 */
[----:B------:R-:W-:Y:S06]  /*2c20*/  MUFU.EX2 R180, R6 ;  /* 0x0000000600b47308 */ /* 0x000fec0000000800 */
[--C-:B------:R-:W-:Y:S04]  /*2c30*/  FFMA.FTZ R8, R8, c[0x0][0x23c], -R2.reuse ;  /* 0x00008f0008087a23 */ /* 0x100fe80000010802 */
[----:B------:R1:W2:Y:S01]  /*2c40*/  MUFU.EX2 R207, R7 ;  /* 0x0000000700cf7308 */ /* 0x0002a20000000800 */
[----:B------:R-:W-:Y:S02]  /*2c50*/  FFMA.FTZ R9, R9, c[0x0][0x23c], -R2 ;  /* 0x00008f0009097a23 */ /* 0x000fe40000010802 */
[----:B------:R-:W-:Y:S02]  /*2c60*/  FFMA.FTZ R10, R10, c[0x0][0x23c], -R0 ;  /* 0x00008f000a0a7a23 */ /* 0x000fe40000010800 */
[--C-:B------:R-:W-:Y:S02]  /*2c70*/  FFMA.FTZ R12, R12, c[0x0][0x23c], -R2.reuse ;  /* 0x00008f000c0c7a23 */ /* 0x100fe40000010802 */
[----:B------:R-:W-:Y:S02]  /*2c80*/  FFMA.FTZ R13, R13, c[0x0][0x23c], -R2 ;  /* 0x00008f000d0d7a23 */ /* 0x000fe40000010802 */
[--C-:B------:R-:W-:Y:S01]  /*2c90*/  FFMA.FTZ R11, R11, c[0x0][0x23c], -R0.reuse ;  /* 0x00008f000b0b7a23 */ /* 0x100fe20000010800 */
[----:B------:R-:W-:Y:S01]  /*2ca0*/  MUFU.EX2 R228, R8 ;  /* 0x0000000800e47308 */ /* 0x000fe20000000800 */
[----:B------:R-:W-:Y:S02]  /*2cb0*/  FFMA.FTZ R14, R14, c[0x0][0x23c], -R0 ;  /* 0x00008f000e0e7a23 */ /* 0x000fe40000010800 */
[--C-:B------:R-:W-:Y:S02]  /*2cc0*/  FFMA.FTZ R16, R16, c[0x0][0x23c], -R168.reuse ;  /* 0x00008f0010107a23 */ /* 0x100fe400000108a8 */
[----:B------:R-:W-:Y:S02]  /*2cd0*/  FFMA.FTZ R17, R17, c[0x0][0x23c], -R168 ;  /* 0x00008f0011117a23 */ /* 0x000fe400000108a8 */
[--C-:B------:R-:W-:Y:S02]  /*2ce0*/  FFMA.FTZ R18, R18, c[0x0][0x23c], -R3.reuse ;  /* 0x00008f0012127a23 */ /* 0x100fe40000010803 */
[--C-:B------:R-:W-:Y:S01]  /*2cf0*/  FFMA.FTZ R19, R19, c[0x0][0x23c], -R3.reuse ;  /* 0x00008f0013137a23 */ /* 0x100fe20000010803 */
[----:B------:R-:W-:Y:S01]  /*2d00*/  MUFU.EX2 R198, R16 ;  /* 0x0000001000c67308 */ /* 0x000fe20000000800 */
[----:B------:R-:W-:Y:S01]  /*2d10*/  FFMA.FTZ R15, R15, c[0x0][0x23c], -R0 ;  /* 0x00008f000f0f7a23 */ /* 0x000fe20000010800 */
[----:B-1----:R-:W1:Y:S08]  /*2d20*/  LDSM.16.M88.4 R4, [R217+0x10800] ;  /* 0x01080000d904783b */ /* 0x002e700000000200 */
[----:B------:R-:W-:Y:S10]  /*2d30*/  MUFU.EX2 R195, R17 ;  /* 0x0000001100c37308 */ /* 0x000ff40000000800 */
[----:B------:R-:W-:Y:S10]  /*2d40*/  MUFU.EX2 R202, R18 ;  /* 0x0000001200ca7308 */ /* 0x000ff40000000800 */
[----:B------:R-:W-:Y:S10]  /*2d50*/  MUFU.EX2 R201, R19 ;  /* 0x0000001300c97308 */ /* 0x000ff40000000800 */
[----:B------:R-:W3:Y:S01]  /*2d60*/  MUFU.EX2 R227, R9 ;  /* 0x0000000900e37308 */ /* 0x000ee20000000800 */
[-C--:B-1----:R-:W-:Y:S09]  /*2d70*/  HMMA.16816.F32 R20, R188, R4.reuse, R20 ;  /* 0x00000004bc14723c */ /* 0x082ff20000001814 */
[----:B------:R-:W-:Y:S01]  /*2d80*/  MUFU.EX2 R229, R10 ;  /* 0x0000000a00e57308 */ /* 0x000fe20000000800 */
[C---:B------:R-:W-:Y:S07]  /*2d90*/  HMMA.16816.F32 R24, R164.reuse, R4, R24 ;  /* 0x00000004a418723c */ /* 0x040fee0000001818 */
[----:B--2---:R-:W-:Y:S01]  /*2da0*/  F2FP.PACK_AB R5, R207, R180 ;  /* 0x000000b4cf05723e */ /* 0x004fe200000000ff */
[-C--:B------:R-:W-:Y:S01]  /*2db0*/  HMMA.16816.F32 R28, R164, R6.reuse, R28 ;  /* 0x00000006a41c723c */ /* 0x080fe2000000181c */
[----:B------:R-:W-:Y:S03]  /*2dc0*/  MUFU.EX2 R230, R11 ;  /* 0x0000000b00e67308 */ /* 0x000fe60000000800 */
[----:B------:R1:W-:Y:S01]  /*2dd0*/  STS [R231+0x20400], R5 ;  /* 0x02040005e7007388 */ /* 0x0003e20000000800 */
[----:B---3--:R-:W-:Y:S03]  /*2de0*/  F2FP.PACK_AB R4, R227, R228 ;  /* 0x000000e4e304723e */ /* 0x008fe600000000ff */
[----:B------:R-:W-:Y:S03]  /*2df0*/  HMMA.16816.F32 R32, R188, R6, R32 ;  /* 0x00000006bc20723c */ /* 0x000fe60000001820 */
[----:B------:R-:W-:Y:S01]  /*2e00*/  MUFU.EX2 R206, R12 ;  /* 0x0000000c00ce7308 */ /* 0x000fe20000000800 */
[--C-:B------:R-:W-:Y:S02]  /*2e10*/  FFMA.FTZ R22, R22, c[0x0][0x23c], -R3.reuse ;  /* 0x00008f0016167a23 */ /* 0x100fe40000010803 */
[--C-:B------:R-:W-:Y:S02]  /*2e20*/  FFMA.FTZ R23, R23, c[0x0][0x23c], -R3.reuse ;  /* 0x00008f0017177a23 */ /* 0x100fe40000010803 */
[--C-:B------:R-:W-:Y:S04]  /*2e30*/  FFMA.FTZ R24, R24, c[0x0][0x23c], -R2.reuse ;  /* 0x00008f0018187a23 */ /* 0x100fe80000010802 */
[----:B------:R-:W-:Y:S01]  /*2e40*/  FFMA.FTZ R25, R25, c[0x0][0x23c], -R2 ;  /* 0x00008f0019197a23 */ /* 0x000fe20000010802 */
[----:B------:R-:W1:Y:S01]  /*2e50*/  MUFU.EX2 R205, R13 ;  /* 0x0000000d00cd7308 */ /* 0x000e620000000800 */
[----:B------:R-:W-:Y:S02]  /*2e60*/  FFMA.FTZ R26, R26, c[0x0][0x23c], -R0 ;  /* 0x00008f001a1a7a23 */ /* 0x000fe40000010800 */
[--C-:B------:R-:W-:Y:S02]  /*2e70*/  FFMA.FTZ R28, R28, c[0x0][0x23c], -R2.reuse ;  /* 0x00008f001c1c7a23 */ /* 0x100fe40000010802 */
[----:B------:R-:W-:Y:S02]  /*2e80*/  FFMA.FTZ R2, R29, c[0x0][0x23c], -R2 ;  /* 0x00008f001d027a23 */ /* 0x000fe40000010802 */
[--C-:B------:R-:W-:Y:S02]  /*2e90*/  FFMA.FTZ R30, R30, c[0x0][0x23c], -R0.reuse ;  /* 0x00008f001e1e7a23 */ /* 0x100fe40000010800 */
[--C-:B------:R-:W-:Y:S01]  /*2ea0*/  FFMA.FTZ R27, R27, c[0x0][0x23c], -R0.reuse ;  /* 0x00008f001b1b7a23 */ /* 0x100fe20000010800 */
[----:B------:R2:W-:Y:S01]  /*2eb0*/  MUFU.EX2 R188, R2 ;  /* 0x0000000200bc7308 */ /* 0x0005e20000000800 */
[----:B------:R-:W-:Y:S02]  /*2ec0*/  FFMA.FTZ R0, R31, c[0x0][0x23c], -R0 ;  /* 0x00008f001f007a23 */ /* 0x000fe40000010800 */
[--C-:B------:R-:W-:Y:S02]  /*2ed0*/  FFMA.FTZ R34, R34, c[0x0][0x23c], -R3.reuse ;  /* 0x00008f0022227a23 */ /* 0x100fe40000010803 */
[----:B------:R-:W-:Y:S02]  /*2ee0*/  FFMA.FTZ R3, R35, c[0x0][0x23c], -R3 ;  /* 0x00008f0023037a23 */ /* 0x000fe40000010803 */
[--C-:B------:R-:W-:Y:S02]  /*2ef0*/  FFMA.FTZ R20, R20, c[0x0][0x23c], -R168.reuse ;  /* 0x00008f0014147a23 */ /* 0x100fe400000108a8 */
[--C-:B------:R-:W-:Y:S01]  /*2f00*/  FFMA.FTZ R21, R21, c[0x0][0x23c], -R168.reuse ;  /* 0x00008f0015157a23 */ /* 0x100fe200000108a8 */
[----:B------:R3:W-:Y:S01]  /*2f10*/  MUFU.EX2 R187, R0 ;  /* 0x0000000000bb7308 */ /* 0x0007e20000000800 */
[--C-:B------:R-:W-:Y:S02]  /*2f20*/  FFMA.FTZ R32, R32, c[0x0][0x23c], -R168.reuse ;  /* 0x00008f0020207a23 */ /* 0x100fe400000108a8 */
[----:B------:R-:W-:Y:S01]  /*2f30*/  FFMA.FTZ R168, R33, c[0x0][0x23c], -R168 ;  /* 0x00008f0021a87a23 */ /* 0x000fe200000108a8 */
[----:B-1----:R-:W-:Y:S06]  /*2f40*/  F2FP.PACK_AB R5, R205, R206 ;  /* 0x000000cecd05723e */ /* 0x002fec00000000ff */
[----:B------:R1:W-:Y:S01]  /*2f50*/  MUFU.EX2 R183, R3 ;  /* 0x0000000300b77308 */ /* 0x0003e20000000800 */
[----:B--2---:R-:W-:Y:S05]  /*2f60*/  F2FP.PACK_AB R2, R196, R199 ;  /* 0x000000c7c402723e */ /* 0x004fea00000000ff */
[----:B------:R2:W-:Y:S04]  /*2f70*/  STS [R231+0x20000], R2 ;  /* 0x02000002e7007388 */ /* 0x0005e80000000800 */
[----:B------:R-:W-:Y:S01]  /*2f80*/  MUFU.EX2 R226, R14 ;  /* 0x0000000e00e27308 */ /* 0x000fe20000000800 */
[----:B---3--:R-:W-:Y:S05]  /*2f90*/  F2FP.PACK_AB R0, R201, R202 ;  /* 0x000000cac900723e */ /* 0x008fea00000000ff */
[----:B------:R-:W-:Y:S04]  /*2fa0*/  STS [R238+0x20400], R0 ;  /* 0x02040000ee007388 */ /* 0x000fe80000000800 */
[----:B------:R-:W3:Y:S01]  /*2fb0*/  MUFU.EX2 R223, R15 ;  /* 0x0000000f00df7308 */ /* 0x000ee20000000800 */
[----:B-1----:R-:W-:Y:S09]  /*2fc0*/  F2FP.PACK_AB R3, R230, R229 ;  /* 0x000000e5e603723e */ /* 0x002ff200000000ff */
[----:B------:R-:W-:Y:S01]  /*2fd0*/  MUFU.EX2 R193, R20 ;  /* 0x0000001400c17308 */ /* 0x000fe20000000800 */
[----:B--2---:R-:W-:Y:S05]  /*2fe0*/  F2FP.PACK_AB R2, R195, R198 ;  /* 0x000000c6c302723e */ /* 0x004fea00000000ff */
[----:B------:R-:W-:Y:S04]  /*2ff0*/  STS [R238+0x20000], R2 ;  /* 0x02000002ee007388 */ /* 0x000fe80000000800 */
[----:B------:R-:W1:Y:S01]  /*3000*/  MUFU.EX2 R192, R21 ;  /* 0x0000001500c07308 */ /* 0x000e620000000800 */
[----:B------:R3:W-:Y:S04]  /*3010*/  STS [R231+0x21000], R4 ;  /* 0x02100004e7007388 */ /* 0x0007e80000000800 */
[----:B------:R1:W-:Y:S05]  /*3020*/  STS [R231+0x21400], R3 ;  /* 0x02140003e7007388 */ /* 0x0003ea0000000800 */
[----:B------:R-:W-:Y:S01]  /*3030*/  MUFU.EX2 R197, R22 ;  /* 0x0000001600c57308 */ /* 0x000fe20000000800 */
[----:B------:R-:W-:Y:S09]  /*3040*/  STS [R238+0x21000], R5 ;  /* 0x02100005ee007388 */ /* 0x000ff20000000800 */
[----:B------:R-:W2:Y:S01]  /*3050*/  MUFU.EX2 R194, R23 ;  /* 0x0000001700c27308 */ /* 0x000ea20000000800 */
[----:B---3--:R-:W-:Y:S09]  /*3060*/  F2FP.PACK_AB R4, R223, R226 ;  /* 0x000000e2df04723e */ /* 0x008ff200000000ff */
[----:B------:R-:W-:Y:S01]  /*3070*/  MUFU.EX2 R181, R32 ;  /* 0x0000002000b57308 */ /* 0x000fe20000000800 */
[----:B-1----:R-:W-:Y:S01]  /*3080*/  F2FP.PACK_AB R3, R192, R193 ;  /* 0x000000c1c003723e */ /* 0x002fe200000000ff */
[----:B------:R-:W-:Y:S04]  /*3090*/  STS [R238+0x21400], R4 ;  /* 0x02140004ee007388 */ /* 0x000fe80000000800 */
[----:B------:R1:W-:Y:S04]  /*30a0*/  STS [R236+0x20000], R3 ;  /* 0x02000003ec007388 */ /* 0x0003e80000000800 */
[----:B------:R-:W3:Y:S01]  /*30b0*/  MUFU.EX2 R182, R168 ;  /* 0x000000a800b67308 */ /* 0x000ee20000000800 */
[----:B--2---:R-:W-:Y:S05]  /*30c0*/  F2FP.PACK_AB R2, R194, R197 ;  /* 0x000000c5c202723e */ /* 0x004fea00000000ff */
[----:B------:R-:W-:Y:S04]  /*30d0*/  STS [R236+0x20400], R2 ;  /* 0x02040002ec007388 */ /* 0x000fe80000000800 */
[----:B------:R-:W1:Y:S10]  /*30e0*/  MUFU.EX2 R186, R34 ;  /* 0x0000002200ba7308 */ /* 0x000e740000000800 */
[----:B------:R-:W-:Y:S01]  /*30f0*/  MUFU.EX2 R203, R24 ;  /* 0x0000001800cb7308 */ /* 0x000fe20000000800 */
[----:B---3--:R-:W-:Y:S05]  /*3100*/  F2FP.PACK_AB R0, R182, R181 ;  /* 0x000000b5b600723e */ /* 0x008fea00000000ff */
[----:B------:R-:W-:Y:S04]  /*3110*/  STS [R237+0x20000], R0 ;  /* 0x02000000ed007388 */ /* 0x000fe80000000800 */
[----:B------:R-:W2:Y:S01]  /*3120*/  MUFU.EX2 R200, R25 ;  /* 0x0000001900c87308 */ /* 0x000ea20000000800 */
[----:B-1----:R-:W-:Y:S05]  /*3130*/  F2FP.PACK_AB R3, R183, R186 ;  /* 0x000000bab703723e */ /* 0x002fea00000000ff */
[----:B------:R1:W-:Y:S04]  /*3140*/  STS [R237+0x20400], R3 ;  /* 0x02040003ed007388 */ /* 0x0003e80000000800 */
[----:B------:R-:W-:Y:S10]  /*3150*/  MUFU.EX2 R204, R26 ;  /* 0x0000001a00cc7308 */ /* 0x000ff40000000800 */
[----:B------:R-:W3:Y:S01]  /*3160*/  MUFU.EX2 R191, R27 ;  /* 0x0000001b00bf7308 */ /* 0x000ee20000000800 */
[----:B--2---:R-:W-:Y:S05]  /*3170*/  F2FP.PACK_AB R5, R200, R203 ;  /* 0x000000cbc805723e */ /* 0x004fea00000000ff */
[----:B------:R-:W-:Y:S04]  /*3180*/  STS [R236+0x21000], R5 ;  /* 0x02100005ec007388 */ /* 0x000fe80000000800 */
[----:B------:R-:W2:Y:S01]  /*3190*/  MUFU.EX2 R189, R28 ;  /* 0x0000001c00bd7308 */ /* 0x000ea20000000800 */
[----:B-1----:R-:W-:Y:S02]  /*31a0*/  IADD3 R3, R212, R211, RZ ;  /* 0x000000d3d4037210 */ /* 0x002fe40007ffe0ff */
[----:B------:R-:W-:Y:S02]  /*31b0*/  MOV R211, c[0x0][0x1c0] ;  /* 0x0000700000d37a02 */ /* 0x000fe40000000f00 */
[----:B------:R-:W-:Y:S05]  /*31c0*/  IADD3 R184, R214, R3, RZ ;  /* 0x00000003d6b87210 */ /* 0x000fea0007ffe0ff */
[----:B------:R-:W1:Y:S01]  /*31d0*/  MUFU.EX2 R190, R30 ;  /* 0x0000001e00be7308 */ /* 0x000e620000000800 */
[----:B------:R-:W-:Y:S01]  /*31e0*/  IMAD R211, R211, c[0x0][0x22c], RZ ;  /* 0x00008b00d3d37a24 */ /* 0x000fe200078e02ff */
[----:B---3--:R-:W-:Y:S04]  /*31f0*/  F2FP.PACK_AB R4, R191, R204 ;  /* 0x000000ccbf04723e */ /* 0x008fe800000000ff */
[----:B------:R-:W-:Y:S01]  /*3200*/  LEA R211, -R211, RZ, 0x6 ;  /* 0x000000ffd3d37211 */ /* 0x000fe200078e31ff */
[----:B------:R-:W-:Y:S01]  /*3210*/  STS [R236+0x21400], R4 ;  /* 0x02140004ec007388 */ /* 0x000fe20000000800 */
[----:B--2---:R-:W-:Y:S05]  /*3220*/  F2FP.PACK_AB R2, R188, R189 ;  /* 0x000000bdbc02723e */ /* 0x004fea00000000ff */
[----:B------:R-:W-:Y:S01]  /*3230*/  STS [R237+0x21000], R2 ;  /* 0x02100002ed007388 */ /* 0x000fe20000000800 */
[----:B-1----:R-:W-:Y:S05]  /*3240*/  F2FP.PACK_AB R0, R187, R190 ;  /* 0x000000bebb00723e */ /* 0x002fea00000000ff */
[----:B------:R1:W-:Y:S04]  /*3250*/  STS [R237+0x21400], R0 ;  /* 0x02140000ed007388 */ /* 0x0003e80000000800 */
[----:B------:R-:W-:Y:S08]  /*3260*/  LDSM.16.M88.4 R32, [R212+0x8000] ;  /* 0x00800000d420783b */ /* 0x000ff00000000200 */
[----:B------:R-:W2:Y:S08]  /*3270*/  LDSM.16.M88.4 R16, [R215+0x14000] ;  /* 0x01400000d710783b */ /* 0x000eb00000000200 */
[----:B------:R-:W3:Y:S08]  /*3280*/  LDSM.16.M88.4 R28, [R212+0x9000] ;  /* 0x00900000d41c783b */ /* 0x000ef00000000200 */
[----:B------:R-:W3:Y:S08]  /*3290*/  LDSM.16.M88.4 R164, [R215+0x14800] ;  /* 0x01480000d7a4783b */ /* 0x000ef00000000200 */
[----:B-1----:R-:W4:Y:S04]  /*32a0*/  LDL R0, [R1+0x8] ;  /* 0x0000080001007983 */ /* 0x002f280000100800 */
[----:B------:R-:W-:Y:S08]  /*32b0*/  LDSM.16.M88.4 R168, [R3+0x8000] ;  /* 0x0080000003a8783b */ /* 0x000ff00000000200 */
[----:B------:R-:W4:Y:S01]  /*32c0*/  LDL R2, [R1+0x4] ;  /* 0x0000040001027983 */ /* 0x000f220000100800 */
[-C--:B--2---:R-:W-:Y:S03]  /*32d0*/  HMMA.16816.F32 R4, R32, R16.reuse, RZ ;  /* 0x000000102004723c */ /* 0x084fe600000018ff */
[----:B------:R-:W1:Y:S05]  /*32e0*/  LDSM.16.M88.4 R172, [R216+0x14000] ;  /* 0x01400000d8ac783b */ /* 0x000e6a0000000200 */
[C---:B---3--:R-:W-:Y:S03]  /*32f0*/  HMMA.16816.F32 R8, R28.reuse, R16, RZ ;  /* 0x000000101c08723c */ /* 0x048fe600000018ff */
[----:B------:R-:W2:Y:S05]  /*3300*/  LDSM.16.M88.4 R176, [R3+0x9000] ;  /* 0x0090000003b0783b */ /* 0x000eaa0000000200 */
[-C--:B------:R-:W-:Y:S08]  /*3310*/  HMMA.16816.F32 R12, R28, R18.reuse, RZ ;  /* 0x000000121c0c723c */ /* 0x080ff000000018ff */
[C---:B------:R-:W-:Y:S08]  /*3320*/  HMMA.16816.F32 R16, R32.reuse, R18, RZ ;  /* 0x000000122010723c */ /* 0x040ff000000018ff */
[-C--:B------:R-:W-:Y:S08]  /*3330*/  HMMA.16816.F32 R20, R32, R164.reuse, RZ ;  /* 0x000000a42014723c */ /* 0x080ff000000018ff */
[C---:B------:R-:W-:Y:S08]  /*3340*/  HMMA.16816.F32 R24, R28.reuse, R164, RZ ;  /* 0x000000a41c18723c */ /* 0x040ff000000018ff */
[-C--:B------:R-:W-:Y:S08]  /*3350*/  HMMA.16816.F32 R28, R28, R166.reuse, RZ ;  /* 0x000000a61c1c723c */ /* 0x080ff000000018ff */
[----:B------:R-:W-:Y:S01]  /*3360*/  HMMA.16816.F32 R32, R32, R166, RZ ;  /* 0x000000a62020723c */ /* 0x000fe200000018ff */
[----:B------:R-:W3:Y:S07]  /*3370*/  LDSM.16.M88.4 R164, [R216+0x14800] ;  /* 0x01480000d8a4783b */ /* 0x000eee0000000200 */
        /* <DEDUP_REMOVED lines=8> */
[----:B------:R-:W1:Y:S07]  /*3400*/  LDSM.16.M88.4 R176, [R218+0x14000] ;  /* 0x01400000dab0783b */ /* 0x000e6e0000000200 */
[----:B------:R-:W-:Y:S01]  /*3410*/  HMMA.16816.F32 R32, R168, R166, R32 ;  /* 0x000000a6a820723c */ /* 0x000fe20000001820 */
[----:B------:R-:W2:Y:S08]  /*3420*/  LDSM.16.M88.4 R164, [R185+0x9000] ;  /* 0x00900000b9a4783b */ /* 0x000eb00000000200 */
[----:B------:R-:W3:Y:S01]  /*3430*/  LDSM.16.M88.4 R168, [R218+0x14800] ;  /* 0x01480000daa8783b */ /* 0x000ee20000000200 */
[-C--:B-1----:R-:W-:Y:S08]  /*3440*/  HMMA.16816.F32 R4, R172, R176.reuse, R4 ;  /* 0x000000b0ac04723c */ /* 0x082ff00000001804 */
[C---:B--2---:R-:W-:Y:S08]  /*3450*/  HMMA.16816.F32 R8, R164.reuse, R176, R8 ;  /* 0x000000b0a408723c */ /* 0x044ff00000001808 */
[-C--:B------:R-:W-:Y:S08]  /*3460*/  HMMA.16816.F32 R12, R164, R178.reuse, R12 ;  /* 0x000000b2a40c723c */ /* 0x080ff0000000180c */
[C---:B------:R-:W-:Y:S08]  /*3470*/  HMMA.16816.F32 R16, R172.reuse, R178, R16 ;  /* 0x000000b2ac10723c */ /* 0x040ff00000001810 */
[-C--:B---3--:R-:W-:Y:S08]  /*3480*/  HMMA.16816.F32 R20, R172, R168.reuse, R20 ;  /* 0x000000a8ac14723c */ /* 0x088ff00000001814 */
        /* <DEDUP_REMOVED lines=10> */
[----:B------:R-:W1:Y:S03]  /*3530*/  LDSM.16.M88.4 R168, [R217+0x14800] ;  /* 0x01480000d9a8783b */ /* 0x000e660000000200 */
[----:B----4-:R-:W-:Y:S04]  /*3540*/  IADD3 R178, P0, R0, UR8, RZ ;  /* 0x0000000800b27c10 */ /* 0x010fe8000ff1e0ff */
[----:B------:R-:W-:Y:S04]  /*3550*/  IADD3.X R179, R2, UR7, RZ, P0, !PT ;  /* 0x0000000702b37c10 */ /* 0x000fe800087fe4ff */
[C---:B------:R-:W-:Y:S01]  /*3560*/  LEA R224, P0, R211.reuse, R224, 0x2 ;  /* 0x000000e0d3e07211 */ /* 0x040fe200078010ff */
[----:B------:R-:W2:Y:S03]  /*3570*/  LDG.E R176, [R178.64] ;  /* 0x00000022b2b07981 */ /* 0x000ea6000c1e1900 */
[----:B------:R-:W-:Y:S02]  /*3580*/  LEA.HI.X.SX32 R225, R211, R225, 0x2, P0 ;  /* 0x000000e1d3e17211 */ /* 0x000fe400000f16ff */
[----:B------:R-:W-:Y:S01]  /*3590*/  PLOP3.LUT P0, PT, PT, PT, UP2, 0x80, 0x0 ;  /* 0x000000000000781c */ /* 0x000fe20003f0f028 */
[----:B------:R-:W3:Y:S04]  /*35a0*/  LDG.E R2, [R178.64+0x20] ;  /* 0x00002022b2027981 */ /* 0x000ee8000c1e1900 */
[----:B------:R-:W4:Y:S04]  /*35b0*/  LDG.E R0, [R178.64+0x80] ;  /* 0x00008022b2007981 */ /* 0x000f28000c1e1900 */
[----:B------:R-:W2:Y:S01]  /*35c0*/  LDG.E R177, [R178.64+0xa0] ;  /* 0x0000a022b2b17981 */ /* 0x000ea2000c1e1900 */
        /* <DEDUP_REMOVED lines=46> */
[C---:B---3--:R-:W-:Y:S01]  /*38b0*/  FADD.FTZ R6, -R2.reuse, R6 ;  /* 0x0000000602067221 */ /* 0x048fe20000010100 */
[C---:B------:R-:W-:Y:S01]  /*38c0*/  HMMA.16816.F32 R16, R164.reuse, R170, R16 ;  /* 0x000000aaa410723c */ /* 0x040fe20000001810 */
[----:B------:R-:W1:Y:S03]  /*38d0*/  LDSM.16.M88.4 R168, [R217+0x18800] ;  /* 0x01880000d9a8783b */ /* 0x000e660000000200 */
[----:B------:R-:W-:Y:S02]  /*38e0*/  FADD.FTZ R7, -R2, R7 ;  /* 0x0000000702077221 */ /* 0x000fe40000010100 */
[----:B------:R-:W-:Y:S02]  /*38f0*/  FADD.FTZ R4, -R176, R4 ;  /* 0x00000004b0047221 */ /* 0x000fe40000010100 */
[----:B----4-:R-:W-:Y:S04]  /*3900*/  FADD.FTZ R8, -R0, R8 ;  /* 0x0000000800087221 */ /* 0x010fe80000010100 */
[----:B------:R-:W-:Y:S02]  /*3910*/  FADD.FTZ R5, -R176, R5 ;  /* 0x00000005b0057221 */ /* 0x000fe40000010100 */
[----:B------:R-:W-:Y:S02]  /*3920*/  FMUL.FTZ R180, R180, R6 ;  /* 0x00000006b4b47220 */ /* 0x000fe40000410000 */
[----:B------:R-:W-:Y:S02]  /*3930*/  FADD.FTZ R12, -R0, R12 ;  /* 0x0000000c000c7221 */ /* 0x000fe40000010100 */
[C---:B------:R-:W-:Y:S02]  /*3940*/  FADD.FTZ R11, -R177.reuse, R11 ;  /* 0x0000000bb10b7221 */ /* 0x040fe40000010100 */
[----:B------:R-:W-:Y:S02]  /*3950*/  FADD.FTZ R6, -R177, R14 ;  /* 0x0000000eb1067221 */ /* 0x000fe40000010100 */
[----:B------:R-:W-:Y:S02]  /*3960*/  FMUL.FTZ R179, R199, R4 ;  /* 0x00000004c7b37220 */ /* 0x000fe40000410000 */
[C---:B------:R-:W-:Y:S02]  /*3970*/  FADD.FTZ R16, -R176.reuse, R16 ;  /* 0x00000010b0107221 */ /* 0x040fe40000010100 */
[----:B------:R-:W-:Y:S02]  /*3980*/  FADD.FTZ R17, -R176, R17 ;  /* 0x00000011b0117221 */ /* 0x000fe40000010100 */
[C---:B------:R-:W-:Y:S02]  /*3990*/  FADD.FTZ R18, -R2.reuse, R18 ;  /* 0x0000001202127221 */ /* 0x040fe40000010100 */
[----:B------:R-:W-:Y:S02]  /*39a0*/  FADD.FTZ R19, -R2, R19 ;  /* 0x0000001302137221 */ /* 0x000fe40000010100 */
[----:B------:R-:W-:Y:S02]  /*39b0*/  FMUL.FTZ R178, R196, R5 ;  /* 0x00000005c4b27220 */ /* 0x000fe40000410000 */
[----:B------:R-:W-:Y:S01]  /*39c0*/  FMUL.FTZ R6, R226, R6 ;  /* 0x00000006e2067220 */ /* 0x000fe20000410000 */
[-C--:B-1----:R-:W-:Y:S08]  /*39d0*/  HMMA.16816.F32 R20, R164, R168.reuse, R20 ;  /* 0x000000a8a414723c */ /* 0x082ff00000001814 */
[C---:B------:R-:W-:Y:S07]  /*39e0*/  HMMA.16816.F32 R24, R172.reuse, R168, R24 ;  /* 0x000000a8ac18723c */ /* 0x040fee0000001818 */
[----:B------:R-:W-:Y:S01]  /*39f0*/  FMUL.FTZ R169, R198, R16 ;  /* 0x00000010c6a97220 */ /* 0x000fe20000410000 */
[-C--:B------:R-:W-:Y:S08]  /*3a00*/  HMMA.16816.F32 R28, R172, R170.reuse, R28 ;  /* 0x000000aaac1c723c */ /* 0x080ff0000000181c */
[----:B------:R-:W-:Y:S01]  /*3a10*/  FADD.FTZ R20, -R176, R20 ;  /* 0x00000014b0147221 */ /* 0x000fe20000010100 */
[----:B------:R-:W-:Y:S04]  /*3a20*/  HMMA.16816.F32 R32, R164, R170, R32 ;  /* 0x000000aaa420723c */ /* 0x000fe80000001820 */
[C---:B------:R-:W-:Y:S02]  /*3a30*/  FADD.FTZ R22, -R2.reuse, R22 ;  /* 0x0000001602167221 */ /* 0x040fe40000010100 */
[----:B------:R-:W-:Y:S02]  /*3a40*/  FADD.FTZ R23, -R2, R23 ;  /* 0x0000001702177221 */ /* 0x000fe40000010100 */
[----:B------:R-:W-:Y:S04]  /*3a50*/  FADD.FTZ R21, -R176, R21 ;  /* 0x00000015b0157221 */ /* 0x000fe80000010100 */
[----:B------:R-:W-:Y:S02]  /*3a60*/  FMUL.FTZ R167, R195, R17 ;  /* 0x00000011c3a77220 */ /* 0x000fe40000410000 */
[----:B------:R-:W-:Y:S02]  /*3a70*/  FMUL.FTZ R172, R193, R20 ;  /* 0x00000014c1ac7220 */ /* 0x000fe40000410000 */
[----:B------:R-:W-:Y:S02]  /*3a80*/  FMUL.FTZ R164, R202, R18 ;  /* 0x00000012caa47220 */ /* 0x000fe40000410000 */
        /* <DEDUP_REMOVED lines=14> */
[----:B------:R-:W-:Y:S02]  /*3b70*/  FMUL.FTZ R9, R228, R8 ;  /* 0x00000008e4097220 */ /* 0x000fe40000410000 */
[C---:B------:R-:W-:Y:S02]  /*3b80*/  FADD.FTZ R23, -R0.reuse, R24 ;  /* 0x0000001800177221 */ /* 0x040fe40000010100 */
[C---:B------:R-:W-:Y:S02]  /*3b90*/  FADD.FTZ R22, -R0.reuse, R25 ;  /* 0x0000001900167221 */ /* 0x040fe40000010100 */
[C---:B------:R-:W-:Y:S02]  /*3ba0*/  FADD.FTZ R25, -R0.reuse, R28 ;  /* 0x0000001c00197221 */ /* 0x040fe40000010100 */
[----:B------:R-:W-:Y:S02]  /*3bb0*/  FADD.FTZ R24, -R0, R29 ;  /* 0x0000001d00187221 */ /* 0x000fe40000010100 */
        /* <DEDUP_REMOVED lines=44> */
.L_x_464:
        /* <DEDUP_REMOVED lines=125> */
[----:B------:R-:W2:Y:S01]  /*4650*/  LDL R176, [R1] ;  /* 0x0000000001b07983 */ /* 0x000ea20000100800 */
[----:B------:R-:W-:Y:S02]  /*4660*/  IMAD.MOV.U32 R5, RZ, RZ, c[0x0][0x370] ;  /* 0x0000dc00ff057624 */ /* 0x000fe400078e00ff */
[----:B------:R-:W-:Y:S02]  /*4670*/  IMAD.MOV.U32 R6, RZ, RZ, c[0x0][0x374] ;  /* 0x0000dd00ff067624 */ /* 0x000fe400078e00ff */
[C---:B------:R-:W-:Y:S05]  /*4680*/  IMAD.U32 R0, R5.reuse, -0x40, RZ ;  /* 0xffffffc005007824 */ /* 0x040fea00078e00ff */
[C---:B------:R-:W-:Y:S04]  /*4690*/  LEA R2, P1, R0.reuse, R234, 0x1 ;  /* 0x000000ea00027211 */ /* 0x040fe800078208ff */
[----:B------:R-:W-:Y:S02]  /*46a0*/  LEA.HI.X.SX32 R0, R0, R235, 0x1, P1 ;  /* 0x000000eb00007211 */ /* 0x000fe400008f0eff */
[----:B------:R-:W-:Y:S03]  /*46b0*/  MOV R234, R2 ;  /* 0x0000000200ea7202 */ /* 0x000fe60000000f00 */
[----:B------:R-:W-:Y:S01]  /*46c0*/  IMAD.MOV.U32 R235, RZ, RZ, R0 ;  /* 0x000000ffffeb7224 */ /* 0x000fe200078e0000 */
[C---:B------:R-:W-:Y:S04]  /*46d0*/  LEA R4, P1, R5.reuse, R234, 0x6 ;  /* 0x000000ea05047211 */ /* 0x040fe800078230ff */
[----:B------:R-:W-:Y:S02]  /*46e0*/  LEA.HI.X R5, R5, R235, R6, 0x6, P1 ;  /* 0x000000eb05057211 */ /* 0x000fe400008f3406 */
[----:B--2---:R-:W-:Y:S05]  /*46f0*/  SHF.L.U32 R0, R176, 0x1, RZ ;  /* 0x00000001b0007819 */ /* 0x004fea00000006ff */
[----:B------:R-:W-:Y:S01]  /*4700*/  @!PT LDS RZ, [RZ] ;  /* 0x00000000fffff984 */ /* 0x000fe20000000800 */
[----:B------:R-:W-:Y:S01]  /*4710*/  @!PT LDS RZ, [RZ] ;  /* 0x00000000fffff984 */ /* 0x000fe20000000800 */
[----:B------:R-:W-:Y:S01]  /*4720*/  @!PT LDS RZ, [RZ] ;  /* 0x00000000fffff984 */ /* 0x000fe20000000800 */
[----:B------:R1:W-:Y:S04]  /*4730*/  LDGSTS.E.BYPASS.LTC128B.128 [R0+0x8000], [R234.64] ;  /* 0x08000000ea007fae */ /* 0x0003e8000b901d62 */
[----:B------:R1:W-:Y:S04]  /*4740*/  LDGSTS.E.BYPASS.LTC128B.128 [R0+0xa000], [R234.64+0x80] ;  /* 0x0a000080ea007fae */ /* 0x0003e8000b901d62 */
[----:B------:R1:W-:Y:S04]  /*4750*/  LDGSTS.E.BYPASS.LTC128B.128 [R0+0x9000], [R4.64] ;  /* 0x0900000004007fae */ /* 0x0003e8000b901d62 */
[----:B------:R1:W-:Y:S04]  /*4760*/  LDGSTS.E.BYPASS.LTC128B.128 [R0+0xb000], [R4.64+0x80] ;  /* 0x0b00008004007fae */ /* 0x0003e8000b901d62 */
[----:B------:R-:W0:Y:S02]  /*4770*/  LDGDEPBAR ;  /* 0x00000000000079af */ /* 0x000e240000000000 */
.L_x_465:
        /* <DEDUP_REMOVED lines=10> */
[----:B------:R-:W-:Y:S02]  /*4820*/  IMAD R188, R188, 0x18, RZ ;  /* 0x00000018bcbc7824 */ /* 0x000fe400078e02ff */
[----:B------:R-:W-:Y:S02]  /*4830*/  IMAD.SHL.U32 R191, R191, 0x20, RZ ;  /* 0x00000020bfbf7824 */ /* 0x000fe400078e00ff */
[----:B------:R-:W3:Y:S01]  /*4840*/  LDSM.16.MT88.4 R164, [R208+0x4000] ;  /* 0x00400000d0a4783b */ /* 0x000ee20000004200 */
[----:B------:R-:W-:Y:S02]  /*4850*/  IMAD.MOV.U32 R190, RZ, RZ, c[0x0][0x22c] ;  /* 0x00008b00ffbe7624 */ /* 0x000fe400078e00ff */
[----:B------:R-:W-:Y:S02]  /*4860*/  IMAD.MOV.U32 R189, RZ, RZ, c[0x0][0x22c] ;  /* 0x00008b00ffbd7624 */ /* 0x000fe400078e00ff */
[----:B------:R-:W4:Y:S01]  /*4870*/  LDL R2, [R1+0x14] ;  /* 0x0000140001027983 */ /* 0x000f220000100800 */
[----:B------:R-:W-:Y:S02]  /*4880*/  IMAD R190, R190, c[0x0][0x1c0], RZ ;  /* 0x00007000bebe7a24 */ /* 0x000fe400078e02ff */
[----:B------:R-:W-:Y:S02]  /*4890*/  IMAD R189, R189, c[0x0][0x1c0], RZ ;  /* 0x00007000bdbd7a24 */ /* 0x000fe400078e02ff */
[----:B------:R-:W-:Y:S01]  /*48a0*/  LDSM.16.M88.4 R168, [R3+0x1c000] ;  /* 0x01c0000003a8783b */ /* 0x000fe20000000200 */
[----:B------:R-:W-:Y:S02]  /*48b0*/  IMAD R190, R190, 0x28, RZ ;  /* 0x00000028bebe7824 */ /* 0x000fe400078e02ff */
[----:B------:R-:W-:Y:S02]  /*48c0*/  IMAD R189, R189, 0x38, RZ ;  /* 0x00000038bdbd7824 */ /* 0x000fe400078e02ff */
[----:B-1----:R-:W4:Y:S05]  /*48d0*/  LDL R0, [R1+0x18] ;  /* 0x0000180001007983 */ /* 0x002f2a0000100800 */
[----:B------:R-:W1:Y:S05]  /*48e0*/  LDSM.16.MT88.4 R172, [R208+0x800] ;  /* 0x00080000d0ac783b */ /* 0x000e6a0000004200 */
[----:B------:R-:W1:Y:S01]  /*48f0*/  LDSM.16.M88.4 R176, [R3+0x1d000] ;  /* 0x01d0000003b0783b */ /* 0x000e620000000200 */
[-C--:B--2---:R-:W-:Y:S04]  /*4900*/  HMMA.16816.F32 R4, R32, R16.reuse, RZ ;  /* 0x000000102004723c */ /* 0x084fe800000018ff */
[----:B------:R-:W2:Y:S04]  /*4910*/  LDSM.16.MT88.4 R180, [R208+0x4800] ;  /* 0x00480000d0b4783b */ /* 0x000ea80000004200 */
        /* <DEDUP_REMOVED lines=68> */
[-C--:B-1----:R-:W-:Y:S03]  /*4d60*/  HMMA.16816.F32 R4, R168, R176.reuse, R4 ;  /* 0x000000b0a804723c */ /* 0x082fe60000001804 */
[----:B------:R-:W-:Y:S05]  /*4d70*/  LDSM.16.M88.4 R184, [R184+0x1f000] ;  /* 0x01f00000b8b8783b */ /* 0x000fea0000000200 */
[C---:B--2---:R-:W-:Y:S08]  /*4d80*/  HMMA.16816.F32 R8, R180.reuse, R176, R8 ;  /* 0x000000b0b408723c */ /* 0x044ff00000001808 */
[-C--:B------:R-:W-:Y:S08]  /*4d90*/  HMMA.16816.F32 R12, R180, R178.reuse, R12 ;  /* 0x000000b2b40c723c */ /* 0x080ff0000000180c */
[C---:B------:R-:W-:Y:S01]  /*4da0*/  HMMA.16816.F32 R16, R168.reuse, R178, R16 ;  /* 0x000000b2a810723c */ /* 0x040fe20000001810 */
[----:B------:R-:W1:Y:S07]  /*4db0*/  LDSM.16.MT88.4 R176, [R208+0x3800] ;  /* 0x00380000d0b0783b */ /* 0x000e6e0000004200 */
[-C--:B---3--:R-:W-:Y:S08]  /*4dc0*/  HMMA.16816.F32 R20, R168, R164.reuse, R20 ;  /* 0x000000a4a814723c */ /* 0x088ff00000001814 */
[C---:B------:R-:W-:Y:S07]  /*4dd0*/  HMMA.16816.F32 R24, R180.reuse, R164, R24 ;  /* 0x000000a4b418723c */ /* 0x040fee0000001818 */
[----:B----4-:R-:W-:Y:S01]  /*4de0*/  @P0 IADD3 R164, P1, R2, UR4, RZ ;  /* 0x0000000402a40c10 */ /* 0x010fe2000ff3e0ff */
[-C--:B------:R-:W-:Y:S01]  /*4df0*/  HMMA.16816.F32 R28, R180, R166.reuse, R28 ;  /* 0x000000a6b41c723c */ /* 0x080fe2000000181c */
[----:B------:R-:W2:Y:S01]  /*4e00*/  LDSM.16.MT88.4 R180, [R208+0x7800] ;  /* 0x00780000d0b4783b */ /* 0x000ea20000004200 */
[----:B------:R-:W-:Y:S02]  /*4e10*/  @UP2 UIADD3 UR4, UP1, UR4, -0x100, URZ ;  /* 0xffffff0004042890 */ /* 0x000fe4000ff3e03f */
[----:B------:R-:W-:Y:S01]  /*4e20*/  @P0 IADD3.X R165, R0, UR5, RZ, P1, !PT ;  /* 0x0000000500a50c10 */ /* 0x000fe20008ffe4ff */
[----:B------:R-:W-:Y:S01]  /*4e30*/  IMAD.MOV.U32 R0, RZ, RZ, c[0x0][0x22c] ;  /* 0x00008b00ff007624 */ /* 0x000fe200078e00ff */
[CC--:B------:R-:W-:Y:S01]  /*4e40*/  LEA R2, P1, R240.reuse, R224.reuse, 0x2 ;  /* 0x000000e0f0027211 */ /* 0x0c0fe200078210ff */
[----:B------:R-:W-:Y:S01]  /*4e50*/  @UP2 UIADD3.X UR5, UR5, -0x1, URZ, UP1, !UPT ;  /* 0xffffffff05052890 */ /* 0x000fe20008ffe43f */
[----:B------:R-:W-:Y:S01]  /*4e60*/  HMMA.16816.F32 R32, R168, R166, R32 ;  /* 0x000000a6a820723c */ /* 0x000fe20000001820 */
[----:B------:R3:W5:Y:S03]  /*4e70*/  @P0 LDG.E R244, [R164.64] ;  /* 0x00000022a4f40981 */ /* 0x000766000c1e1900 */
[-C--:B------:R-:W-:Y:S01]  /*4e80*/  LEA.HI.X.SX32 R3, R240, R225.reuse, 0x2, P1 ;  /* 0x000000e1f0037211 */ /* 0x080fe200008f16ff */
[----:B------:R-:W-:Y:S01]  /*4e90*/  IMAD R0, R0, c[0x0][0x1c0], RZ ;  /* 0x0000700000007a24 */ /* 0x000fe200078e02ff */
[----:B------:R3:W5:Y:S01]  /*4ea0*/  @P0 LDG.E R243, [R164.64+0x20] ;  /* 0x00002022a4f30981 */ /* 0x000762000c1e1900 */
[-C--:B------:R-:W-:Y:S01]  /*4eb0*/  LEA R168, P1, R188, R224.reuse, 0x2 ;  /* 0x000000e0bca87211 */ /* 0x080fe200078210ff */
[-C--:B-1----:R-:W-:Y:S03]  /*4ec0*/  HMMA.16816.F32 R4, R172, R176.reuse, R4 ;  /* 0x000000b0ac04723c */ /* 0x082fe60000001804 */
[----:B------:R3:W5:Y:S02]  /*4ed0*/  @P0 LDG.E R242, [R164.64+0x80] ;  /* 0x00008022a4f20981 */ /* 0x000764000c1e1900 */
[----:B------:R-:W-:Y:S01]  /*4ee0*/  IMAD.SHL.U32 R0, R0, 0x10, RZ ;  /* 0x0000001000007824 */ /* 0x000fe200078e00ff */
[-C--:B------:R-:W-:Y:S02]  /*4ef0*/  LEA.HI.X.SX32 R169, R188, R225.reuse, 0x2, P1 ;  /* 0x000000e1bca97211 */ /* 0x080fe400008f16ff */
[----:B------:R3:W5:Y:S01]  /*4f00*/  @P0 LDG.E R241, [R164.64+0xa0] ;  /* 0x0000a022a4f10981 */ /* 0x000762000c1e1900 */
[C---:B------:R-:W-:Y:S03]  /*4f10*/  HMMA.16816.F32 R8, R184.reuse, R176, R8 ;  /* 0x000000b0b808723c */ /* 0x040fe60000001808 */
[----:B------:R-:W-:Y:S01]  /*4f20*/  IMAD.MOV.U32 R188, RZ, RZ, c[0x0][0x22c] ;  /* 0x00008b00ffbc7624 */ /* 0x000fe200078e00ff */
[-C--:B------:R-:W-:Y:S03]  /*4f30*/  LEA R170, P0, R0, R224.reuse, 0x2 ;  /* 0x000000e000aa7211 */ /* 0x080fe600078010ff */
[----:B------:R-:W-:Y:S01]  /*4f40*/  IMAD R188, R188, c[0x0][0x1c0], RZ ;  /* 0x00007000bcbc7a24 */ /* 0x000fe200078e02ff */
[-C--:B------:R-:W-:Y:S04]  /*4f50*/  HMMA.16816.F32 R12, R184, R178.reuse, R12 ;  /* 0x000000b2b80c723c */ /* 0x080fe8000000180c */
[-C--:B------:R-:W-:Y:S01]  /*4f60*/  LEA.HI.X.SX32 R171, R0, R225.reuse, 0x2, P0 ;  /* 0x000000e100ab7211 */ /* 0x080fe200000f16ff */
[----:B------:R-:W-:Y:S01]  /*4f70*/  IMAD R188, R188, 0x30, RZ ;  /* 0x00000030bcbc7824 */ /* 0x000fe200078e02ff */
[CC--:B------:R-:W-:Y:S01]  /*4f80*/  LEA R166, P0, R191.reuse, R224.reuse, 0x2 ;  /* 0x000000e0bfa67211 */ /* 0x0c0fe200078010ff */
[----:B------:R1:W-:Y:S01]  /*4f90*/  RED.E.ADD.F32.FTZ.RN.STRONG.GPU [R224.64], R4 ;  /* 0x00000004e000798e */ /* 0x0003e2000c10e7a2 */
[C---:B------:R-:W-:Y:S04]  /*4fa0*/  HMMA.16816.F32 R16, R172.reuse, R178, R16 ;  /* 0x000000b2ac10723c */ /* 0x040fe80000001810 */
[----:B------:R4:W-:Y:S01]  /*4fb0*/  RED.E.ADD.F32.FTZ.RN.STRONG.GPU [R2.64], R5 ;  /* 0x000000050200798e */ /* 0x0009e2000c10e7a2 */
[-C--:B------:R-:W-:Y:S03]  /*4fc0*/  LEA.HI.X.SX32 R167, R191, R225.reuse, 0x2, P0 ;  /* 0x000000e1bfa77211 */ /* 0x080fe600000f16ff */
[-C--:B--2---:R-:W-:Y:S01]  /*4fd0*/  HMMA.16816.F32 R20, R172, R180.reuse, R20 ;  /* 0x000000b4ac14723c */ /* 0x084fe20000001814 */
[----:B------:R2:W-:Y:S03]  /*4fe0*/  RED.E.ADD.F32.FTZ.RN.STRONG.GPU [R170.64], R6 ;  /* 0x00000006aa00798e */ /* 0x0005e6000c10e7a2 */
[CC--:B---3--:R-:W-:Y:S02]  /*4ff0*/  LEA R164, P2, R190.reuse, R224.reuse, 0x2 ;  /* 0x000000e0bea47211 */ /* 0x0c8fe400078410ff */
[----:B------:R3:W-:Y:S02]  /*5000*/  RED.E.ADD.F32.FTZ.RN.STRONG.GPU [R168.64], R7 ;  /* 0x00000007a800798e */ /* 0x0007e4000c10e7a2 */
[C---:B------:R-:W-:Y:S03]  /*5010*/  HMMA.16816.F32 R24, R184.reuse, R180, R24 ;  /* 0x000000b4b818723c */ /* 0x040fe60000001818 */
[----:B------:R3:W-:Y:S01]  /*5020*/  RED.E.ADD.F32.FTZ.RN.STRONG.GPU [R166.64], R8 ;  /* 0x00000008a600798e */ /* 0x0007e2000c10e7a2 */
[-C--:B------:R-:W-:Y:S04]  /*5030*/  LEA.HI.X.SX32 R165, R190, R225.reuse, 0x2, P2 ;  /* 0x000000e1bea57211 */ /* 0x080fe800010f16ff */
[-C--:B------:R-:W-:Y:S01]  /*5040*/  HMMA.16816.F32 R28, R184, R182.reuse, R28 ;  /* 0x000000b6b81c723c */ /* 0x080fe2000000181c */
[----:B------:R3:W-:Y:S03]  /*5050*/  RED.E.ADD.F32.FTZ.RN.STRONG.GPU [R164.64], R9 ;  /* 0x00000009a400798e */ /* 0x0007e6000c10e7a2 */
[CC--:B-1----:R-:W-:Y:S04]  /*5060*/  LEA R4, P1, R188.reuse, R224.reuse, 0x2 ;  /* 0x000000e0bc047211 */ /* 0x0c2fe800078210ff */
[----:B------:R-:W-:Y:S04]  /*5070*/  HMMA.16816.F32 R32, R172, R182, R32 ;  /* 0x000000b6ac20723c */ /* 0x000fe80000001820 */
[-C--:B----4-:R-:W-:Y:S01]  /*5080*/  LEA.HI.X.SX32 R5, R188, R225.reuse, 0x2, P1 ;  /* 0x000000e1bc057211 */ /* 0x090fe200008f16ff */
[----:B------:R-:W-:Y:S01]  /*5090*/  IMAD.MOV.U32 R188, RZ, RZ, c[0x0][0x22c] ;  /* 0x00008b00ffbc7624 */ /* 0x000fe200078e00ff */
[CC--:B--2---:R-:W-:Y:S03]  /*50a0*/  LEA R6, P0, R189.reuse, R224.reuse, 0x2 ;  /* 0x000000e0bd067211 */ /* 0x0c4fe600078010ff */
[----:B------:R1:W-:Y:S03]  /*50b0*/  RED.E.ADD.F32.FTZ.RN.STRONG.GPU [R4.64], R10 ;  /* 0x0000000a0400798e */ /* 0x0003e6000c10e7a2 */
[----:B------:R-:W-:Y:S01]  /*50c0*/  IMAD R188, R188, c[0x0][0x1c0], RZ ;  /* 0x00007000bcbc7a24 */ /* 0x000fe200078e02ff */
[-C--:B---3--:R-:W-:Y:S02]  /*50d0*/  LEA.HI.X.SX32 R7, R189, R225.reuse, 0x2, P0 ;  /* 0x000000e1bd077211 */ /* 0x088fe400000f16ff */
[-C--:B------:R-:W-:Y:S01]  /*50e0*/  LEA R8, P2, R250, R224.reuse, 0x2 ;  /* 0x000000e0fa087211 */ /* 0x080fe200078410ff */
[----:B------:R-:W-:Y:S02]  /*50f0*/  IMAD.SHL.U32 R188, R188, 0x10, RZ ;  /* 0x00000010bcbc7824 */ /* 0x000fe400078e00ff */
[----:B------:R2:W-:Y:S01]  /*5100*/  RED.E.ADD.F32.FTZ.RN.STRONG.GPU [R6.64], R11 ;  /* 0x0000000b0600798e */ /* 0x0005e2000c10e7a2 */
[-C--:B------:R-:W-:Y:S02]  /*5110*/  LEA.HI.X.SX32 R9, R250, R225.reuse, 0x2, P2 ;  /* 0x000000e1fa097211 */ /* 0x080fe400010f16ff */
[C---:B------:R-:W-:Y:S02]  /*5120*/  IADD3 R178, R188.reuse, 0x20, RZ ;  /* 0x00000020bcb27810 */ /* 0x040fe40007ffe0ff */
[----:B------:R-:W-:Y:S01]  /*5130*/  RED.E.ADD.F32.FTZ.RN.STRONG.GPU [R224.64+0x80], R16 ;  /* 0x00008010e000798e */ /* 0x000fe2000c10e7a2 */
[C---:B------:R-:W-:Y:S02]  /*5140*/  IADD3 R176, R188.reuse, 0x20, RZ ;  /* 0x00000020bcb07810 */ /* 0x040fe40007ffe0ff */
[----:B------:R-:W-:Y:S01]  /*5150*/  IADD3 R177, R188, 0x20, RZ ;  /* 0x00000020bcb17810 */ /* 0x000fe20007ffe0ff */
[----:B------:R-:W-:Y:S01]  /*5160*/  IMAD.MOV.U32 R188, RZ, RZ, c[0x0][0x22c] ;  /* 0x00008b00ffbc7624 */ /* 0x000fe200078e00ff */
[----:B------:R3:W-:Y:S01]  /*5170*/  RED.E.ADD.F32.FTZ.RN.STRONG.GPU [R2.64+0x80], R17 ;  /* 0x000080110200798e */ /* 0x0007e2000c10e7a2 */
[C---:B------:R-:W-:Y:S02]  /*5180*/  IMAD.IADD R176, R240.reuse, 0x1, R176 ;  /* 0x00000001f0b07824 */ /* 0x040fe400078e02b0 */
[----:B------:R-:W-:Y:S02]  /*5190*/  IMAD.IADD R177, R240, 0x1, R177 ;  /* 0x00000001f0b17824 */ /* 0x000fe400078e02b1 */
[----:B------:R-:W-:Y:S02]  /*51a0*/  IMAD R188, R188, c[0x0][0x1c0], RZ ;  /* 0x00007000bcbc7a24 */ /* 0x000fe400078e02ff */
[----:B------:R-:W-:Y:S01]  /*51b0*/  IMAD.IADD R177, R240, 0x1, R177 ;  /* 0x00000001f0b17824 */ /* 0x000fe200078e02b1 */
[-C--:B-1----:R-:W-:Y:S01]  /*51c0*/  LEA R4, P0, R178, R224.reuse, 0x2 ;  /* 0x000000e0b2047211 */ /* 0x082fe200078010ff */
[----:B------:R-:W-:Y:S03]  /*51d0*/  IMAD.SHL.U32 R188, R188, 0x10, RZ ;  /* 0x00000010bcbc7824 */ /* 0x000fe600078e00ff */
[-C--:B------:R-:W-:Y:S02]  /*51e0*/  LEA.HI.X.SX32 R5, R178, R225.reuse, 0x2, P0 ;  /* 0x000000e1b2057211 */ /* 0x080fe400000f16ff */
[CC--:B------:R-:W-:Y:S02]  /*51f0*/  LEA R10, P0, R177.reuse, R224.reuse, 0x2 ;  /* 0x000000e0b10a7211 */ /* 0x0c0fe400078010ff */
[----:B------:R-:W-:Y:S01]  /*5200*/  IADD3 R171, R188, 0x40, RZ ;  /* 0x00000040bcab7810 */ /* 0x000fe20007ffe0ff */
[----:B------:R1:W-:Y:S01]  /*5210*/  RED.E.ADD.F32.FTZ.RN.STRONG.GPU [R4.64], R18 ;  /* 0x000000120400798e */ /* 0x0003e2000c10e7a2 */
[CC--:B--2---:R-:W-:Y:S02]  /*5220*/  LEA R6, P1, R176.reuse, R224.reuse, 0x2 ;  /* 0x000000e0b0067211 */ /* 0x0c4fe400078210ff */
[-C--:B------:R-:W-:Y:S02]  /*5230*/  LEA.HI.X.SX32 R11, R177, R225.reuse, 0x2, P0 ;  /* 0x000000e1b10b7211 */ /* 0x080fe400000f16ff */
[-C--:B------:R-:W-:Y:S01]  /*5240*/  LEA.HI.X.SX32 R7, R176, R225.reuse, 0x2, P1 ;  /* 0x000000e1b0077211 */ /* 0x080fe200008f16ff */
[----:B------:R-:W-:Y:S01]  /*5250*/  IMAD.IADD R176, R240, 0x1, R249 ;  /* 0x00000001f0b07824 */ /* 0x000fe200078e02f9 */
[C---:B------:R-:W-:Y:S02]  /*5260*/  IADD3 R170, R188.reuse, 0x40, RZ ;  /* 0x00000040bcaa7810 */ /* 0x040fe40007ffe0ff */
[----:B------:R-:W-:Y:S01]  /*5270*/  IADD3 R168, R188, 0x40, RZ ;  /* 0x00000040bca87810 */ /* 0x000fe20007ffe0ff */
[----:B------:R2:W-:Y:S01]  /*5280*/  RED.E.ADD.F32.FTZ.RN.STRONG.GPU [R6.64], R19 ;  /* 0x000000130600798e */ /* 0x0005e2000c10e7a2 */
[----:B---3--:R-:W-:Y:S01]  /*5290*/  IADD3 R17, R0, 0x60, RZ ;  /* 0x0000006000117810 */ /* 0x008fe20007ffe0ff */
[----:B------:R-:W-:Y:S01]  /*52a0*/  IMAD.IADD R170, R240, 0x1, R170 ;  /* 0x00000001f0aa7824 */ /* 0x000fe200078e02aa */
[----:B------:R-:W-:Y:S01]  /*52b0*/  IADD3 R16, R0, 0x60, RZ ;  /* 0x0000006000107810 */ /* 0x000fe20007ffe0ff */
[----:B------:R-:W-:Y:S01]  /*52c0*/  IMAD.IADD R168, R240, 0x1, R168 ;  /* 0x00000001f0a87824 */ /* 0x000fe200078e02a8 */
[----:B------:R-:W-:Y:S01]  /*52d0*/  RED.E.ADD.F32.FTZ.RN.STRONG.GPU [R10.64], R12 ;  /* 0x0000000c0a00798e */ /* 0x000fe2000c10e7a2 */
[----:B------:R-:W-:Y:S02]  /*52e0*/  IADD3 R0, R0, 0x60, RZ ;  /* 0x0000006000007810 */ /* 0x000fe40007ffe0ff */
[C---:B------:R-:W-:Y:S02]  /*52f0*/  IMAD.IADD R168, R240.reuse, 0x1, R168 ;  /* 0x00000001f0a87824 */ /* 0x040fe400078e02a8 */
[----:B------:R3:W-:Y:S01]  /*5300*/  RED.E.ADD.F32.FTZ.RN.STRONG.GPU [R8.64], R13 ;  /* 0x0000000d0800798e */ /* 0x0007e2000c10e7a2 */
[C---:B------:R-:W-:Y:S02]  /*5310*/  IMAD.IADD R16, R240.reuse, 0x1, R16 ;  /* 0x00000001f0107824 */ /* 0x040fe400078e0210 */
[C---:B------:R-:W-:Y:S01]  /*5320*/  IMAD.IADD R0, R240.reuse, 0x1, R0 ;  /* 0x00000001f0007824 */ /* 0x040fe200078e0200 */
[CC--:B-1----:R-:W-:Y:S03]  /*5330*/  LEA R4, P1, R249.reuse, R224.reuse, 0x2 ;  /* 0x000000e0f9047211 */ /* 0x0c2fe600078210ff */
[----:B------:R-:W-:Y:S01]  /*5340*/  IMAD.IADD R0, R240, 0x1, R0 ;  /* 0x00000001f0007824 */ /* 0x000fe200078e0200 */
[-C--:B------:R-:W-:Y:S05]  /*5350*/  LEA.HI.X.SX32 R5, R249, R225.reuse, 0x2, P1 ;  /* 0x000000e1f9057211 */ /* 0x080fea00008f16ff */
[----:B------:R1:W-:Y:S01]  /*5360*/  RED.E.ADD.F32.FTZ.RN.STRONG.GPU [R4.64], R14 ;  /* 0x0000000e0400798e */ /* 0x0003e2000c10e7a2 */
[CC--:B--2---:R-:W-:Y:S04]  /*5370*/  LEA R6, P0, R176.reuse, R224.reuse, 0x2 ;  /* 0x000000e0b0067211 */ /* 0x0c4fe800078010ff */
[-C--:B------:R-:W-:Y:S05]  /*5380*/  LEA.HI.X.SX32 R7, R176, R225.reuse, 0x2, P0 ;  /* 0x000000e1b0077211 */ /* 0x080fea00000f16ff */
[----:B------:R2:W-:Y:S01]  /*5390*/  RED.E.ADD.F32.FTZ.RN.STRONG.GPU [R6.64], R15 ;  /* 0x0000000f0600798e */ /* 0x0005e2000c10e7a2 */
[CC--:B---3--:R-:W-:Y:S04]  /*53a0*/  LEA R8, P2, R248.reuse, R224.reuse, 0x2 ;  /* 0x000000e0f8087211 */ /* 0x0c8fe800078410ff */
[----:B------:R-:W-:Y:S01]  /*53b0*/  RED.E.ADD.F32.FTZ.RN.STRONG.GPU [R224.64+0x100], R20 ;  /* 0x00010014e000798e */ /* 0x000fe2000c10e7a2 */
[-C--:B------:R-:W-:Y:S04]  /*53c0*/  LEA.HI.X.SX32 R9, R248, R225.reuse, 0x2, P2 ;  /* 0x000000e1f8097211 */ /* 0x080fe800010f16ff */
[----:B------:R-:W-:Y:S05]  /*53d0*/  RED.E.ADD.F32.FTZ.RN.STRONG.GPU [R2.64+0x100], R21 ;  /* 0x000100150200798e */ /* 0x000fea000c10e7a2 */
[----:B------:R-:W-:Y:S01]  /*53e0*/  LDSM.16.MT88.4 R12, [R209+0x1e000] ;  /* 0x01e00000d10c783b */ /* 0x000fe20000004200 */
[CC--:B-1----:R-:W-:Y:S04]  /*53f0*/  LEA R4, P0, R171.reuse, R224.reuse, 0x2 ;  /* 0x000000e0ab047211 */ /* 0x0c2fe800078010ff */
[-C--:B------:R-:W-:Y:S02]  /*5400*/  LEA.HI.X.SX32 R5, R171, R225.reuse, 0x2, P0 ;  /* 0x000000e1ab057211 */ /* 0x080fe400000f16ff */
[-C--:B------:R-:W-:Y:S03]  /*5410*/  LEA R10, P0, R168, R224.reuse, 0x2 ;  /* 0x000000e0a80a7211 */ /* 0x080fe600078010ff */
[----:B------:R1:W-:Y:S01]  /*5420*/  RED.E.ADD.F32.FTZ.RN.STRONG.GPU [R4.64], R22 ;  /* 0x000000160400798e */ /* 0x0003e2000c10e7a2 */
[-C--:B--2---:R-:W-:Y:S02]  /*5430*/  LEA R6, P1, R170, R224.reuse, 0x2 ;  /* 0x000000e0aa067211 */ /* 0x084fe400078210ff */
[-C--:B------:R-:W-:Y:S02]  /*5440*/  LEA.HI.X.SX32 R11, R168, R225.reuse, 0x2, P0 ;  /* 0x000000e1a80b7211 */ /* 0x080fe400000f16ff */
[-C--:B------:R-:W-:Y:S02]  /*5450*/  LEA.HI.X.SX32 R7, R170, R225.reuse, 0x2, P1 ;  /* 0x000000e1aa077211 */ /* 0x080fe400008f16ff */
[----:B------:R-:W-:Y:S05]  /*5460*/  LDSM.16.MT88.4 R168, [R210+0x2800] ;  /* 0x00280000d2a8783b */ /* 0x000fea0000004200 */
[----:B------:R2:W-:Y:S05]  /*5470*/  RED.E.ADD.F32.FTZ.RN.STRONG.GPU [R6.64], R23 ;  /* 0x000000170600798e */ /* 0x0005ea000c10e7a2 */
[----:B------:R3:W-:Y:S05]  /*5480*/  RED.E.ADD.F32.FTZ.RN.STRONG.GPU [R10.64], R24 ;  /* 0x000000180a00798e */ /* 0x0007ea000c10e7a2 */
[----:B------:R4:W-:Y:S01]  /*5490*/  RED.E.ADD.F32.FTZ.RN.STRONG.GPU [R8.64], R25 ;  /* 0x000000190800798e */ /* 0x0009e2000c10e7a2 */
[CC--:B-1----:R-:W-:Y:S04]  /*54a0*/  LEA R4, P1, R247.reuse, R224.reuse, 0x2 ;  /* 0x000000e0f7047211 */ /* 0x0c2fe800078210ff */
[----:B------:R-:W-:Y:S01]  /*54b0*/  LDSM.16.MT88.4 R20, [R210+0x2000] ;  /* 0x00200000d214783b */ /* 0x000fe20000004200 */
[-C--:B------:R-:W-:Y:S05]  /*54c0*/  LEA.HI.X.SX32 R5, R247, R225.reuse, 0x2, P1 ;  /* 0x000000e1f7057211 */ /* 0x080fea00008f16ff */
[----:B------:R1:W-:Y:S01]  /*54d0*/  RED.E.ADD.F32.FTZ.RN.STRONG.GPU [R4.64], R26 ;  /* 0x0000001a0400798e */ /* 0x0003e2000c10e7a2 */
[CC--:B--2---:R-:W-:Y:S04]  /*54e0*/  LEA R6, P0, R252.reuse, R224.reuse, 0x2 ;  /* 0x000000e0fc067211 */ /* 0x0c4fe800078010ff */
[-C--:B------:R-:W-:Y:S02]  /*54f0*/  LEA.HI.X.SX32 R7, R252, R225.reuse, 0x2, P0 ;  /* 0x000000e1fc077211 */ /* 0x080fe400000f16ff */
[CC--:B---3--:R-:W-:Y:S03]  /*5500*/  LEA R10, P0, R16.reuse, R224.reuse, 0x2 ;  /* 0x000000e0100a7211 */ /* 0x0c8fe600078010ff */
[----:B------:R2:W-:Y:S01]  /*5510*/  RED.E.ADD.F32.FTZ.RN.STRONG.GPU [R6.64], R27 ;  /* 0x0000001b0600798e */ /* 0x0005e2000c10e7a2 */
[-C--:B------:R-:W-:Y:S02]  /*5520*/  LEA.HI.X.SX32 R11, R16, R225.reuse, 0x2, P0 ;  /* 0x000000e1100b7211 */ /* 0x080fe400000f16ff */
[CC--:B----4-:R-:W-:Y:S02]  /*5530*/  LEA R8, P3, R0.reuse, R224.reuse, 0x2 ;  /* 0x000000e000087211 */ /* 0x0d0fe400078610ff */
[----:B------:R-:W-:Y:S02]  /*5540*/  RED.E.ADD.F32.FTZ.RN.STRONG.GPU [R224.64+0x180], R32 ;  /* 0x00018020e000798e */ /* 0x000fe4000c10e7a2 */
[-C--:B------:R-:W-:Y:S01]  /*5550*/  LEA.HI.X.SX32 R9, R0, R225.reuse, 0x2, P3 ;  /* 0x000000e100097211 */ /* 0x080fe200018f16ff */
[----:B------:R-:W-:Y:S02]  /*5560*/  IMAD.IADD R0, R214, 0x1, R210 ;  /* 0x00000001d6007824 */ /* 0x000fe400078e02d2 */
[----:B------:R3:W-:Y:S01]  /*5570*/  RED.E.ADD.F32.FTZ.RN.STRONG.GPU [R2.64+0x180], R33 ;  /* 0x000180210200798e */ /* 0x0007e2000c10e7a2 */
[CC--:B-1----:R-:W-:Y:S04]  /*5580*/  LEA R4, P1, R17.reuse, R224.reuse, 0x2 ;  /* 0x000000e011047211 */ /* 0x0c2fe800078210ff */
[----:B------:R-:W-:Y:S01]  /*5590*/  LDSM.16.MT88.4 R24, [R0+0x2000] ;  /* 0x002000000018783b */ /* 0x000fe20000004200 */
[-C--:B------:R-:W-:Y:S04]  /*55a0*/  LEA.HI.X.SX32 R5, R17, R225.reuse, 0x2, P1 ;  /* 0x000000e111057211 */ /* 0x080fe800008f16ff */
[----:B------:R-:W-:Y:S05]  /*55b0*/  LDSM.16.MT88.4 R16, [R0] ;  /* 0x000000000010783b */ /* 0x000fea0000004200 */
[----:B------:R1:W-:Y:S01]  /*55c0*/  RED.E.ADD.F32.FTZ.RN.STRONG.GPU [R4.64], R34 ;  /* 0x000000220400798e */ /* 0x0003e2000c10e7a2 */
[CC--:B--2---:R-:W-:Y:S04]  /*55d0*/  LEA R6, P2, R246.reuse, R224.reuse, 0x2 ;  /* 0x000000e0f6067211 */ /* 0x0c4fe800078410ff */
[----:B------:R-:W-:Y:S01]  /*55e0*/  RED.E.ADD.F32.FTZ.RN.STRONG.GPU [R10.64], R35 ;  /* 0x000000230a00798e */ /* 0x000fe2000c10e7a2 */
[-C--:B------:R-:W-:Y:S04]  /*55f0*/  LEA.HI.X.SX32 R7, R246, R225.reuse, 0x2, P2 ;  /* 0x000000e1f6077211 */ /* 0x080fe800010f16ff */
[----:B------:R-:W-:Y:S01]  /*5600*/  RED.E.ADD.F32.FTZ.RN.STRONG.GPU [R8.64], R28 ;  /* 0x0000001c0800798e */ /* 0x000fe2000c10e7a2 */
[CC--:B---3--:R-:W-:Y:S04]  /*5610*/  LEA R2, P0, R251.reuse, R224.reuse, 0x2 ;  /* 0x000000e0fb027211 */ /* 0x0c8fe800078010ff */
[----:B------:R-:W-:Y:S01]  /*5620*/  RED.E.ADD.F32.FTZ.RN.STRONG.GPU [R6.64], R29 ;  /* 0x0000001d0600798e */ /* 0x000fe2000c10e7a2 */
[-C--:B------:R-:W-:Y:S02]  /*5630*/  LEA.HI.X.SX32 R3, R251, R225.reuse, 0x2, P0 ;  /* 0x000000e1fb037211 */ /* 0x080fe400000f16ff */
[----:B------:R-:W-:Y:S01]  /*5640*/  PLOP3.LUT P0, PT, PT, PT, UP0, 0x80, 0x0 ;  /* 0x000000000000781c */ /* 0x000fe20003f0f008 */
[----:B------:R-:W-:Y:S01]  /*5650*/  @UP2 UIADD3 UR8, UP0, UR8, -0x100, URZ ;  /* 0xffffff0008082890 */ /* 0x000fe2000ff1e03f */
[----:B------:R-:W-:Y:S03]  /*5660*/  LDSM.16.MT88.4 R8, [R210] ;  /* 0x00000000d208783b */ /* 0x000fe60000004200 */
[----:B------:R-:W-:Y:S02]  /*5670*/  @UP2 UIADD3.X UR7, UR7, -0x1, URZ, UP0, !UPT ;  /* 0xffffffff07072890 */ /* 0x000fe400087fe43f */
[----:B------:R-:W-:Y:S01]  /*5680*/  LDSM.16.MT88.4 R32, [R209+0x1e800] ;  /* 0x01e80000d120783b */ /* 0x000fe20000004200 */
[C---:B-1----:R-:W-:Y:S04]  /*5690*/  LEA R4, P1, R245.reuse, R224, 0x2 ;  /* 0x000000e0f5047211 */ /* 0x042fe800078210ff */
[----:B------:R-:W-:Y:S01]  /*56a0*/  LDSM.16.MT88.4 R164, [R0+0x800] ;  /* 0x0008000000a4783b */ /* 0x000fe20000004200 */
[----:B------:R-:W-:Y:S02]  /*56b0*/  LEA.HI.X.SX32 R5, R245, R225, 0x2, P1 ;  /* 0x000000e1f5057211 */ /* 0x000fe400008f16ff */
[----:B------:R-:W-:Y:S01]  /*56c0*/  ISETP.LT.AND P1, PT, RZ, UR45, PT ;  /* 0x0000002dff007c0c */ /* 0x000fe2000bf21270 */
[----:B------:R-:W-:Y:S01]  /*56d0*/  UMOV UR45, UR6 ;  /* 0x00000006002d7c82 */ /* 0x000fe20008000000 */
[----:B------:R-:W-:Y:S05]  /*56e0*/  LDSM.16.MT88.4 R172, [R0+0x2800] ;  /* 0x0028000000ac783b */ /* 0x000fea0000004200 */
[----:B------:R-:W-:Y:S05]  /*56f0*/  RED.E.ADD.F32.FTZ.RN.STRONG.GPU [R4.64], R30 ;  /* 0x0000001e0400798e */ /* 0x000fea000c10e7a2 */
[----:B------:R-:W1:Y:S05]  /*5700*/  LDSM.16.MT88.4 R4, [R209+0x1c000] ;  /* 0x01c00000d104783b */ /* 0x000e6a0000004200 */
        /* <DEDUP_REMOVED lines=83> */
.L_x_463:
[----:B------:R-:W2:Y:S04]  /*5c40*/  LDL R166, [R1+0xc] ;  /* 0x00000c0001a67983 */ /* 0x000ea80000100800 */
[----:B------:R-:W3:Y:S04]  /*5c50*/  LDL R165, [R1+0x20] ;  /* 0x0000200001a57983 */ /* 0x000ee80000100800 */
[----:B------:R-:W4:Y:S01]  /*5c60*/  LDL R167, [R1+0x38] ;  /* 0x0000380001a77983 */ /* 0x000f220000100800 */
[----:B------:R-:W-:-:S02]  /*5c70*/  F2FP.PACK_AB R42, R43, R42 ;  /* 0x0000002a2b2a723e */ /* 0x000fc400000000ff */
[----:B------:R-:W-:Y:S01]  /*5c80*/  F2FP.PACK_AB R40, R41, R40 ;  /* 0x000000282928723e */ /* 0x000fe200000000ff */
[----:B------:R-:W4:Y:S01]  /*5c90*/  LDL R43, [R1+0x10] ;  /* 0x00001000012b7983 */ /* 0x000f220000100800 */
[----:B------:R-:W-:-:S03]  /*5ca0*/  F2FP.PACK_AB R44, R45, R44 ;  /* 0x0000002c2d2c723e */ /* 0x000fc600000000ff */
[----:B------:R-:W4:Y:S01]  /*5cb0*/  LDL.64 R168, [R1+0x28] ;  /* 0x0000280001a87983 */ /* 0x000f220000100a00 */
[----:B------:R-:W-:Y:S01]  /*5cc0*/  FMUL.FTZ R100, R100, c[0x0][0x2e0] ;  /* 0x0000b80064647a20 */ /* 0x000fe20000410000 */
[----:B------:R-:W-:Y:S01]  /*5cd0*/  F2FP.PACK_AB R36, R37, R36 ;  /* 0x000000242524723e */ /* 0x000fe200000000ff */
[----:B------:R-:W-:Y:S01]  /*5ce0*/  FMUL.FTZ R6, R101, c[0x0][0x2e0] ;  /* 0x0000b80065067a20 */ /* 0x000fe20000410000 */
[----:B------:R-:W4:Y:S01]  /*5cf0*/  LDL R41, [R1+0x24] ;  /* 0x0000240001297983 */ /* 0x000f220000100800 */
[----:B------:R-:W-:Y:S01]  /*5d00*/  FMUL.FTZ R102, R102, c[0x0][0x2e0] ;  /* 0x0000b80066667a20 */ /* 0x000fe20000410000 */
[----:B------:R-:W-:Y:S01]  /*5d10*/  F2FP.PACK_AB R38, R39, R38 ;  /* 0x000000262726723e */ /* 0x000fe200000000ff */
[----:B------:R-:W-:Y:S01]  /*5d20*/  FMUL.FTZ R0, R103, c[0x0][0x2e0] ;  /* 0x0000b80067007a20 */ /* 0x000fe20000410000 */
[----:B------:R-:W4:Y:S01]  /*5d30*/  LDL R45, [R1+0x34] ;  /* 0x00003400012d7983 */ /* 0x000f220000100800 */
[----:B------:R-:W-:Y:S01]  /*5d40*/  FMUL.FTZ R112, R112, c[0x0][0x2e0] ;  /* 0x0000b80070707a20 */ /* 0x000fe20000410000 */
[----:B------:R-:W-:Y:S01]  /*5d50*/  F2FP.PACK_AB R48, R49, R48 ;  /* 0x000000303130723e */ /* 0x000fe200000000ff */
[----:B------:R-:W-:Y:S01]  /*5d60*/  FMUL.FTZ R8, R113, c[0x0][0x2e0] ;  /* 0x0000b80071087a20 */ /* 0x000fe20000410000 */
[----:B------:R-:W4:Y:S01]  /*5d70*/  LDL R164, [R1] ;  /* 0x0000000001a47983 */ /* 0x000f220000100800 */
        /* <DEDUP_REMOVED lines=94> */
[----:B------:R-:W-:Y:S01]  /*6360*/  F2FP.PACK_AB R56, R57, R56 ;  /* 0x000000383938723e */ /* 0x000fe200000000ff */
[----:B------:R-:W1:Y:S01]  /*6370*/  S2R R35, SR_CTAID.Y ;  /* 0x0000000000237919 */ /* 0x000e620000002600 */
[----:B------:R-:W-:Y:S01]  /*6380*/  F2FP.PACK_AB R18, R18, R154 ;  /* 0x0000009a1212723e */ /* 0x000fe200000000ff */
[----:B------:R-:W-:Y:S01]  /*6390*/  ULDC.64 UR6, c[0x0][0x3a0] ;  /* 0x0000e80000067ab9 */ /* 0x000fe20000000a00 */
        /* <DEDUP_REMOVED lines=19> */
[----:B------:R-:W-:Y:S01]  /*64d0*/  F2FP.PACK_AB R94, R95, R94 ;  /* 0x0000005e5f5e723e */ /* 0x000fe200000000ff */
[----:B------:R-:W-:Y:S01]  /*64e0*/  IMAD.U32 R4, RZ, RZ, UR36 ;  /* 0x00000024ff047e24 */ /* 0x000fe2000f8e00ff */
[----:B------:R-:W-:Y:S01]  /*64f0*/  F2FP.PACK_AB R17, R17, R158 ;  /* 0x0000009e1111723e */ /* 0x000fe200000000ff */
[----:B------:R-:W1:Y:S01]  /*6500*/  S2R R37, SR_CTAID.Z ;  /* 0x0000000000257919 */ /* 0x000e620000002700 */
[----:B------:R-:W-:Y:S02]  /*6510*/  UIMAD UR8, UR27, UR6, URZ ;  /* 0x000000061b0872a4 */ /* 0x000fe4000f8e023f */
[----:B------:R-:W-:Y:S01]  /*6520*/  ULDC.64 UR4, c[0x0][0x3a8] ;  /* 0x0000ea0000047ab9 */ /* 0x000fe20000000a00 */
[----:B------:R-:W1:Y:S01]  /*6530*/  S2R R39, SR_TID.X ;  /* 0x0000000000277919 */ /* 0x000e620000002100 */
[----:B------:R-:W-:Y:S01]  /*6540*/  UIMAD UR8, UR36, UR7, UR8 ;  /* 0x00000007240872a4 */ /* 0x000fe2000f8e0208 */
[----:B------:R-:W-:Y:S01]  /*6550*/  IMAD.U32 R11, RZ, RZ, UR36 ;  /* 0x00000024ff0b7e24 */ /* 0x000fe2000f8e00ff */
[----:B------:R-:W-:-:S04]  /*6560*/  UIMAD UR27, UR27, UR4, URZ ;  /* 0x000000041b1b72a4 */ /* 0x000fc8000f8e023f */
[----:B------:R-:W-:Y:S01]  /*6570*/  UIMAD UR27, UR36, UR5, UR27 ;  /* 0x00000005241b72a4 */ /* 0x000fe2000f8e021b */
[----:B--2---:R-:W-:Y:S04]  /*6580*/  STS [R166], R6 ;  /* 0x00000006a6007388 */ /* 0x004fe80000000800 */
[----:B------:R1:W-:Y:S04]  /*6590*/  STS [R166+0x400], R0 ;  /* 0x00040000a6007388 */ /* 0x0003e80000000800 */
[----:B---3--:R-:W-:Y:S04]  /*65a0*/  STS [R165], R8 ;  /* 0x00000008a5007388 */ /* 0x008fe80000000800 */
[----:B----4-:R-:W-:Y:S04]  /*65b0*/  STS [R167], R7 ;  /* 0x00000007a7007388 */ /* 0x010fe80000000800 */
[----:B------:R-:W-:Y:S04]  /*65c0*/  STS [R166+0x2000], R10 ;  /* 0x0020000aa6007388 */ /* 0x000fe80000000800 */
[----:B------:R-:W-:Y:S04]  /*65d0*/  STS [R166+0x2400], R9 ;  /* 0x00240009a6007388 */ /* 0x000fe80000000800 */
[----:B------:R-:W-:Y:S04]  /*65e0*/  STS [R165+0x2000], R13 ;  /* 0x0020000da5007388 */ /* 0x000fe80000000800 */
[----:B------:R2:W-:Y:S04]  /*65f0*/  STS [R165+0x2400], R12 ;  /* 0x0024000ca5007388 */ /* 0x0005e80000000800 */
[----:B------:R-:W-:Y:S04]  /*6600*/  STS [R43], R14 ;  /* 0x0000000e2b007388 */ /* 0x000fe80000000800 */
[----:B------:R-:W-:Y:S04]  /*6610*/  STS [R43+0x400], R16 ;  /* 0x000400102b007388 */ /* 0x000fe80000000800 */
[----:B------:R-:W-:Y:S04]  /*6620*/  STS [R41], R15 ;  /* 0x0000000f29007388 */ /* 0x000fe80000000800 */
[----:B------:R-:W-:Y:S04]  /*6630*/  STS [R45], R32 ;  /* 0x000000202d007388 */ /* 0x000fe80000000800 */
        /* <DEDUP_REMOVED lines=43> */
[----:B------:R-:W-:Y:S01]  /*68f0*/  STS [R165+0xe400], R78 ;  /* 0x00e4004ea5007388 */ /* 0x000fe20000000800 */
[----:B------:R-:W-:-:S03]  /*6900*/  SHF.R.S32.HI R3, RZ, 0x1f, R168 ;  /* 0x0000001fff037819 */ /* 0x000fc600000114a8 */
[----:B------:R-:W-:Y:S01]  /*6910*/  STS [R43+0xc000], R84 ;  /* 0x00c000542b007388 */ /* 0x000fe20000000800 */
[----:B------:R-:W-:-:S03]  /*6920*/  MOV R2, R168 ;  /* 0x000000a800027202 */ /* 0x000fc60000000f00 */
[----:B------:R-:W-:Y:S04]  /*6930*/  STS [R43+0xc400], R86 ;  /* 0x00c400562b007388 */ /* 0x000fe80000000800 */
[----:B------:R-:W-:Y:S04]  /*6940*/  STS [R41+0xc000], R96 ;  /* 0x00c0006029007388 */ /* 0x000fe80000000800 */
[----:B------:R-:W-:Y:S04]  /*6950*/  STS [R41+0xc400], R98 ;  /* 0x00c4006229007388 */ /* 0x000fe80000000800 */
[----:B------:R-:W-:Y:S01]  /*6960*/  STS [R43+0xe000], R88 ;  /* 0x00e000582b007388 */ /* 0x000fe20000000800 */
[----:B------:R-:W-:-:S03]  /*6970*/  IMAD.WIDE.U32 R4, R4, c[0x0][0x3a0], R2 ;  /* 0x0000e80004047a25 */ /* 0x000fc600078e0002 */
[----:B------:R-:W-:Y:S01]  /*6980*/  STS [R43+0xe400], R90 ;  /* 0x00e4005a2b007388 */ /* 0x000fe20000000800 */
[----:B-1----:R-:W-:-:S03]  /*6990*/  SHF.R.S32.HI R0, RZ, 0x1f, R35 ;  /* 0x0000001fff007819 */ /* 0x002fc60000011423 */
[----:B------:R-:W-:Y:S04]  /*69a0*/  STS [R41+0xe000], R92 ;  /* 0x00e0005c29007388 */ /* 0x000fe80000000800 */
[----:B------:R-:W-:Y:S01]  /*69b0*/  STS [R41+0xe400], R94 ;  /* 0x00e4005e29007388 */ /* 0x000fe20000000800 */
[----:B------:R-:W-:Y:S01]  /*69c0*/  IADD3 R5, R5, UR8, RZ ;  /* 0x0000000805057c10 */ /* 0x000fe2000fffe0ff */
[----:B------:R-:W-:Y:S02]  /*69d0*/  IMAD R6, R0, c[0x0][0x388], RZ ;  /* 0x0000e20000067a24 */ /* 0x000fe400078e02ff */
[----:B------:R-:W-:-:S04]  /*69e0*/  IMAD.WIDE.U32 R2, R11, c[0x0][0x3a8], R2 ;  /* 0x0000ea000b027a25 */ /* 0x000fc800078e0002 */
[C---:B------:R-:W-:Y:S02]  /*69f0*/  IMAD R6, R35.reuse, c[0x0][0x38c], R6 ;  /* 0x0000e30023067a24 */ /* 0x040fe400078e0206 */
[----:B------:R-:W-:Y:S01]  /*6a00*/  IMAD.WIDE.U32 R4, R35, c[0x0][0x388], R4 ;  /* 0x0000e20023047a25 */ /* 0x000fe200078e0004 */
[----:B------:R-:W-:-:S03]  /*6a10*/  IADD3 R3, R3, UR27, RZ ;  /* 0x0000001b03037c10 */ /* 0x000fc6000fffe0ff */
[----:B------:R-:W-:Y:S01]  /*6a20*/  IMAD.IADD R5, R5, 0x1, R6 ;  /* 0x0000000105057824 */ /* 0x000fe200078e0206 */
[----:B------:R-:W-:Y:S01]  /*6a30*/  SHF.R.S32.HI R6, RZ, 0x1f, R37 ;  /* 0x0000001fff067819 */ /* 0x000fe20000011425 */
[----:B------:R-:W-:Y:S01]  /*6a40*/  IMAD R0, R0, c[0x0][0x390], RZ ;  /* 0x0000e40000007a24 */ /* 0x000fe200078e02ff */
[----:B------:R-:W-:Y:S01]  /*6a50*/  SHF.R.S32.HI R11, RZ, 0x1f, R39 ;  /* 0x0000001fff0b7819 */ /* 0x000fe20000011427 */
[C---:B------:R-:W-:Y:S01]  /*6a60*/  IMAD.WIDE.U32 R2, R35.reuse, c[0x0][0x390], R2 ;  /* 0x0000e40023027a25 */ /* 0x040fe200078e0002 */
[----:B--2---:R-:W-:Y:S01]  /*6a70*/  SHF.L.U32 R12, R164, 0x1, RZ ;  /* 0x00000001a40c7819 */ /* 0x004fe200000006ff */
[----:B------:R-:W-:Y:S02]  /*6a80*/  BAR.SYNC.DEFER_BLOCKING 0x0 ;  /* 0x0000000000007b1d */ /* 0x000fe40000010000 */
[----:B------:R-:W-:Y:S01]  /*6a90*/  IMAD R0, R35, c[0x0][0x394], R0 ;  /* 0x0000e50023007a24 */ /* 0x000fe200078e0200 */
[----:B------:R-:W-:Y:S01]  /*6aa0*/  LEA.HI R11, R11, R39, RZ, 0x3 ;  /* 0x000000270b0b7211 */ /* 0x000fe200078f18ff */
[----:B------:R-:W-:-:S02]  /*6ab0*/  IMAD R8, R6, c[0x0][0x3b8], RZ ;  /* 0x0000ee0006087a24 */ /* 0x000fc400078e02ff */
[----:B------:R-:W-:Y:S01]  /*6ac0*/  IMAD.IADD R3, R3, 0x1, R0 ;  /* 0x0000000103037824 */ /* 0x000fe200078e0200 */
[----:B------:R-:W-:Y:S01]  /*6ad0*/  SHF.R.S32.HI R0, RZ, 0x3, R11 ;  /* 0x00000003ff007819 */ /* 0x000fe2000001140b */
[C---:B------:R-:W-:Y:S02]  /*6ae0*/  IMAD R8, R37.reuse, c[0x0][0x3bc], R8 ;  /* 0x0000ef0025087a24 */ /* 0x040fe400078e0208 */
[----:B------:R-:W-:-:S04]  /*6af0*/  IMAD.WIDE.U32 R4, R37, c[0x0][0x3b8], R4 ;  /* 0x0000ee0025047a25 */ /* 0x000fc800078e0004 */
[----:B------:R-:W-:Y:S02]  /*6b00*/  IMAD R9, R6, c[0x0][0x3c0], RZ ;  /* 0x0000f00006097a24 */ /* 0x000fe400078e02ff */
[----:B------:R-:W-:-:S04]  /*6b10*/  IMAD.WIDE.U32 R6, R37, c[0x0][0x3c0], R2 ;  /* 0x0000f00025067a25 */ /* 0x000fc800078e0002 */
[----:B------:R-:W-:Y:S01]  /*6b20*/  IMAD.IADD R3, R5, 0x1, R8 ;  /* 0x0000000105037824 */ /* 0x000fe200078e0208 */
[----:B------:R-:W1:Y:S04]  /*6b30*/  LDS.128 R64, [R12+0xc000] ;  /* 0x00c000000c407984 */ /* 0x000e680000000c00 */
[----:B------:R-:W2:Y:S01]  /*6b40*/  LDS.128 R68, [R12+0x10000] ;  /* 0x010000000c447984 */ /* 0x000ea20000000c00 */
[----:B------:R-:W-:-:S03]  /*6b50*/  SHF.R.S32.HI R5, RZ, 0x1f, R0 ;  /* 0x0000001fff057819 */ /* 0x000fc60000011400 */
[----:B------:R-:W3:Y:S01]  /*6b60*/  LDS.128 R72, [R12+0xd000] ;  /* 0x00d000000c487984 */ /* 0x000ee20000000c00 */
[----:B------:R-:W-:-:S03]  /*6b70*/  IMAD R9, R37, c[0x0][0x3c4], R9 ;  /* 0x0000f10025097a24 */ /* 0x000fc600078e0209 */
[----:B------:R-:W4:Y:S01]  /*6b80*/  LDS.128 R60, [R12+0x11000] ;  /* 0x011000000c3c7984 */ /* 0x000f220000000c00 */
[----:B------:R-:W-:Y:S02]  /*6b90*/  IMAD.MOV.U32 R2, RZ, RZ, R4 ;  /* 0x000000ffff027224 */ /* 0x000fe400078e0004 */
[----:B------:R-:W-:Y:S01]  /*6ba0*/  IMAD R4, R5, c[0x0][0x3a0], RZ ;  /* 0x0000e80005047a24 */ /* 0x000fe200078e02ff */
[----:B------:R-:W1:Y:S01]  /*6bb0*/  LDS.128 R56, [R12+0xe000] ;  /* 0x00e000000c387984 */ /* 0x000e620000000c00 */
[----:B------:R-:W-:-:S03]  /*6bc0*/  IADD3 R7, R7, R9, RZ ;  /* 0x0000000907077210 */ /* 0x000fc60007ffe0ff */
[----:B------:R-:W1:Y:S01]  /*6bd0*/  LDS.128 R52, [R12+0x12000] ;  /* 0x012000000c347984 */ /* 0x000e620000000c00 */
[----:B------:R-:W-:Y:S02]  /*6be0*/  IMAD R5, R5, c[0x0][0x3a8], RZ ;  /* 0x0000ea0005057a24 */ /* 0x000fe400078e02ff */
[C---:B------:R-:W-:Y:S01]  /*6bf0*/  IMAD R4, R0.reuse, c[0x0][0x3a4], R4 ;  /* 0x0000e90000047a24 */ /* 0x040fe200078e0204 */
[----:B------:R-:W1:Y:S01]  /*6c00*/  LDS.128 R48, [R12+0xf000] ;  /* 0x00f000000c307984 */ /* 0x000e620000000c00 */
[C---:B------:R-:W-:Y:S01]  /*6c10*/  IMAD.WIDE.U32 R2, R0.reuse, c[0x0][0x3a0], R2 ;  /* 0x0000e80000027a25 */ /* 0x040fe200078e0002 */
[----:B------:R-:W-:Y:S02]  /*6c20*/  USHF.L.U64.HI UR7, UR6, UR16, UR7 ;  /* 0x0000001006077299 */ /* 0x000fe40008010207 */
[----:B------:R-:W1:Y:S01]  /*6c30*/  LDS.128 R44, [R12+0x13000] ;  /* 0x013000000c2c7984 */ /* 0x000e620000000c00 */
[C---:B------:R-:W-:Y:S01]  /*6c40*/  IMAD R8, R0.reuse, c[0x0][0x3ac], R5 ;  /* 0x0000eb0000087a24 */ /* 0x040fe200078e0205 */
[----:B------:R-:W-:Y:S01]  /*6c50*/  USHF.L.U32 UR6, UR6, 0x6, URZ ;  /* 0x0000000606067899 */ /* 0x000fe2000800063f */
[----:B------:R-:W-:Y:S01]  /*6c60*/  IMAD.IADD R3, R3, 0x1, R4 ;  /* 0x0000000103037824 */ /* 0x000fe200078e0204 */
[----:B------:R-:W1:Y:S01]  /*6c70*/  LDS.128 R40, [R12+0x14000] ;  /* 0x014000000c287984 */ /* 0x000e620000000c00 */
[----:B------:R-:W-:Y:S01]  /*6c80*/  IMAD.WIDE.U32 R6, R0, c[0x0][0x3a8], R6 ;  /* 0x0000ea0000067a25 */ /* 0x000fe200078e0006 */
[----:B------:R-:W-:-:S02]  /*6c90*/  LEA R4, P0, R2, c[0x0][0x340], 0x1 ;  /* 0x0000d00002047a11 */ /* 0x000fc400078008ff */
[----:B------:R-:W1:Y:S04]  /*6ca0*/  LDS.128 R24, [R12+0x18000] ;  /* 0x018000000c187984 */ /* 0x000e680000000c00 */
[----:B------:R-:W2:Y:S04]  /*6cb0*/  LDS.128 R36, [R12+0x15000] ;  /* 0x015000000c247984 */ /* 0x000ea80000000c00 */
[----:B------:R-:W3:Y:S04]  /*6cc0*/  LDS.128 R20, [R12+0x19000] ;  /* 0x019000000c147984 */ /* 0x000ee80000000c00 */
[----:B------:R-:W4:Y:S04]  /*6cd0*/  LDS.128 R32, [R12+0x16000] ;  /* 0x016000000c207984 */ /* 0x000f280000000c00 */
[----:B------:R-:W4:Y:S04]  /*6ce0*/  LDS.128 R16, [R12+0x1a000] ;  /* 0x01a000000c107984 */ /* 0x000f280000000c00 */
[----:B------:R-:W4:Y:S01]  /*6cf0*/  LDS.128 R28, [R12+0x17000] ;  /* 0x017000000c1c7984 */ /* 0x000f220000000c00 */
[----:B------:R-:W-:-:S03]  /*6d00*/  LEA.HI.X R5, R2, c[0x0][0x344], R3, 0x1, P0 ;  /* 0x0000d10002057a11 */ /* 0x000fc600000f0c03 */
[----:B------:R-:W4:Y:S01]  /*6d10*/  LDS.128 R12, [R12+0x1b000] ;  /* 0x01b000000c0c7984 */ /* 0x000f220000000c00 */
[----:B------:R-:W-:Y:S02]  /*6d20*/  IADD3 R0, R7, R8, RZ ;  /* 0x0000000807007210 */ /* 0x000fe40007ffe0ff */
[----:B------:R-:W-:Y:S02]  /*6d30*/  LEA R8, P0, R6, c[0x0][0x348], 0x1 ;  /* 0x0000d20006087a11 */ /* 0x000fe400078008ff */
[----:B------:R-:W-:Y:S02]  /*6d40*/  IADD3 R2, P1, R4, UR6, RZ ;  /* 0x0000000604027c10 */ /* 0x000fe4000ff3e0ff */
[----:B------:R-:W-:Y:S02]  /*6d50*/  LEA.HI.X R9, R6, c[0x0][0x34c], R0, 0x1, P0 ;  /* 0x0000d30006097a11 */ /* 0x000fe400000f0c00 */
[----:B------:R-:W-:Y:S02]  /*6d60*/  IADD3.X R3, R5, UR7, RZ, P1, !PT ;  /* 0x0000000705037c10 */ /* 0x000fe40008ffe4ff */
[----:B------:R-:W-:-:S04]  /*6d70*/  IADD3 R6, P0, R2, UR6, RZ ;  /* 0x0000000602067c10 */ /* 0x000fc8000ff1e0ff */
[----:B------:R-:W-:Y:S02]  /*6d80*/  IADD3.X R7, R3, UR7, RZ, P0, !PT ;  /* 0x0000000703077c10 */ /* 0x000fe400087fe4ff */
[----:B------:R-:W-:Y:S01]  /*6d90*/  IADD3 R10, P0, R6, UR6, RZ ;  /* 0x00000006060a7c10 */ /* 0x000fe2000ff1e0ff */
[----:B------:R-:W-:Y:S01]  /*6da0*/  USHF.L.U32 UR6, UR4, 0x6, URZ ;  /* 0x0000000604067899 */ /* 0x000fe2000800063f */
[----:B-1----:R-:W-:Y:S01]  /*6db0*/  STG.E.128 [R4.64], R64 ;  /* 0x0000004004007986 */ /* 0x002fe2000c101d22 */
[----:B------:R-:W-:Y:S01]  /*6dc0*/  USHF.L.U64.HI UR4, UR4, UR16, UR5 ;  /* 0x0000001004047299 */ /* 0x000fe20008010205 */
[----:B------:R-:W-:Y:S02]  /*6dd0*/  IADD3.X R11, R7, UR7, RZ, P0, !PT ;  /* 0x00000007070b7c10 */ /* 0x000fe400087fe4ff */
[----:B--2---:R1:W-:Y:S04]  /*6de0*/  STG.E.128 [R4.64+0x80], R68 ;  /* 0x0000804404007986 */ /* 0x0043e8000c101d22 */
[----:B---3--:R-:W-:Y:S04]  /*6df0*/  STG.E.128 [R2.64], R72 ;  /* 0x0000004802007986 */ /* 0x008fe8000c101d22 */
[----:B----4-:R2:W-:Y:S04]  /*6e00*/  STG.E.128 [R2.64+0x80], R60 ;  /* 0x0000803c02007986 */ /* 0x0105e8000c101d22 */
[----:B------:R-:W-:Y:S04]  /*6e10*/  STG.E.128 [R6.64], R56 ;  /* 0x0000003806007986 */ /* 0x000fe8000c101d22 */
[----:B------:R3:W-:Y:S01]  /*6e20*/  STG.E.128 [R6.64+0x80], R52 ;  /* 0x0000803406007986 */ /* 0x0007e2000c101d22 */
[----:B-1----:R-:W-:-:S04]  /*6e30*/  IADD3 R4, P0, R8, UR6, RZ ;  /* 0x0000000608047c10 */ /* 0x002fc8000ff1e0ff */
[----:B------:R-:W-:Y:S02]  /*6e40*/  IADD3.X R5, R9, UR4, RZ, P0, !PT ;  /* 0x0000000409057c10 */ /* 0x000fe400087fe4ff */
[----:B--2---:R-:W-:-:S04]  /*6e50*/  IADD3 R2, P0, R4, UR6, RZ ;  /* 0x0000000604027c10 */ /* 0x004fc8000ff1e0ff */
[----:B------:R-:W-:Y:S02]  /*6e60*/  IADD3.X R3, R5, UR4, RZ, P0, !PT ;  /* 0x0000000405037c10 */ /* 0x000fe400087fe4ff */
[----:B---3--:R-:W-:Y:S01]  /*6e70*/  IADD3 R6, P0, R2, UR6, RZ ;  /* 0x0000000602067c10 */ /* 0x008fe2000ff1e0ff */
[----:B------:R1:W-:Y:S03]  /*6e80*/  STG.E.128 [R10.64], R48 ;  /* 0x000000300a007986 */ /* 0x0003e6000c101d22 */
[----:B------:R-:W-:Y:S01]  /*6e90*/  IADD3.X R7, R3, UR4, RZ, P0, !PT ;  /* 0x0000000403077c10 */ /* 0x000fe200087fe4ff */
[----:B------:R1:W-:Y:S04]  /*6ea0*/  STG.E.128 [R10.64+0x80], R44 ;  /* 0x0000802c0a007986 */ /* 0x0003e8000c101d22 */
[----:B------:R1:W-:Y:S04]  /*6eb0*/  STG.E.128 [R8.64], R40 ;  /* 0x0000002808007986 */ /* 0x0003e8000c101d22 */
[----:B------:R1:W-:Y:S04]  /*6ec0*/  STG.E.128 [R8.64+0x80], R24 ;  /* 0x0000801808007986 */ /* 0x0003e8000c101d22 */
[----:B------:R1:W-:Y:S04]  /*6ed0*/  STG.E.128 [R4.64], R36 ;  /* 0x0000002404007986 */ /* 0x0003e8000c101d22 */
[----:B------:R1:W-:Y:S04]  /*6ee0*/  STG.E.128 [R4.64+0x80], R20 ;  /* 0x0000801404007986 */ /* 0x0003e8000c101d22 */
[----:B------:R1:W-:Y:S04]  /*6ef0*/  STG.E.128 [R2.64], R32 ;  /* 0x0000002002007986 */ /* 0x0003e8000c101d22 */
[----:B------:R1:W-:Y:S04]  /*6f00*/  STG.E.128 [R2.64+0x80], R16 ;  /* 0x0000801002007986 */ /* 0x0003e8000c101d22 */
[----:B------:R1:W-:Y:S04]  /*6f10*/  STG.E.128 [R6.64], R28 ;  /* 0x0000001c06007986 */ /* 0x0003e8000c101d22 */
[----:B------:R1:W-:Y:S02]  /*6f20*/  STG.E.128 [R6.64+0x80], R12 ;  /* 0x0000800c06007986 */ /* 0x0003e4000c101d22 */
.L_x_460:
        /* <DEDUP_REMOVED lines=11> */
.L_x_467:
[----:B------:R-:W-:Y:S05]  /*6fe0*/  EXIT ;  /* 0x000000000000794d */ /* 0x000fea0003800000 */
.L_x_469:
        /* <DEDUP_REMOVED lines=9> */
.L_x_2056:


//--------------------- .text._ZN5flash44flash_bwd_dq_dk_dv_loop_seqk_parallel_kernelI23Flash_bwd_kernel_traitsILi128ELi64ELi128ELi8ELi2ELi4ELi2ELb0ELb0EN7cutlass6half_tE19Flash_kernel_traitsILi128ELi64ELi128ELi8ES3_EELb0ELb0ELb0ELb1ELb0ELb0ELb0EEEvNS_16Flash_bwd_paramsE --------------------------
	.section	.text._ZN5flash44flash_bwd_dq_dk_dv_loop_seqk_parallel_kernelI23Flash_bwd_kernel_traitsILi128ELi64ELi128ELi8ELi2ELi4ELi2ELb0ELb0EN7cutlass6half_tE19Flash_kernel_traitsILi128ELi64ELi128ELi8ES3_EELb0ELb0ELb0ELb1ELb0ELb0ELb0EEEvNS_16Flash_bwd_paramsE,"ax",@progbits
	.sectioninfo	@"SHI_REGISTERS=255"
	.align	128
        .global         _ZN5flash44flash_bwd_dq_dk_dv_loop_seqk_parallel_kernelI23Flash_bwd_kernel_traitsILi128ELi64ELi128ELi8ELi2ELi4ELi2ELb0ELb0EN7cutlass6half_tE19Flash_kernel_traitsILi128ELi64ELi128ELi8ES3_EELb0ELb0ELb0ELb1ELb0ELb0ELb0EEEvNS_16Flash_bwd_paramsE
        .type           _ZN5flash44flash_bwd_dq_dk_dv_loop_seqk_parallel_kernelI23Flash_bwd_kernel_traitsILi128ELi64ELi128ELi8ELi2ELi4ELi2ELb0ELb0EN7cutlass6half_tE19Flash_kernel_traitsILi128ELi64ELi128ELi8ES3_EELb0ELb0ELb0ELb1ELb0ELb0ELb0EEEvNS_16Flash_bwd_paramsE,@function
        .size           _ZN5flash44flash_bwd_dq_dk_dv_loop_seqk_parallel_kernelI23Flash_bwd_kernel_traitsILi128ELi64ELi128ELi8ELi2ELi4ELi2ELb0ELb0EN7cutlass6half_tE19Flash_kernel_traitsILi128ELi64ELi128ELi8ES3_EELb0ELb0ELb0ELb1ELb0ELb0ELb0EEEvNS_16Flash_bwd_paramsE,(.L_x_2057 - _ZN5flash44flash_bwd_dq_dk_dv_loop_seqk_parallel_kernelI23Flash_bwd_kernel_traitsILi128ELi64ELi128ELi8ELi2ELi4ELi2ELb0ELb0EN7cutlass6half_tE19Flash_kernel_traitsILi128ELi64ELi128ELi8ES3_EELb0ELb0ELb0ELb1ELb0ELb0ELb0EEEvNS_16Flash_bwd_paramsE)
        .other          _ZN5flash44flash_bwd_dq_dk_dv_loop_seqk_parallel_kernelI23Flash_bwd_kernel_traitsILi128ELi64ELi128ELi8ELi2ELi4ELi2ELb0ELb0EN7cutlass6half_tE19Flash_kernel_traitsILi128ELi64ELi128ELi8ES3_EELb0ELb0ELb0ELb1ELb0ELb0ELb0EEEvNS_16Flash_bwd_paramsE,@"STO_CUDA_ENTRY STV_DEFAULT"
_ZN5flash44flash_bwd_dq_dk_dv_loop_seqk_parallel_kernelI23Flash_bwd_kernel_traitsILi128ELi64ELi128ELi8ELi2ELi4ELi2ELb0ELb0EN7cutlass6half_tE19Flash_kernel_traitsILi128ELi64ELi128ELi8ES3_EELb0ELb0ELb0ELb1ELb0ELb0ELb0EEEvNS_16Flash_bwd_paramsE:
.text._ZN5flash44flash_bwd_dq_dk_dv_loop_seqk_parallel_kernelI23Flash_bwd_kernel_traitsILi128ELi64ELi128ELi8ELi2ELi4ELi2ELb0ELb0EN7cutlass6half_tE19Flash_kernel_traitsILi128ELi64ELi128ELi8ES3_EELb0ELb0ELb0ELb1ELb0ELb0ELb0EEEvNS_16Flash_bwd_paramsE:
        /* <DEDUP_REMOVED lines=104> */
[----:B------:R-:W-:Y:S01]  /*0680*/  STL [R1+0x48], R17 ;  /* 0x0000481101007387 */ /* 0x000fe20000100800 */
[----:B------:R-:W-:Y:S01]  /*0690*/  LOP3.LUT R3, R0, 0x30, R3, 0xf8, !PT ;  /* 0x0000003000037812 */ /* 0x000fe200078ef803 */
[----:B------:R-:W-:Y:S01]  /*06a0*/  UIMAD UR50, UR4, UR50, URZ ;  /* 0x00000032043272a4 */ /* 0x000fe2000f8e023f */
[----:B------:R-:W-:Y:S01]  /*06b0*/  SHF.R.U32.HI R205, RZ, 0x3, R0 ;  /* 0x00000003ffcd7819 */ /* 0x000fe20000011600 */
[----:B------:R-:W-:Y:S01]  /*06c0*/  IMAD R0, R2, 0x800, R5 ;  /* 0x0000080002007824 */ /* 0x000fe200078e0205 */
[----:B------:R-:W-:Y:S01]  /*06d0*/  ISETP.NE.U32.AND P0, PT, R4, 0x1, PT ;  /* 0x000000010400780c */ /* 0x000fe20003f05070 */
[----:B------:R-:W-:Y:S01]  /*06e0*/  IMAD.SHL.U32 R6, R2, 0x8, RZ ;  /* 0x0000000802067824 */ /* 0x000fe200078e00ff */
[----:B------:R-:W-:Y:S01]  /*06f0*/  LOP3.LUT R211, R211, R205, RZ, 0x3c, !PT ;  /* 0x000000cdd3d37212 */ /* 0x000fe200078e3cff */
[----:B------:R-:W-:Y:S01]  /*0700*/  @!UP2 UIMAD UR49, UR5, UR49, URZ ;  /* 0x000000310531a2a4 */ /* 0x000fe2000f8e023f */
[----:B------:R-:W-:Y:S01]  /*0710*/  LOP3.LUT R4, R3, 0x8, R14, 0xf8, !PT ;  /* 0x0000000803047812 */ /* 0x000fe200078ef80e */
[----:B------:R-:W-:Y:S01]  /*0720*/  IMAD.SHL.U32 R3, R9, 0x20, RZ ;  /* 0x0000002009037824 */ /* 0x000fe200078e00ff */
[----:B------:R-:W-:Y:S01]  /*0730*/  R2P PR, R7, 0x6 ;  /* 0x0000000607007804 */ /* 0x000fe20000000000 */
[----:B------:R-:W-:Y:S01]  /*0740*/  IMAD.IADD R211, R0, 0x1, R211 ;  /* 0x0000000100d37824 */ /* 0x000fe200078e02d3 */
[----:B------:R-:W-:Y:S01]  /*0750*/  LOP3.LUT R205, R5, R4, R205, 0xf6, !PT ;  /* 0x0000000405cd7212 */ /* 0x000fe200078ef6cd */
[----:B------:R-:W-:Y:S01]  /*0760*/  IMAD.SHL.U32 R4, R7, 0x40, RZ ;  /* 0x0000004007047824 */ /* 0x000fe200078e00ff */
[----:B------:R-:W-:Y:S01]  /*0770*/  LOP3.LUT R0, R3, 0x20, RZ, 0xc0, !PT ;  /* 0x0000002003007812 */ /* 0x000fe200078ec0ff */
[----:B------:R-:W-:Y:S01]  /*0780*/  IMAD R5, R2, 0x200, R11 ;  /* 0x0000020002057824 */ /* 0x000fe200078e020b */
        /* <DEDUP_REMOVED lines=14> */
[----:B------:R-:W-:Y:S01]  /*0870*/  USHF.R.S32.HI UR48, URZ, 0x1f, UR41 ;  /* 0x0000001f3f307899 */ /* 0x000fe20008011429 */
[C---:B------:R-:W-:Y:S01]  /*0880*/  IMAD R6, R0.reuse, 0x1000, R3 ;  /* 0x0000100000067824 */ /* 0x040fe200078e0203 */
[----:B------:R-:W-:Y:S01]  /*0890*/  UMOV UR40, 0xffffc000 ;  /* 0xffffc00000287882 */ /* 0x000fe20000000000 */
        /* <DEDUP_REMOVED lines=63> */
.L_x_540:
        /* <DEDUP_REMOVED lines=53> */
.L_x_470:
        /* <DEDUP_REMOVED lines=58> */
.L_x_472:
        /* <DEDUP_REMOVED lines=18> */
.L_x_473:
        /* <DEDUP_REMOVED lines=8> */
[----:B------:R-:W-:-:S02]  /*1520*/  USHF.R.S32.HI UR17, URZ, 0x1f, UR23 ;  /* 0x0000001f3f117899 */ /* 0x000fc40008011417 */
        /* <DEDUP_REMOVED lines=26> */
[----:B------:R-:W-:Y:S01]  /*16d0*/  USHF.L.U32 UR12, UR32, 0x7, URZ ;  /* 0x00000007200c7899 */ /* 0x000fe2000800063f */
[----:B------:R-:W-:Y:S01]  /*16e0*/  IMAD R0, R0, R5, RZ ;  /* 0x0000000500007224 */ /* 0x000fe200078e02ff */
[----:B------:R-:W-:Y:S02]  /*16f0*/  USEL UR18, UR8, URZ, UP3 ;  /* 0x0000003f08127287 */ /* 0x000fe40009800000 */
[----:B------:R-:W-:Y:S01]  /*1700*/  USEL UR8, UR12, URZ, UP6 ;  /* 0x0000003f0c087287 */ /* 0x000fe2000b000000 */
[----:B------:R-:W-:Y:S02]  /*1710*/  IMAD.HI.U32 R0, R3, R0, R2 ;  /* 0x0000000003007227 */ /* 0x000fe400078e0002 */
[----:B------:R-:W-:Y:S02]  /*1720*/  ULDC UR12, c[0x0][0x234] ;  /* 0x00008d00000c7ab9 */ /* 0x000fe40000000800 */
[----:B------:R-:W-:Y:S01]  /*1730*/  IMAD.MOV.U32 R2, RZ, RZ, R4 ;  /* 0x000000ffff027224 */ /* 0x000fe200078e0004 */
[----:B------:R-:W-:-:S03]  /*1740*/  UIADD3 UR8, UP0, UR15, UR8, URZ ;  /* 0x000000080f087290 */ /* 0x000fc6000ff1e03f */
[----:B------:R-:W-:Y:S01]  /*1750*/  IMAD.HI.U32 R0, R0, R2, RZ ;  /* 0x0000000200007227 */ /* 0x000fe200078e00ff */
[----:B------:R-:W-:Y:S02]  /*1760*/  UIADD3.X UR9, UR31, UR4, URZ, UP0, !UPT ;  /* 0x000000041f097290 */ /* 0x000fe400087fe43f */
[----:B------:R-:W-:Y:S01]  /*1770*/  UIMAD UR4, UR37, UR8, URZ ;  /* 0x00000008250472a4 */ /* 0x000fe2000f8e023f */
[----:B------:R-:W-:-:S03]  /*1780*/  IMAD.MOV R3, RZ, RZ, -R0 ;  /* 0x000000ffff037224 */ /* 0x000fc600078e0a00 */
[----:B------:R-:W-:Y:S01]  /*1790*/  UIMAD UR10, UR36, UR9, UR4 ;  /* 0x00000009240a72a4 */ /* 0x000fe2000f8e0204 */
[C---:B------:R-:W-:Y:S01]  /*17a0*/  IMAD R2, R5.reuse, R3, R2 ;  /* 0x0000000305027224 */ /* 0x040fe200078e0202 */
[----:B------:R-:W-:Y:S02]  /*17b0*/  @UP2 USEL UR4, UR54, UR16, !UP1 ;  /* 0x0000001036042287 */ /* 0x000fe4000c800000 */
[----:B------:R-:W-:Y:S02]  /*17c0*/  UIMAD.WIDE.U32 UR8, UR36, UR8, URZ ;  /* 0x00000008240872a5 */ /* 0x000fe4000f8e003f */
[----:B------:R-:W-:Y:S01]  /*17d0*/  ISETP.GT.U32.AND P0, PT, R5, R2, PT ;  /* 0x000000020500720c */ /* 0x000fe20003f04070 */
[----:B------:R-:W-:Y:S02]  /*17e0*/  @UP2 UIMAD UR13, UR35, UR12, UR4 ;  /* 0x0000000c230d22a4 */ /* 0x000fe4000f8e0204 */
[----:B------:R-:W-:Y:S02]  /*17f0*/  USEL UR12, UR11, URZ, UP3 ;  /* 0x0000003f0b0c7287 */ /* 0x000fe40009800000 */
[----:B------:R-:W-:-:S03]  /*1800*/  UIADD3 UR10, UR9, UR10, URZ ;  /* 0x0000000a090a7290 */ /* 0x000fc6000fffe03f */
[----:B------:R-:W-:-:S05]  /*1810*/  @!UP2 UMOV UR13, UR49 ;  /* 0x00000031000dac82 */ /* 0x000fca0008000000 */
        /* <DEDUP_REMOVED lines=16> */
.L_x_474:
[----:B------:R-:W-:Y:S02]  /*1920*/  UMOV UR11, UR50 ;  /* 0x00000032000b7c82 */ /* 0x000fe40008000000 */
.L_x_475:
[----:B------:R-:W1:Y:S01]  /*1930*/  S2R R9, SR_TID.X ;  /* 0x0000000000097919 */ /* 0x000e620000002100 */
[----:B------:R-:W-:Y:S01]  /*1940*/  UIADD3 UR8, UP5, UP4, UR8, UR41, UR47 ;  /* 0x0000002908087290 */ /* 0x000fe2000fcbe02f */
[----:B------:R-:W-:Y:S01]  /*1950*/  SHF.R.S32.HI R235, RZ, 0x1f, R234 ;  /* 0x0000001fffeb7819 */ /* 0x000fe200000114ea */
[----:B------:R-:W-:Y:S01]  /*1960*/  BSSY B1, `(.L_x_471) ;  /* 0x0000990000017945 */ /* 0x000fe20003800000 */
[----:B------:R-:W-:Y:S01]  /*1970*/  IADD3 R4, P0, R234, UR29, RZ ;  /* 0x0000001dea047c10 */ /* 0x000fe2000ff1e0ff */
[----:B------:R-:W-:Y:S02]  /*1980*/  UIADD3 UR19, UP1, UP0, UR18, UR8, UR19 ;  /* 0x0000000812137290 */ /* 0x000fe4000f83e013 */
[----:B------:R-:W-:Y:S01]  /*1990*/  UIADD3.X UR4, UR10, UR48, UR53, UP5, UP4 ;  /* 0x000000300a047290 */ /* 0x000fe2000afe8435 */
[----:B------:R-:W-:Y:S01]  /*19a0*/  IADD3.X R5, R235, UR30, RZ, P0, !PT ;  /* 0x0000001eeb057c10 */ /* 0x000fe200087fe4ff */
[----:B------:R-:W-:-:S02]  /*19b0*/  ULDC.64 UR8, c[0x0][0x1a8] ;  /* 0x00006a0000087ab9 */ /* 0x000fc40000000a00 */
[----:B------:R-:W-:Y:S02]  /*19c0*/  UIADD3.X UR18, UR12, UR4, UR14, UP1, UP0 ;  /* 0x000000040c127290 */ /* 0x000fe40008fe040e */
[----:B------:R-:W-:Y:S02]  /*19d0*/  UIMAD UR4, UR57, UR8, URZ ;  /* 0x00000008390472a4 */ /* 0x000fe4000f8e023f */
[----:B------:R-:W-:Y:S02]  /*19e0*/  UISETP.GE.AND UP0, UPT, UR28, 0x1, UPT ;  /* 0x000000011c00788c */ /* 0x000fe4000bf06270 */
[----:B------:R-:W-:Y:S02]  /*19f0*/  UIMAD UR16, UR35, UR9, UR4 ;  /* 0x00000009231072a4 */ /* 0x000fe4000f8e0204 */
[----:B------:R-:W-:Y:S02]  /*1a00*/  UIADD3 UR14, UR15, UR11, URZ ;  /* 0x0000000b0f0e7290 */ /* 0x000fe4000fffe03f */
[----:B------:R-:W-:Y:S01]  /*1a10*/  ULDC.64 UR8, c[0x0][0x378] ;  /* 0x0000de0000087ab9 */ /* 0x000fe20000000a00 */
[----:B------:R-:W-:Y:S01]  /*1a20*/  PLOP3.LUT P0, PT, PT, PT, UP0, 0x80, 0x0 ;  /* 0x000000000000781c */ /* 0x000fe20003f0f008 */
[----:B------:R-:W-:Y:S01]  /*1a30*/  UIMAD UR4, UR57, UR8, URZ ;  /* 0x00000008390472a4 */ /* 0x000fe2000f8e023f */
[----:B-1----:R-:W-:Y:S01]  /*1a40*/  SHF.R.S32.HI R8, RZ, 0x1f, R9 ;  /* 0x0000001fff087819 */ /* 0x002fe20000011409 */
[----:B------:R-:W-:-:S02]  /*1a50*/  UIADD3 UR12, UR15, UR13, URZ ;  /* 0x0000000d0f0c7290 */ /* 0x000fc4000fffe03f */
[----:B------:R-:W-:Y:S01]  /*1a60*/  UIMAD UR10, UR35, UR9, UR4 ;  /* 0x00000009230a72a4 */ /* 0x000fe2000f8e0204 */
[----:B------:R-:W-:Y:S01]  /*1a70*/  LEA.HI R2, R8, R9, RZ, 0x3 ;  /* 0x0000000908027211 */ /* 0x000fe200078f18ff */
[----:B------:R-:W-:Y:S02]  /*1a80*/  UMOV UR29, 0x4 ;  /* 0x00000004001d7882 */ /* 0x000fe40000000000 */
[----:B------:R-:W-:Y:S01]  /*1a90*/  ULDC.64 UR8, c[0x0][0x370] ;  /* 0x0000dc0000087ab9 */ /* 0x000fe20000000a00 */
[----:B------:R-:W-:Y:S01]  /*1aa0*/  SHF.R.S32.HI R2, RZ, 0x3, R2 ;  /* 0x00000003ff027819 */ /* 0x000fe20000011402 */
[----:B------:R-:W-:Y:S02]  /*1ab0*/  UIMAD UR4, UR31, UR8, URZ ;  /* 0x000000081f0472a4 */ /* 0x000fe4000f8e023f */
[----:B------:R-:W-:Y:S01]  /*1ac0*/  ULEA.HI.SX32 UR8, UR33, 0xffffffff, 0x1a ;  /* 0xffffffff21087891 */ /* 0x000fe2000f8fd23f */
[----:B------:R-:W-:Y:S01]  /*1ad0*/  SHF.R.S32.HI R17, RZ, 0x1f, R2 ;  /* 0x0000001fff117819 */ /* 0x000fe20000011402 */
[----:B------:R-:W-:Y:S01]  /*1ae0*/  UIMAD UR4, UR15, UR9, UR4 ;  /* 0x000000090f0472a4 */ /* 0x000fe2000f8e0204 */
[----:B------:R-:W-:-:S04]  /*1af0*/  IADD3 R0, P1, R2, UR15, RZ ;  /* 0x0000000f02007c10 */ /* 0x000fc8000ff3e0ff */
[----:B------:R-:W-:Y:S01]  /*1b00*/  IADD3.X R3, R17, UR31, RZ, P1, !PT ;  /* 0x0000001f11037c10 */ /* 0x000fe20008ffe4ff */
[----:B------:R-:W-:Y:S01]  /*1b10*/  IMAD.WIDE.U32 R6, R0, c[0x0][0x190], R234 ;  /* 0x0000640000067a25 */ /* 0x000fe200078e00ea */
[----:B------:R-:W-:-:S03]  /*1b20*/  ULDC.64 UR30, c[0x0][0x3c8] ;  /* 0x0000f200001e7ab9 */ /* 0x000fc60000000a00 */
[----:B------:R-:W-:Y:S01]  /*1b30*/  IMAD R3, R3, c[0x0][0x190], RZ ;  /* 0x0000640003037a24 */ /* 0x000fe200078e02ff */
[----:B------:R-:W-:-:S03]  /*1b40*/  IADD3 R6, P1, R6, UR38, RZ ;  /* 0x0000002606067c10 */ /* 0x000fc6000ff3e0ff */
[----:B------:R-:W-:Y:S02]  /*1b50*/  IMAD R0, R0, c[0x0][0x194], R3 ;  /* 0x0000650000007a24 */ /* 0x000fe400078e0203 */
[----:B------:R-:W-:-:S03]  /*1b60*/  IMAD.U32 R3, RZ, RZ, UR35 ;  /* 0x00000023ff037e24 */ /* 0x000fc6000f8e00ff */
[----:B------:R-:W-:Y:S01]  /*1b70*/  IADD3.X R7, R7, UR34, R0, P1, !PT ;  /* 0x0000002207077c10 */ /* 0x000fe20008ffe400 */
[----:B------:R-:W-:Y:S01]  /*1b80*/  IMAD.U32 R0, RZ, RZ, UR15 ;  /* 0x0000000fff007e24 */ /* 0x000fe2000f8e00ff */
[----:B------:R-:W-:-:S03]  /*1b90*/  UIMAD.WIDE UR14, UR14, UR29, UR30 ;  /* 0x0000001d0e0e72a5 */ /* 0x000fc6000f8e021e */
[----:B------:R-:W-:Y:S01]  /*1ba0*/  IMAD.WIDE.U32 R4, R0, c[0x0][0x370], R4 ;  /* 0x0000dc0000047a25 */ /* 0x000fe200078e0004 */
[----:B------:R-:W-:-:S04]  /*1bb0*/  LEA.HI R0, R8, R9, RZ, 0x5 ;  /* 0x0000000908007211 */ /* 0x000fc800078f28ff */
[----:B------:R-:W-:Y:S02]  /*1bc0*/  IADD3 R5, R5, UR4, RZ ;  /* 0x0000000405057c10 */ /* 0x000fe4000fffe0ff */
[----:B------:R-:W-:Y:S02]  /*1bd0*/  LOP3.LUT R8, R0, 0xffffffe0, RZ, 0xc0, !PT ;  /* 0xffffffe000087812 */ /* 0x000fe400078ec0ff */
[----:B------:R-:W-:Y:S01]  /*1be0*/  SHF.R.S32.HI R0, RZ, 0x5, R0 ;  /* 0x00000005ff007819 */ /* 0x000fe20000011400 */
[----:B------:R-:W-:-:S04]  /*1bf0*/  IMAD.WIDE.U32 R4, R3, c[0x0][0x378], R4 ;  /* 0x0000de0003047a25 */ /* 0x000fc800078e0004 */
[----:B------:R-:W-:Y:S01]  /*1c00*/  IMAD.IADD R3, R9, 0x1, -R8 ;  /* 0x0000000109037824 */ /* 0x000fe200078e0a08 */
[----:B------:R-:W-:Y:S01]  /*1c10*/  IADD3 R5, R5, UR10, RZ ;  /* 0x0000000a05057c10 */ /* 0x000fe2000fffe0ff */
[----:B------:R-:W-:Y:S02]  /*1c20*/  ULDC.64 UR10, c[0x0][0x200] ;  /* 0x00008000000a7ab9 */ /* 0x000fe40000000a00 */
[----:B------:R-:W-:Y:S01]  /*1c30*/  IMAD R9, R0, UR46, R3 ;  /* 0x0000002e00097c24 */ /* 0x000fe2000f8e0203 */
[----:B------:R-:W-:Y:S01]  /*1c40*/  UIMAD.WIDE UR12, UR12, UR29, UR10 ;  /* 0x0000001d0c0c72a5 */ /* 0x000fe2000f8e020a */
[----:B------:R-:W-:Y:S02]  /*1c50*/  IMAD.U32 R3, RZ, RZ, UR35 ;  /* 0x00000023ff037e24 */ /* 0x000fe4000f8e00ff */
[----:B------:R-:W-:Y:S02]  /*1c60*/  IMAD R0, R17, c[0x0][0x370], RZ ;  /* 0x0000dc0011007a24 */ /* 0x000fe400078e02ff */
[----:B------:R-:W-:-:S04]  /*1c70*/  IMAD.WIDE.U32 R6, R3, c[0x0][0x1a8], R6 ;  /* 0x00006a0003067a25 */ /* 0x000fc800078e0006 */
[C---:B------:R-:W-:Y:S01]  /*1c80*/  IMAD R3, R2.reuse, c[0x0][0x374], R0 ;  /* 0x0000dd0002037a24 */ /* 0x040fe200078e0200 */
[----:B------:R-:W-:Y:S01]  /*1c90*/  IADD3 R0, P2, R9, UR19, RZ ;  /* 0x0000001309007c10 */ /* 0x000fe2000ff5e0ff */
[----:B------:R-:W-:Y:S01]  /*1ca0*/  IMAD.WIDE.U32 R4, R2, c[0x0][0x370], R4 ;  /* 0x0000dc0002047a25 */ /* 0x000fe200078e0004 */
[----:B------:R-:W-:Y:S02]  /*1cb0*/  IADD3 R14, R7, UR16, RZ ;  /* 0x00000010070e7c10 */ /* 0x000fe4000fffe0ff */
[----:B------:R-:W-:Y:S01]  /*1cc0*/  LEA R10, P4, R6, c[0x0][0x160], 0x1 ;  /* 0x00005800060a7a11 */ /* 0x000fe200078808ff */
[----:B------:R-:W-:Y:S01]  /*1cd0*/  IMAD.IADD R3, R5, 0x1, R3 ;  /* 0x0000000105037824 */ /* 0x000fe200078e0203 */
[----:B------:R-:W-:Y:S02]  /*1ce0*/  LEA R8, P3, R4, c[0x0][0x330], 0x1 ;  /* 0x0000cc0004087a11 */ /* 0x000fe400078608ff */
[----:B------:R-:W-:Y:S02]  /*1cf0*/  LEA R13, P1, R0, c[0x0][0x350], 0x2 ;  /* 0x0000d400000d7a11 */ /* 0x000fe400078210ff */
[----:B------:R-:W-:-:S02]  /*1d00*/  LEA.HI.X.SX32 R12, R9, UR18, 0x1, P2 ;  /* 0x00000012090c7c11 */ /* 0x000fc400090f0eff */
[----:B------:R-:W-:Y:S02]  /*1d10*/  LEA.HI.X R9, R4, c[0x0][0x334], R3, 0x1, P3 ;  /* 0x0000cd0004097a11 */ /* 0x000fe400018f0c03 */
[----:B------:R-:W-:Y:S02]  /*1d20*/  LEA.HI.X R11, R6, c[0x0][0x164], R14, 0x1, P4 ;  /* 0x00005900060b7a11 */ /* 0x000fe400020f0c0e */
[----:B------:R-:W-:Y:S01]  /*1d30*/  LEA.HI.X R12, R0, c[0x0][0x354], R12, 0x2, P1 ;  /* 0x0000d500000c7a11 */ /* 0x000fe200008f140c */
[----:B------:R-:W-:Y:S05]  /*1d40*/  @!P0 BRA `(.L_x_476) ;  /* 0x0000880000008947 */ /* 0x000fea0003800000 */
[----:B------:R-:W2:Y:S01]  /*1d50*/  LDL R18, [R1+0x10] ;  /* 0x0000100001127983 */ /* 0x000ea20000100800 */
[----:B------:R-:W-:Y:S01]  /*1d60*/  PLOP3.LUT P0, PT, PT, PT, UP3, 0x80, 0x0 ;  /* 0x000000000000781c */ /* 0x000fe20003f0f038 */
[----:B------:R-:W-:Y:S01]  /*1d70*/  UIMAD UR4, UR8, -0x40, UR28 ;  /* 0xffffffc0080478a4 */ /* 0x000fe2000f8e021c */
[----:B------:R-:W-:Y:S01]  /*1d80*/  BSSY B0, `(.L_x_477) ;  /* 0x0000022000007945 */ /* 0x000fe20003800000 */
[----:B------:R-:W-:Y:S01]  /*1d90*/  ULEA.HI UR9, UR8, UR8, URZ, 0x1 ;  /* 0x0000000808097291 */ /* 0x000fe2000f8f083f */
[----:B------:R-:W-:Y:S01]  /*1da0*/  MOV R232, R10 ;  /* 0x0000000a00e87202 */ /* 0x000fe20000000f00 */
[----:B------:R-:W-:Y:S01]  /*1db0*/  UMOV UR11, UR12 ;  /* 0x0000000c000b7c82 */ /* 0x000fe20008000000 */
[----:B------:R-:W-:Y:S01]  /*1dc0*/  IMAD.MOV.U32 R233, RZ, RZ, R11 ;  /* 0x000000ffffe97224 */ /* 0x000fe200078e000b */
[----:B------:R-:W-:Y:S01]  /*1dd0*/  ISETP.GE.AND P2, PT, R2, UR4, PT ;  /* 0x0000000402007c0c */ /* 0x000fe2000bf46270 */
[----:B------:R-:W-:Y:S01]  /*1de0*/  ULOP3.LUT UR9, UR9, 0xfffffffe, URZ, 0xc0, !UPT ;  /* 0xfffffffe09097892 */ /* 0x000fe2000f8ec03f */
[----:B------:R-:W-:Y:S01]  /*1df0*/  MOV R230, R8 ;  /* 0x0000000800e67202 */ /* 0x000fe20000000f00 */
[----:B------:R-:W-:Y:S01]  /*1e00*/  UMOV UR10, UR13 ;  /* 0x0000000d000a7c82 */ /* 0x000fe20008000000 */
[----:B------:R-:W-:Y:S01]  /*1e10*/  IMAD.MOV.U32 R231, RZ, RZ, R9 ;  /* 0x000000ffffe77224 */ /* 0x000fe200078e0009 */
[----:B------:R-:W-:Y:S01]  /*1e20*/  UIADD3 UR9, UR8, -UR9, URZ ;  /* 0x8000000908097290 */ /* 0x000fe2000fffe03f */
[----:B------:R-:W-:Y:S01]  /*1e30*/  MOV R227, R13 ;  /* 0x0000000d00e37202 */ /* 0x000fe20000000f00 */
[----:B------:R-:W-:Y:S01]  /*1e40*/  UMOV UR13, UR14 ;  /* 0x0000000e000d7c82 */ /* 0x000fe20008000000 */
[----:B------:R-:W-:Y:S01]  /*1e50*/  IMAD.MOV.U32 R226, RZ, RZ, R12 ;  /* 0x000000ffffe27224 */ /* 0x000fe200078e000c */
[----:B------:R-:W-:-:S02]  /*1e60*/  UMOV UR12, UR15 ;  /* 0x0000000f000c7c82 */ /* 0x000fc40008000000 */
[----:B------:R-:W-:Y:S01]  /*1e70*/  UISETP.NE.AND UP0, UPT, UR9, 0x1, UPT ;  /* 0x000000010900788c */ /* 0x000fe2000bf05270 */
[----:B------:R-:W-:Y:S01]  /*1e80*/  @P0 BAR.SYNC.DEFER_BLOCKING 0x0 ;  /* 0x0000000000000b1d */ /* 0x000fe20000010000 */
        /* <DEDUP_REMOVED lines=17> */
.L_x_478:
[----:B------:R-:W-:Y:S05]  /*1fa0*/  BSYNC B0 ;  /* 0x0000000000007941 */ /* 0x000fea0003800000 */
.L_x_477:
        /* <DEDUP_REMOVED lines=29> */
.L_x_480:
[----:B------:R-:W-:Y:S05]  /*2180*/  BSYNC B0 ;  /* 0x0000000000007941 */ /* 0x000fea0003800000 */
.L_x_479:
        /* <DEDUP_REMOVED lines=15> */
.L_x_482:
        /* <DEDUP_REMOVED lines=19> */
.L_x_483:
[----:B------:R-:W-:Y:S05]  /*23b0*/  BSYNC B0 ;  /* 0x0000000000007941 */ /* 0x000fea0003800000 */
.L_x_481:
[----:B-1----:R-:W-:Y:S01]  /*23c0*/  MOV R8, 0x20 ;  /* 0x0000002000087802 */ /* 0x002fe20000000f00 */
        /* <DEDUP_REMOVED lines=13> */
.L_x_485:
        /* <DEDUP_REMOVED lines=27> */
.L_x_486:
[----:B------:R-:W-:Y:S05]  /*2650*/  BSYNC B0 ;  /* 0x0000000000007941 */ /* 0x000fea0003800000 */
.L_x_484:
[----:B--2---:R-:W2:Y:S01]  /*2660*/  LDL R14, [R1+0x3c] ;  /* 0x00003c00010e7983 */ /* 0x004ea20000100800 */
[----:B------:R-:W-:Y:S01]  /*2670*/  ULDC.64 UR14, c[0x0][0x198] ;  /* 0x00006600000e7ab9 */ /* 0x000fe20000000a00 */
[----:B------:R-:W-:Y:S02]  /*2680*/  IMAD.MOV.U32 R249, RZ, RZ, 0x7f800000 ;  /* 0x7f800000fff97424 */ /* 0x000fe400078e00ff */
[----:B------:R-:W-:Y:S02]  /*2690*/  IMAD.MOV.U32 R250, RZ, RZ, 0x7f800000 ;  /* 0x7f800000fffa7424 */ /* 0x000fe400078e00ff */
[----:B------:R-:W-:Y:S02]  /*26a0*/  IMAD.MOV.U32 R247, RZ, RZ, 0x7f800000 ;  /* 0x7f800000fff77424 */ /* 0x000fe400078e00ff */
[----:B------:R-:W-:Y:S02]  /*26b0*/  IMAD.U32 R11, RZ, RZ, UR23 ;  /* 0x00000017ff0b7e24 */ /* 0x000fe4000f8e00ff */
        /* <DEDUP_REMOVED lines=10> */
[----:B------:R-:W-:Y:S01]  /*2760*/  ISETP.GE.AND P4, PT, R5, UR4, PT ;  /* 0x0000000405007c0c */ /* 0x000fe2000bf86270 */
[----:B------:R-:W-:Y:S01]  /*2770*/  UIMAD UR4, UR17, UR14, URZ ;  /* 0x0000000e110472a4 */ /* 0x000fe2000f8e023f */
[----:B------:R-:W-:Y:S02]  /*2780*/  SHF.R.S32.HI R5, RZ, 0x1f, R3 ;  /* 0x0000001fff057819 */ /* 0x000fe40000011403 */
[C---:B------:R-:W-:Y:S02]  /*2790*/  @!P3 LEA R6, P1, R3.reuse, UR11, 0x2 ;  /* 0x0000000b0306bc11 */ /* 0x040fe4000f8210ff */
[----:B------:R-:W-:Y:S02]  /*27a0*/  IADD3 R4, P2, R4, UR11, RZ ;  /* 0x0000000b04047c10 */ /* 0x000fe4000ff5e0ff */
[----:B------:R-:W-:Y:S01]  /*27b0*/  SHF.L.U64.HI R8, R14, 0x2, R13 ;  /* 0x000000020e087819 */ /* 0x000fe2000001020d */
[----:B------:R-:W-:Y:S01]  /*27c0*/  UIMAD UR9, UR23, UR15, UR4 ;  /* 0x0000000f170972a4 */ /* 0x000fe2000f8e0204 */
[----:B------:R-:W-:Y:S01]  /*27d0*/  @!P3 LEA.HI.X R7, R3, UR10, R5, 0x2, P1 ;  /* 0x0000000a0307bc11 */ /* 0x000fe200088f1405 */
[----:B------:R-:W-:Y:S01]  /*27e0*/  UIMAD UR4, UR20, -0x80, UR5 ;  /* 0xffffff80140478a4 */ /* 0x000fe2000f8e0205 */
        /* <DEDUP_REMOVED lines=8> */
[----:B------:R-:W-:-:S02]  /*2870*/  IMAD.U32 R3, RZ, RZ, UR9 ;  /* 0x00000009ff037e24 */ /* 0x000fc4000f8e00ff */
        /* <DEDUP_REMOVED lines=31> */
.L_x_488:
[----:B---3--:R-:W-:Y:S05]  /*2a70*/  BSYNC B0 ;  /* 0x0000000000007941 */ /* 0x008fea0003800000 */
.L_x_487:
        /* <DEDUP_REMOVED lines=30> */
.L_x_490:
[----:B------:R-:W-:Y:S05]  /*2c60*/  BSYNC B0 ;  /* 0x0000000000007941 */ /* 0x000fea0003800000 */
.L_x_489:
        /* <DEDUP_REMOVED lines=31> */
.L_x_492:
[----:B------:R-:W-:Y:S05]  /*2e60*/  BSYNC B0 ;  /* 0x0000000000007941 */ /* 0x000fea0003800000 */
.L_x_491:
        /* <DEDUP_REMOVED lines=30> */
.L_x_494:
[----:B------:R-:W-:Y:S05]  /*3050*/  BSYNC B0 ;  /* 0x0000000000007941 */ /* 0x000fea0003800000 */
.L_x_493:
        /* <DEDUP_REMOVED lines=38> */
.L_x_496:
[----:B-1----:R-:W-:Y:S05]  /*32c0*/  BSYNC B0 ;  /* 0x0000000000007941 */ /* 0x002fea0003800000 */
.L_x_495:
        /* <DEDUP_REMOVED lines=29> */
.L_x_498:
[----:B------:R-:W-:Y:S05]  /*34a0*/  BSYNC B0 ;  /* 0x0000000000007941 */ /* 0x000fea0003800000 */
.L_x_497:
        /* <DEDUP_REMOVED lines=29> */
.L_x_500:
[----:B------:R-:W-:Y:S05]  /*3680*/  BSYNC B0 ;  /* 0x0000000000007941 */ /* 0x000fea0003800000 */
.L_x_499:
        /* <DEDUP_REMOVED lines=28> */
.L_x_502:
[----:B------:R-:W-:Y:S05]  /*3850*/  BSYNC B0 ;  /* 0x0000000000007941 */ /* 0x000fea0003800000 */
.L_x_501:
[----:B------:R-:W-:Y:S01]  /*3860*/  ULDC.64 UR16, c[0x0][0x318] ;  /* 0x0000c60000107ab9 */ /* 0x000fe20000000a00 */
[----:B--2---:R-:W2:Y:S01]  /*3870*/  LDL R5, [R1+0x24] ;  /* 0x0000240001057983 */ /* 0x004ea20000100800 */
[----:B------:R-:W-:Y:S02]  /*3880*/  UISETP.NE.U32.AND UP1, UPT, URZ, UR16, UPT ;  /* 0x000000103f00728c */ /* 0x000fe4000bf25070 */
[----:B------:R-:W-:Y:S01]  /*3890*/  ULDC.64 UR18, c[0x0][0x320] ;  /* 0x0000c80000127ab9 */ /* 0x000fe20000000a00 */
[----:B---3--:R-:W3:Y:S01]  /*38a0*/  LDL R4, [R1+0x48] ;  /* 0x0000480001047983 */ /* 0x008ee20000100800 */
[----:B------:R-:W-:-:S03]  /*38b0*/  UISETP.NE.AND.EX UP1, UPT, URZ, UR17, UPT, UP1 ;  /* 0x000000113f00728c */ /* 0x000fc6000bf25310 */
[----:B------:R-:W0:Y:S03]  /*38c0*/  LDGDEPBAR ;  /* 0x00000000000079af */ /* 0x000e260000000000 */
[----:B------:R-:W-:-:S05]  /*38d0*/  PLOP3.LUT P1, PT, PT, PT, UP1, 0x80, 0x0 ;  /* 0x000000000000781c */ /* 0x000fca0003f2f018 */
[----:B------:R-:W-:Y:S02]  /*38e0*/  @UP1 UIMAD UR4, UR39, UR18, URZ ;  /* 0x00000012270412a4 */ /* 0x000fe4000f8e023f */
[----:B------:R-:W-:Y:S02]  /*38f0*/  @UP1 UMOV UR14, UR35 ;  /* 0x00000023000e1c82 */ /* 0x000fe40008000000 */
[----:B------:R-:W-:Y:S02]  /*3900*/  @UP1 UMOV UR15, UR57 ;  /* 0x00000039000f1c82 */ /* 0x000fe40008000000 */
[----:B------:R-:W-:Y:S02]  /*3910*/  @UP1 UIMAD.WIDE.U32 UR14, UR32, UR18, UR14 ;  /* 0x00000012200e12a5 */ /* 0x000fe4000f8e000e */
[----:B------:R-:W-:Y:S02]  /*3920*/  @UP1 UIMAD UR19, UR32, UR19, UR4 ;  /* 0x00000013201312a4 */ /* 0x000fe4000f8e0204 */
[----:B------:R-:W-:-:S02]  /*3930*/  @UP1 ULEA UR16, UP0, UR14, UR16, 0x2 ;  /* 0x000000100e101291 */ /* 0x000fc4000f80103f */
[----:B------:R-:W-:-:S04]  /*3940*/  @UP1 UIADD3 UR19, UR15, UR19, URZ ;  /* 0x000000130f131290 */ /* 0x000fc8000fffe03f */
[----:B------:R-:W-:Y:S01]  /*3950*/  @UP1 ULEA.HI.X UR17, UR14, UR17, UR19, 0x2, UP0 ;  /* 0x000000110e111291 */ /* 0x000fe200080f1413 */
[----:B-1----:R-:W-:-:S05]  /*3960*/  IMAD.U32 R2, RZ, RZ, UR16 ;  /* 0x00000010ff027e24 */ /* 0x002fca000f8e00ff */
[----:B------:R-:W-:-:S05]  /*3970*/  IMAD.U32 R3, RZ, RZ, UR17 ;  /* 0x00000011ff037e24 */ /* 0x000fca000f8e00ff */
[----:B----4-:R1:W4:Y:S01]  /*3980*/  @P1 LDG.E R0, [R2.64] ;  /* 0x0000000602001981 */ /* 0x010322000c1e1900 */
[C---:B------:R-:W-:Y:S01]  /*3990*/  IADD3 R207, R220.reuse, 0x2000, RZ ;  /* 0x00002000dccf7810 */ /* 0x040fe20007ffe0ff */
[----:B------:R-:W-:Y:S01]  /*39a0*/  IMAD.MOV.U32 R219, RZ, RZ, 0x20 ;  /* 0x00000020ffdb7424 */ /* 0x000fe200078e00ff */
[----:B------:R-:W-:Y:S01]  /*39b0*/  MOV R217, 0x40 ;  /* 0x0000004000d97802 */ /* 0x000fe20000000f00 */
[----:B------:R-:W-:Y:S01]  /*39c0*/  IMAD.SHL.U32 R210, R220, 0x2, RZ ;  /* 0x00000002dcd27824 */ /* 0x000fe200078e00ff */
[----:B------:R-:W-:Y:S01]  /*39d0*/  SEL R207, R207, R220, !P0 ;  /* 0x000000dccfcf7207 */ /* 0x000fe20004000000 */
        /* <DEDUP_REMOVED lines=19> */
[----:B-1----:R-:W4:Y:S01]  /*3b10*/  @P1 MUFU.RCP R2, c[0x0][0x238] ;  /* 0x00008e0000021b08 */ /* 0x002f220000001000 */
        /* <DEDUP_REMOVED lines=48> */
[----:B------:R-:W-:Y:S01]  /*3e20*/  UMOV UR4, URZ ;  /* 0x0000003f00047c82 */ /* 0x000fe20008000000 */
[----:B------:R-:W-:-:S02]  /*3e30*/  IMAD.SHL.U32 R216, R220, 0x2, RZ ;  /* 0x00000002dcd87824 */ /* 0x000fc400078e00ff */
[----:B------:R-:W-:Y:S02]  /*3e40*/  IMAD.SHL.U32 R215, R220, 0x2, RZ ;  /* 0x00000002dcd77824 */ /* 0x000fe400078e00ff */
[----:B----4-:R-:W-:Y:S01]  /*3e50*/  @P1 FMUL.FTZ R0, R0, R2 ;  /* 0x0000000200001220 */ /* 0x010fe20000410000 */
[----:B------:R-:W-:-:S03]  /*3e60*/  IADD3 R2, R218, 0x2000, RZ ;  /* 0x00002000da027810 */ /* 0x000fc60007ffe0ff */
[----:B------:R1:W4:Y:S01]  /*3e70*/  @P1 R2UR UR9, R0 ;  /* 0x00000000000913c2 */ /* 0x00032200000e0000 */
[----:B------:R-:W-:Y:S02]  /*3e80*/  SEL R2, R2, R218, !P0 ;  /* 0x000000da02027207 */ /* 0x000fe40004000000 */
[----:B---3--:R-:W-:Y:S02]  /*3e90*/  LOP3.LUT P1, RZ, R4, 0x2, RZ, 0xc0, !PT ;  /* 0x0000000204ff7812 */ /* 0x008fe4000782c0ff */
[----:B------:R-:W-:Y:S02]  /*3ea0*/  SHF.L.U32 R206, R2, 0x1, RZ ;  /* 0x0000000102ce7819 */ /* 0x000fe400000006ff */
[----:B------:R-:W-:Y:S02]  /*3eb0*/  LOP3.LUT P0, RZ, R4, 0x4, RZ, 0xc0, !PT ;  /* 0x0000000404ff7812 */ /* 0x000fe4000780c0ff */
[----:B------:R-:W-:Y:S02]  /*3ec0*/  SEL R219, R219, 0xffffffe0, !P1 ;  /* 0xffffffe0dbdb7807 */ /* 0x000fe40004800000 */
[----:B------:R-:W-:-:S03]  /*3ed0*/  SEL R217, R217, 0xffffffc0, !P0 ;  /* 0xffffffc0d9d97807 */ /* 0x000fc60004000000 */
[--C-:B------:R-:W-:Y:S02]  /*3ee0*/  IMAD.IADD R208, R219, 0x1, R210.reuse ;  /* 0x00000001dbd07824 */ /* 0x100fe400078e02d2 */
[C---:B------:R-:W-:Y:S02]  /*3ef0*/  IMAD.IADD R210, R217.reuse, 0x1, R210 ;  /* 0x00000001d9d27824 */ /* 0x040fe400078e02d2 */
[----:B------:R-:W-:Y:S01]  /*3f00*/  IMAD.IADD R209, R217, 0x1, R208 ;  /* 0x00000001d9d17824 */ /* 0x000fe200078e02d0 */
[----:B-1----:R-:W-:Y:S01]  /*3f10*/  MOV R0, UR20 ;  /* 0x0000001400007c02 */ /* 0x002fe20008000f00 */
[----:B----4-:R-:W-:-:S04]  /*3f20*/  @UP1 UMOV UR4, UR9 ;  /* 0x0000000900041c82 */ /* 0x010fc80008000000 */
[----:B--2---:R-:W-:-:S05]  /*3f30*/  IMAD R0, R0, 0x80, R5 ;  /* 0x0000008000007824 */ /* 0x004fca00078e0205 */
[----:B------:R-:W-:-:S04]  /*3f40*/  IADD3 R0, R14, -UR28, -R0 ;  /* 0x8000001c0e007c10 */ /* 0x000fc8000fffe800 */
[----:B------:R-:W-:Y:S02]  /*3f50*/  IADD3 R2, R0, UR5, RZ ;  /* 0x0000000500027c10 */ /* 0x000fe4000fffe0ff */
[----:B------:R-:W-:-:S03]  /*3f60*/  SHF.L.U64.HI R0, R14, 0x2, R13 ;  /* 0x000000020e007819 */ /* 0x000fc6000001020d */
[----:B------:R1:W-:Y:S04]  /*3f70*/  STL [R1+0x20], R2 ;  /* 0x0000200201007387 */ /* 0x0003e80000100800 */
[----:B------:R2:W-:Y:S04]  /*3f80*/  STL [R1+0x1c], R0 ;  /* 0x00001c0001007387 */ /* 0x0005e80000100800 */
[----:B------:R3:W-:Y:S01]  /*3f90*/  STL [R1+0x18], R3 ;  /* 0x0000180301007387 */ /* 0x0007e20000100800 */
[----:B-1----:R-:W-:-:S04]  /*3fa0*/  IMAD.MOV.U32 R2, RZ, RZ, c[0x0][0x22c] ;  /* 0x00008b00ff027624 */ /* 0x002fc800078e00ff */
[----:B------:R-:W-:Y:S01]  /*3fb0*/  IMAD R2, R2, c[0x0][0x1c0], RZ ;  /* 0x0000700002027a24 */ /* 0x000fe200078e02ff */
[----:B--2---:R-:W-:-:S03]  /*3fc0*/  IADD3 R0, R14, -0x40, RZ ;  /* 0xffffffc00e007810 */ /* 0x004fc60007ffe0ff */
[C---:B------:R-:W-:Y:S01]  /*3fd0*/  IMAD.SHL.U32 R229, R2.reuse, 0x8, RZ ;  /* 0x0000000802e57824 */ /* 0x040fe200078e00ff */
[----:B------:R-:W-:Y:S02]  /*3fe0*/  SHF.L.U32 R4, R2, 0x4, RZ ;  /* 0x0000000402047819 */ /* 0x000fe400000006ff */
[----:B------:R-:W-:Y:S02]  /*3ff0*/  SHF.L.U32 R0, R0, 0x2, RZ ;  /* 0x0000000200007819 */ /* 0x000fe400000006ff */
[----:B---3--:R-:W-:-:S03]  /*4000*/  IADD3 R3, R4, 0x20, RZ ;  /* 0x0000002004037810 */ /* 0x008fc60007ffe0ff */
[----:B------:R1:W-:Y:S02]  /*4010*/  STL [R1+0x14], R0 ;  /* 0x0000140001007387 */ /* 0x0003e40000100800 */
[----:B------:R-:W-:-:S04]  /*4020*/  IMAD.IADD R3, R229, 0x1, R3 ;  /* 0x00000001e5037824 */ /* 0x000fc800078e0203 */
[----:B------:R-:W-:-:S04]  /*4030*/  IMAD.IADD R3, R229, 0x1, R3 ;  /* 0x00000001e5037824 */ /* 0x000fc800078e0203 */
[----:B------:R-:W-:-:S04]  /*4040*/  IMAD.IADD R3, R229, 0x1, R3 ;  /* 0x00000001e5037824 */ /* 0x000fc800078e0203 */
[----:B------:R-:W-:-:S05]  /*4050*/  IMAD.IADD R3, R229, 0x1, R3 ;  /* 0x00000001e5037824 */ /* 0x000fca00078e0203 */
[----:B------:R2:W-:Y:S01]  /*4060*/  STL [R1+0x4], R3 ;  /* 0x0000040301007387 */ /* 0x0005e20000100800 */
[C---:B-1----:R-:W-:Y:S02]  /*4070*/  IADD3 R0, R4.reuse, 0x40, RZ ;  /* 0x0000004004007810 */ /* 0x042fe40007ffe0ff */
[----:B------:R-:W-:Y:S02]  /*4080*/  IADD3 R4, R4, 0x60, RZ ;  /* 0x0000006004047810 */ /* 0x000fe40007ffe0ff */
[----:B------:R-:W-:-:S03]  /*4090*/  IADD3 R0, R229, R0, RZ ;  /* 0x00000000e5007210 */ /* 0x000fc60007ffe0ff */
[C---:B------:R-:W-:Y:S01]  /*40a0*/  IMAD.IADD R4, R229.reuse, 0x1, R4 ;  /* 0x00000001e5047824 */ /* 0x040fe200078e0204 */
[----:B------:R-:W-:-:S03]  /*40b0*/  IADD3 R0, R229, R0, RZ ;  /* 0x00000000e5007210 */ /* 0x000fc60007ffe0ff */
[C---:B------:R-:W-:Y:S01]  /*40c0*/  IMAD.IADD R4, R229.reuse, 0x1, R4 ;  /* 0x00000001e5047824 */ /* 0x040fe200078e0204 */
[----:B------:R-:W-:-:S03]  /*40d0*/  IADD3 R0, R229, R0, RZ ;  /* 0x00000000e5007210 */ /* 0x000fc60007ffe0ff */
[C---:B------:R-:W-:Y:S01]  /*40e0*/  IMAD.IADD R252, R229.reuse, 0x1, R4 ;  /* 0x00000001e5fc7824 */ /* 0x040fe200078e0204 */
[C---:B------:R-:W-:Y:S02]  /*40f0*/  IADD3 R0, R229.reuse, R0, RZ ;  /* 0x00000000e5007210 */ /* 0x040fe40007ffe0ff */
[C---:B--2---:R-:W-:Y:S01]  /*4100*/  IADD3 R3, R229.reuse, R3, RZ ;  /* 0x00000003e5037210 */ /* 0x044fe20007ffe0ff */
[C---:B------:R-:W-:Y:S02]  /*4110*/  IMAD.IADD R251, R229.reuse, 0x1, R252 ;  /* 0x00000001e5fb7824 */ /* 0x040fe400078e02fc */
[----:B------:R1:W-:Y:S01]  /*4120*/  STL [R1], R0 ;  /* 0x0000000001007387 */ /* 0x0003e20000100800 */
[----:B------:R-:W-:-:S03]  /*4130*/  IMAD.IADD R2, R229, 0x1, R0 ;  /* 0x00000001e5027824 */ /* 0x000fc600078e0200 */
[----:B------:R2:W-:Y:S04]  /*4140*/  STL [R1+0xc], R3 ;  /* 0x00000c0301007387 */ /* 0x0005e80000100800 */
[----:B------:R2:W-:Y:S01]  /*4150*/  STL [R1+0x8], R2 ;  /* 0x0000080201007387 */ /* 0x0005e20000100800 */
[----:B-1----:R-:W-:-:S03]  /*4160*/  IADD3 R0, R229, R251, RZ ;  /* 0x000000fbe5007210 */ /* 0x002fc60007ffe0ff */
.L_x_505:
[----:B------:R-:W0:Y:S01]  /*4170*/  LDGDEPBAR ;  /* 0x00000000000079af */ /* 0x000e220000000000 */
[C---:B------:R-:W-:Y:S01]  /*4180*/  IMAD.IADD R0, R207.reuse, 0x1, R219 ;  /* 0x00000001cf007824 */ /* 0x040fe200078e02db */
[----:B------:R-:W-:Y:S01]  /*4190*/  USHF.L.U32 UR9, UR20, 0x7, URZ ;  /* 0x0000000714097899 */ /* 0x000fe2000800063f */
[--C-:B--2---:R-:W-:Y:S01]  /*41a0*/  IMAD.IADD R2, R207, 0x1, R217.reuse ;  /* 0x00000001cf027824 */ /* 0x104fe200078e02d9 */
[----:B------:R-:W-:Y:S01]  /*41b0*/  UISETP.GE.AND UP4, UPT, UR8, 0x1, UPT ;  /* 0x000000010800788c */ /* 0x000fe2000bf86270 */
[----:B------:R-:W-:Y:S01]  /*41c0*/  IMAD.IADD R3, R0, 0x1, R217 ;  /* 0x0000000100037824 */ /* 0x000fe200078e02d9 */
[----:B------:R-:W-:Y:S02]  /*41d0*/  UIADD3 UR9, UR9, 0x80, URZ ;  /* 0x0000008009097890 */ /* 0x000fe4000fffe03f */
[----:B------:R-:W4:Y:S02]  /*41e0*/  LDL R236, [R1+0x20] ;  /* 0x0000200001ec7983 */ /* 0x000f240000100800 */
[----:B------:R-:W-:Y:S06]  /*41f0*/  UISETP.GE.AND UP0, UPT, UR9, UR5, UPT ;  /* 0x000000050900728c */ /* 0x000fec000bf06270 */
[----:B------:R-:W-:Y:S02]  /*4200*/  PLOP3.LUT P3, PT, PT, PT, UP0, 0x80, 0x0 ;  /* 0x000000000000781c */ /* 0x000fe40003f6f008 */
        /* <DEDUP_REMOVED lines=14> */
[----:B-----5:R-:W-:Y:S01]  /*42f0*/  LDSM.16.M88.4 R184, [R2] ;  /* 0x0000000002b8783b */ /* 0x020fe20000000200 */
[C---:B------:R-:W-:Y:S07]  /*4300*/  HMMA.16816.F32 R16, R32.reuse, R18, RZ ;  /* 0x000000122010723c */ /* 0x040fee00000018ff */
[----:B------:R-:W1:Y:S01]  /*4310*/  LDSM.16.M88.4 R188, [R214+0xc000] ;  /* 0x00c00000d6bc783b */ /* 0x000e620000000200 */
[-C--:B----4-:R-:W-:Y:S07]  /*4320*/  HMMA.16816.F32 R20, R32, R164.reuse, RZ ;  /* 0x000000a42014723c */ /* 0x090fee00000018ff */
[----:B------:R-:W4:Y:S01]  /*4330*/  LDSM.16.M88.4 R192, [R2+0x1000] ;  /* 0x0010000002c0783b */ /* 0x000f220000000200 */
[C---:B------:R-:W-:Y:S07]  /*4340*/  HMMA.16816.F32 R24, R28.reuse, R164, RZ ;  /* 0x000000a41c18723c */ /* 0x040fee00000018ff */
[----:B------:R-:W-:Y:S01]  /*4350*/  LDSM.16.M88.4 R196, [R3+0x1000] ;  /* 0x0010000003c4783b */ /* 0x000fe20000000200 */
[-C--:B------:R-:W-:Y:S07]  /*4360*/  HMMA.16816.F32 R28, R28, R166.reuse, RZ ;  /* 0x000000a61c1c723c */ /* 0x080fee00000018ff */
[----:B------:R-:W-:Y:S01]  /*4370*/  LDSM.16.M88.4 R200, [R213+0xc800] ;  /* 0x00c80000d5c8783b */ /* 0x000fe20000000200 */
[----:B------:R-:W-:Y:S07]  /*4380*/  HMMA.16816.F32 R32, R32, R166, RZ ;  /* 0x000000a62020723c */ /* 0x000fee00000018ff */
[----:B------:R-:W4:Y:S01]  /*4390*/  LDSM.16.M88.4 R164, [R214+0xc800] ;  /* 0x00c80000d6a4783b */ /* 0x000f220000000200 */
        /* <DEDUP_REMOVED lines=10> */
[----:B------:R-:W-:Y:S07]  /*4440*/  LDSM.16.M88.4 R168, [R207+0x2000] ;  /* 0x00200000cfa8783b */ /* 0x000fee0000000200 */
[-C--:B------:R-:W-:Y:S01]  /*4450*/  HMMA.16816.F32 R4, R184, R188.reuse, R4 ;  /* 0x000000bcb804723c */ /* 0x080fe20000001804 */
[----:B------:R-:W3:Y:S07]  /*4460*/  LDSM.16.M88.4 R180, [R211+0x10000] ;  /* 0x01000000d3b4783b */ /* 0x000eee0000000200 */
[C---:B----4-:R-:W-:Y:S08]  /*4470*/  HMMA.16816.F32 R8, R192.reuse, R188, R8 ;  /* 0x000000bcc008723c */ /* 0x050ff00000001808 */
[-C--:B------:R-:W-:Y:S08]  /*4480*/  HMMA.16816.F32 R12, R192, R190.reuse, R12 ;  /* 0x000000bec00c723c */ /* 0x080ff0000000180c */
[C---:B------:R-:W-:Y:S01]  /*4490*/  HMMA.16816.F32 R16, R184.reuse, R190, R16 ;  /* 0x000000beb810723c */ /* 0x040fe20000001810 */
[----:B------:R-:W4:Y:S07]  /*44a0*/  LDSM.16.M88.4 R188, [R207+0x3000] ;  /* 0x00300000cfbc783b */ /* 0x000f2e0000000200 */
[-C--:B------:R-:W-:Y:S08]  /*44b0*/  HMMA.16816.F32 R20, R184, R164.reuse, R20 ;  /* 0x000000a4b814723c */ /* 0x080ff00000001814 */
[C---:B------:R-:W-:Y:S08]  /*44c0*/  HMMA.16816.F32 R24, R192.reuse, R164, R24 ;  /* 0x000000a4c018723c */ /* 0x040ff00000001818 */
[-C--:B------:R-:W-:Y:S01]  /*44d0*/  HMMA.16816.F32 R28, R192, R166.reuse, R28 ;  /* 0x000000a6c01c723c */ /* 0x080fe2000000181c */
[----:B------:R-:W4:Y:S07]  /*44e0*/  LDSM.16.M88.4 R192, [R211+0x10800] ;  /* 0x01080000d3c0783b */ /* 0x000f2e0000000200 */
[----:B------:R-:W-:Y:S01]  /*44f0*/  HMMA.16816.F32 R32, R184, R166, R32 ;  /* 0x000000a6b820723c */ /* 0x000fe20000001820 */
[----:B------:R-:W-:Y:S07]  /*4500*/  LDSM.16.M88.4 R164, [R0+0x2000] ;  /* 0x0020000000a4783b */ /* 0x000fee0000000200 */
[-C--:B-1----:R-:W-:Y:S01]  /*4510*/  HMMA.16816.F32 R4, R172, R176.reuse, R4 ;  /* 0x000000b0ac04723c */ /* 0x082fe20000001804 */
[----:B------:R1:W-:Y:S07]  /*4520*/  LDSM.16.M88.4 R184, [R0+0x3000] ;  /* 0x0030000000b8783b */ /* 0x0003ee0000000200 */
[C---:B------:R-:W-:Y:S08]  /*4530*/  HMMA.16816.F32 R8, R196.reuse, R176, R8 ;  /* 0x000000b0c408723c */ /* 0x040ff00000001808 */
[-C--:B------:R-:W-:Y:S08]  /*4540*/  HMMA.16816.F32 R12, R196, R178.reuse, R12 ;  /* 0x000000b2c40c723c */ /* 0x080ff0000000180c */
[C---:B------:R-:W-:Y:S01]  /*4550*/  HMMA.16816.F32 R16, R172.reuse, R178, R16 ;  /* 0x000000b2ac10723c */ /* 0x040fe20000001810 */
[----:B------:R-:W4:Y:S03]  /*4560*/  LDSM.16.M88.4 R176, [R212+0x10000] ;  /* 0x01000000d4b0783b */ /* 0x000f260000000200 */
[----:B-1----:R-:W-:Y:S04]  /*4570*/  IMAD.U32 R0, RZ, RZ, UR8 ;  /* 0x00000008ff007e24 */ /* 0x002fe8000f8e00ff */
[-C--:B------:R-:W-:Y:S08]  /*4580*/  HMMA.16816.F32 R20, R172, R200.reuse, R20 ;  /* 0x000000c8ac14723c */ /* 0x080ff00000001814 */
[C---:B------:R-:W-:Y:S08]  /*4590*/  HMMA.16816.F32 R24, R196.reuse, R200, R24 ;  /* 0x000000c8c418723c */ /* 0x040ff00000001818 */
[-C--:B------:R-:W-:Y:S01]  /*45a0*/  HMMA.16816.F32 R28, R196, R202.reuse, R28 ;  /* 0x000000cac41c723c */ /* 0x080fe2000000181c */
[----:B------:R-:W2:Y:S07]  /*45b0*/  LDL R199, [R1+0x24] ;  /* 0x0000240001c77983 */ /* 0x000eae0000100800 */
[----:B------:R-:W-:Y:S08]  /*45c0*/  HMMA.16816.F32 R32, R172, R202, R32 ;  /* 0x000000caac20723c */ /* 0x000ff00000001820 */
[-C--:B---3--:R-:W-:Y:S08]  /*45d0*/  HMMA.16816.F32 R4, R168, R180.reuse, R4 ;  /* 0x000000b4a804723c */ /* 0x088ff00000001804 */
[C---:B----4-:R-:W-:Y:S08]  /*45e0*/  HMMA.16816.F32 R8, R188.reuse, R180, R8 ;  /* 0x000000b4bc08723c */ /* 0x050ff00000001808 */
[-C--:B------:R-:W-:Y:S08]  /*45f0*/  HMMA.16816.F32 R12, R188, R182.reuse, R12 ;  /* 0x000000b6bc0c723c */ /* 0x080ff0000000180c */
[C---:B------:R-:W-:Y:S08]  /*4600*/  HMMA.16816.F32 R16, R168.reuse, R182, R16 ;  /* 0x000000b6a810723c */ /* 0x040ff00000001810 */
[-C--:B------:R-:W-:Y:S08]  /*4610*/  HMMA.16816.F32 R20, R168, R192.reuse, R20 ;  /* 0x000000c0a814723c */ /* 0x080ff00000001814 */
[C---:B------:R-:W-:Y:S08]  /*4620*/  HMMA.16816.F32 R24, R188.reuse, R192, R24 ;  /* 0x000000c0bc18723c */ /* 0x040ff00000001818 */
[-C--:B------:R-:W-:Y:S07]  /*4630*/  HMMA.16816.F32 R28, R188, R194.reuse, R28 ;  /* 0x000000c2bc1c723c */ /* 0x080fee000000181c */
[----:B------:R-:W-:Y:S01]  /*4640*/  IMAD R188, R0, 0x40, R236 ;  /* 0x0000004000bc7824 */ /* 0x000fe200078e02ec */
[----:B------:R-:W-:Y:S01]  /*4650*/  HMMA.16816.F32 R32, R168, R194, R32 ;  /* 0x000000c2a820723c */ /* 0x000fe20000001820 */
[----:B------:R-:W1:Y:S03]  /*4660*/  LDSM.16.M88.4 R168, [R212+0x10800] ;  /* 0x01080000d4a8783b */ /* 0x000e660000000200 */
[----:B------:R-:W-:Y:S02]  /*4670*/  IABS R0, R188 ;  /* 0x000000bc00007213 */ /* 0x000fe40000000000 */
[----:B------:R-:W-:Y:S02]  /*4680*/  IADD3 R172, R188, -0x1, RZ ;  /* 0xffffffffbcac7810 */ /* 0x000fe40007ffe0ff */
[-C--:B------:R-:W-:Y:S05]  /*4690*/  HMMA.16816.F32 R4, R164, R176.reuse, R4 ;  /* 0x000000b0a404723c */ /* 0x080fea0000001804 */
[----:B------:R-:W-:Y:S01]  /*46a0*/  IMAD.MOV.U32 R173, RZ, RZ, R0 ;  /* 0x000000ffffad7224 */ /* 0x000fe200078e0000 */
[----:B------:R-:W-:Y:S02]  /*46b0*/  ISETP.GE.AND P1, PT, R172, RZ, PT ;  /* 0x000000ffac00720c */ /* 0x000fe40003f26270 */
[C---:B------:R-:W-:Y:S01]  /*46c0*/  HMMA.16816.F32 R8, R184.reuse, R176, R8 ;  /* 0x000000b0b808723c */ /* 0x040fe20000001808 */
[----:B------:R-:W3:Y:S03]  /*46d0*/  I2F R194, R173 ;  /* 0x000000ad00c27306 */ /* 0x000ee60000201400 */
[C---:B------:R-:W-:Y:S02]  /*46e0*/  IADD3 R0, R188.reuse, 0x8, RZ ;  /* 0x00000008bc007810 */ /* 0x040fe40007ffe0ff */
[----:B------:R-:W-:Y:S02]  /*46f0*/  IADD3 R180, R188, 0x7, RZ ;  /* 0x00000007bcb47810 */ /* 0x000fe40007ffe0ff */
[-C--:B------:R-:W-:Y:S03]  /*4700*/  HMMA.16816.F32 R12, R184, R178.reuse, R12 ;  /* 0x000000b2b80c723c */ /* 0x080fe6000000180c */
[----:B------:R-:W-:Y:S02]  /*4710*/  ISETP.GE.AND P2, PT, R0, RZ, PT ;  /* 0x000000ff0000720c */ /* 0x000fe40003f46270 */
[----:B------:R-:W-:Y:S02]  /*4720*/  @!P1 IADD3 R172, -R188, 0x1, RZ ;  /* 0x00000001bcac9810 */ /* 0x000fe40007ffe1ff */
[----:B------:R-:W-:Y:S01]  /*4730*/  ISETP.GE.AND P1, PT, R180, RZ, PT ;  /* 0x000000ffb400720c */ /* 0x000fe20003f26270 */
[C---:B------:R-:W-:Y:S01]  /*4740*/  HMMA.16816.F32 R16, R164.reuse, R178, R16 ;  /* 0x000000b2a410723c */ /* 0x040fe20000001810 */
[----:B------:R4:W3:Y:S01]  /*4750*/  I2F R193, R172 ;  /* 0x000000ac00c17306 */ /* 0x0008e20000201400 */
[----:B------:R-:W-:Y:S02]  /*4760*/  LDSM.16.M88.4 R176, [R214+0x10000] ;  /* 0x01000000d6b0783b */ /* 0x000fe40000000200 */
[C---:B------:R-:W-:Y:S02]  /*4770*/  IADD3 R190, R188.reuse, 0x20, RZ ;  /* 0x00000020bcbe7810 */ /* 0x040fe40007ffe0ff */
[C---:B------:R-:W-:Y:S02]  /*4780*/  IADD3 R189, R188.reuse, 0x1f, RZ ;  /* 0x0000001fbcbd7810 */ /* 0x040fe40007ffe0ff */
[C---:B------:R-:W-:Y:S01]  /*4790*/  @!P2 IADD3 R0, -R188.reuse, -0x8, RZ ;  /* 0xfffffff8bc00a810 */ /* 0x040fe20007ffe1ff */
[-C--:B-1----:R-:W-:Y:S03]  /*47a0*/  HMMA.16816.F32 R20, R164, R168.reuse, R20 ;  /* 0x000000a8a414723c */ /* 0x082fe60000001814 */
[----:B------:R1:W1:Y:S01]  /*47b0*/  I2F R196, R0 ;  /* 0x0000000000c47306 */ /* 0x0002620000201400 */
[----:B------:R-:W-:Y:S02]  /*47c0*/  @!P1 IADD3 R180, -R188, -0x7, RZ ;  /* 0xfffffff9bcb49810 */ /* 0x000fe40007ffe1ff */
[----:B------:R-:W-:Y:S02]  /*47d0*/  ISETP.GE.AND P2, PT, R190, RZ, PT ;  /* 0x000000ffbe00720c */ /* 0x000fe40003f46270 */
[C---:B------:R-:W-:Y:S04]  /*47e0*/  HMMA.16816.F32 R24, R184.reuse, R168, R24 ;  /* 0x000000a8b818723c */ /* 0x040fe80000001818 */
[----:B------:R-:W-:Y:S01]  /*47f0*/  ISETP.GE.AND P1, PT, R189, RZ, PT ;  /* 0x000000ffbd00720c */ /* 0x000fe20003f26270 */
[----:B------:R3:W3:Y:S02]  /*4800*/  I2F R195, R180 ;  /* 0x000000b400c37306 */ /* 0x0006e40000201400 */
[C---:B------:R-:W-:Y:S01]  /*4810*/  IADD3 R168, R188.reuse, 0x18, RZ ;  /* 0x00000018bca87810 */ /* 0x040fe20007ffe0ff */
[-C--:B------:R-:W-:Y:S01]  /*4820*/  HMMA.16816.F32 R28, R184, R170.reuse, R28 ;  /* 0x000000aab81c723c */ /* 0x080fe2000000181c */
[----:B----4-:R-:W4:Y:S03]  /*4830*/  LDSM.16.M88.4 R172, [R2+0x2000] ;  /* 0x0020000002ac783b */ /* 0x010f260000000200 */
[C---:B------:R-:W-:Y:S03]  /*4840*/  @!P2 IADD3 R190, -R188.reuse, -0x20, RZ ;  /* 0xffffffe0bcbea810 */ /* 0x040fe60007ffe1ff */
[C---:B------:R-:W-:Y:S01]  /*4850*/  IADD3 R184, R188.reuse, -0x9, RZ ;  /* 0xfffffff7bcb87810 */ /* 0x040fe20007ffe0ff */
[----:B------:R-:W-:Y:S01]  /*4860*/  HMMA.16816.F32 R32, R164, R170, R32 ;  /* 0x000000aaa420723c */ /* 0x000fe20000001820 */
[----:B------:R-:W-:Y:S01]  /*4870*/  LDSM.16.M88.4 R164, [R214+0x10800] ;  /* 0x01080000d6a4783b */ /* 0x000fe20000000200 */
[----:B------:R-:W2:Y:S02]  /*4880*/  I2F R192, R190 ;  /* 0x000000be00c07306 */ /* 0x000ea40000201400 */
[C---:B-1----:R-:W-:Y:S02]  /*4890*/  IADD3 R0, R188.reuse, 0x28, RZ ;  /* 0x00000028bc007810 */ /* 0x042fe40007ffe0ff */
[----:B------:R-:W-:Y:S02]  /*48a0*/  @!P1 IADD3 R189, -R188, -0x1f, RZ ;  /* 0xffffffe1bcbd9810 */ /* 0x000fe40007ffe1ff */
[----:B------:R-:W-:Y:S04]  /*48b0*/  ISETP.GE.AND P2, PT, R0, RZ, PT ;  /* 0x000000ff0000720c */ /* 0x000fe80003f46270 */
[----:B------:R-:W-:Y:S01]  /*48c0*/  I2F R189, R189 ;  /* 0x000000bd00bd7306 */ /* 0x000fe20000201400 */
[----:B---3--:R1:W3:Y:S08]  /*48d0*/  LDSM.16.M88.4 R180, [R2+0x3000] ;  /* 0x0030000002b4783b */ /* 0x0082f00000000200 */
[----:B------:R-:W-:Y:S02]  /*48e0*/  @!P2 IADD3 R0, -R188, -0x28, RZ ;  /* 0xffffffd8bc00a810 */ /* 0x000fe40007ffe1ff */
[----:B------:R-:W-:Y:S02]  /*48f0*/  ISETP.GE.AND P2, PT, R168, RZ, PT ;  /* 0x000000ffa800720c */ /* 0x000fe40003f46270 */
[----:B------:R3:W2:Y:S01]  /*4900*/  I2F R198, R0 ;  /* 0x0000000000c67306 */ /* 0x0006a20000201400 */
[-C--:B----4-:R-:W-:Y:S05]  /*4910*/  HMMA.16816.F32 R4, R172, R176.reuse, R4 ;  /* 0x000000b0ac04723c */ /* 0x090fea0000001804 */
[C---:B-1----:R-:W-:Y:S07]  /*4920*/  IADD3 R2, R188.reuse, 0x27, RZ ;  /* 0x00000027bc027810 */ /* 0x042fee0007ffe0ff */
[----:B------:R-:W-:Y:S02]  /*4930*/  @!P2 IADD3 R168, -R188, -0x18, RZ ;  /* 0xffffffe8bca8a810 */ /* 0x000fe40007ffe1ff */
[----:B------:R-:W-:Y:S02]  /*4940*/  ISETP.GE.AND P1, PT, R2, RZ, PT ;  /* 0x000000ff0200720c */ /* 0x000fe40003f26270 */
[----:B------:R1:W-:Y:S01]  /*4950*/  I2F R191, R168 ;  /* 0x000000a800bf7306 */ /* 0x0003e20000201400 */
[C---:B---3--:R-:W-:Y:S01]  /*4960*/  IADD3 R0, R188.reuse, 0x17, RZ ;  /* 0x00000017bc007810 */ /* 0x048fe20007ffe0ff */
[C---:B------:R-:W-:Y:S09]  /*4970*/  HMMA.16816.F32 R8, R180.reuse, R176, R8 ;  /* 0x000000b0b408723c */ /* 0x040ff20000001808 */
[----:B------:R-:W-:Y:S02]  /*4980*/  @!P1 IADD3 R2, -R188, -0x27, RZ ;  /* 0xffffffd9bc029810 */ /* 0x000fe40007ffe1ff */
[----:B------:R-:W-:Y:S01]  /*4990*/  ISETP.GE.AND P1, PT, R0, RZ, PT ;  /* 0x000000ff0000720c */ /* 0x000fe20003f26270 */
[-C--:B------:R-:W-:Y:S01]  /*49a0*/  HMMA.16816.F32 R12, R180, R178.reuse, R12 ;  /* 0x000000b2b40c723c */ /* 0x080fe2000000180c */
[----:B------:R3:W4:Y:S01]  /*49b0*/  I2F R197, R2 ;  /* 0x0000000200c57306 */ /* 0x0007220000201400 */
[----:B-1----:R-:W-:Y:S06]  /*49c0*/  LDSM.16.M88.4 R168, [R3+0x2000] ;  /* 0x0020000003a8783b */ /* 0x002fec0000000200 */
[C---:B------:R-:W-:Y:S04]  /*49d0*/  HMMA.16816.F32 R16, R172.reuse, R178, R16 ;  /* 0x000000b2ac10723c */ /* 0x040fe80000001810 */
[----:B------:R-:W-:Y:S02]  /*49e0*/  @!P1 IADD3 R0, -R188, -0x17, RZ ;  /* 0xffffffe9bc009810 */ /* 0x000fe40007ffe1ff */
[----:B------:R-:W-:Y:S01]  /*49f0*/  ISETP.GE.AND P1, PT, R184, RZ, PT ;  /* 0x000000ffb800720c */ /* 0x000fe20003f26270 */
[----:B------:R-:W1:Y:S01]  /*4a00*/  LDSM.16.M88.4 R176, [R213+0x10000] ;  /* 0x01000000d5b0783b */ /* 0x000e620000000200 */
[-C--:B------:R-:W-:Y:S01]  /*4a10*/  HMMA.16816.F32 R20, R172, R164.reuse, R20 ;  /* 0x000000a4ac14723c */ /* 0x080fe20000001814 */
[----:B------:R4:W1:Y:S07]  /*4a20*/  I2F R190, R0 ;  /* 0x0000000000be7306 */ /* 0x00086e0000201400 */
[C---:B------:R-:W-:Y:S04]  /*4a30*/  HMMA.16816.F32 R24, R180.reuse, R164, R24 ;  /* 0x000000a4b418723c */ /* 0x040fe80000001818 */
[C---:B---3--:R-:W-:Y:S02]  /*4a40*/  IADD3 R2, R188.reuse, -0x8, RZ ;  /* 0xfffffff8bc027810 */ /* 0x048fe40007ffe0ff */
[----:B------:R-:W-:Y:S02]  /*4a50*/  @!P1 IADD3 R184, -R188, 0x9, RZ ;  /* 0x00000009bcb89810 */ /* 0x000fe40007ffe1ff */
[-C--:B------:R-:W-:Y:S02]  /*4a60*/  HMMA.16816.F32 R28, R180, R166.reuse, R28 ;  /* 0x000000a6b41c723c */ /* 0x080fe4000000181c */
[----:B------:R3:W-:Y:S01]  /*4a70*/  I2F R185, R184 ;  /* 0x000000b800b97306 */ /* 0x0007e20000201400 */
[----:B------:R-:W-:Y:S05]  /*4a80*/  ISETP.GE.AND P2, PT, R2, RZ, PT ;  /* 0x000000ff0200720c */ /* 0x000fea0003f46270 */
[----:B------:R-:W-:Y:S01]  /*4a90*/  HMMA.16816.F32 R32, R172, R166, R32 ;  /* 0x000000a6ac20723c */ /* 0x000fe20000001820 */
[----:B------:R3:W3:Y:S03]  /*4aa0*/  LDSM.16.M88.4 R164, [R3+0x3000] ;  /* 0x0030000003a4783b */ /* 0x0006e60000000200 */
[C---:B----4-:R-:W-:Y:S03]  /*4ab0*/  IADD3 R0, R188.reuse, -0x10, RZ ;  /* 0xfffffff0bc007810 */ /* 0x050fe60007ffe0ff */
[----:B------:R-:W-:Y:S01]  /*4ac0*/  IMAD.U32 R172, RZ, RZ, UR20 ;  /* 0x00000014ffac7e24 */ /* 0x000fe2000f8e00ff */
[----:B------:R-:W-:Y:S01]  /*4ad0*/  @!P2 IADD3 R2, -R188, 0x8, RZ ;  /* 0x00000008bc02a810 */ /* 0x000fe20007ffe1ff */
[----:B-----5:R-:W-:Y:S01]  /*4ae0*/  FMUL.FTZ R173, R249, 1.4426950216293334961 ;  /* 0x3fb8aa3bf9ad7820 */ /* 0x020fe20000410000 */
[----:B------:R-:W-:Y:S02]  /*4af0*/  ISETP.GE.AND P2, PT, R0, RZ, PT ;  /* 0x000000ff0000720c */ /* 0x000fe40003f46270 */
[----:B------:R4:W2:Y:S01]  /*4b00*/  I2F R186, R2 ;  /* 0x0000000200ba7306 */ /* 0x0008a20000201400 */
[-C--:B-1----:R-:W-:Y:S05]  /*4b10*/  HMMA.16816.F32 R4, R168, R176.reuse, R4 ;  /* 0x000000b0a804723c */ /* 0x082fea0000001804 */
[C---:B---3--:R-:W-:Y:S07]  /*4b20*/  IADD3 R184, R188.reuse, 0x10, RZ ;  /* 0x00000010bcb87810 */ /* 0x048fee0007ffe0ff */
[----:B------:R-:W-:Y:S02]  /*4b30*/  @!P2 IADD3 R0, -R188, 0x10, RZ ;  /* 0x00000010bc00a810 */ /* 0x000fe40007ffe1ff */
[----:B------:R-:W-:Y:S02]  /*4b40*/  ISETP.GE.AND P2, PT, R184, RZ, PT ;  /* 0x000000ffb800720c */ /* 0x000fe40003f46270 */
[----:B------:R1:W-:Y:S01]  /*4b50*/  I2F R187, R0 ;  /* 0x0000000000bb7306 */ /* 0x0003e20000201400 */
[C---:B------:R-:W-:Y:S04]  /*4b60*/  IADD3 R3, R188.reuse, -0x18, RZ ;  /* 0xffffffe8bc037810 */ /* 0x040fe80007ffe0ff */
[----:B------:R-:W-:Y:S02]  /*4b70*/  ISETP.GE.AND P6, PT, R3, RZ, PT ;  /* 0x000000ff0300720c */ /* 0x000fe40003fc6270 */
[C---:B----4-:R-:W-:Y:S04]  /*4b80*/  IADD3 R2, R188.reuse, -0x11, RZ ;  /* 0xffffffefbc027810 */ /* 0x050fe80007ffe0ff */
[----:B------:R-:W-:Y:S01]  /*4b90*/  @!P2 IADD3 R184, -R188, -0x10, RZ ;  /* 0xfffffff0bcb8a810 */ /* 0x000fe20007ffe1ff */
[----:B------:R-:W-:Y:S01]  /*4ba0*/  FFMA.FTZ R4, R194, -UR4, R4 ;  /* 0x80000004c2047c23 */ /* 0x000fe20008010004 */
[----:B------:R-:W-:Y:S01]  /*4bb0*/  ISETP.GE.AND P1, PT, R2, RZ, PT ;  /* 0x000000ff0200720c */ /* 0x000fe20003f26270 */
[C---:B------:R-:W-:Y:S01]  /*4bc0*/  HMMA.16816.F32 R8, R164.reuse, R176, R8 ;  /* 0x000000b0a408723c */ /* 0x040fe20000001808 */
[----:B------:R-:W-:Y:S01]  /*4bd0*/  PLOP3.LUT P2, PT, PT, PT, UP0, 0x80, 0x0 ;  /* 0x000000000000781c */ /* 0x000fe20003f4f008 */
[----:B------:R-:W3:Y:S01]  /*4be0*/  LDL R176, [R1+0x1c] ;  /* 0x00001c0001b07983 */ /* 0x000ee20000100800 */
[----:B------:R-:W-:Y:S01]  /*4bf0*/  I2F R184, R184 ;  /* 0x000000b800b87306 */ /* 0x000fe20000201400 */
[----:B------:R-:W-:Y:S01]  /*4c00*/  @!P6 IADD3 R3, -R188, 0x18, RZ ;  /* 0x00000018bc03e810 */ /* 0x000fe20007ffe1ff */
[----:B------:R-:W-:Y:S01]  /*4c10*/  FFMA.FTZ R5, R193, -UR4, R5 ;  /* 0x80000004c1057c23 */ /* 0x000fe20008010005 */
[----:B------:R-:W-:Y:S01]  /*4c20*/  PLOP3.LUT P6, PT, PT, PT, UP0, 0x80, 0x0 ;  /* 0x000000000000781c */ /* 0x000fe20003fcf008 */
[----:B------:R-:W-:Y:S01]  /*4c30*/  FFMA.FTZ R6, R196, -UR4, R6 ;  /* 0x80000004c4067c23 */ /* 0x000fe20008010006 */
[-C--:B------:R-:W-:Y:S04]  /*4c40*/  HMMA.16816.F32 R12, R164, R178.reuse, R12 ;  /* 0x000000b2a40c723c */ /* 0x080fe8000000180c */
[C---:B-1----:R-:W-:Y:S01]  /*4c50*/  IADD3 R0, R188.reuse, 0xf, RZ ;  /* 0x0000000fbc007810 */ /* 0x042fe20007ffe0ff */
[----:B------:R-:W-:Y:S01]  /*4c60*/  I2F R181, R3 ;  /* 0x0000000300b57306 */ /* 0x000fe20000201400 */
[----:B------:R-:W-:Y:S01]  /*4c70*/  @!P1 IADD3 R2, -R188, 0x11, RZ ;  /* 0x00000011bc029810 */ /* 0x000fe20007ffe1ff */
[----:B------:R-:W-:Y:S01]  /*4c80*/  FFMA.FTZ R7, R195, -UR4, R7 ;  /* 0x80000004c3077c23 */ /* 0x000fe20008010007 */
[C---:B------:R-:W-:Y:S01]  /*4c90*/  HMMA.16816.F32 R16, R168.reuse, R178, R16 ;  /* 0x000000b2a810723c */ /* 0x040fe20000001810 */
[----:B------:R-:W4:Y:S03]  /*4ca0*/  LDL R179, [R1+0x18] ;  /* 0x0000180001b37983 */ /* 0x000f260000100800 */
[----:B------:R-:W-:Y:S03]  /*4cb0*/  ISETP.GE.AND P1, PT, R0, RZ, PT ;  /* 0x000000ff0000720c */ /* 0x000fe60003f26270 */
[----:B------:R1:W1:Y:S01]  /*4cc0*/  I2F R180, R2 ;  /* 0x0000000200b47306 */ /* 0x0002620000201400 */
[----:B--2---:R-:W-:Y:S04]  /*4cd0*/  FFMA.FTZ R8, R192, -UR4, R8 ;  /* 0x80000004c0087c23 */ /* 0x004fe80008010008 */
[----:B------:R-:W-:Y:S02]  /*4ce0*/  FFMA.FTZ R10, R198, -UR4, R10 ;  /* 0x80000004c60a7c23 */ /* 0x000fe4000801000a */
[----:B------:R-:W-:Y:S02]  /*4cf0*/  FFMA.FTZ R9, R189, -UR4, R9 ;  /* 0x80000004bd097c23 */ /* 0x000fe40008010009 */
[----:B------:R-:W-:Y:S01]  /*4d00*/  FFMA.FTZ R11, R197, -UR4, R11 ;  /* 0x80000004c50b7c23 */ /* 0x000fe2000801000b */
[----:B------:R-:W-:Y:S01]  /*4d10*/  @!P1 IADD3 R0, -R188, -0xf, RZ ;  /* 0xfffffff1bc009810 */ /* 0x000fe20007ffe1ff */
[----:B------:R-:W-:Y:S01]  /*4d20*/  FFMA.FTZ R12, R191, -UR4, R12 ;  /* 0x80000004bf0c7c23 */ /* 0x000fe2000801000c */
[----:B------:R-:W-:Y:S01]  /*4d30*/  PLOP3.LUT P1, PT, PT, PT, UP0, 0x80, 0x0 ;  /* 0x000000000000781c */ /* 0x000fe20003f2f008 */
[----:B------:R-:W-:Y:S01]  /*4d40*/  FFMA.FTZ R13, R190, -UR4, R13 ;  /* 0x80000004be0d7c23 */ /* 0x000fe2000801000d */
[----:B------:R2:W-:Y:S01]  /*4d50*/  I2F R174, R0 ;  /* 0x0000000000ae7306 */ /* 0x0005e20000201400 */
[----:B------:R-:W-:Y:S02]  /*4d60*/  FFMA.FTZ R14, R192, -UR4, R14 ;  /* 0x80000004c00e7c23 */ /* 0x000fe4000801000e */
[----:B------:R-:W-:Y:S02]  /*4d70*/  FFMA.FTZ R15, R189, -UR4, R15 ;  /* 0x80000004bd0f7c23 */ /* 0x000fe4000801000f */
[----:B------:R-:W-:Y:S02]  /*4d80*/  FFMA.FTZ R16, R186, -UR4, R16 ;  /* 0x80000004ba107c23 */ /* 0x000fe40008010010 */
[----:B------:R-:W-:Y:S02]  /*4d90*/  FFMA.FTZ R18, R194, -UR4, R18 ;  /* 0x80000004c2127c23 */ /* 0x000fe40008010012 */
[----:B------:R-:W-:Y:S01]  /*4da0*/  FFMA.FTZ R17, R185, -UR4, R17 ;  /* 0x80000004b9117c23 */ /* 0x000fe20008010011 */
[----:B-1----:R-:W-:Y:S01]  /*4db0*/  IADD3 R2, R188, -0x19, RZ ;  /* 0xffffffe7bc027810 */ /* 0x002fe20007ffe0ff */
[----:B------:R-:W-:Y:S03]  /*4dc0*/  FFMA.FTZ R19, R193, -UR4, R19 ;  /* 0x80000004c1137c23 */ /* 0x000fe60008010013 */
[----:B------:R-:W-:Y:S01]  /*4dd0*/  ISETP.GE.AND P4, PT, R2, RZ, PT ;  /* 0x000000ff0200720c */ /* 0x000fe20003f86270 */
[----:B--2---:R-:W-:Y:S02]  /*4de0*/  IMAD R0, R172, 0x80, R199 ;  /* 0x00000080ac007824 */ /* 0x004fe400078e02c7 */
[----:B------:R-:W-:Y:S10]  /*4df0*/  FMUL.FTZ R172, R250, 1.4426950216293334961 ;  /* 0x3fb8aa3bfaac7820 */ /* 0x000ff40000410000 */
[----:B------:R-:W-:Y:S02]  /*4e00*/  @!P4 IADD3 R2, -R188, 0x19, RZ ;  /* 0x00000019bc02c810 */ /* 0x000fe40007ffe1ff */
[C---:B------:R-:W-:Y:S02]  /*4e10*/  @P3 ISETP.GE.AND P3, PT, R0.reuse, UR5, PT ;  /* 0x0000000500003c0c */ /* 0x040fe4000bf66270 */
[----:B------:R-:W-:Y:S01]  /*4e20*/  @P2 IADD3 R3, R0, 0x1, RZ ;  /* 0x0000000100032810 */ /* 0x000fe20007ffe0ff */
[----:B------:R1:W-:Y:S01]  /*4e30*/  I2F R175, R2 ;  /* 0x0000000200af7306 */ /* 0x0003e20000201400 */
[----:B------:R-:W-:Y:S02]  /*4e40*/  FSETP.NEU.FTZ.AND P2, PT, R249, -INF , PT ;  /* 0xff800000f900780b */ /* 0x000fe40003f5d000 */
[----:B------:R-:W-:Y:S01]  /*4e50*/  @P5 ISETP.GE.AND P5, PT, R3, UR5, PT ;  /* 0x0000000503005c0c */ /* 0x000fe2000bfa6270 */
[----:B------:R-:W-:Y:S01]  /*4e60*/  FMUL.FTZ R3, R247, 1.4426950216293334961 ;  /* 0x3fb8aa3bf7037820 */ /* 0x000fe20000410000 */
[----:B------:R-:W-:Y:S02]  /*4e70*/  PLOP3.LUT P4, PT, PT, PT, UP0, 0x80, 0x0 ;  /* 0x000000000000781c */ /* 0x000fe40003f8f008 */
[----:B------:R-:W-:Y:S02]  /*4e80*/  FSEL R173, R173, RZ, P2 ;  /* 0x000000ffadad7208 */ /* 0x000fe40001000000 */
[----:B------:R-:W-:Y:S02]  /*4e90*/  PLOP3.LUT P2, PT, PT, PT, UP0, 0x80, 0x0 ;  /* 0x000000000000781c */ /* 0x000fe40003f4f008 */
[----:B------:R-:W-:Y:S02]  /*4ea0*/  @P1 FSEL R4, R4, -INF , !P3 ;  /* 0xff80000004041808 */ /* 0x000fe40005800000 */
[----:B------:R-:W-:Y:S03]  /*4eb0*/  PLOP3.LUT P1, PT, PT, PT, UP0, 0x80, 0x0 ;  /* 0x000000000000781c */ /* 0x000fe60003f2f008 */
[--C-:B------:R-:W-:Y:S02]  /*4ec0*/  FFMA.FTZ R4, R4, c[0x0][0x23c], -R173.reuse ;  /* 0x00008f0004047a23 */ /* 0x100fe400000108ad */
[----:B------:R-:W-:Y:S02]  /*4ed0*/  @P4 FSEL R5, R5, -INF , !P5 ;  /* 0xff80000005054808 */ /* 0x000fe40006800000 */
[----:B------:R-:W-:Y:S01]  /*4ee0*/  FSETP.NEU.FTZ.AND P4, PT, R250, -INF , PT ;  /* 0xff800000fa00780b */ /* 0x000fe20003f9d000 */
[----:B------:R2:W-:Y:S01]  /*4ef0*/  MUFU.EX2 R236, R4 ;  /* 0x0000000400ec7308 */ /* 0x0005e20000000800 */
[----:B------:R-:W-:Y:S01]  /*4f00*/  @P2 FSEL R7, R7, -INF , !P5 ;  /* 0xff80000007072808 */ /* 0x000fe20006800000 */
[----:B------:R-:W-:Y:S01]  /*4f10*/  FFMA.FTZ R5, R5, c[0x0][0x23c], -R173 ;  /* 0x00008f0005057a23 */ /* 0x000fe200000108ad */
[----:B------:R-:W-:Y:S01]  /*4f20*/  FSETP.NEU.FTZ.AND P2, PT, R247, -INF , PT ;  /* 0xff800000f700780b */ /* 0x000fe20003f5d000 */
[----:B-1----:R-:W-:Y:S01]  /*4f30*/  FMUL.FTZ R2, R248, 1.4426950216293334961 ;  /* 0x3fb8aa3bf8027820 */ /* 0x002fe20000410000 */
[----:B------:R-:W-:Y:S02]  /*4f40*/  @P1 FSEL R6, R6, -INF , !P3 ;  /* 0xff80000006061808 */ /* 0x000fe40005800000 */
[----:B------:R-:W-:Y:S02]  /*4f50*/  PLOP3.LUT P1, PT, PT, PT, UP0, 0x80, 0x0 ;  /* 0x000000000000781c */ /* 0x000fe40003f2f008 */
[----:B------:R-:W-:Y:S01]  /*4f60*/  FSEL R172, R172, RZ, P4 ;  /* 0x000000ffacac7208 */ /* 0x000fe20002000000 */
[----:B------:R-:W-:Y:S01]  /*4f70*/  MUFU.EX2 R177, R5 ;  /* 0x0000000500b17308 */ /* 0x000fe20000000800 */
[----:B------:R-:W-:Y:S02]  /*4f80*/  FSEL R3, R3, RZ, P2 ;  /* 0x000000ff03037208 */ /* 0x000fe40001000000 */
[----:B------:R-:W-:Y:S01]  /*4f90*/  PLOP3.LUT P4, PT, PT, PT, UP0, 0x80, 0x0 ;  /* 0x000000000000781c */ /* 0x000fe20003f8f008 */
[--C-:B------:R-:W-:Y:S01]  /*4fa0*/  FFMA.FTZ R6, R6, c[0x0][0x23c], -R172.reuse ;  /* 0x00008f0006067a23 */ /* 0x100fe200000108ac */
[----:B------:R-:W-:Y:S01]  /*4fb0*/  PLOP3.LUT P2, PT, PT, PT, UP0, 0x80, 0x0 ;  /* 0x000000000000781c */ /* 0x000fe20003f4f008 */
[----:B------:R-:W-:Y:S04]  /*4fc0*/  FFMA.FTZ R7, R7, c[0x0][0x23c], -R172 ;  /* 0x00008f0007077a23 */ /* 0x000fe800000108ac */
[----:B------:R-:W-:Y:S01]  /*4fd0*/  MUFU.EX2 R203, R6 ;  /* 0x0000000600cb7308 */ /* 0x000fe20000000800 */
[----:B------:R-:W-:Y:S02]  /*4fe0*/  @P1 FSEL R8, R8, -INF , !P3 ;  /* 0xff80000008081808 */ /* 0x000fe40005800000 */
[----:B------:R-:W-:Y:S03]  /*4ff0*/  PLOP3.LUT P1, PT, PT, PT, UP0, 0x80, 0x0 ;  /* 0x000000000000781c */ /* 0x000fe60003f2f008 */
[----:B------:R-:W-:Y:S01]  /*5000*/  @P4 FSEL R9, R9, -INF , !P5 ;  /* 0xff80000009094808 */ /* 0x000fe20006800000 */
[--C-:B------:R-:W-:Y:S01]  /*5010*/  FFMA.FTZ R8, R8, c[0x0][0x23c], -R3.reuse ;  /* 0x00008f0008087a23 */ /* 0x100fe20000010803 */
[----:B------:R-:W-:Y:S02]  /*5020*/  FSETP.NEU.FTZ.AND P4, PT, R248, -INF , PT ;  /* 0xff800000f800780b */ /* 0x000fe40003f9d000 */
[----:B------:R1:W1:Y:S01]  /*5030*/  MUFU.EX2 R242, R7 ;  /* 0x0000000700f27308 */ /* 0x0002620000000800 */
[----:B------:R-:W-:Y:S01]  /*5040*/  @P2 FSEL R10, R10, -INF , !P3 ;  /* 0xff8000000a0a2808 */ /* 0x000fe20005800000 */
[--C-:B------:R-:W-:Y:S01]  /*5050*/  FFMA.FTZ R9, R9, c[0x0][0x23c], -R3.reuse ;  /* 0x00008f0009097a23 */ /* 0x100fe20000010803 */
[----:B------:R-:W-:Y:S02]  /*5060*/  PLOP3.LUT P3, PT, PT, PT, UP0, 0x80, 0x0 ;  /* 0x000000000000781c */ /* 0x000fe40003f6f008 */
[----:B------:R-:W-:Y:S02]  /*5070*/  FSEL R2, R2, RZ, P4 ;  /* 0x000000ff02027208 */ /* 0x000fe40002000000 */
[----:B------:R-:W-:Y:S02]  /*5080*/  PLOP3.LUT P4, PT, PT, PT, UP0, 0x80, 0x0 ;  /* 0x000000000000781c */ /* 0x000fe40003f8f008 */
[----:B--2---:R-:W-:Y:S01]  /*5090*/  @P1 IADD3 R4, R0, 0x8, RZ ;  /* 0x0000000800041810 */ /* 0x004fe20007ffe0ff */
[----:B------:R2:W-:Y:S01]  /*50a0*/  MUFU.EX2 R244, R8 ;  /* 0x0000000800f47308 */ /* 0x0005e20000000800 */
[----:B------:R-:W-:Y:S01]  /*50b0*/  PLOP3.LUT P2, PT, PT, PT, UP0, 0x80, 0x0 ;  /* 0x000000000000781c */ /* 0x000fe20003f4f008 */
[--C-:B------:R-:W-:Y:S01]  /*50c0*/  FFMA.FTZ R10, R10, c[0x0][0x23c], -R2.reuse ;  /* 0x00008f000a0a7a23 */ /* 0x100fe20000010802 */
[----:B------:R-:W-:Y:S02]  /*50d0*/  @P6 ISETP.GE.AND P6, PT, R4, UR5, PT ;  /* 0x0000000504006c0c */ /* 0x000fe4000bfc6270 */
[----:B------:R-:W-:Y:S02]  /*50e0*/  PLOP3.LUT P1, PT, PT, PT, UP0, 0x80, 0x0 ;  /* 0x000000000000781c */ /* 0x000fe40003f2f008 */
[----:B------:R-:W-:Y:S02]  /*50f0*/  @P3 IADD3 R4, R0, 0x9, RZ ;  /* 0x0000000900043810 */ /* 0x000fe40007ffe0ff */
[----:B------:R-:W-:Y:S01]  /*5100*/  PLOP3.LUT P3, PT, PT, PT, UP0, 0x80, 0x0 ;  /* 0x000000000000781c */ /* 0x000fe20003f6f008 */
[----:B------:R-:W2:Y:S01]  /*5110*/  MUFU.EX2 R243, R9 ;  /* 0x0000000900f37308 */ /* 0x000ea20000000800 */
[----:B------:R-:W-:Y:S02]  /*5120*/  @P4 ISETP.GE.AND P4, PT, R4, UR5, PT ;  /* 0x0000000504004c0c */ /* 0x000fe4000bf86270 */
[----:B-1----:R-:W1:Y:S01]  /*5130*/  LDSM.16.M88.4 R4, [R213+0x10800] ;  /* 0x01080000d504783b */ /* 0x002e620000000200 */
[----:B------:R-:W-:Y:S02]  /*5140*/  @P2 FSEL R11, R11, -INF , !P5 ;  /* 0xff8000000b0b2808 */ /* 0x000fe40006800000 */
[----:B------:R-:W-:Y:S02]  /*5150*/  PLOP3.LUT P2, PT, PT, PT, UP0, 0x80, 0x0 ;  /* 0x000000000000781c */ /* 0x000fe40003f4f008 */
[----:B------:R-:W-:Y:S01]  /*5160*/  @P1 FSEL R12, R12, -INF , !P6 ;  /* 0xff8000000c0c1808 */ /* 0x000fe20007000000 */
[----:B------:R-:W-:Y:S01]  /*5170*/  FFMA.FTZ R11, R11, c[0x0][0x23c], -R2 ;  /* 0x00008f000b0b7a23 */ /* 0x000fe20000010802 */
[----:B------:R-:W-:Y:S01]  /*5180*/  PLOP3.LUT P1, PT, PT, PT, UP0, 0x80, 0x0 ;  /* 0x000000000000781c */ /* 0x000fe20003f2f008 */
[----:B------:R-:W-:Y:S01]  /*5190*/  MUFU.EX2 R246, R10 ;  /* 0x0000000a00f67308 */ /* 0x000fe20000000800 */
[----:B------:R-:W-:Y:S01]  /*51a0*/  @P3 FSEL R18, R18, -INF , !P6 ;  /* 0xff80000012123808 */ /* 0x000fe20007000000 */
[--C-:B------:R-:W-:Y:S01]  /*51b0*/  FFMA.FTZ R12, R12, c[0x0][0x23c], -R3.reuse ;  /* 0x00008f000c0c7a23 */ /* 0x100fe20000010803 */
[----:B------:R-:W-:Y:S02]  /*51c0*/  PLOP3.LUT P5, PT, PT, PT, UP0, 0x80, 0x0 ;  /* 0x000000000000781c */ /* 0x000fe40003faf008 */
[----:B------:R-:W-:Y:S01]  /*51d0*/  PLOP3.LUT P3, PT, PT, PT, UP0, 0x80, 0x0 ;  /* 0x000000000000781c */ /* 0x000fe20003f6f008 */
[----:B------:R-:W-:Y:S02]  /*51e0*/  FFMA.FTZ R18, R18, c[0x0][0x23c], -R172 ;  /* 0x00008f0012127a23 */ /* 0x000fe400000108ac */
[----:B------:R-:W-:Y:S02]  /*51f0*/  @P2 FSEL R13, R13, -INF , !P4 ;  /* 0xff8000000d0d2808 */ /* 0x000fe40006000000 */
        /* <DEDUP_REMOVED lines=12> */
[----:B------:R-:W-:Y:S01]  /*52c0*/  MUFU.EX2 R239, R12 ;  /* 0x0000000c00ef7308 */ /* 0x000fe20000000800 */
[-C--:B-1----:R-:W-:Y:S01]  /*52d0*/  HMMA.16816.F32 R20, R168, R4.reuse, R20 ;  /* 0x00000004a814723c */ /* 0x082fe20000001814 */
[----:B------:R-:W-:Y:S02]  /*52e0*/  PLOP3.LUT P6, PT, PT, PT, UP0, 0x80, 0x0 ;  /* 0x000000000000781c */ /* 0x000fe40003fcf008 */
[--C-:B------:R-:W-:Y:S03]  /*52f0*/  FFMA.FTZ R16, R16, c[0x0][0x23c], -R173.reuse ;  /* 0x00008f0010107a23 */ /* 0x100fe600000108ad */
[----:B------:R-:W-:Y:S02]  /*5300*/  @P2 FSEL R17, R17, -INF , !P4 ;  /* 0xff80000011112808 */ /* 0x000fe40006000000 */
[C---:B------:R-:W-:Y:S01]  /*5310*/  HMMA.16816.F32 R24, R164.reuse, R4, R24 ;  /* 0x00000004a418723c */ /* 0x040fe20000001818 */
[----:B------:R-:W-:Y:S01]  /*5320*/  PLOP3.LUT P2, PT, PT, PT, UP0, 0x80, 0x0 ;  /* 0x000000000000781c */ /* 0x000fe20003f4f008 */
[----:B------:R-:W-:Y:S02]  /*5330*/  MUFU.EX2 R198, R16 ;  /* 0x0000001000c67308 */ /* 0x000fe40000000800 */
[----:B--2---:R-:W-:Y:S01]  /*5340*/  @P1 IADD3 R8, R0, 0x10, RZ ;  /* 0x0000001000081810 */ /* 0x004fe20007ffe0ff */
        /* <DEDUP_REMOVED lines=10> */
[----:B------:R-:W-:Y:S01]  /*53f0*/  FFMA.FTZ R21, R180, -UR4, R21 ;  /* 0x80000004b4157c23 */ /* 0x000fe20008010015 */
[----:B------:R-:W-:Y:S01]  /*5400*/  @P6 ISETP.GE.AND P6, PT, R8, UR5, PT ;  /* 0x0000000508006c0c */ /* 0x000fe2000bfc6270 */
[----:B------:R-:W-:Y:S01]  /*5410*/  FFMA.FTZ R20, R187, -UR4, R20 ;  /* 0x80000004bb147c23 */ /* 0x000fe20008010014 */
[----:B------:R-:W-:Y:S01]  /*5420*/  PLOP3.LUT P3, PT, PT, PT, UP0, 0x80, 0x0 ;  /* 0x000000000000781c */ /* 0x000fe20003f6f008 */
[----:B------:R-:W-:Y:S01]  /*5430*/  FFMA.FTZ R23, R185, -UR4, R23 ;  /* 0x80000004b9177c23 */ /* 0x000fe20008010017 */
[----:B------:R-:W-:Y:S01]  /*5440*/  F2FP.PACK_AB R5, R242, R203 ;  /* 0x000000cbf205723e */ /* 0x000fe200000000ff */
[----:B------:R-:W1:Y:S02]  /*5450*/  MUFU.EX2 R238, R13 ;  /* 0x0000000d00ee7308 */ /* 0x000e640000000800 */
[----:B------:R-:W-:Y:S01]  /*5460*/  @P1 FSEL R20, R20, -INF , !P5 ;  /* 0xff80000014141808 */ /* 0x000fe20006800000 */
[----:B------:R-:W-:Y:S01]  /*5470*/  FFMA.FTZ R22, R186, -UR4, R22 ;  /* 0x80000004ba167c23 */ /* 0x000fe20008010016 */
[----:B------:R-:W-:Y:S01]  /*5480*/  PLOP3.LUT P1, PT, PT, PT, UP0, 0x80, 0x0 ;  /* 0x000000000000781c */ /* 0x000fe20003f2f008 */
[----:B------:R-:W-:Y:S01]  /*5490*/  FFMA.FTZ R26, R191, -UR4, R26 ;  /* 0x80000004bf1a7c23 */ /* 0x000fe2000801001a */
[----:B------:R-:W-:Y:S01]  /*54a0*/  @P4 IADD3 R4, R0, 0x18, RZ ;  /* 0x0000001800044810 */ /* 0x000fe20007ffe0ff */
[----:B------:R-:W-:Y:S01]  /*54b0*/  FFMA.FTZ R25, R174, -UR4, R25 ;  /* 0x80000004ae197c23 */ /* 0x000fe20008010019 */
[----:B------:R-:W-:Y:S01]  /*54c0*/  @P2 FSEL R21, R21, -INF , !P6 ;  /* 0xff80000015152808 */ /* 0x000fe20007000000 */
[----:B------:R-:W-:Y:S01]  /*54d0*/  FFMA.FTZ R24, R184, -UR4, R24 ;  /* 0x80000004b8187c23 */ /* 0x000fe20008010018 */
[----:B------:R-:W-:Y:S01]  /*54e0*/  PLOP3.LUT P2, PT, PT, PT, UP0, 0x80, 0x0 ;  /* 0x000000000000781c */ /* 0x000fe20003f4f008 */
[----:B------:R-:W-:Y:S01]  /*54f0*/  FFMA.FTZ R27, R190, -UR4, R27 ;  /* 0x80000004be1b7c23 */ /* 0x000fe2000801001b */
[----:B------:R-:W-:Y:S01]  /*5500*/  PLOP3.LUT P4, PT, PT, PT, UP0, 0x80, 0x0 ;  /* 0x000000000000781c */ /* 0x000fe20003f8f008 */
[----:B------:R-:W-:Y:S01]  /*5510*/  FFMA.FTZ R29, R195, -UR4, R29 ;  /* 0x80000004c31d7c23 */ /* 0x000fe2000801001d */
[----:B------:R-:W-:Y:S01]  /*5520*/  @P3 FSEL R24, R24, -INF , !P5 ;  /* 0xff80000018183808 */ /* 0x000fe20006800000 */
[----:B------:R-:W-:Y:S01]  /*5530*/  FFMA.FTZ R32, R181, -UR4, R32 ;  /* 0x80000004b5207c23 */ /* 0x000fe20008010020 */
[----:B------:R-:W-:Y:S01]  /*5540*/  PLOP3.LUT P3, PT, PT, PT, UP0, 0x80, 0x0 ;  /* 0x000000000000781c */ /* 0x000fe20003f6f008 */
[----:B------:R-:W-:Y:S01]  /*5550*/  FFMA.FTZ R34, R187, -UR4, R34 ;  /* 0x80000004bb227c23 */ /* 0x000fe20008010022 */
[----:B------:R-:W-:Y:S01]  /*5560*/  @P1 FSEL R22, R22, -INF , !P5 ;  /* 0xff80000016161808 */ /* 0x000fe20006800000 */
[----:B------:R-:W-:Y:S01]  /*5570*/  FFMA.FTZ R31, R174, -UR4, R31 ;  /* 0x80000004ae1f7c23 */ /* 0x000fe2000801001f */
[----:B------:R-:W-:Y:S01]  /*5580*/  PLOP3.LUT P1, PT, PT, PT, UP0, 0x80, 0x0 ;  /* 0x000000000000781c */ /* 0x000fe20003f2f008 */
[----:B------:R-:W-:Y:S01]  /*5590*/  FFMA.FTZ R30, R184, -UR4, R30 ;  /* 0x80000004b81e7c23 */ /* 0x000fe2000801001e */
[----:B------:R1:W-:Y:S01]  /*55a0*/  STS [R222+0x20400], R5 ;  /* 0x02040005de007388 */ /* 0x0003e20000000800 */
[----:B------:R-:W-:Y:S01]  /*55b0*/  @P2 FSEL R23, R23, -INF , !P6 ;  /* 0xff80000017172808 */ /* 0x000fe20007000000 */
[----:B------:R-:W-:Y:S01]  /*55c0*/  FFMA.FTZ R28, R196, -UR4, R28 ;  /* 0x80000004c41c7c23 */ /* 0x000fe2000801001c */
[----:B------:R-:W-:Y:S01]  /*55d0*/  PLOP3.LUT P2, PT, PT, PT, UP0, 0x80, 0x0 ;  /* 0x000000000000781c */ /* 0x000fe20003f4f008 */
[--C-:B------:R-:W-:Y:S01]  /*55e0*/  FFMA.FTZ R19, R19, c[0x0][0x23c], -R172.reuse ;  /* 0x00008f0013137a23 */ /* 0x100fe200000108ac */
[----:B------:R-:W-:Y:S01]  /*55f0*/  MUFU.EX2 R241, R14 ;  /* 0x0000000e00f17308 */ /* 0x000fe20000000800 */
[----:B------:R-:W-:Y:S02]  /*5600*/  FFMA.FTZ R24, R24, c[0x0][0x23c], -R3 ;  /* 0x00008f0018187a23 */ /* 0x000fe40000010803 */
[----:B------:R-:W-:Y:S02]  /*5610*/  FFMA.FTZ R33, R175, -UR4, R33 ;  /* 0x80000004af217c23 */ /* 0x000fe40008010021 */
[--C-:B------:R-:W-:Y:S01]  /*5620*/  FFMA.FTZ R20, R20, c[0x0][0x23c], -R173.reuse ;  /* 0x00008f0014147a23 */ /* 0x100fe200000108ad */
[----:B------:R-:W-:Y:S01]  /*5630*/  @P1 FSEL R25, R25, -INF , !P6 ;  /* 0xff80000019191808 */ /* 0x000fe20007000000 */
[----:B------:R-:W-:Y:S01]  /*5640*/  FFMA.FTZ R21, R21, c[0x0][0x23c], -R173 ;  /* 0x00008f0015157a23 */ /* 0x000fe200000108ad */
[----:B------:R-:W-:Y:S01]  /*5650*/  PLOP3.LUT P1, PT, PT, PT, UP0, 0x80, 0x0 ;  /* 0x000000000000781c */ /* 0x000fe20003f2f008 */
[--C-:B------:R-:W-:Y:S01]  /*5660*/  FFMA.FTZ R22, R22, c[0x0][0x23c], -R172.reuse ;  /* 0x00008f0016167a23 */ /* 0x100fe200000108ac */
[----:B------:R-:W2:Y:S01]  /*5670*/  MUFU.EX2 R201, R19 ;  /* 0x0000001300c97308 */ /* 0x000ea20000000800 */
[----:B------:R-:W-:Y:S01]  /*5680*/  @P2 FSEL R26, R26, -INF , !P5 ;  /* 0xff8000001a1a2808 */ /* 0x000fe20006800000 */
[----:B------:R-:W-:Y:S01]  /*5690*/  FFMA.FTZ R25, R25, c[0x0][0x23c], -R3 ;  /* 0x00008f0019197a23 */ /* 0x000fe20000010803 */
[----:B------:R-:W-:Y:S01]  /*56a0*/  PLOP3.LUT P2, PT, PT, PT, UP0, 0x80, 0x0 ;  /* 0x000000000000781c */ /* 0x000fe20003f4f008 */
[----:B------:R-:W-:Y:S01]  /*56b0*/  FFMA.FTZ R23, R23, c[0x0][0x23c], -R172 ;  /* 0x00008f0017177a23 */ /* 0x000fe200000108ac */
[----:B------:R-:W-:Y:S01]  /*56c0*/  @P3 ISETP.GE.AND P5, PT, R4, UR5, PT ;  /* 0x0000000504003c0c */ /* 0x000fe2000bfa6270 */
[--C-:B------:R-:W-:Y:S01]  /*56d0*/  FFMA.FTZ R26, R26, c[0x0][0x23c], -R2.reuse ;  /* 0x00008f001a1a7a23 */ /* 0x100fe20000010802 */
[----:B------:R-:W-:Y:S01]  /*56e0*/  PLOP3.LUT P3, PT, PT, PT, UP0, 0x80, 0x0 ;  /* 0x000000000000781c */ /* 0x000fe20003f6f008 */
[----:B------:R-:W-:Y:S01]  /*56f0*/  FFMA.FTZ R35, R180, -UR4, R35 ;  /* 0x80000004b4237c23 */ /* 0x000fe20008010023 */
[----:B------:R-:W-:Y:S01]  /*5700*/  F2FP.PACK_AB R4, R243, R244 ;  /* 0x000000f4f304723e */ /* 0x000fe200000000ff */
[----:B------:R-:W-:Y:S01]  /*5710*/  MUFU.EX2 R240, R15 ;  /* 0x0000000f00f07308 */ /* 0x000fe20000000800 */
[----:B------:R-:W-:Y:S02]  /*5720*/  @P1 FSEL R27, R27, -INF , !P6 ;  /* 0xff8000001b1b1808 */ /* 0x000fe40007000000 */
[----:B------:R-:W-:Y:S02]  /*5730*/  PLOP3.LUT P1, PT, PT, PT, UP0, 0x80, 0x0 ;  /* 0x000000000000781c */ /* 0x000fe40003f2f008 */
[----:B-1----:R-:W-:Y:S01]  /*5740*/  F2FP.PACK_AB R5, R238, R239 ;  /* 0x000000efee05723e */ /* 0x002fe200000000ff */
[--C-:B------:R-:W-:Y:S01]  /*5750*/  FFMA.FTZ R27, R27, c[0x0][0x23c], -R2.reuse ;  /* 0x00008f001b1b7a23 */ /* 0x100fe20000010802 */
[----:B------:R-:W-:Y:S02]  /*5760*/  @P2 IADD3 R0, R0, 0x19, RZ ;  /* 0x0000001900002810 */ /* 0x000fe40007ffe0ff */
[----:B------:R-:W-:Y:S01]  /*5770*/  PLOP3.LUT P2, PT, PT, PT, UP0, 0x80, 0x0 ;  /* 0x000000000000781c */ /* 0x000fe20003f4f008 */
[----:B------:R-:W-:Y:S01]  /*5780*/  MUFU.EX2 R192, R20 ;  /* 0x0000001400c07308 */ /* 0x000fe20000000800 */
[----:B------:R-:W-:Y:S02]  /*5790*/  @P4 ISETP.GE.AND P4, PT, R0, UR5, PT ;  /* 0x0000000500004c0c */ /* 0x000fe4000bf86270 */
[----:B------:R-:W-:Y:S02]  /*57a0*/  F2FP.PACK_AB R0, R177, R236 ;  /* 0x000000ecb100723e */ /* 0x000fe400000000ff */
[----:B------:R-:W-:Y:S03]  /*57b0*/  @P3 FSEL R28, R28, -INF , !P5 ;  /* 0xff8000001c1c3808 */ /* 0x000fe60006800000 */
[----:B------:R2:W-:Y:S02]  /*57c0*/  STS [R222+0x20000], R0 ;  /* 0x02000000de007388 */ /* 0x0005e40000000800 */
[--C-:B------:R-:W-:Y:S01]  /*57d0*/  FFMA.FTZ R28, R28, c[0x0][0x23c], -R3.reuse ;  /* 0x00008f001c1c7a23 */ /* 0x100fe20000010803 */
[----:B------:R-:W-:Y:S01]  /*57e0*/  MUFU.EX2 R189, R21 ;  /* 0x0000001500bd7308 */ /* 0x000fe20000000800 */
[----:B------:R-:W-:Y:S02]  /*57f0*/  @P2 FSEL R30, R30, -INF , !P5 ;  /* 0xff8000001e1e2808 */ /* 0x000fe40006800000 */
[----:B------:R-:W-:Y:S02]  /*5800*/  @P1 FSEL R29, R29, -INF , !P4 ;  /* 0xff8000001d1d1808 */ /* 0x000fe40006000000 */
[----:B------:R-:W-:Y:S01]  /*5810*/  PLOP3.LUT P1, PT, PT, PT, UP0, 0x80, 0x0 ;  /* 0x000000000000781c */ /* 0x000fe20003f2f008 */
[----:B------:R-:W-:Y:S01]  /*5820*/  FFMA.FTZ R30, R30, c[0x0][0x23c], -R2 ;  /* 0x00008f001e1e7a23 */ /* 0x000fe20000010802 */
[----:B------:R-:W-:Y:S01]  /*5830*/  PLOP3.LUT P2, PT, PT, PT, UP0, 0x80, 0x0 ;  /* 0x000000000000781c */ /* 0x000fe20003f4f008 */
[----:B------:R-:W-:Y:S02]  /*5840*/  FFMA.FTZ R3, R29, c[0x0][0x23c], -R3 ;  /* 0x00008f001d037a23 */ /* 0x000fe40000010803 */
[----:B------:R-:W-:Y:S08]  /*5850*/  MUFU.EX2 R197, R22 ;  /* 0x0000001600c57308 */ /* 0x000ff00000000800 */
[----:B------:R-:W-:Y:S02]  /*5860*/  @P1 FSEL R32, R32, -INF , !P5 ;  /* 0xff80000020201808 */ /* 0x000fe40006800000 */
[----:B------:R-:W-:Y:S01]  /*5870*/  PLOP3.LUT P1, PT, PT, PT, UP0, 0x80, 0x0 ;  /* 0x000000000000781c */ /* 0x000fe20003f2f008 */
[----:B------:R1:W-:Y:S01]  /*5880*/  MUFU.EX2 R185, R3 ;  /* 0x0000000300b97308 */ /* 0x0003e20000000800 */
[----:B--2---:R-:W-:Y:S01]  /*5890*/  F2FP.PACK_AB R0, R201, R202 ;  /* 0x000000cac900723e */ /* 0x004fe200000000ff */
[--C-:B------:R-:W-:Y:S01]  /*58a0*/  FFMA.FTZ R32, R32, c[0x0][0x23c], -R173.reuse ;  /* 0x00008f0020207a23 */ /* 0x100fe200000108ad */
[----:B------:R-:W-:Y:S02]  /*58b0*/  @P2 FSEL R33, R33, -INF , !P4 ;  /* 0xff80000021212808 */ /* 0x000fe40006000000 */
[----:B------:R-:W-:Y:S01]  /*58c0*/  PLOP3.LUT P2, PT, PT, PT, UP0, 0x80, 0x0 ;  /* 0x000000000000781c */ /* 0x000fe20003f4f008 */
[----:B------:R2:W-:Y:S02]  /*58d0*/  STS [R225+0x20400], R0 ;  /* 0x02040000e1007388 */ /* 0x0005e40000000800 */
[----:B------:R-:W-:Y:S02]  /*58e0*/  FFMA.FTZ R173, R33, c[0x0][0x23c], -R173 ;  /* 0x00008f0021ad7a23 */ /* 0x000fe400000108ad */
[----:B------:R-:W-:Y:S02]  /*58f0*/  MUFU.EX2 R193, R23 ;  /* 0x0000001700c17308 */ /* 0x000fe40000000800 */
[----:B------:R-:W-:Y:S02]  /*5900*/  @P1 FSEL R34, R34, -INF , !P5 ;  /* 0xff80000022221808 */ /* 0x000fe40006800000 */
[----:B------:R-:W-:Y:S03]  /*5910*/  PLOP3.LUT P1, PT, PT, PT, UP0, 0x80, 0x0 ;  /* 0x000000000000781c */ /* 0x000fe60003f2f008 */
[--C-:B------:R-:W-:Y:S01]  /*5920*/  FFMA.FTZ R34, R34, c[0x0][0x23c], -R172.reuse ;  /* 0x00008f0022227a23 */ /* 0x100fe200000108ac */
[----:B------:R-:W-:Y:S02]  /*5930*/  @P2 FSEL R35, R35, -INF , !P4 ;  /* 0xff80000023232808 */ /* 0x000fe40006000000 */
[----:B------:R-:W-:Y:S01]  /*5940*/  MUFU.EX2 R182, R32 ;  /* 0x0000002000b67308 */ /* 0x000fe20000000800 */
[----:B------:R-:W-:Y:S02]  /*5950*/  PLOP3.LUT P2, PT, PT, PT, UP4, 0x80, 0x0 ;  /* 0x000000000000781c */ /* 0x000fe40003f4f048 */
[----:B------:R-:W-:Y:S01]  /*5960*/  FFMA.FTZ R172, R35, c[0x0][0x23c], -R172 ;  /* 0x00008f0023ac7a23 */ /* 0x000fe200000108ac */
[----:B-1----:R-:W-:Y:S03]  /*5970*/  F2FP.PACK_AB R3, R245, R246 ;  /* 0x000000f6f503723e */ /* 0x002fe600000000ff */
[----:B------:R-:W-:Y:S02]  /*5980*/  @P1 FSEL R31, R31, -INF , !P4 ;  /* 0xff8000001f1f1808 */ /* 0x000fe40006000000 */
[----:B----4-:R-:W-:Y:S01]  /*5990*/  IADD3 R178, P1, R179, UR13, RZ ;  /* 0x0000000db3b27c10 */ /* 0x010fe2000ff3e0ff */
[----:B------:R-:W2:Y:S02]  /*59a0*/  MUFU.EX2 R181, R173 ;  /* 0x000000ad00b57308 */ /* 0x000ea40000000800 */
[----:B------:R-:W-:Y:S01]  /*59b0*/  FFMA.FTZ R2, R31, c[0x0][0x23c], -R2 ;  /* 0x00008f001f027a23 */ /* 0x000fe20000010802 */
[----:B---3--:R-:W-:Y:S05]  /*59c0*/  IADD3.X R179, R176, UR12, RZ, P1, !PT ;  /* 0x0000000cb0b37c10 */ /* 0x008fea0008ffe4ff */
[----:B------:R-:W3:Y:S02]  /*59d0*/  LDG.E R176, [R178.64] ;  /* 0x00000006b2b07981 */ /* 0x000ee4000c1e1900 */
[----:B------:R1:W-:Y:S10]  /*59e0*/  MUFU.EX2 R184, R2 ;  /* 0x0000000200b87308 */ /* 0x0003f40000000800 */
[----:B------:R-:W-:Y:S01]  /*59f0*/  MUFU.EX2 R183, R34 ;  /* 0x0000002200b77308 */ /* 0x000fe20000000800 */
[----:B--2---:R-:W-:Y:S09]  /*5a00*/  F2FP.PACK_AB R0, R181, R182 ;  /* 0x000000b6b500723e */ /* 0x004ff200000000ff */
[----:B------:R-:W-:Y:S01]  /*5a10*/  MUFU.EX2 R180, R172 ;  /* 0x000000ac00b47308 */ /* 0x000fe20000000800 */
[----:B-1----:R-:W-:Y:S05]  /*5a20*/  F2FP.PACK_AB R2, R200, R198 ;  /* 0x000000c6c802723e */ /* 0x002fea00000000ff */
[----:B------:R1:W-:Y:S04]  /*5a30*/  STS [R225+0x20000], R2 ;  /* 0x02000002e1007388 */ /* 0x0003e80000000800 */
[----:B------:R-:W-:Y:S01]  /*5a40*/  MUFU.EX2 R194, R24 ;  /* 0x0000001800c27308 */ /* 0x000fe20000000800 */
[----:B------:R2:W-:Y:S04]  /*5a50*/  STS [R222+0x21000], R4 ;  /* 0x02100004de007388 */ /* 0x0005e80000000800 */
[----:B------:R4:W-:Y:S05]  /*5a60*/  STS [R222+0x21400], R3 ;  /* 0x02140003de007388 */ /* 0x0009ea0000000800 */
[----:B------:R-:W4:Y:S01]  /*5a70*/  MUFU.EX2 R191, R25 ;  /* 0x0000001900bf7308 */ /* 0x000f220000000800 */
[----:B------:R4:W-:Y:S09]  /*5a80*/  STS [R225+0x21000], R5 ;  /* 0x02100005e1007388 */ /* 0x0009f20000000800 */
[----:B------:R-:W-:Y:S01]  /*5a90*/  MUFU.EX2 R199, R26 ;  /* 0x0000001a00c77308 */ /* 0x000fe20000000800 */
[----:B-1----:R-:W-:Y:S02]  /*5aa0*/  F2FP.PACK_AB R2, R193, R197 ;  /* 0x000000c5c102723e */ /* 0x002fe400000000ff */
[----:B--2---:R-:W-:Y:S07]  /*5ab0*/  F2FP.PACK_AB R4, R240, R241 ;  /* 0x000000f1f004723e */ /* 0x004fee00000000ff */
[----:B------:R-:W1:Y:S01]  /*5ac0*/  MUFU.EX2 R190, R27 ;  /* 0x0000001b00be7308 */ /* 0x000e620000000800 */
[----:B----4-:R-:W-:Y:S01]  /*5ad0*/  F2FP.PACK_AB R3, R189, R192 ;  /* 0x000000c0bd03723e */ /* 0x010fe200000000ff */
[----:B------:R1:W-:Y:S01]  /*5ae0*/  STS [R225+0x21400], R4 ;  /* 0x02140004e1007388 */ /* 0x0003e20000000800 */
[----:B------:R-:W-:Y:S03]  /*5af0*/  F2FP.PACK_AB R5, R191, R194 ;  /* 0x000000c2bf05723e */ /* 0x000fe600000000ff */
[----:B------:R2:W-:Y:S04]  /*5b00*/  STS [R223+0x20000], R3 ;  /* 0x02000003df007388 */ /* 0x0005e80000000800 */
[----:B------:R-:W4:Y:S01]  /*5b10*/  MUFU.EX2 R186, R28 ;  /* 0x0000001c00ba7308 */ /* 0x000f220000000800 */
[----:B------:R4:W-:Y:S04]  /*5b20*/  STS [R223+0x20400], R2 ;  /* 0x02040002df007388 */ /* 0x0009e80000000800 */
[----:B------:R4:W-:Y:S05]  /*5b30*/  STS [R224+0x20000], R0 ;  /* 0x02000000e0007388 */ /* 0x0009ea0000000800 */
[----:B------:R-:W4:Y:S01]  /*5b40*/  MUFU.EX2 R188, R30 ;  /* 0x0000001e00bc7308 */ /* 0x000f220000000800 */
[----:B-1----:R-:W-:Y:S02]  /*5b50*/  F2FP.PACK_AB R4, R190, R199 ;  /* 0x000000c7be04723e */ /* 0x002fe400000000ff */
[----:B--2---:R-:W-:Y:S02]  /*5b60*/  F2FP.PACK_AB R3, R180, R183 ;  /* 0x000000b7b403723e */ /* 0x004fe400000000ff */
[----:B----4-:R-:W-:Y:S03]  /*5b70*/  F2FP.PACK_AB R2, R185, R186 ;  /* 0x000000bab902723e */ /* 0x010fe600000000ff */
[----:B------:R1:W-:Y:S04]  /*5b80*/  STS [R224+0x20400], R3 ;  /* 0x02040003e0007388 */ /* 0x0003e80000000800 */
[----:B------:R-:W-:Y:S01]  /*5b90*/  STS [R223+0x21000], R5 ;  /* 0x02100005df007388 */ /* 0x000fe20000000800 */
[----:B------:R-:W-:Y:S03]  /*5ba0*/  F2FP.PACK_AB R0, R184, R188 ;  /* 0x000000bcb800723e */ /* 0x000fe600000000ff */
[----:B------:R-:W-:Y:S04]  /*5bb0*/  STS [R223+0x21400], R4 ;  /* 0x02140004df007388 */ /* 0x000fe80000000800 */
[----:B------:R2:W-:Y:S04]  /*5bc0*/  STS [R224+0x21000], R2 ;  /* 0x02100002e0007388 */ /* 0x0005e80000000800 */
[----:B------:R-:W-:Y:S04]  /*5bd0*/  STS [R224+0x21400], R0 ;  /* 0x02140000e0007388 */ /* 0x000fe80000000800 */
[----:B------:R-:W-:Y:S08]  /*5be0*/  LDSM.16.M88.4 R32, [R216+0x8000] ;  /* 0x00800000d820783b */ /* 0x000ff00000000200 */
[----:B------:R-:W4:Y:S08]  /*5bf0*/  LDSM.16.M88.4 R16, [R211+0x14000] ;  /* 0x01400000d310783b */ /* 0x000f300000000200 */
[----:B------:R-:W4:Y:S08]  /*5c00*/  LDSM.16.M88.4 R28, [R216+0x9000] ;  /* 0x00900000d81c783b */ /* 0x000f300000000200 */
[----:B------:R-:W4:Y:S08]  /*5c10*/  LDSM.16.M88.4 R164, [R211+0x14800] ;  /* 0x01480000d3a4783b */ /* 0x000f300000000200 */
[----:B-1----:R-:W3:Y:S04]  /*5c20*/  LDG.E R3, [R178.64+0x20] ;  /* 0x00002006b2037981 */ /* 0x002ee8000c1e1900 */
[----:B------:R-:W-:Y:S08]  /*5c30*/  LDSM.16.M88.4 R168, [R208+0x8000] ;  /* 0x00800000d0a8783b */ /* 0x000ff00000000200 */
[----:B--2---:R-:W2:Y:S01]  /*5c40*/  LDG.E R2, [R178.64+0x80] ;  /* 0x00008006b2027981 */ /* 0x004ea2000c1e1900 */
[-C--:B----4-:R-:W-:Y:S03]  /*5c50*/  HMMA.16816.F32 R4, R32, R16.reuse, RZ ;  /* 0x000000102004723c */ /* 0x090fe600000018ff */
[----:B------:R-:W1:Y:S05]  /*5c60*/  LDSM.16.M88.4 R172, [R212+0x14000] ;  /* 0x01400000d4ac783b */ /* 0x000e6a0000000200 */
[C---:B------:R-:W-:Y:S03]  /*5c70*/  HMMA.16816.F32 R8, R28.reuse, R16, RZ ;  /* 0x000000101c08723c */ /* 0x040fe600000018ff */
[----:B------:R-:W4:Y:S05]  /*5c80*/  LDG.E R0, [R178.64+0xa0] ;  /* 0x0000a006b2007981 */ /* 0x000f2a000c1e1900 */
[-C--:B------:R-:W-:Y:S08]  /*5c90*/  HMMA.16816.F32 R12, R28, R18.reuse, RZ ;  /* 0x000000121c0c723c */ /* 0x080ff000000018ff */
[C---:B------:R-:W-:Y:S08]  /*5ca0*/  HMMA.16816.F32 R16, R32.reuse, R18, RZ ;  /* 0x000000122010723c */ /* 0x040ff000000018ff */
[-C--:B------:R-:W-:Y:S08]  /*5cb0*/  HMMA.16816.F32 R20, R32, R164.reuse, RZ ;  /* 0x000000a42014723c */ /* 0x080ff000000018ff */
[C---:B------:R-:W-:Y:S08]  /*5cc0*/  HMMA.16816.F32 R24, R28.reuse, R164, RZ ;  /* 0x000000a41c18723c */ /* 0x040ff000000018ff */
[-C--:B------:R-:W-:Y:S08]  /*5cd0*/  HMMA.16816.F32 R28, R28, R166.reuse, RZ ;  /* 0x000000a61c1c723c */ /* 0x080ff000000018ff */
[----:B------:R-:W-:Y:S01]  /*5ce0*/  HMMA.16816.F32 R32, R32, R166, RZ ;  /* 0x000000a62020723c */ /* 0x000fe200000018ff */
[----:B------:R-:W1:Y:S07]  /*5cf0*/  LDSM.16.M88.4 R164, [R208+0x9000] ;  /* 0x00900000d0a4783b */ /* 0x000e6e0000000200 */
        /* <DEDUP_REMOVED lines=75> */
[C---:B---3--:R-:W-:Y:S01]  /*61b0*/  FADD.FTZ R4, -R176.reuse, R4 ;  /* 0x00000004b0047221 */ /* 0x048fe20000010100 */
[C---:B------:R-:W-:Y:S01]  /*61c0*/  HMMA.16816.F32 R16, R164.reuse, R170, R16 ;  /* 0x000000aaa410723c */ /* 0x040fe20000001810 */
[----:B------:R-:W1:Y:S03]  /*61d0*/  LDSM.16.M88.4 R168, [R213+0x18800] ;  /* 0x01880000d5a8783b */ /* 0x000e660000000200 */
[----:B------:R-:W-:Y:S02]  /*61e0*/  FADD.FTZ R5, -R176, R5 ;  /* 0x00000005b0057221 */ /* 0x000fe40000010100 */
[C---:B------:R-:W-:Y:S02]  /*61f0*/  FADD.FTZ R6, -R3.reuse, R6 ;  /* 0x0000000603067221 */ /* 0x040fe40000010100 */
[C---:B------:R-:W-:Y:S04]  /*6200*/  FADD.FTZ R8, -R2.reuse, R8 ;  /* 0x0000000802087221 */ /* 0x040fe80000010100 */
[C---:B------:R-:W-:Y:S02]  /*6210*/  FADD.FTZ R7, -R3.reuse, R7 ;  /* 0x0000000703077221 */ /* 0x040fe40000010100 */
[C---:B------:R-:W-:Y:S02]  /*6220*/  FADD.FTZ R9, -R2.reuse, R9 ;  /* 0x0000000902097221 */ /* 0x040fe40000010100 */
[C---:B------:R-:W-:Y:S02]  /*6230*/  FADD.FTZ R12, -R2.reuse, R12 ;  /* 0x0000000c020c7221 */ /* 0x040fe40000010100 */
[----:B------:R-:W-:Y:S02]  /*6240*/  FADD.FTZ R13, -R2, R13 ;  /* 0x0000000d020d7221 */ /* 0x000fe40000010100 */
[----:B----4-:R-:W-:Y:S02]  /*6250*/  FADD.FTZ R10, -R0, R10 ;  /* 0x0000000a000a7221 */ /* 0x010fe40000010100 */
[----:B------:R-:W-:Y:S02]  /*6260*/  FMUL.FTZ R178, R236, R4 ;  /* 0x00000004ecb27220 */ /* 0x000fe40000410000 */
[C---:B------:R-:W-:Y:S02]  /*6270*/  FADD.FTZ R17, -R176.reuse, R17 ;  /* 0x00000011b0117221 */ /* 0x040fe40000010100 */
[C---:B------:R-:W-:Y:S02]  /*6280*/  FADD.FTZ R18, -R3.reuse, R18 ;  /* 0x0000001203127221 */ /* 0x040fe40000010100 */
[----:B------:R-:W-:Y:S02]  /*6290*/  FADD.FTZ R19, -R3, R19 ;  /* 0x0000001303137221 */ /* 0x000fe40000010100 */
[----:B------:R-:W-:Y:S02]  /*62a0*/  FADD.FTZ R16, -R176, R16 ;  /* 0x00000010b0107221 */ /* 0x000fe40000010100 */
[----:B------:R-:W-:Y:S02]  /*62b0*/  FMUL.FTZ R177, R177, R5 ;  /* 0x00000005b1b17220 */ /* 0x000fe40000410000 */
[----:B------:R-:W-:Y:S02]  /*62c0*/  FMUL.FTZ R179, R203, R6 ;  /* 0x00000006cbb37220 */ /* 0x000fe40000410000 */
        /* <DEDUP_REMOVED lines=9> */
[C---:B------:R-:W-:Y:S02]  /*6360*/  FADD.FTZ R22, -R3.reuse, R22 ;  /* 0x0000001603167221 */ /* 0x040fe40000010100 */
[----:B------:R-:W-:Y:S04]  /*6370*/  FADD.FTZ R23, -R3, R23 ;  /* 0x0000001703177221 */ /* 0x000fe80000010100 */
[----:B------:R-:W-:Y:S02]  /*6380*/  FMUL.FTZ R167, R200, R17 ;  /* 0x00000011c8a77220 */ /* 0x000fe40000410000 */
[----:B------:R-:W-:Y:S02]  /*6390*/  FMUL.FTZ R172, R192, R20 ;  /* 0x00000014c0ac7220 */ /* 0x000fe40000410000 */
        /* <DEDUP_REMOVED lines=97> */
.L_x_503:
        /* <DEDUP_REMOVED lines=32> */
[----:B------:R-:W-:Y:S01]  /*6bb0*/  STS [R224+0x1d400], R12 ;  /* 0x01d4000ce0007388 */ /* 0x000fe20000000800 */
[----:B-1----:R-:W-:Y:S04]  /*6bc0*/  IMAD.SHL.U32 R0, R218, 0x2, RZ ;  /* 0x00000002da007824 */ /* 0x002fe800078e00ff */
[----:B------:R-:W-:Y:S01]  /*6bd0*/  BAR.SYNC.DEFER_BLOCKING 0x0 ;  /* 0x0000000000007b1d */ /* 0x000fe20000010000 */
[C---:B------:R-:W-:Y:S02]  /*6be0*/  IADD3 R3, R0.reuse, 0x8000, RZ ;  /* 0x0000800000037810 */ /* 0x040fe40007ffe0ff */
[----:B------:R-:W-:Y:S02]  /*6bf0*/  IADD3 R2, R0, 0x8040, RZ ;  /* 0x0000804000027810 */ /* 0x000fe40007ffe0ff */
        /* <DEDUP_REMOVED lines=93> */
[----:B------:R-:W-:Y:S01]  /*71d0*/  ISETP.GE.AND P4, PT, R234, c[0x0][0x220], PT ;  /* 0x00008800ea007a0c */ /* 0x000fe20003f86270 */
[----:B-----5:R-:W-:Y:S02]  /*71e0*/  IMAD.SHL.U32 R8, R186, 0x2, RZ ;  /* 0x00000002ba087824 */ /* 0x020fe400078e00ff */
[----:B------:R-:W-:Y:S05]  /*71f0*/  IMAD.U32 R3, R9, -0x40, RZ ;  /* 0xffffffc009037824 */ /* 0x000fea00078e00ff */
[----:B------:R-:W-:Y:S02]  /*7200*/  LEA R2, P1, R3, R230, 0x1 ;  /* 0x000000e603027211 */ /* 0x000fe400078208ff */
[----:B------:R-:W-:Y:S01]  /*7210*/  SHF.R.S32.HI R4, RZ, 0x1f, R3 ;  /* 0x0000001fff047819 */ /* 0x000fe20000011403 */
[----:B------:R-:W-:Y:S01]  /*7220*/  @!P3 IMAD.MOV.U32 R5, RZ, RZ, c[0x0][0x374] ;  /* 0x0000dd00ff05b624 */ /* 0x000fe200078e00ff */
[----:B------:R-:W-:Y:S01]  /*7230*/  @!P3 LEA R0, P5, R9, R3, 0x5 ;  /* 0x000000030900b211 */ /* 0x000fe200078a28ff */
[----:B------:R1:W-:Y:S01]  /*7240*/  @P4 STS.128 [R8+0x8000], RZ ;  /* 0x008000ff08004388 */ /* 0x0003e20000000c00 */
[----:B------:R-:W-:Y:S01]  /*7250*/  LEA.HI.X.SX32 R3, R3, R231, 0x1, P1 ;  /* 0x000000e703037211 */ /* 0x000fe200008f0eff */
[----:B------:R-:W-:Y:S01]  /*7260*/  @!P4 IMAD.MOV.U32 R7, RZ, RZ, c[0x0][0x374] ;  /* 0x0000dd00ff07c624 */ /* 0x000fe200078e00ff */
[C---:B------:R-:W-:Y:S02]  /*7270*/  @!P3 LEA.HI.X R5, R9.reuse, R4, R5, 0x5, P5 ;  /* 0x000000040905b211 */ /* 0x040fe400028f2c05 */
[C---:B------:R-:W-:Y:S01]  /*7280*/  @!P4 LEA R6, P5, R9.reuse, R2, 0x6 ;  /* 0x000000020906c211 */ /* 0x040fe200078a30ff */
[----:B------:R-:W-:Y:S01]  /*7290*/  @!PT LDS RZ, [RZ] ;  /* 0x00000000fffff984 */ /* 0x000fe20000000800 */
[----:B------:R-:W-:Y:S01]  /*72a0*/  @!PT LDS RZ, [RZ] ;  /* 0x00000000fffff984 */ /* 0x000fe20000000800 */
[----:B------:R-:W-:Y:S01]  /*72b0*/  @!PT LDS RZ, [RZ] ;  /* 0x00000000fffff984 */ /* 0x000fe20000000800 */
[----:B------:R1:W-:Y:S01]  /*72c0*/  @!P4 LDGSTS.E.BYPASS.LTC128B.128 [R8+0x8000], [R2.64] ;  /* 0x080000000208cfae */ /* 0x0003e2000b901d46 */
[C---:B------:R-:W-:Y:S01]  /*72d0*/  @!P3 LEA R4, P1, R0.reuse, R230, 0x1 ;  /* 0x000000e60004b211 */ /* 0x040fe200078208ff */
        /* <DEDUP_REMOVED lines=20> */
.L_x_504:
        /* <DEDUP_REMOVED lines=15> */
[----:B-1----:R-:W4:Y:S01]  /*7510*/  LDL R3, [R1+0x14] ;  /* 0x0000140001037983 */ /* 0x002f220000100800 */
[----:B------:R-:W-:Y:S02]  /*7520*/  IMAD R188, R188, c[0x0][0x1c0], RZ ;  /* 0x00007000bcbc7a24 */ /* 0x000fe400078e02ff */
[----:B------:R-:W-:Y:S02]  /*7530*/  IMAD R189, R189, c[0x0][0x1c0], RZ ;  /* 0x00007000bdbd7a24 */ /* 0x000fe400078e02ff */
[----:B------:R-:W-:Y:S01]  /*7540*/  LDSM.16.M88.4 R168, [R208+0x1c000] ;  /* 0x01c00000d0a8783b */ /* 0x000fe20000000200 */
[----:B------:R-:W-:Y:S02]  /*7550*/  IMAD R188, R188, 0x28, RZ ;  /* 0x00000028bcbc7824 */ /* 0x000fe400078e02ff */
[----:B------:R-:W-:Y:S02]  /*7560*/  IMAD R189, R189, 0x38, RZ ;  /* 0x00000038bdbd7824 */ /* 0x000fe400078e02ff */
[----:B------:R-:W4:Y:S01]  /*7570*/  LDL R2, [R1+0x30] ;  /* 0x0000300001027983 */ /* 0x000f220000100800 */
[----:B------:R-:W-:Y:S04]  /*7580*/  IMAD.MOV.U32 R0, RZ, RZ, c[0x0][0x22c] ;  /* 0x00008b00ff007624 */ /* 0x000fe800078e00ff */
[----:B------:R-:W1:Y:S01]  /*7590*/  LDSM.16.MT88.4 R172, [R204+0x800] ;  /* 0x00080000ccac783b */ /* 0x000e620000004200 */
[----:B------:R-:W-:Y:S04]  /*75a0*/  IMAD R0, R0, c[0x0][0x1c0], RZ ;  /* 0x0000700000007a24 */ /* 0x000fe800078e02ff */
[----:B------:R-:W1:Y:S01]  /*75b0*/  LDSM.16.M88.4 R176, [R208+0x1d000] ;  /* 0x01d00000d0b0783b */ /* 0x000e620000000200 */
[----:B------:R-:W-:Y:S01]  /*75c0*/  IMAD.U32 R0, R0, -0x40, RZ ;  /* 0xffffffc000007824 */ /* 0x000fe200078e00ff */
[-C--:B--2---:R-:W-:Y:S03]  /*75d0*/  HMMA.16816.F32 R4, R32, R16.reuse, RZ ;  /* 0x000000102004723c */ /* 0x084fe600000018ff */
[----:B------:R-:W2:Y:S01]  /*75e0*/  LDSM.16.MT88.4 R180, [R204+0x4800] ;  /* 0x00480000ccb4783b */ /* 0x000ea20000004200 */
[C---:B------:R-:W-:Y:S04]  /*75f0*/  LEA R227, P1, R0.reuse, R184, 0x2 ;  /* 0x000000b800e37211 */ /* 0x040fe800078210ff */
[----:B------:R-:W-:Y:S01]  /*7600*/  LEA.HI.X.SX32 R226, R0, R185, 0x2, P1 ;  /* 0x000000b900e27211 */ /* 0x000fe200008f16ff */
[C---:B---3--:R-:W-:Y:S03]  /*7610*/  HMMA.16816.F32 R8, R28.reuse, R16, RZ ;  /* 0x000000101c08723c */ /* 0x048fe600000018ff */
[----:B------:R-:W-:Y:S04]  /*7620*/  IMAD.MOV.U32 R0, RZ, RZ, c[0x0][0x22c] ;  /* 0x00008b00ff007624 */ /* 0x000fe800078e00ff */
[----:B------:R-:W-:Y:S01]  /*7630*/  IMAD R0, R0, c[0x0][0x1c0], RZ ;  /* 0x0000700000007a24 */ /* 0x000fe200078e02ff */
[-C--:B------:R-:W-:Y:S04]  /*7640*/  HMMA.16816.F32 R12, R28, R18.reuse, RZ ;  /* 0x000000121c0c723c */ /* 0x080fe800000018ff */
[----:B------:R-:W-:Y:S04]  /*7650*/  IMAD.SHL.U32 R0, R0, 0x10, RZ ;  /* 0x0000001000007824 */ /* 0x000fe800078e00ff */
        /* <DEDUP_REMOVED lines=76> */
[----:B------:R-:W3:Y:S06]  /*7b20*/  LDSM.16.MT88.4 R164, [R204+0x7800] ;  /* 0x00780000cca4783b */ /* 0x000eec0000004200 */
[----:B----4-:R-:W-:Y:S01]  /*7b30*/  @P2 IADD3 R168, P3, R3, UR11, RZ ;  /* 0x0000000b03a82c10 */ /* 0x010fe2000ff7e0ff */
[----:B------:R-:W-:Y:S01]  /*7b40*/  IMAD.MOV.U32 R3, RZ, RZ, R226 ;  /* 0x000000ffff037224 */ /* 0x000fe200078e00e2 */
[-C--:B-1----:R-:W-:Y:S01]  /*7b50*/  HMMA.16816.F32 R4, R172, R176.reuse, R4 ;  /* 0x000000b0ac04723c */ /* 0x082fe20000001804 */
[----:B------:R-:W-:Y:S04]  /*7b60*/  @UP4 UIADD3 UR11, UP1, UR11, -0x100, URZ ;  /* 0xffffff000b0b4890 */ /* 0x000fe8000ff3e03f */
[----:B------:R-:W-:Y:S01]  /*7b70*/  @P2 IADD3.X R169, R2, UR10, RZ, P3, !PT ;  /* 0x0000000a02a92c10 */ /* 0x000fe20009ffe4ff */
[----:B------:R-:W-:Y:S01]  /*7b80*/  IMAD.MOV.U32 R2, RZ, RZ, R227 ;  /* 0x000000ffff027224 */ /* 0x000fe200078e00e3 */
[----:B------:R-:W-:Y:S03]  /*7b90*/  @UP4 UIADD3.X UR10, UR10, -0x1, URZ, UP1, !UPT ;  /* 0xffffffff0a0a4890 */ /* 0x000fe60008ffe43f */
[----:B------:R1:W5:Y:S05]  /*7ba0*/  @P2 LDG.E R249, [R168.64] ;  /* 0x00000006a8f92981 */ /* 0x00036a000c1e1900 */
[----:B------:R1:W5:Y:S05]  /*7bb0*/  @P2 LDG.E R250, [R168.64+0x20] ;  /* 0x00002006a8fa2981 */ /* 0x00036a000c1e1900 */
[----:B------:R1:W5:Y:S01]  /*7bc0*/  @P2 LDG.E R247, [R168.64+0x80] ;  /* 0x00008006a8f72981 */ /* 0x000362000c1e1900 */
[C---:B--2---:R-:W-:Y:S04]  /*7bd0*/  HMMA.16816.F32 R8, R180.reuse, R176, R8 ;  /* 0x000000b0b408723c */ /* 0x044fe80000001808 */
[----:B------:R1:W5:Y:S01]  /*7be0*/  @P2 LDG.E R248, [R168.64+0xa0] ;  /* 0x0000a006a8f82981 */ /* 0x000362000c1e1900 */
[CC--:B------:R-:W-:Y:S04]  /*7bf0*/  LEA R170, P2, R187.reuse, R2.reuse, 0x2 ;  /* 0x00000002bbaa7211 */ /* 0x0c0fe800078410ff */
[----:B------:R2:W-:Y:S03]  /*7c00*/  RED.E.ADD.F32.FTZ.RN.STRONG.GPU [R2.64], R4 ;  /* 0x000000040200798e */ /* 0x0005e6000c10e786 */
[CC--:B------:R-:W-:Y:S01]  /*7c10*/  LEA R176, P1, R0.reuse, R2.reuse, 0x2 ;  /* 0x0000000200b07211 */ /* 0x0c0fe200078210ff */
[-C--:B------:R-:W-:Y:S03]  /*7c20*/  HMMA.16816.F32 R12, R180, R178.reuse, R12 ;  /* 0x000000b2b40c723c */ /* 0x080fe6000000180c */
[-C--:B------:R-:W-:Y:S02]  /*7c30*/  LEA.HI.X.SX32 R177, R0, R3.reuse, 0x2, P1 ;  /* 0x0000000300b17211 */ /* 0x080fe400008f16ff */
[-C--:B------:R-:W-:Y:S01]  /*7c40*/  LEA.HI.X.SX32 R171, R187, R3.reuse, 0x2, P2 ;  /* 0x00000003bbab7211 */ /* 0x080fe200010f16ff */
[----:B------:R-:W-:Y:S02]  /*7c50*/  IMAD.MOV.U32 R187, RZ, RZ, c[0x0][0x22c] ;  /* 0x00008b00ffbb7624 */ /* 0x000fe400078e00ff */
[C---:B------:R-:W-:Y:S01]  /*7c60*/  HMMA.16816.F32 R16, R172.reuse, R178, R16 ;  /* 0x000000b2ac10723c */ /* 0x040fe20000001810 */
[----:B------:R-:W4:Y:S03]  /*7c70*/  LDL R179, [R1+0x4] ;  /* 0x0000040001b37983 */ /* 0x000f260000100800 */
[----:B------:R-:W-:Y:S02]  /*7c80*/  IMAD R187, R187, c[0x0][0x1c0], RZ ;  /* 0x00007000bbbb7a24 */ /* 0x000fe400078e02ff */
[----:B------:R-:W4:Y:S02]  /*7c90*/  LDL R178, [R1+0xc] ;  /* 0x00000c0001b27983 */ /* 0x000f240000100800 */
[-C--:B---3--:R-:W-:Y:S04]  /*7ca0*/  HMMA.16816.F32 R20, R172, R164.reuse, R20 ;  /* 0x000000a4ac14723c */ /* 0x088fe80000001814 */
[CC--:B-1----:R-:W-:Y:S01]  /*7cb0*/  LEA R168, P1, R190.reuse, R2.reuse, 0x2 ;  /* 0x00000002bea87211 */ /* 0x0c2fe200078210ff */
[----:B------:R-:W-:Y:S03]  /*7cc0*/  IMAD R187, R187, 0x30, RZ ;  /* 0x00000030bbbb7824 */ /* 0x000fe600078e02ff */
[C---:B------:R-:W-:Y:S04]  /*7cd0*/  HMMA.16816.F32 R24, R180.reuse, R164, R24 ;  /* 0x000000a4b418723c */ /* 0x040fe80000001818 */
[-C--:B------:R-:W-:Y:S02]  /*7ce0*/  LEA.HI.X.SX32 R169, R190, R3.reuse, 0x2, P1 ;  /* 0x00000003bea97211 */ /* 0x080fe400008f16ff */
[-C--:B--2---:R-:W-:Y:S02]  /*7cf0*/  LEA R4, P2, R187, R2.reuse, 0x2 ;  /* 0x00000002bb047211 */ /* 0x084fe400078410ff */
        /* <DEDUP_REMOVED lines=19> */
[-C--:B---3--:R-:W-:Y:S01]  /*7e30*/  LEA.HI.X.SX32 R7, R189, R3.reuse, 0x2, P1 ;  /* 0x00000003bd077211 */ /* 0x088fe200008f16ff */
[----:B------:R-:W-:Y:S01]  /*7e40*/  IMAD.SHL.U32 R187, R187, 0x10, RZ ;  /* 0x00000010bbbb7824 */ /* 0x000fe200078e00ff */
[----:B------:R-:W-:Y:S01]  /*7e50*/  IADD3 R189, R188, 0x20, RZ ;  /* 0x00000020bcbd7810 */ /* 0x000fe20007ffe0ff */
[----:B------:R-:W2:Y:S03]  /*7e60*/  LDL R168, [R1] ;  /* 0x0000000001a87983 */ /* 0x000ea60000100800 */
[----:B------:R-:W-:Y:S01]  /*7e70*/  IADD3 R187, R187, 0x20, RZ ;  /* 0x00000020bbbb7810 */ /* 0x000fe20007ffe0ff */
[----:B------:R-:W-:Y:S01]  /*7e80*/  IMAD.IADD R189, R229, 0x1, R189 ;  /* 0x00000001e5bd7824 */ /* 0x000fe200078e02bd */
[----:B------:R-:W3:Y:S01]  /*7e90*/  LDL R167, [R1+0x8] ;  /* 0x0000080001a77983 */ /* 0x000ee20000100800 */
[----:B------:R-:W-:Y:S04]  /*7ea0*/  IADD3 R166, R0, 0x60, RZ ;  /* 0x0000006000a67810 */ /* 0x000fe80007ffe0ff */
        /* <DEDUP_REMOVED lines=15> */
[-C--:B------:R-:W-:Y:S02]  /*7fa0*/  LEA.HI.X.SX32 R7, R189, R3.reuse, 0x2, P2 ;  /* 0x00000003bd077211 */ /* 0x080fe400010f16ff */
[-C--:B------:R-:W-:Y:S01]  /*7fb0*/  LEA.HI.X.SX32 R11, R188, R3.reuse, 0x2, P1 ;  /* 0x00000003bc0b7211 */ /* 0x080fe200008f16ff */
[----:B------:R-:W-:Y:S01]  /*7fc0*/  IMAD.MOV.U32 R188, RZ, RZ, c[0x0][0x22c] ;  /* 0x00008b00ffbc7624 */ /* 0x000fe200078e00ff */
[CC--:B------:R-:W-:Y:S01]  /*7fd0*/  LEA R8, P3, R187.reuse, R2.reuse, 0x2 ;  /* 0x00000002bb087211 */ /* 0x0c0fe200078610ff */
[----:B------:R4:W-:Y:S01]  /*7fe0*/  RED.E.ADD.F32.FTZ.RN.STRONG.GPU [R6.64], R19 ;  /* 0x000000130600798e */ /* 0x0009e2000c10e786 */
[----:B-1----:R-:W-:Y:S01]  /*7ff0*/  IADD3 R17, R0, 0x60, RZ ;  /* 0x0000006000117810 */ /* 0x002fe20007ffe0ff */
[----:B------:R-:W-:Y:S01]  /*8000*/  IMAD R188, R188, c[0x0][0x1c0], RZ ;  /* 0x00007000bcbc7a24 */ /* 0x000fe200078e02ff */
[-C--:B------:R-:W-:Y:S01]  /*8010*/  LEA.HI.X.SX32 R9, R187, R3.reuse, 0x2, P3 ;  /* 0x00000003bb097211 */ /* 0x080fe200018f16ff */
[----:B------:R-:W-:Y:S01]  /*8020*/  IMAD.MOV.U32 R187, RZ, RZ, c[0x0][0x22c] ;  /* 0x00008b00ffbb7624 */ /* 0x000fe200078e00ff */
[----:B------:R1:W-:Y:S01]  /*8030*/  RED.E.ADD.F32.FTZ.RN.STRONG.GPU [R10.64], R12 ;  /* 0x0000000c0a00798e */ /* 0x0003e2000c10e786 */
[----:B------:R-:W-:Y:S01]  /*8040*/  IMAD.SHL.U32 R188, R188, 0x10, RZ ;  /* 0x00000010bcbc7824 */ /* 0x000fe200078e00ff */
[----:B------:R-:W-:Y:S01]  /*8050*/  IADD3 R16, R0, 0x60, RZ ;  /* 0x0000006000107810 */ /* 0x000fe20007ffe0ff */
[----:B------:R-:W-:Y:S02]  /*8060*/  IMAD R187, R187, c[0x0][0x1c0], RZ ;  /* 0x00007000bbbb7a24 */ /* 0x000fe400078e02ff */
[----:B------:R1:W-:Y:S01]  /*8070*/  RED.E.ADD.F32.FTZ.RN.STRONG.GPU [R8.64], R13 ;  /* 0x0000000d0800798e */ /* 0x0003e2000c10e786 */
[----:B------:R-:W-:Y:S01]  /*8080*/  IADD3 R169, R188, 0x40, RZ ;  /* 0x00000040bca97810 */ /* 0x000fe20007ffe0ff */
[----:B------:R-:W-:Y:S02]  /*8090*/  IMAD.SHL.U32 R187, R187, 0x10, RZ ;  /* 0x00000010bbbb7824 */ /* 0x000fe400078e00ff */
[C---:B------:R-:W-:Y:S02]  /*80a0*/  IMAD.IADD R17, R229.reuse, 0x1, R17 ;  /* 0x00000001e5117824 */ /* 0x040fe400078e0211 */
[----:B------:R-:W-:Y:S01]  /*80b0*/  IMAD.IADD R16, R229, 0x1, R16 ;  /* 0x00000001e5107824 */ /* 0x000fe200078e0210 */
[----:B------:R-:W-:Y:S01]  /*80c0*/  IADD3 R171, R187, 0x40, RZ ;  /* 0x00000040bbab7810 */ /* 0x000fe20007ffe0ff */
[----:B------:R-:W-:Y:S01]  /*80d0*/  IMAD.IADD R0, R229, 0x1, R251 ;  /* 0x00000001e5007824 */ /* 0x000fe200078e02fb */
[----:B------:R-:W-:Y:S01]  /*80e0*/  IADD3 R170, R187, 0x40, RZ ;  /* 0x00000040bbaa7810 */ /* 0x000fe20007ffe0ff */
[C---:B------:R-:W-:Y:S02]  /*80f0*/  IMAD.IADD R16, R229.reuse, 0x1, R16 ;  /* 0x00000001e5107824 */ /* 0x040fe400078e0210 */
[C---:B------:R-:W-:Y:S02]  /*8100*/  IMAD.IADD R171, R229.reuse, 0x1, R171 ;  /* 0x00000001e5ab7824 */ /* 0x040fe400078e02ab */
[C---:B------:R-:W-:Y:S04]  /*8110*/  IMAD.IADD R170, R229.reuse, 0x1, R170 ;  /* 0x00000001e5aa7824 */ /* 0x040fe800078e02aa */
[----:B------:R-:W-:Y:S01]  /*8120*/  IMAD.IADD R170, R229, 0x1, R170 ;  /* 0x00000001e5aa7824 */ /* 0x000fe200078e02aa */
[CC--:B----4-:R-:W-:Y:S04]  /*8130*/  LEA R4, P2, R179.reuse, R2.reuse, 0x2 ;  /* 0x00000002b3047211 */ /* 0x0d0fe800078410ff */
        /* <DEDUP_REMOVED lines=15> */
[-C--:B----4-:R-:W-:Y:S01]  /*8230*/  LEA.HI.X.SX32 R15, R166, R3.reuse, 0x2, P6 ;  /* 0x00000003a60f7211 */ /* 0x090fe200030f16ff */
        /* <DEDUP_REMOVED lines=13> */
[-C--:B----4-:R-:W-:Y:S02]  /*8310*/  LEA R10, P4, R16, R2.reuse, 0x2 ;  /* 0x00000002100a7211 */ /* 0x090fe400078810ff */
[-C--:B------:R-:W-:Y:S02]  /*8320*/  LEA.HI.X.SX32 R7, R168, R3.reuse, 0x2, P2 ;  /* 0x00000003a8077211 */ /* 0x080fe400010f16ff */
[CC--:B---3--:R-:W-:Y:S01]  /*8330*/  LEA R4, P1, R167.reuse, R2.reuse, 0x2 ;  /* 0x00000002a7047211 */ /* 0x0c8fe200078210ff */
        /* <DEDUP_REMOVED lines=334> */
.L_x_506:
        /* <DEDUP_REMOVED lines=18> */
.L_x_507:
        /* <DEDUP_REMOVED lines=57> */
.L_x_509:
[----:B---34-:R-:W-:Y:S05]  /*9cd0*/  BSYNC B0 ;  /* 0x0000000000007941 */ /* 0x018fea0003800000 */
.L_x_508:
        /* <DEDUP_REMOVED lines=18> */
.L_x_511:
[----:B------:R-:W-:Y:S05]  /*9e00*/  BSYNC B0 ;  /* 0x0000000000007941 */ /* 0x000fea0003800000 */
.L_x_510:
        /* <DEDUP_REMOVED lines=18> */
.L_x_513:
[----:B------:R-:W-:Y:S05]  /*9f30*/  BSYNC B0 ;  /* 0x0000000000007941 */ /* 0x000fea0003800000 */
.L_x_512:
        /* <DEDUP_REMOVED lines=18> */
.L_x_515:
[----:B------:R-:W-:Y:S05]  /*a060*/  BSYNC B0 ;  /* 0x0000000000007941 */ /* 0x000fea0003800000 */
.L_x_514:
        /* <DEDUP_REMOVED lines=27> */
.L_x_517:
[----:B------:R-:W-:Y:S05]  /*a220*/  BSYNC B0 ;  /* 0x0000000000007941 */ /* 0x000fea0003800000 */
.L_x_516:
        /* <DEDUP_REMOVED lines=16> */
.L_x_519:
[----:B------:R-:W-:Y:S05]  /*a330*/  BSYNC B0 ;  /* 0x0000000000007941 */ /* 0x000fea0003800000 */
.L_x_518:
        /* <DEDUP_REMOVED lines=16> */
.L_x_521:
[----:B------:R-:W-:Y:S05]  /*a440*/  BSYNC B0 ;  /* 0x0000000000007941 */ /* 0x000fea0003800000 */
.L_x_520:
        /* <DEDUP_REMOVED lines=16> */
.L_x_476:
        /* <DEDUP_REMOVED lines=20> */
.L_x_523:
        /* <DEDUP_REMOVED lines=18> */
.L_x_524:
        /* <DEDUP_REMOVED lines=37> */
.L_x_526:
[----:B------:R-:W-:Y:S05]  /*aa00*/  BSYNC B0 ;  /* 0x0000000000007941 */ /* 0x000fea0003800000 */
.L_x_525:
        /* <DEDUP_REMOVED lines=18> */
.L_x_528:
[----:B------:R-:W-:Y:S05]  /*ab30*/  BSYNC B0 ;  /* 0x0000000000007941 */ /* 0x000fea0003800000 */
.L_x_527:
        /* <DEDUP_REMOVED lines=18> */
.L_x_530:
[----:B------:R-:W-:Y:S05]  /*ac60*/  BSYNC B0 ;  /* 0x0000000000007941 */ /* 0x000fea0003800000 */
.L_x_529:
        /* <DEDUP_REMOVED lines=18> */
.L_x_532:
[----:B------:R-:W-:Y:S05]  /*ad90*/  BSYNC B0 ;  /* 0x0000000000007941 */ /* 0x000fea0003800000 */
.L_x_531:
        /* <DEDUP_REMOVED lines=27> */
.L_x_534:
[----:B------:R-:W-:Y:S05]  /*af50*/  BSYNC B0 ;  /* 0x0000000000007941 */ /* 0x000fea0003800000 */
.L_x_533:
        /* <DEDUP_REMOVED lines=16> */
.L_x_536:
[----:B------:R-:W-:Y:S05]  /*b060*/  BSYNC B0 ;  /* 0x0000000000007941 */ /* 0x000fea0003800000 */
.L_x_535:
        /* <DEDUP_REMOVED lines=16> */
.L_x_538:
[----:B------:R-:W-:Y:S05]  /*b170*/  BSYNC B0 ;  /* 0x0000000000007941 */ /* 0x000fea0003800000 */
.L_x_537:
        /* <DEDUP_REMOVED lines=14> */
.L_x_522:
[----:B------:R-:W-:Y:S05]  /*b260*/  BSYNC B1 ;  /* 0x0000000000017941 */ /* 0x000fea0003800000 */
.L_x_471:
        /* <DEDUP_REMOVED lines=11> */
.L_x_539:
[----:B------:R-:W-:Y:S05]  /*b320*/  EXIT ;  /* 0x000000000000794d */ /* 0x000fea0003800000 */
.L_x_541:
        /* <DEDUP_REMOVED lines=13> */
.L_x_2057:


//--------------------- .text._ZN5flash44flash_bwd_dq_dk_dv_loop_seqk_parallel_kernelI23Flash_bwd_kernel_traitsILi128ELi64ELi128ELi8ELi2ELi4ELi2ELb0ELb0EN7cutlass6half_tE19Flash_kernel_traitsILi128ELi64ELi128ELi8ES3_EELb0ELb0ELb1ELb0ELb0ELb1ELb0EEEvNS_16Flash_bwd_paramsE --------------------------
	.section	.text._ZN5flash44flash_bwd_dq_dk_dv_loop_seqk_parallel_kernelI23Flash_bwd_kernel_traitsILi128ELi64ELi128ELi8ELi2ELi4ELi2ELb0ELb0EN7cutlass6half_tE19Flash_kernel_traitsILi128ELi64ELi128ELi8ES3_EELb0ELb0ELb1ELb0ELb0ELb1ELb0EEEvNS_16Flash_bwd_paramsE,"ax",@progbits
	.sectioninfo	@"SHI_REGISTERS=255"
	.align	128
        .global         _ZN5flash44flash_bwd_dq_dk_dv_loop_seqk_parallel_kernelI23Flash_bwd_kernel_traitsILi128ELi64ELi128ELi8ELi2ELi4ELi2ELb0ELb0EN7cutlass6half_tE19Flash_kernel_traitsILi128ELi64ELi128ELi8ES3_EELb0ELb0ELb1ELb0ELb0ELb1ELb0EEEvNS_16Flash_bwd_paramsE
        .type           _ZN5flash44flash_bwd_dq_dk_dv_loop_seqk_parallel_kernelI23Flash_bwd_kernel_traitsILi128ELi64ELi128ELi8ELi2ELi4ELi2ELb0ELb0EN7cutlass6half_tE19Flash_kernel_traitsILi128ELi64ELi128ELi8ES3_EELb0ELb0ELb1ELb0ELb0ELb1ELb0EEEvNS_16Flash_bwd_paramsE,@function
        .size           _ZN5flash44flash_bwd_dq_dk_dv_loop_seqk_parallel_kernelI23Flash_bwd_kernel_traitsILi128ELi64ELi128ELi8ELi2ELi4ELi2ELb0ELb0EN7cutlass6half_tE19Flash_kernel_traitsILi128ELi64ELi128ELi8ES3_EELb0ELb0ELb1ELb0ELb0ELb1ELb0EEEvNS_16Flash_bwd_paramsE,(.L_x_2058 - _ZN5flash44flash_bwd_dq_dk_dv_loop_seqk_parallel_kernelI23Flash_bwd_kernel_traitsILi128ELi64ELi128ELi8ELi2ELi4ELi2ELb0ELb0EN7cutlass6half_tE19Flash_kernel_traitsILi128ELi64ELi128ELi8ES3_EELb0ELb0ELb1ELb0ELb0ELb1ELb0EEEvNS_16Flash_bwd_paramsE)
        .other          _ZN5flash44flash_bwd_dq_dk_dv_loop_seqk_parallel_kernelI23Flash_bwd_kernel_traitsILi128ELi64ELi128ELi8ELi2ELi4ELi2ELb0ELb0EN7cutlass6half_tE19Flash_kernel_traitsILi128ELi64ELi128ELi8ES3_EELb0ELb0ELb1ELb0ELb0ELb1ELb0EEEvNS_16Flash_bwd_paramsE,@"STO_CUDA_ENTRY STV_DEFAULT"
_ZN5flash44flash_bwd_dq_dk_dv_loop_seqk_parallel_kernelI23Flash_bwd_kernel_traitsILi128ELi64ELi128ELi8ELi2ELi4ELi2ELb0ELb0EN7cutlass6half_tE19Flash_kernel_traitsILi128ELi64ELi128ELi8ES3_EELb0ELb0ELb1ELb0ELb0ELb1ELb0EEEvNS_16Flash_bwd_paramsE:
.text._ZN5flash44flash_bwd_dq_dk_dv_loop_seqk_parallel_kernelI23Flash_bwd_kernel_traitsILi128ELi64ELi128ELi8ELi2ELi4ELi2ELb0ELb0EN7cutlass6half_tE19Flash_kernel_traitsILi128ELi64ELi128ELi8ES3_EELb0ELb0ELb1ELb0ELb0ELb1ELb0EEEvNS_16Flash_bwd_paramsE:
        /* <DEDUP_REMOVED lines=19> */
[----:B------:R-:W-:-:S02]  /*0130*/  UMOV UR8, 0x80 ;  /* 0x0000008000087882 */ /* 0x000fc40000000000 */
[----:B------:R-:W-:Y:S02]  /*0140*/  ULDC UR6, c[0x0][0x210] ;  /* 0x0000840000067ab9 */ /* 0x000fe40000000800 */
[----:B------:R-:W-:Y:S02]  /*0150*/  ULDC UR59, c[0x0][0x234] ;  /* 0x00008d00003b7ab9 */ /* 0x000fe40000000800 */
[----:B------:R-:W-:Y:S02]  /*0160*/  UIMAD UR59, UR8, UR6, UR59 ;  /* 0x00000006083b72a4 */ /* 0x000fe4000f8e023b */
        /* <DEDUP_REMOVED lines=11> */
[----:B---3--:R-:W-:Y:S01]  /*0220*/  USHF.R.S32.HI UR8, URZ, 0x1f, UR40 ;  /* 0x0000001f3f087899 */ /* 0x008fe20008011428 */
[----:B------:R-:W-:Y:S01]  /*0230*/  SHF.R.S32.HI R0, RZ, 0x1f, R4 ;  /* 0x0000001fff007819 */ /* 0x000fe20000011404 */
[----:B------:R-:W-:Y:S01]  /*0240*/  UIMAD UR51, UR40, UR50, URZ ;  /* 0x00000032283372a4 */ /* 0x000fe2000f8e023f */
[-C--:B------:R-:W-:Y:S01]  /*0250*/  LEA.HI R2, R4, R5.reuse, RZ, 0x1 ;  /* 0x0000000504027211 */ /* 0x080fe200078f08ff */
[----:B------:R-:W-:Y:S01]  /*0260*/  UIMAD UR50, UR50, UR12, URZ ;  /* 0x0000000c323272a4 */ /* 0x000fe2000f8e023f */
[----:B------:R-:W-:Y:S01]  /*0270*/  LEA.HI R0, R0, R5, RZ, 0x2 ;  /* 0x0000000500007211 */ /* 0x000fe200078f10ff */
[----:B------:R-:W-:Y:S01]  /*0280*/  ULDC UR13, c[0x0][0x1c0] ;  /* 0x00007000000d7ab9 */ /* 0x000fe20000000800 */
[----:B------:R-:W-:Y:S01]  /*0290*/  SHF.R.S32.HI R6, RZ, 0x4, R8 ;  /* 0x00000004ff067819 */ /* 0x000fe20000011408 */
[----:B------:R-:W-:Y:S01]  /*02a0*/  ULDC UR11, c[0x0][0x1c0] ;  /* 0x00007000000b7ab9 */ /* 0x000fe20000000800 */
[----:B------:R-:W-:Y:S01]  /*02b0*/  LOP3.LUT R0, R0, 0xfffffffc, RZ, 0xc0, !PT ;  /* 0xfffffffc00007812 */ /* 0x000fe200078ec0ff */
[----:B------:R-:W-:Y:S01]  /*02c0*/  UIMAD UR56, UR7, UR34, URZ ;  /* 0x00000022073872a4 */ /* 0x000fe2000f8e023f */
[----:B------:R-:W-:Y:S01]  /*02d0*/  LOP3.LUT R2, R2, 0xfffffffe, RZ, 0xc0, !PT ;  /* 0xfffffffe02027812 */ /* 0x000fe200078ec0ff */
[----:B------:R-:W-:Y:S01]  /*02e0*/  UIMAD UR6, UR34, UR11, UR40 ;  /* 0x0000000b220672a4 */ /* 0x000fe2000f8e0228 */
[----:B------:R-:W-:Y:S01]  /*02f0*/  LEA.HI R3, R8, R6, RZ, 0x1 ;  /* 0x0000000608037211 */ /* 0x000fe200078f08ff */
[C---:B------:R-:W-:Y:S01]  /*0300*/  IMAD.IADD R11, R5.reuse, 0x1, -R0 ;  /* 0x00000001050b7824 */ /* 0x040fe200078e0a00 */
[----:B------:R-:W-:Y:S01]  /*0310*/  LEA.HI R17, R14, R15, RZ, 0x2 ;  /* 0x0000000f0e117211 */ /* 0x000fe200078f10ff */
[----:B------:R-:W-:Y:S01]  /*0320*/  IMAD.IADD R13, R5, 0x1, -R2 ;  /* 0x00000001050d7824 */ /* 0x000fe200078e0a02 */
[----:B------:R-:W-:Y:S01]  /*0330*/  LOP3.LUT R0, R3, 0xfffffffe, RZ, 0xc0, !PT ;  /* 0xfffffffe03007812 */ /* 0x000fe200078ec0ff */
[----:B------:R-:W-:Y:S01]  /*0340*/  @!UP5 UIMAD UR7, UR34, UR13, UR40 ;  /* 0x0000000d2207d2a4 */ /* 0x000fe2000f8e0228 */
[--C-:B------:R-:W-:Y:S01]  /*0350*/  SHF.R.S32.HI R5, RZ, 0x2, R17.reuse ;  /* 0x00000002ff057819 */ /* 0x100fe20000011411 */
[----:B------:R-:W-:Y:S01]  /*0360*/  USHF.L.U32 UR45, UR50, 0x6, URZ ;  /* 0x00000006322d7899 */ /* 0x000fe2000800063f */
[----:B------:R-:W-:Y:S01]  /*0370*/  SHF.R.S32.HI R2, RZ, 0x1f, R17 ;  /* 0x0000001fff027819 */ /* 0x000fe20000011411 */
[----:B------:R-:W-:Y:S01]  /*0380*/  IMAD.IADD R9, R6, 0x1, -R0 ;  /* 0x0000000106097824 */ /* 0x000fe200078e0a00 */
[----:B------:R-:W-:Y:S01]  /*0390*/  LOP3.LUT R3, R4, 0xffffffe0, RZ, 0xc0, !PT ;  /* 0xffffffe004037812 */ /* 0x000fe200078ec0ff */
[----:B------:R-:W-:Y:S01]  /*03a0*/  ULDC UR53, c[0x0][0x214] ;  /* 0x0000850000357ab9 */ /* 0x000fe20000000800 */
[----:B------:R-:W-:Y:S01]  /*03b0*/  LEA.HI R0, R2, R5, RZ, 0x3 ;  /* 0x0000000502007211 */ /* 0x000fe200078f18ff */
[----:B------:R-:W-:Y:S01]  /*03c0*/  ULDC UR60, c[0x0][0x1c8] ;  /* 0x00007200003c7ab9 */ /* 0x000fe20000000800 */
[----:B------:R-:W-:Y:S01]  /*03d0*/  LEA.HI R6, R14, R15, RZ, 0x3 ;  /* 0x0000000f0e067211 */ /* 0x000fe200078f18ff */
[----:B------:R-:W-:Y:S01]  /*03e0*/  ULDC.U8 UR10, c[0x0][0x3d0] ;  /* 0x0000f400000a7ab9 */ /* 0x000fe20000000000 */
[----:B------:R-:W-:Y:S01]  /*03f0*/  LOP3.LUT R2, R0, 0xfffffff8, RZ, 0xc0, !PT ;  /* 0xfffffff800027812 */ /* 0x000fe200078ec0ff */
[----:B------:R-:W-:Y:S01]  /*0400*/  IMAD.IADD R0, R15, 0x1, -R3 ;  /* 0x000000010f007824 */ /* 0x000fe200078e0a03 */
[----:B------:R-:W-:-:S02]  /*0410*/  ULDC UR54, c[0x0][0x224] ;  /* 0x0000890000367ab9 */ /* 0x000fc40000000800 */
[----:B------:R-:W-:Y:S01]  /*0420*/  @UP5 UIMAD UR58, UR34, UR53, URZ ;  /* 0x00000035223a52a4 */ /* 0x000fe2000f8e023f */
[----:B------:R-:W-:Y:S01]  /*0430*/  IMAD.IADD R7, R5, 0x1, -R2 ;  /* 0x0000000105077824 */ /* 0x000fe200078e0a02 */
[----:B------:R-:W-:Y:S01]  /*0440*/  SHF.R.S32.HI R2, RZ, 0x1f, R0 ;  /* 0x0000001fff027819 */ /* 0x000fe20000011400 */
[----:B------:R-:W-:Y:S02]  /*0450*/  ULDC.64 UR4, c[0x0][0x118] ;  /* 0x0000460000047ab9 */ /* 0x000fe40000000a00 */
[----:B------:R-:W-:Y:S01]  /*0460*/  ULDC UR44, c[0x0][0x2e8] ;  /* 0x0000ba00002c7ab9 */ /* 0x000fe20000000800 */
[----:B------:R-:W-:Y:S01]  /*0470*/  LEA.HI R18, R2, R0, RZ, 0x2 ;  /* 0x0000000002127211 */ /* 0x000fe200078f10ff */
[----:B------:R-:W-:Y:S01]  /*0480*/  ULOP3.LUT UR60, UR40, UR60, URZ, 0x3c, !UPT ;  /* 0x0000003c283c7292 */ /* 0x000fe2000f8e3c3f */
[----:B------:R-:W-:Y:S01]  /*0490*/  SHF.R.S32.HI R0, RZ, 0x3, R6 ;  /* 0x00000003ff007819 */ /* 0x000fe20000011406 */
[----:B------:R-:W-:Y:S01]  /*04a0*/  USHF.R.S32.HI UR61, URZ, 0x1f, UR40 ;  /* 0x0000001f3f3d7899 */ /* 0x000fe20008011428 */
[----:B------:R-:W-:Y:S01]  /*04b0*/  LOP3.LUT R2, R6, 0xfffffff8, RZ, 0xc0, !PT ;  /* 0xfffffff806027812 */ /* 0x000fe200078ec0ff */
[----:B------:R-:W-:-:S02]  /*04c0*/  UISETP.NE.AND UP6, UPT, UR10, URZ, UPT ;  /* 0x0000003f0a00728c */ /* 0x000fc4000bfc5270 */
[----:B------:R-:W-:Y:S01]  /*04d0*/  IMAD.SHL.U32 R3, R0, 0x40, RZ ;  /* 0x0000004000037824 */ /* 0x000fe200078e00ff */
[----:B------:R-:W-:Y:S01]  /*04e0*/  UIMAD.WIDE.U32 UR46, UR38, UR48, URZ ;  /* 0x00000030262e72a5 */ /* 0x000fe2000f8e003f */
[----:B------:R-:W-:Y:S01]  /*04f0*/  IMAD.IADD R0, R15, 0x1, -R2 ;  /* 0x000000010f007824 */ /* 0x000fe200078e0a02 */
[----:B------:R-:W-:Y:S01]  /*0500*/  LOP3.LUT R2, R8, 0xfffffff0, RZ, 0xc0, !PT ;  /* 0xfffffff008027812 */ /* 0x000fe200078ec0ff */
[----:B------:R-:W-:Y:S01]  /*0510*/  UIMAD UR55, UR39, UR48, URZ ;  /* 0x00000030273772a4 */ /* 0x000fe2000f8e023f */
[----:B------:R-:W-:Y:S01]  /*0520*/  LOP3.LUT R3, R3, 0x1c0, RZ, 0xc0, !PT ;  /* 0x000001c003037812 */ /* 0x000fe200078ec0ff */
[C---:B------:R-:W-:Y:S01]  /*0530*/  IMAD.SHL.U32 R20, R0.reuse, 0x8, RZ ;  /* 0x0000000800147824 */ /* 0x040fe200078e00ff */
[C---:B------:R-:W-:Y:S01]  /*0540*/  LOP3.LUT P4, RZ, R0.reuse, 0x2, RZ, 0xc0, !PT ;  /* 0x0000000200ff7812 */ /* 0x040fe2000788c0ff */
[----:B------:R-:W-:Y:S01]  /*0550*/  IMAD.IADD R2, R15, 0x1, -R2 ;  /* 0x000000010f027824 */ /* 0x000fe200078e0a02 */
[----:B------:R-:W-:Y:S01]  /*0560*/  SHF.R.U32.HI R4, RZ, 0x3, R3 ;  /* 0x00000003ff047819 */ /* 0x000fe20000011603 */
[----:B------:R-:W-:Y:S01]  /*0570*/  USHF.R.S32.HI UR57, URZ, 0x1f, UR51 ;  /* 0x0000001f3f397899 */ /* 0x000fe20008011433 */
[----:B------:R-:W-:Y:S01]  /*0580*/  LOP3.LUT R3, R3, 0x38, R20, 0xf8, !PT ;  /* 0x0000003803037812 */ /* 0x000fe200078ef814 */
[----:B------:R-:W-:Y:S01]  /*0590*/  STL [R1+0x18], R20 ;  /* 0x0000181401007387 */ /* 0x000fe20000100800 */
[----:B------:R-:W-:Y:S01]  /*05a0*/  SHF.R.S32.HI R5, RZ, 0x1f, R2 ;  /* 0x0000001fff057819 */ /* 0x000fe20000011402 */
[----:B------:R-:W-:Y:S01]  /*05b0*/  UIMAD UR54, UR6, UR54, URZ ;  /* 0x00000036063672a4 */ /* 0x000fe2000f8e023f */
[----:B------:R-:W-:Y:S01]  /*05c0*/  LOP3.LUT R12, R3, R4, RZ, 0x3c, !PT ;  /* 0x00000004030c7212 */ /* 0x000fe200078e3cff */
[----:B------:R-:W-:Y:S01]  /*05d0*/  @!UP5 UIMAD UR53, UR7, UR53, URZ ;  /* 0x000000350735d2a4 */ /* 0x000fe2000f8e023f */
[----:B------:R-:W-:Y:S01]  /*05e0*/  LEA.HI R10, R5, R2, RZ, 0x3 ;  /* 0x00000002050a7211 */ /* 0x000fe200078f18ff */
[----:B------:R-:W-:Y:S01]  /*05f0*/  IMAD.SHL.U32 R5, R9, 0x200, RZ ;  /* 0x0000020009057824 */ /* 0x000fe200078e00ff */
[C---:B------:R-:W-:Y:S01]  /*0600*/  LOP3.LUT P3, RZ, R0.reuse, 0x4, RZ, 0xc0, !PT ;  /* 0x0000000400ff7812 */ /* 0x040fe2000786c0ff */
[----:B------:R-:W-:Y:S01]  /*0610*/  IMAD.SHL.U32 R0, R0, 0x40, RZ ;  /* 0x0000004000007824 */ /* 0x000fe200078e00ff */
[----:B------:R-:W-:Y:S01]  /*0620*/  LOP3.LUT R3, R10, 0xfffffff8, RZ, 0xc0, !PT ;  /* 0xfffffff80a037812 */ /* 0x000fe200078ec0ff */
[----:B------:R-:W-:Y:S01]  /*0630*/  USHF.R.S32.HI UR52, URZ, 0x1f, UR45 ;  /* 0x0000001f3f347899 */ /* 0x000fe2000801142d */
[----:B------:R-:W-:Y:S01]  /*0640*/  LEA.HI R4, R14, R15, RZ, 0x6 ;  /* 0x0000000f0e047211 */ /* 0x000fe200078f30ff */
[----:B------:R-:W-:Y:S01]  /*0650*/  UMOV UR43, 0xffffc000 ;  /* 0xffffc000002b7882 */ /* 0x000fe20000000000 */
[----:B------:R-:W-:Y:S01]  /*0660*/  LOP3.LUT R0, R0, 0x1c0, RZ, 0xc0, !PT ;  /* 0x000001c000007812 */ /* 0x000fe200078ec0ff */
[----:B------:R-:W-:Y:S01]  /*0670*/  IMAD.IADD R16, R2, 0x1, -R3 ;  /* 0x0000000102107824 */ /* 0x000fe200078e0a03 */
[----:B------:R-:W-:Y:S01]  /*0680*/  LOP3.LUT R3, R7, 0x1, RZ, 0xc0, !PT ;  /* 0x0000000107037812 */ /* 0x000fe200078ec0ff */
[----:B------:R-:W-:Y:S01]  /*0690*/  IMAD.SHL.U32 R2, R11, 0x10, RZ ;  /* 0x000000100b027824 */ /* 0x000fe200078e00ff */
        /* <DEDUP_REMOVED lines=18> */
[----:B------:R-:W-:Y:S01]  /*07c0*/  IMAD.U32 R6, RZ, RZ, UR14 ;  /* 0x0000000eff067e24 */ /* 0x000fe2000f8e00ff */
[----:B------:R-:W-:Y:S01]  /*07d0*/  LEA.HI R0, R14, R15, RZ, 0x7 ;  /* 0x0000000f0e007211 */ /* 0x000fe200078f38ff */
[C---:B------:R-:W-:Y:S01]  /*07e0*/  IMAD.IADD R2, R15.reuse, 0x1, -R2 ;  /* 0x000000010f027824 */ /* 0x040fe200078e0a02 */
[----:B------:R-:W-:Y:S01]  /*07f0*/  STL [R1], R7 ;  /* 0x0000000701007387 */ /* 0x000fe20000100800 */
[----:B------:R-:W-:Y:S01]  /*0800*/  IMAD.SHL.U32 R15, R15, 0x2, RZ ;  /* 0x000000020f0f7824 */ /* 0x000fe200078e00ff */
[----:B------:R-:W-:Y:S01]  /*0810*/  SHF.R.S32.HI R0, RZ, 0x7, R0 ;  /* 0x00000007ff007819 */ /* 0x000fe20000011400 */
[----:B------:R-:W-:Y:S01]  /*0820*/  IMAD.SHL.U32 R2, R2, 0x2, RZ ;  /* 0x0000000202027824 */ /* 0x000fe200078e00ff */
[----:B------:R-:W-:Y:S01]  /*0830*/  SEL R211, R211, 0x10, !P0 ;  /* 0x00000010d3d37807 */ /* 0x000fe20004000000 */
[----:B------:R-:W-:-:S02]  /*0840*/  IMAD.SHL.U32 R193, R193, 0x2, RZ ;  /* 0x00000002c1c17824 */ /* 0x000fc400078e00ff */
[--C-:B------:R-:W-:Y:S02]  /*0850*/  IMAD R8, R11, 0x400, R2.reuse ;  /* 0x000004000b087824 */ /* 0x100fe400078e0202 */
[C---:B------:R-:W-:Y:S02]  /*0860*/  IMAD R6, R0.reuse, 0x1000, R2 ;  /* 0x0000100000067824 */ /* 0x040fe400078e0202 */
[----:B------:R-:W-:Y:S01]  /*0870*/  IMAD.SHL.U32 R3, R0, 0x8, RZ ;  /* 0x0000000800037824 */ /* 0x000fe200078e00ff */
[----:B------:R-:W-:Y:S01]  /*0880*/  LOP3.LUT R0, R5, 0x1c0, RZ, 0xc0, !PT ;  /* 0x000001c005007812 */ /* 0x000fe200078ec0ff */
[----:B------:R-:W-:Y:S02]  /*0890*/  IMAD.SHL.U32 R2, R4, 0x20, RZ ;  /* 0x0000002004027824 */ /* 0x000fe400078e00ff */
[----:B------:R-:W-:Y:S01]  /*08a0*/  IMAD R6, R13, 0x400, R6 ;  /* 0x000004000d067824 */ /* 0x000fe200078e0206 */
[----:B------:R-:W-:Y:S01]  /*08b0*/  LOP3.LUT R3, R3, 0x8, RZ, 0xc0, !PT ;  /* 0x0000000803037812 */ /* 0x000fe200078ec0ff */
[----:B------:R-:W-:Y:S01]  /*08c0*/  IMAD.SHL.U32 R190, R190, 0x2, RZ ;  /* 0x00000002bebe7824 */ /* 0x000fe200078e00ff */
[----:B------:R-:W-:-:S02]  /*08d0*/  LOP3.LUT R4, R2, 0x6, R15, 0xf8, !PT ;  /* 0x0000000602047812 */ /* 0x000fc400078ef80f */
[----:B------:R-:W-:Y:S02]  /*08e0*/  LOP3.LUT R5, R0, 0x20, R2, 0xf8, !PT ;  /* 0x0000002000057812 */ /* 0x000fe400078ef802 */
[----:B------:R-:W-:Y:S01]  /*08f0*/  SHF.R.U32.HI R2, RZ, 0x3, R0 ;  /* 0x00000003ff027819 */ /* 0x000fe20000011600 */
[----:B------:R1:W-:Y:S03]  /*0900*/  STL [R1+0xc], R4 ;  /* 0x00000c0401007387 */ /* 0x0003e60000100800 */
[----:B------:R-:W-:Y:S02]  /*0910*/  LOP3.LUT R5, R5, R2, RZ, 0x3c, !PT ;  /* 0x0000000205057212 */ /* 0x000fe400078e3cff */
[----:B------:R-:W-:Y:S01]  /*0920*/  LOP3.LUT R0, R2, R0, R3, 0x1e, !PT ;  /* 0x0000000002007212 */ /* 0x000fe200078e1e03 */
[----:B------:R-:W-:Y:S01]  /*0930*/  IMAD.U32 R2, RZ, RZ, UR8 ;  /* 0x00000008ff027e24 */ /* 0x000fe2000f8e00ff */
[----:B------:R-:W-:Y:S01]  /*0940*/  SHF.R.S32.HI R2, RZ, 0x2, R18 ;  /* 0x00000002ff027819 */ /* 0x000fe20000011412 */
[----:B------:R-:W-:-:S02]  /*0950*/  IMAD.IADD R209, R5, 0x1, R6 ;  /* 0x0000000105d17824 */ /* 0x000fc400078e0206 */
[----:B------:R-:W-:Y:S02]  /*0960*/  IMAD.SHL.U32 R5, R16, 0x40, RZ ;  /* 0x0000004010057824 */ /* 0x000fe400078e00ff */
[----:B------:R-:W-:Y:S02]  /*0970*/  IMAD.IADD R8, R8, 0x1, R0 ;  /* 0x0000000108087824 */ /* 0x000fe400078e0200 */
[----:B------:R-:W-:Y:S01]  /*0980*/  IMAD.U32 R0, RZ, RZ, UR9 ;  /* 0x00000009ff007e24 */ /* 0x000fe2000f8e00ff */
[----:B------:R-:W-:Y:S01]  /*0990*/  LOP3.LUT R5, R5, 0x1c0, RZ, 0xc0, !PT ;  /* 0x000001c005057812 */ /* 0x000fe200078ec0ff */
[----:B------:R-:W-:Y:S02]  /*09a0*/  IMAD.SHL.U32 R0, R10, 0x40, RZ ;  /* 0x000000400a007824 */ /* 0x000fe400078e00ff */
[----:B------:R-:W-:Y:S01]  /*09b0*/  IMAD R252, R13, 0x10, R2 ;  /* 0x000000100dfc7824 */ /* 0x000fe200078e0202 */
[----:B------:R-:W-:Y:S01]  /*09c0*/  SHF.R.U32.HI R6, RZ, 0x3, R5 ;  /* 0x00000003ff067819 */ /* 0x000fe20000011605 */
[----:B------:R-:W-:Y:S01]  /*09d0*/  IMAD.SHL.U32 R209, R209, 0x2, RZ ;  /* 0x00000002d1d17824 */ /* 0x000fe200078e00ff */
[----:B------:R-:W-:-:S02]  /*09e0*/  LOP3.LUT R0, R0, 0xfffffe00, RZ, 0xc0, !PT ;  /* 0xfffffe0000007812 */ /* 0x000fc400078ec0ff */
[----:B------:R-:W-:Y:S01]  /*09f0*/  LOP3.LUT R189, R6, R189, R5, 0x1e, !PT ;  /* 0x000000bd06bd7212 */ /* 0x000fe200078e1e05 */
[----:B------:R-:W-:Y:S02]  /*0a00*/  IMAD.IADD R212, R209, 0x1, R211 ;  /* 0x00000001d1d47824 */ /* 0x000fe400078e02d3 */
[----:B-1----:R-:W-:Y:S01]  /*0a10*/  IMAD.SHL.U32 R4, R9, 0x10, RZ ;  /* 0x0000001009047824 */ /* 0x002fe200078e00ff */
[----:B------:R-:W-:-:S04]  /*0a20*/  LOP3.LUT R189, R189, R0, RZ, 0xfc, !PT ;  /* 0x00000000bdbd7212 */ /* 0x000fc800078efcff */
[----:B------:R-:W-:Y:S01]  /*0a30*/  LOP3.LUT R7, R3, 0x10, R4, 0xf8, !PT ;  /* 0x0000001003077812 */ /* 0x000fe200078ef804 */
[----:B------:R-:W-:Y:S01]  /*0a40*/  IMAD.SHL.U32 R3, R9, 0x8, RZ ;  /* 0x0000000809037824 */ /* 0x000fe200078e00ff */
[----:B------:R-:W-:Y:S01]  /*0a50*/  LEA R189, R189, 0xc000, 0x1 ;  /* 0x0000c000bdbd7811 */ /* 0x000fe200078e08ff */
[----:B------:R-:W-:Y:S01]  /*0a60*/  IMAD R4, R13, 0x400, R0 ;  /* 0x000004000d047824 */ /* 0x000fe200078e0200 */
[----:B------:R-:W-:Y:S02]  /*0a70*/  LOP3.LUT R2, R6, R7, R5, 0x1e, !PT ;  /* 0x0000000706027212 */ /* 0x000fe400078e1e05 */
[----:B------:R-:W-:Y:S02]  /*0a80*/  LOP3.LUT R3, R5, 0x8, R3, 0xf8, !PT ;  /* 0x0000000805037812 */ /* 0x000fe400078ef803 */
[----:B------:R-:W-:Y:S01]  /*0a90*/  LOP3.LUT R199, R2, R0, RZ, 0xfc, !PT ;  /* 0x0000000002c77212 */ /* 0x000fe200078efcff */
[----:B------:R-:W-:Y:S01]  /*0aa0*/  IMAD.MOV.U32 R2, RZ, RZ, 0x40 ;  /* 0x00000040ff027424 */ /* 0x000fe200078e00ff */
[----:B------:R-:W-:-:S02]  /*0ab0*/  LOP3.LUT R3, R3, R6, RZ, 0x3c, !PT ;  /* 0x0000000603037212 */ /* 0x000fc400078e3cff */
[----:B------:R-:W-:Y:S02]  /*0ac0*/  IADD3 R0, R252, -0x40, RZ ;  /* 0xffffffc0fc007810 */ /* 0x000fe40007ffe0ff */
[----:B------:R-:W-:Y:S01]  /*0ad0*/  SEL R195, R2, 0xffffffc0, !P3 ;  /* 0xffffffc002c37807 */ /* 0x000fe20005800000 */
[----:B------:R-:W-:Y:S01]  /*0ae0*/  IMAD.IADD R200, R4, 0x1, R3 ;  /* 0x0000000104c87824 */ /* 0x000fe200078e0203 */
[----:B------:R-:W-:Y:S01]  /*0af0*/  SHF.R.S32.HI R3, RZ, 0x1f, R0 ;  /* 0x0000001fff037819 */ /* 0x000fe20000011400 */
[----:B------:R-:W-:Y:S01]  /*0b00*/  IMAD.MOV.U32 R4, RZ, RZ, 0x20 ;  /* 0x00000020ff047424 */ /* 0x000fe200078e00ff */
[----:B------:R-:W-:Y:S01]  /*0b10*/  LEA R6, R8, 0xc000, 0x1 ;  /* 0x0000c00008067811 */ /* 0x000fe200078e08ff */
[----:B------:R-:W-:Y:S01]  /*0b20*/  IMAD.IADD R196, R193, 0x1, R195 ;  /* 0x00000001c1c47824 */ /* 0x000fe200078e02c3 */
[----:B------:R-:W-:Y:S02]  /*0b30*/  SEL R2, R2, 0xffffffc0, !P2 ;  /* 0xffffffc002027807 */ /* 0x000fe40005000000 */
[C---:B------:R-:W-:Y:S01]  /*0b40*/  SEL R194, R4.reuse, 0xffffffe0, !P4 ;  /* 0xffffffe004c27807 */ /* 0x040fe20006000000 */
[----:B------:R-:W-:Y:S01]  /*0b50*/  STL [R1+0x4], R6 ;  /* 0x0000040601007387 */ /* 0x000fe20000100800 */
[----:B------:R-:W-:-:S02]  /*0b60*/  SEL R4, R4, 0xffffffe0, !P1 ;  /* 0xffffffe004047807 */ /* 0x000fc40004800000 */
[C---:B------:R-:W-:Y:S01]  /*0b70*/  SHF.L.U64.HI R3, R0.reuse, 0x2, R3 ;  /* 0x0000000200037819 */ /* 0x040fe20000010203 */
[----:B------:R-:W-:Y:S01]  /*0b80*/  IMAD.SHL.U32 R0, R0, 0x4, RZ ;  /* 0x0000000400007824 */ /* 0x000fe200078e00ff */
[----:B------:R-:W-:Y:S01]  /*0b90*/  IADD3 R3, R6, 0x420, RZ ;  /* 0x0000042006037810 */ /* 0x000fe20007ffe0ff */
[----:B------:R-:W-:Y:S01]  /*0ba0*/  IMAD.IADD R5, R4, 0x1, R6 ;  /* 0x0000000104057824 */ /* 0x000fe200078e0206 */
[C---:B------:R-:W-:Y:S01]  /*0bb0*/  @P1 IADD3 R3, R6.reuse, 0x3e0, RZ ;  /* 0x000003e006031810 */ /* 0x040fe20007ffe0ff */
[----:B------:R-:W-:Y:S02]  /*0bc0*/  IMAD.IADD R0, R6, 0x1, R2 ;  /* 0x0000000106007824 */ /* 0x000fe400078e0202 */
[----:B------:R-:W-:Y:S01]  /*0bd0*/  IMAD.IADD R210, R209, 0x1, R4 ;  /* 0x00000001d1d27824 */ /* 0x000fe200078e0204 */
[----:B------:R-:W-:Y:S01]  /*0be0*/  STL [R1+0x10], R5 ;  /* 0x0000100501007387 */ /* 0x000fe20000100800 */
[----:B------:R-:W-:Y:S02]  /*0bf0*/  IMAD.IADD R4, R5, 0x1, R2 ;  /* 0x0000000105047824 */ /* 0x000fe400078e0202 */
[----:B------:R-:W-:Y:S01]  /*0c00*/  IMAD.IADD R194, R193, 0x1, R194 ;  /* 0x00000001c1c27824 */ /* 0x000fe200078e02c2 */
[----:B------:R1:W-:Y:S01]  /*0c10*/  STL [R1+0x8], R0 ;  /* 0x0000080001007387 */ /* 0x0003e20000100800 */
[----:B------:R-:W-:-:S02]  /*0c20*/  IMAD.IADD R211, R211, 0x1, R210 ;  /* 0x00000001d3d37824 */ /* 0x000fc400078e02d2 */
[----:B------:R-:W-:Y:S01]  /*0c30*/  IMAD.IADD R195, R195, 0x1, R194 ;  /* 0x00000001c3c37824 */ /* 0x000fe200078e02c2 */
[----:B------:R2:W-:Y:S04]  /*0c40*/  STL [R1+0x24], R3 ;  /* 0x0000240301007387 */ /* 0x0005e80000100800 */
[----:B------:R2:W-:Y:S01]  /*0c50*/  STL [R1+0x14], R4 ;  /* 0x0000140401007387 */ /* 0x0005e20000100800 */
[----:B-1----:R-:W-:-:S05]  /*0c60*/  IMAD.IADD R0, R2, 0x1, R3 ;  /* 0x0000000102007824 */ /* 0x002fca00078e0203 */
[----:B------:R2:W-:Y:S02]  /*0c70*/  STL [R1+0x20], R0 ;  /* 0x0000200001007387 */ /* 0x0005e40000100800 */
.L_x_588:
        /* <DEDUP_REMOVED lines=53> */
.L_x_542:
        /* <DEDUP_REMOVED lines=24> */
[----:B------:R-:W-:Y:S02]  /*1150*/  UIMAD.WIDE.U32 UR14, UR16, UR8, URZ ;  /* 0x00000008100e72a5 */ /* 0x000fe4000f8e003f */
[----:B------:R-:W-:Y:S02]  /*1160*/  UIADD3 UR8, UR11, 0x3f, URZ ;  /* 0x0000003f0b087890 */ /* 0x000fe4000fffe03f */
[----:B------:R-:W-:-:S02]  /*1170*/  UIADD3 UR7, UR7, UR10, -UR6 ;  /* 0x0000000a07077290 */ /* 0x000fc4000fffe806 */
[----:B------:R-:W-:Y:S02]  /*1180*/  UIMAD UR19, UR16, UR9, URZ ;  /* 0x00000009101372a4 */ /* 0x000fe4000f8e023f */
[----:B------:R-:W-:Y:S02]  /*1190*/  USHF.R.S32.HI UR9, URZ, 0x1f, UR8 ;  /* 0x0000001f3f097899 */ /* 0x000fe40008011408 */
[----:B------:R-:W-:Y:S02]  /*11a0*/  UIADD3 UR7, UR7, 0x3f, URZ ;  /* 0x0000003f07077890 */ /* 0x000fe4000fffe03f */
[----:B------:R-:W-:Y:S02]  /*11b0*/  ULDC.64 UR12, c[0x0][0x178] ;  /* 0x00005e00000c7ab9 */ /* 0x000fe40000000a00 */
[----:B------:R-:W-:Y:S02]  /*11c0*/  ULEA.HI UR18, UR9, UR8, URZ, 0x6 ;  /* 0x0000000809127291 */ /* 0x000fe4000f8f303f */
[----:B------:R-:W-:-:S02]  /*11d0*/  USHF.R.S32.HI UR8, URZ, 0x1f, UR7 ;  /* 0x0000001f3f087899 */ /* 0x000fc40008011407 */
[----:B------:R-:W-:Y:S02]  /*11e0*/  UIMAD UR10, UR42, UR12, URZ ;  /* 0x0000000c2a0a72a4 */ /* 0x000fe4000f8e023f */
[----:B------:R-:W-:Y:S02]  /*11f0*/  ULEA.HI UR17, UR8, UR7, URZ, 0x6 ;  /* 0x0000000708117291 */ /* 0x000fe4000f8f303f */
[----:B-1----:R-:W-:Y:S02]  /*1200*/  UISETP.NE.AND UP0, UPT, UR24, -0x1, UPT ;  /* 0xffffffff1800788c */ /* 0x002fe4000bf05270 */
[----:B------:R-:W-:Y:S02]  /*1210*/  UISETP.NE.AND UP3, UPT, UR16, -0x1, UPT ;  /* 0xffffffff1000788c */ /* 0x000fe4000bf65270 */
[----:B------:R-:W-:Y:S02]  /*1220*/  UIMAD.WIDE.U32 UR8, UR34, UR12, URZ ;  /* 0x0000000c220872a5 */ /* 0x000fe4000f8e003f */
[----:B------:R-:W-:Y:S01]  /*1230*/  UIMAD UR7, UR34, UR13, UR10 ;  /* 0x0000000d220772a4 */ /* 0x000fe2000f8e020a */
[----:B------:R-:W-:Y:S01]  /*1240*/  PLOP3.LUT P1, PT, PT, PT, UP0, 0x80, 0x0 ;  /* 0x000000000000781c */ /* 0x000fe20003f2f008 */
[----:B------:R-:W-:-:S02]  /*1250*/  USEL UR41, UR8, UR14, !UP3 ;  /* 0x0000000e08297287 */ /* 0x000fc4000d800000 */
[----:B------:R-:W-:Y:S02]  /*1260*/  UIADD3 UR36, UR9, UR7, URZ ;  /* 0x0000000709247290 */ /* 0x000fe4000fffe03f */
[----:B------:R-:W-:Y:S02]  /*1270*/  USHF.R.S32.HI UR8, URZ, 0x6, UR18 ;  /* 0x000000063f087899 */ /* 0x000fe40008011412 */
[----:B------:R-:W-:Y:S02]  /*1280*/  USHF.R.S32.HI UR7, URZ, 0x6, UR17 ;  /* 0x000000063f077899 */ /* 0x000fe40008011411 */
[----:B------:R-:W-:Y:S02]  /*1290*/  @UP0 UIADD3 UR10, UR22, UR24, URZ ;  /* 0x00000018160a0290 */ /* 0x000fe4000fffe03f */
[----:B------:R-:W-:Y:S02]  /*12a0*/  UISETP.LT.AND UP2, UPT, UR8, UR7, UPT ;  /* 0x000000070800728c */ /* 0x000fe4000bf41270 */
[----:B------:R-:W-:-:S02]  /*12b0*/  ULDC.64 UR12, c[0x0][0x198] ;  /* 0x00006600000c7ab9 */ /* 0x000fc40000000a00 */
[----:B------:R-:W-:Y:S02]  /*12c0*/  USEL UR31, UR8, UR7, UP2 ;  /* 0x00000007081f7287 */ /* 0x000fe40009000000 */
[----:B------:R-:W-:Y:S02]  /*12d0*/  @UP0 UIMAD.WIDE.U32 UR8, UR10, UR12, URZ ;  /* 0x0000000c0a0802a5 */ /* 0x000fe4000f8e003f */
[----:B------:R-:W-:Y:S02]  /*12e0*/  ULEA UR17, UR31, 0xffffffc0, 0x6 ;  /* 0xffffffc01f117891 */ /* 0x000fe4000f8e303f */
[----:B------:R-:W-:Y:S02]  /*12f0*/  @UP3 UIADD3 UR36, UR15, UR19, URZ ;  /* 0x000000130f243290 */ /* 0x000fe4000fffe03f */
[----:B------:R-:W-:Y:S02]  /*1300*/  @UP0 UIMAD UR37, UR10, UR13, UR9 ;  /* 0x0000000d0a2502a4 */ /* 0x000fe4000f8e0209 */
[----:B------:R-:W-:-:S02]  /*1310*/  USHF.R.S32.HI UR30, URZ, 0x1f, UR17 ;  /* 0x0000001f3f1e7899 */ /* 0x000fc40008011411 */
        /* <DEDUP_REMOVED lines=14> */
.L_x_544:
        /* <DEDUP_REMOVED lines=9> */
[----:B------:R-:W-:Y:S02]  /*1490*/  ULDC.64 UR12, c[0x0][0x188] ;  /* 0x00006200000c7ab9 */ /* 0x000fe40000000a00 */
[----:B------:R-:W-:Y:S02]  /*14a0*/  UIMAD UR10, UR22, UR9, UR7 ;  /* 0x00000009160a72a4 */ /* 0x000fe4000f8e0207 */
[----:B------:R-:W-:-:S02]  /*14b0*/  UIMAD.WIDE.U32 UR8, UR22, UR8, URZ ;  /* 0x00000008160872a5 */ /* 0x000fc4000f8e003f */
[----:B------:R-:W-:Y:S02]  /*14c0*/  UIMAD UR7, UR42, UR12, URZ ;  /* 0x0000000c2a0772a4 */ /* 0x000fe4000f8e023f */
[----:B------:R-:W-:Y:S02]  /*14d0*/  UIADD3 UR9, UR9, UR10, URZ ;  /* 0x0000000a09097290 */ /* 0x000fe4000fffe03f */
[----:B------:R-:W-:Y:S02]  /*14e0*/  UIMAD UR7, UR34, UR13, UR7 ;  /* 0x0000000d220772a4 */ /* 0x000fe4000f8e0207 */
[----:B------:R-:W-:-:S04]  /*14f0*/  UIMAD.WIDE.U32 UR8, UR34, UR12, UR8 ;  /* 0x0000000c220872a5 */ /* 0x000fc8000f8e0008 */
[----:B------:R-:W-:-:S03]  /*1500*/  UIADD3 UR33, UR9, UR7, URZ ;  /* 0x0000000709217290 */ /* 0x000fc6000fffe03f */
[----:B------:R-:W-:Y:S02]  /*1510*/  UMOV UR32, UR8 ;  /* 0x0000000800207c82 */ /* 0x000fe40008000000 */
.L_x_545:
        /* <DEDUP_REMOVED lines=8> */
[----:B------:R-:W-:Y:S02]  /*15a0*/  ULDC UR14, c[0x0][0x234] ;  /* 0x00008d00000e7ab9 */ /* 0x000fe40000000800 */
[----:B------:R-:W-:-:S02]  /*15b0*/  @UP3 UMOV UR28, UR8 ;  /* 0x00000008001c3c82 */ /* 0x000fc40008000000 */
[----:B------:R-:W-:Y:S02]  /*15c0*/  ULDC.64 UR8, c[0x0][0x368] ;  /* 0x0000da0000087ab9 */ /* 0x000fe40000000a00 */
[----:B------:R-:W-:Y:S02]  /*15d0*/  @!UP3 UIMAD UR7, UR42, UR8, URZ ;  /* 0x000000082a07b2a4 */ /* 0x000fe4000f8e023f */
[----:B------:R-:W-:Y:S02]  /*15e0*/  ULDC.64 UR12, c[0x0][0x3d8] ;  /* 0x0000f600000c7ab9 */ /* 0x000fe40000000a00 */
[----:B------:R-:W-:Y:S01]  /*15f0*/  @!UP3 UIMAD UR7, UR34, UR9, UR7 ;  /* 0x000000092207b2a4 */ /* 0x000fe2000f8e0207 */
[----:B-1----:R-:W1:Y:S01]  /*1600*/  MUFU.RCP R2, R2 ;  /* 0x0000000200027308 */ /* 0x002e620000001000 */
[----:B------:R-:W-:Y:S02]  /*1610*/  @!UP3 UIMAD.WIDE.U32 UR8, UR34, UR8, URZ ;  /* 0x000000082208b2a5 */ /* 0x000fe4000f8e003f */
[----:B------:R-:W-:-:S02]  /*1620*/  USHF.R.S32.HI UR26, URZ, 0x1f, UR20 ;  /* 0x0000001f3f1a7899 */ /* 0x000fc40008011414 */
        /* <DEDUP_REMOVED lines=23> */
[----:B------:R-:W-:Y:S01]  /*17a0*/  IMAD.HI.U32 R0, R3, R0, R2 ;  /* 0x0000000003007227 */ /* 0x000fe200078e0002 */
[----:B------:R-:W-:Y:S02]  /*17b0*/  USEL UR12, UR12, URZ, UP6 ;  /* 0x0000003f0c0c7287 */ /* 0x000fe4000b000000 */
[----:B------:R-:W-:Y:S01]  /*17c0*/  UIADD3 UR8, UP1, UR17, UR8, URZ ;  /* 0x0000000811087290 */ /* 0x000fe2000ff3e03f */
[----:B------:R-:W-:-:S03]  /*17d0*/  IMAD.MOV.U32 R2, RZ, RZ, R4 ;  /* 0x000000ffff027224 */ /* 0x000fc600078e0004 */
[----:B------:R-:W-:Y:S01]  /*17e0*/  UIADD3.X UR9, UR30, UR7, URZ, UP1, !UPT ;  /* 0x000000071e097290 */ /* 0x000fe20008ffe43f */
[----:B------:R-:W-:Y:S01]  /*17f0*/  IMAD.HI.U32 R0, R0, R2, RZ ;  /* 0x0000000200007227 */ /* 0x000fe200078e00ff */
[----:B------:R-:W-:-:S03]  /*1800*/  UIMAD UR7, UR39, UR8, URZ ;  /* 0x00000008270772a4 */ /* 0x000fc6000f8e023f */
[----:B------:R-:W-:Y:S01]  /*1810*/  IMAD.MOV R3, RZ, RZ, -R0 ;  /* 0x000000ffff037224 */ /* 0x000fe200078e0a00 */
[----:B------:R-:W-:Y:S02]  /*1820*/  UIMAD UR10, UR38, UR9, UR7 ;  /* 0x00000009260a72a4 */ /* 0x000fe4000f8e0207 */
[----:B------:R-:W-:Y:S01]  /*1830*/  @UP5 USEL UR7, UR58, UR16, !UP3 ;  /* 0x000000103a075287 */ /* 0x000fe2000d800000 */
[C---:B------:R-:W-:Y:S01]  /*1840*/  IMAD R2, R5.reuse, R3, R2 ;  /* 0x0000000305027224 */ /* 0x040fe200078e0202 */
[----:B------:R-:W-:Y:S02]  /*1850*/  UIMAD.WIDE.U32 UR8, UR38, UR8, URZ ;  /* 0x00000008260872a5 */ /* 0x000fe4000f8e003f */
[----:B------:R-:W-:Y:S02]  /*1860*/  @UP5 UIMAD UR14, UR40, UR14, UR7 ;  /* 0x0000000e280e52a4 */ /* 0x000fe4000f8e0207 */
[----:B------:R-:W-:Y:S01]  /*1870*/  ISETP.GT.U32.AND P0, PT, R5, R2, PT ;  /* 0x000000020500720c */ /* 0x000fe20003f04070 */
[----:B------:R-:W-:-:S04]  /*1880*/  UIADD3 UR10, UR9, UR10, URZ ;  /* 0x0000000a090a7290 */ /* 0x000fc8000fffe03f */
[----:B------:R-:W-:-:S08]  /*1890*/  @!UP5 UMOV UR14, UR53 ;  /* 0x00000035000edc82 */ /* 0x000fd00008000000 */
        /* <DEDUP_REMOVED lines=16> */
.L_x_546:
[----:B------:R-:W-:Y:S02]  /*19a0*/  UMOV UR13, UR54 ;  /* 0x00000036000d7c82 */ /* 0x000fe40008000000 */
.L_x_547:
[----:B------:R-:W2:Y:S04]  /*19b0*/  LDL.64 R2, [R1+0x18] ;  /* 0x0000180001027983 */ /* 0x000ea80000100a00 */
[----:B------:R1:W2:Y:S01]  /*19c0*/  LDL.64 R14, [R1+0x18] ;  /* 0x00001800010e7983 */ /* 0x0002a20000100a00 */
[----:B------:R-:W-:Y:S01]  /*19d0*/  UIADD3 UR8, UP4, UP3, UR8, UR45, UR51 ;  /* 0x0000002d08087290 */ /* 0x000fe2000fb9e033 */
[----:B------:R-:W-:Y:S01]  /*19e0*/  IMAD.U32 R11, RZ, RZ, UR5 ;  /* 0x00000005ff0b7e24 */ /* 0x000fe2000f8e00ff */
[----:B------:R-:W-:Y:S01]  /*19f0*/  BSSY B1, `(.L_x_543) ;  /* 0x0000827000017945 */ /* 0x000fe20003800000 */
[----:B------:R-:W3:Y:S01]  /*1a00*/  S2R R26, SR_TID.X ;  /* 0x00000000001a7919 */ /* 0x000ee20000002100 */
[----:B------:R-:W-:Y:S01]  /*1a10*/  UIADD3 UR27, UP2, UP1, UR18, UR8, UR19 ;  /* 0x00000008121b7290 */ /* 0x000fe2000f95e013 */
[----:B------:R-:W-:Y:S01]  /*1a20*/  IMAD.U32 R10, RZ, RZ, UR4 ;  /* 0x00000004ff0a7e24 */ /* 0x000fe2000f8e00ff */
[----:B------:R-:W-:Y:S01]  /*1a30*/  UIADD3.X UR7, UR10, UR52, UR57, UP4, UP3 ;  /* 0x000000340a077290 */ /* 0x000fe2000a7e6439 */
[----:B------:R-:W-:Y:S01]  /*1a40*/  IMAD.U32 R9, RZ, RZ, UR17 ;  /* 0x00000011ff097e24 */ /* 0x000fe2000f8e00ff */
[----:B------:R-:W-:-:S02]  /*1a50*/  ULDC.64 UR8, c[0x0][0x1a8] ;  /* 0x00006a0000087ab9 */ /* 0x000fc40000000a00 */
[----:B------:R-:W-:Y:S02]  /*1a60*/  UIADD3.X UR25, UR12, UR7, UR15, UP2, UP1 ;  /* 0x000000070c197290 */ /* 0x000fe400097e240f */
[----:B------:R-:W-:Y:S02]  /*1a70*/  UIMAD UR7, UR61, UR8, URZ ;  /* 0x000000083d0772a4 */ /* 0x000fe4000f8e023f */
[----:B------:R-:W-:Y:S02]  /*1a80*/  UMOV UR19, 0x4 ;  /* 0x0000000400137882 */ /* 0x000fe40000000000 */
[----:B------:R-:W-:Y:S02]  /*1a90*/  UIMAD UR23, UR40, UR9, UR7 ;  /* 0x00000009281772a4 */ /* 0x000fe4000f8e0207 */
[----:B------:R-:W-:Y:S02]  /*1aa0*/  ULDC.64 UR4, c[0x0][0x200] ;  /* 0x0000800000047ab9 */ /* 0x000fe40000000a00 */
[----:B------:R-:W-:-:S02]  /*1ab0*/  ULDC.64 UR8, c[0x0][0x378] ;  /* 0x0000de0000087ab9 */ /* 0x000fc40000000a00 */
[----:B------:R-:W-:-:S04]  /*1ac0*/  UIMAD UR7, UR61, UR8, URZ ;  /* 0x000000083d0772a4 */ /* 0x000fc8000f8e023f */
[----:B------:R-:W-:Y:S01]  /*1ad0*/  UIMAD UR12, UR40, UR9, UR7 ;  /* 0x00000009280c72a4 */ /* 0x000fe2000f8e0207 */
[----:B---3--:R-:W-:Y:S02]  /*1ae0*/  SHF.R.S32.HI R27, RZ, 0x1f, R26 ;  /* 0x0000001fff1b7819 */ /* 0x008fe4000001141a */
[----:B------:R-:W-:Y:S02]  /*1af0*/  ULDC.64 UR8, c[0x0][0x370] ;  /* 0x0000dc0000087ab9 */ /* 0x000fe40000000a00 */
[----:B------:R-:W-:Y:S01]  /*1b00*/  LEA.HI R0, R27, R26, RZ, 0x3 ;  /* 0x0000001a1b007211 */ /* 0x000fe200078f18ff */
[----:B------:R-:W-:Y:S02]  /*1b10*/  UIMAD UR7, UR30, UR8, URZ ;  /* 0x000000081e0772a4 */ /* 0x000fe4000f8e023f */
[----:B------:R-:W-:Y:S01]  /*1b20*/  UIADD3 UR8, UR17, UR14, URZ ;  /* 0x0000000e11087290 */ /* 0x000fe2000fffe03f */
[----:B------:R-:W-:Y:S01]  /*1b30*/  SHF.R.S32.HI R0, RZ, 0x3, R0 ;  /* 0x00000003ff007819 */ /* 0x000fe20000011400 */
[----:B------:R-:W-:-:S02]  /*1b40*/  UIMAD UR10, UR17, UR9, UR7 ;  /* 0x00000009110a72a4 */ /* 0x000fc4000f8e0207 */
[----:B------:R-:W-:Y:S01]  /*1b50*/  UIMAD.WIDE UR8, UR8, UR19, UR4 ;  /* 0x00000013080872a5 */ /* 0x000fe2000f8e0204 */
[----:B------:R-:W-:Y:S01]  /*1b60*/  SHF.R.S32.HI R23, RZ, 0x1f, R0 ;  /* 0x0000001fff177819 */ /* 0x000fe20000011400 */
[----:B------:R-:W-:Y:S01]  /*1b70*/  UIADD3 UR7, -UR6, UR11, UR20 ;  /* 0x0000000b06077290 */ /* 0x000fe2000fffe114 */
[----:B------:R-:W-:Y:S01]  /*1b80*/  IADD3 R4, P0, R0, UR17, RZ ;  /* 0x0000001100047c10 */ /* 0x000fe2000ff1e0ff */
[----:B------:R-:W-:-:S03]  /*1b90*/  ULDC.64 UR4, c[0x0][0x3c8] ;  /* 0x0000f20000047ab9 */ /* 0x000fc60000000a00 */
[----:B------:R-:W-:Y:S01]  /*1ba0*/  IADD3.X R5, R23, UR30, RZ, P0, !PT ;  /* 0x0000001e17057c10 */ /* 0x000fe200087fe4ff */
[----:B------:R-:W-:Y:S02]  /*1bb0*/  UMOV UR16, UR8 ;  /* 0x0000000800107c82 */ /* 0x000fe40008000000 */
[----:B------:R-:W-:Y:S02]  /*1bc0*/  UIADD3 UR8, UR17, UR13, URZ ;  /* 0x0000000d11087290 */ /* 0x000fe4000fffe03f */
[----:B------:R-:W-:Y:S01]  /*1bd0*/  IMAD R5, R5, c[0x0][0x190], RZ ;  /* 0x0000640005057a24 */ /* 0x000fe200078e02ff */
[----:B------:R-:W-:Y:S02]  /*1be0*/  UMOV UR15, UR9 ;  /* 0x00000009000f7c82 */ /* 0x000fe40008000000 */
[----:B------:R-:W-:Y:S01]  /*1bf0*/  UIMAD.WIDE UR8, UR8, UR19, UR4 ;  /* 0x00000013080872a5 */ /* 0x000fe2000f8e0204 */
[----:B------:R3:W4:Y:S02]  /*1c00*/  R2UR UR4, R10 ;  /* 0x000000000a0473c2 */ /* 0x00072400000e0000 */
[----:B------:R-:W-:-:S02]  /*1c10*/  ULDC UR19, c[0x0][0x2e8] ;  /* 0x0000ba0000137ab9 */ /* 0x000fc40000000800 */
[----:B------:R-:W-:Y:S02]  /*1c20*/  UIADD3 UR7, UR7, -UR19, URZ ;  /* 0x8000001307077290 */ /* 0x000fe4000fffe03f */
[----:B------:R-:W-:Y:S02]  /*1c30*/  UMOV UR18, UR8 ;  /* 0x0000000800127c82 */ /* 0x000fe40008000000 */
[----:B------:R-:W-:Y:S01]  /*1c40*/  USHF.R.S32.HI UR19, URZ, 0x1f, UR7 ;  /* 0x0000001f3f137899 */ /* 0x000fe20008011407 */
[----:B------:R1:W1:Y:S01]  /*1c50*/  R2UR UR5, R11 ;  /* 0x000000000b0573c2 */ /* 0x00026200000e0000 */
[----:B------:R-:W-:Y:S02]  /*1c60*/  UMOV UR17, UR9 ;  /* 0x0000000900117c82 */ /* 0x000fe40008000000 */
[----:B------:R-:W-:Y:S02]  /*1c70*/  ULEA.HI UR19, UR19, UR7, URZ, 0x6 ;  /* 0x0000000713137291 */ /* 0x000fe4000f8f303f */
[----:B------:R-:W-:-:S02]  /*1c80*/  UIADD3 UR7, UR31, -0x1, URZ ;  /* 0xffffffff1f077890 */ /* 0x000fc4000fffe03f */
[----:B------:R-:W-:-:S04]  /*1c90*/  USHF.R.S32.HI UR19, URZ, 0x6, UR19 ;  /* 0x000000063f137899 */ /* 0x000fc80008011413 */
[----:B------:R-:W-:-:S04]  /*1ca0*/  UISETP.LT.AND UP1, UPT, URZ, UR19, UPT ;  /* 0x000000133f00728c */ /* 0x000fc8000bf21270 */
[----:B------:R-:W-:-:S04]  /*1cb0*/  USEL UR19, URZ, UR19, !UP1 ;  /* 0x000000133f137287 */ /* 0x000fc8000c800000 */
[----:B------:R-:W-:Y:S01]  /*1cc0*/  UISETP.GT.AND UP1, UPT, UR31, UR19, UPT ;  /* 0x000000131f00728c */ /* 0x000fe2000bf24270 */
[----:B--2---:R-:W-:-:S05]  /*1cd0*/  IMAD.MOV.U32 R14, RZ, RZ, R2 ;  /* 0x000000ffff0e7224 */ /* 0x004fca00078e0002 */
[----:B------:R-:W-:-:S05]  /*1ce0*/  SHF.R.S32.HI R15, RZ, 0x1f, R14 ;  /* 0x0000001fff0f7819 */ /* 0x000fca000001140e */
[C---:B------:R-:W-:Y:S01]  /*1cf0*/  IMAD.WIDE.U32 R2, R4.reuse, c[0x0][0x190], R14 ;  /* 0x0000640004027a25 */ /* 0x040fe200078e000e */
[----:B------:R2:W-:Y:S03]  /*1d00*/  STL [R1+0x1c], R15 ;  /* 0x00001c0f01007387 */ /* 0x0005e60000100800 */
[----:B------:R-:W-:Y:S01]  /*1d10*/  IMAD R4, R4, c[0x0][0x194], R5 ;  /* 0x0000650004047a24 */ /* 0x000fe200078e0205 */
[----:B------:R-:W-:Y:S02]  /*1d20*/  IADD3 R6, P0, R2, UR41, RZ ;  /* 0x0000002902067c10 */ /* 0x000fe4000ff1e0ff */
[----:B------:R-:W-:Y:S02]  /*1d30*/  LEA.HI R5, R27, R26, RZ, 0x5 ;  /* 0x0000001a1b057211 */ /* 0x000fe400078f28ff */
[----:B------:R-:W-:Y:S02]  /*1d40*/  IADD3.X R7, R3, UR36, R4, P0, !PT ;  /* 0x0000002403077c10 */ /* 0x000fe400087fe404 */
[----:B------:R-:W-:-:S02]  /*1d50*/  LOP3.LUT R4, R5, 0xffffffe0, RZ, 0xc0, !PT ;  /* 0xffffffe005047812 */ /* 0x000fc400078ec0ff */
[----:B------:R-:W-:Y:S02]  /*1d60*/  IADD3 R2, P0, R14, UR28, RZ ;  /* 0x0000001c0e027c10 */ /* 0x000fe4000ff1e0ff */
[----:B------:R-:W-:Y:S01]  /*1d70*/  SHF.R.S32.HI R5, RZ, 0x5, R5 ;  /* 0x00000005ff057819 */ /* 0x000fe20000011405 */
[----:B------:R-:W-:Y:S01]  /*1d80*/  IMAD.IADD R4, R26, 0x1, -R4 ;  /* 0x000000011a047824 */ /* 0x000fe200078e0a04 */
[----:B------:R-:W-:-:S03]  /*1d90*/  IADD3.X R3, R15, UR29, RZ, P0, !PT ;  /* 0x0000001d0f037c10 */ /* 0x000fc600087fe4ff */
[----:B------:R-:W-:Y:S02]  /*1da0*/  IMAD R4, R5, UR50, R4 ;  /* 0x0000003205047c24 */ /* 0x000fe4000f8e0204 */
[----:B------:R-:W-:-:S03]  /*1db0*/  IMAD.WIDE.U32 R2, R9, c[0x0][0x370], R2 ;  /* 0x0000dc0009027a25 */ /* 0x000fc600078e0002 */
[C---:B---3--:R-:W-:Y:S02]  /*1dc0*/  IADD3 R10, P0, R4.reuse, UR27, RZ ;  /* 0x0000001b040a7c10 */ /* 0x048fe4000ff1e0ff */
[----:B------:R-:W-:Y:S02]  /*1dd0*/  IADD3 R3, R3, UR10, RZ ;  /* 0x0000000a03037c10 */ /* 0x000fe4000fffe0ff */
[----:B------:R-:W-:Y:S01]  /*1de0*/  LEA.HI.X.SX32 R188, R4, UR25, 0x1, P0 ;  /* 0x0000001904bc7c11 */ /* 0x000fe200080f0eff */
[----:B------:R-:W-:Y:S01]  /*1df0*/  IMAD.U32 R4, RZ, RZ, UR40 ;  /* 0x00000028ff047e24 */ /* 0x000fe2000f8e00ff */
[----:B------:R-:W-:Y:S02]  /*1e00*/  PLOP3.LUT P0, PT, PT, PT, UP1, 0x80, 0x0 ;  /* 0x000000000000781c */ /* 0x000fe40003f0f018 */
[----:B------:R-:W-:Y:S01]  /*1e10*/  LEA R203, P2, R10, c[0x0][0x350], 0x2 ;  /* 0x0000d4000acb7a11 */ /* 0x000fe200078410ff */
[----:B------:R-:W-:-:S03]  /*1e20*/  IMAD.WIDE.U32 R2, R4, c[0x0][0x378], R2 ;  /* 0x0000de0004027a25 */ /* 0x000fc600078e0002 */
[----:B------:R-:W-:Y:S01]  /*1e30*/  LEA.HI.X R188, R10, c[0x0][0x354], R188, 0x2, P2 ;  /* 0x0000d5000abc7a11 */ /* 0x000fe200010f14bc */
[----:B------:R-:W-:Y:S01]  /*1e40*/  IMAD.WIDE.U32 R4, R4, c[0x0][0x1a8], R6 ;  /* 0x00006a0004047a25 */ /* 0x000fe200078e0006 */
[----:B------:R-:W-:-:S04]  /*1e50*/  IADD3 R3, R3, UR12, RZ ;  /* 0x0000000c03037c10 */ /* 0x000fc8000fffe0ff */
[----:B------:R-:W-:Y:S01]  /*1e60*/  IADD3 R6, R5, UR23, RZ ;  /* 0x0000001705067c10 */ /* 0x000fe2000fffe0ff */
[----:B------:R-:W-:Y:S01]  /*1e70*/  IMAD R5, R23, c[0x0][0x370], RZ ;  /* 0x0000dc0017057a24 */ /* 0x000fe200078e02ff */
[----:B------:R-:W-:Y:S01]  /*1e80*/  LEA R206, P4, R4, c[0x0][0x160], 0x1 ;  /* 0x0000580004ce7a11 */ /* 0x000fe200078808ff */
[----:B------:R-:W-:-:S03]  /*1e90*/  IMAD.WIDE.U32 R2, R0, c[0x0][0x370], R2 ;  /* 0x0000dc0000027a25 */ /* 0x000fc600078e0002 */
[----:B------:R-:W-:Y:S01]  /*1ea0*/  LEA.HI.X R207, R4, c[0x0][0x164], R6, 0x1, P4 ;  /* 0x0000590004cf7a11 */ /* 0x000fe200020f0c06 */
[----:B------:R-:W-:Y:S01]  /*1eb0*/  IMAD R5, R0, c[0x0][0x374], R5 ;  /* 0x0000dd0000057a24 */ /* 0x000fe200078e0205 */
[----:B------:R-:W-:-:S03]  /*1ec0*/  LEA R204, P3, R2, c[0x0][0x330], 0x1 ;  /* 0x0000cc0002cc7a11 */ /* 0x000fc600078608ff */
[----:B------:R-:W-:-:S05]  /*1ed0*/  IMAD.IADD R3, R3, 0x1, R5 ;  /* 0x0000000103037824 */ /* 0x000fca00078e0205 */
[----:B------:R-:W-:Y:S01]  /*1ee0*/  LEA.HI.X R205, R2, c[0x0][0x334], R3, 0x1, P3 ;  /* 0x0000cd0002cd7a11 */ /* 0x000fe200018f0c03 */
[----:B-1--4-:R-:W-:Y:S05]  /*1ef0*/  @P0 BRA `(.L_x_548) ;  /* 0x00000b9000000947 */ /* 0x012fea0003800000 */
[----:B--2---:R-:W-:Y:S02]  /*1f00*/  @UP0 UIADD3 UR7, UR22, UR24, URZ ;  /* 0x0000001816070290 */ /* 0x004fe4000fffe03f */
        /* <DEDUP_REMOVED lines=17> */
.L_x_549:
        /* <DEDUP_REMOVED lines=18> */
.L_x_550:
[----:B------:R-:W-:Y:S01]  /*2140*/  ULDC.64 UR8, c[0x0][0x3a0] ;  /* 0x0000e80000087ab9 */ /* 0x000fe20000000a00 */
[----:B------:R-:W-:Y:S01]  /*2150*/  IMAD.U32 R10, RZ, RZ, UR20 ;  /* 0x00000014ff0a7e24 */ /* 0x000fe2000f8e00ff */
[----:B------:R-:W-:Y:S01]  /*2160*/  UIMAD UR7, UR26, UR8, URZ ;  /* 0x000000081a0772a4 */ /* 0x000fe2000f8e023f */
[----:B------:R-:W-:Y:S01]  /*2170*/  BSSY B0, `(.L_x_551) ;  /* 0x0000019000007945 */ /* 0x000fe20003800000 */
[----:B------:R-:W-:Y:S01]  /*2180*/  UIMAD UR6, UR21, -0x80, UR6 ;  /* 0xffffff80150678a4 */ /* 0x000fe2000f8e0206 */
[----:B------:R-:W-:Y:S01]  /*2190*/  IMAD.WIDE.U32 R2, R10, c[0x0][0x3a0], R14 ;  /* 0x0000e8000a027a25 */ /* 0x000fe200078e000e */
[----:B------:R-:W-:-:S03]  /*21a0*/  UIMAD UR7, UR20, UR9, UR7 ;  /* 0x00000009140772a4 */ /* 0x000fc6000f8e0207 */
[----:B------:R-:W-:Y:S01]  /*21b0*/  ULDC.64 UR8, c[0x0][0x3b8] ;  /* 0x0000ee0000087ab9 */ /* 0x000fe20000000a00 */
        /* <DEDUP_REMOVED lines=20> */
.L_x_552:
[----:B------:R-:W-:Y:S05]  /*2300*/  BSYNC B0 ;  /* 0x0000000000007941 */ /* 0x000fea0003800000 */
.L_x_551:
[----:B------:R-:W-:Y:S01]  /*2310*/  IADD3 R4, R0, 0x20, RZ ;  /* 0x0000002000047810 */ /* 0x000fe20007ffe0ff */
[----:B------:R-:W-:Y:S03]  /*2320*/  BSSY B0, `(.L_x_553) ;  /* 0x000000f000007945 */ /* 0x000fe60003800000 */
[----:B------:R-:W-:-:S13]  /*2330*/  ISETP.GE.AND P2, PT, R4, UR6, PT ;  /* 0x0000000604007c0c */ /* 0x000fda000bf46270 */
[----:B------:R-:W-:Y:S05]  /*2340*/  @P2 BRA `(.L_x_554) ;  /* 0x000000c000002947 */ /* 0x000fea0003800000 */
[----:B-1----:R-:W-:Y:S02]  /*2350*/  IADD3 R6, P0, R0, 0x20, RZ ;  /* 0x0000002000067810 */ /* 0x002fe40007f1e0ff */
[----:B------:R-:W-:-:S03]  /*2360*/  MOV R5, R8 ;  /* 0x0000000800057202 */ /* 0x000fc60000000f00 */
[----:B------:R-:W-:-:S04]  /*2370*/  IMAD.X R4, RZ, RZ, R23, P0 ;  /* 0x000000ffff047224 */ /* 0x000fc800000e0617 */
[----:B------:R-:W-:Y:S02]  /*2380*/  IMAD R7, R4, c[0x0][0x3a0], RZ ;  /* 0x0000e80004077a24 */ /* 0x000fe400078e02ff */
[----:B------:R-:W-:Y:S02]  /*2390*/  IMAD.MOV.U32 R4, RZ, RZ, R2 ;  /* 0x000000ffff047224 */ /* 0x000fe400078e0002 */
[C---:B------:R-:W-:Y:S02]  /*23a0*/  IMAD R7, R6.reuse, c[0x0][0x3a4], R7 ;  /* 0x0000e90006077a24 */ /* 0x040fe400078e0207 */
[----:B------:R-:W-:-:S05]  /*23b0*/  IMAD.WIDE.U32 R4, R6, c[0x0][0x3a0], R4 ;  /* 0x0000e80006047a25 */ /* 0x000fca00078e0004 */
[----:B------:R-:W-:Y:S02]  /*23c0*/  LEA R6, P0, R4, c[0x0][0x340], 0x1 ;  /* 0x0000d00004067a11 */ /* 0x000fe400078008ff */
[----:B------:R-:W-:-:S04]  /*23d0*/  IADD3 R7, R5, R7, RZ ;  /* 0x0000000705077210 */ /* 0x000fc80007ffe0ff */
[----:B------:R-:W-:-:S05]  /*23e0*/  LEA.HI.X R7, R4, c[0x0][0x344], R7, 0x1, P0 ;  /* 0x0000d10004077a11 */ /* 0x000fca00000f0c07 */
[----:B------:R1:W-:Y:S04]  /*23f0*/  STG.E.128 [R6.64], RZ ;  /* 0x000000ff06007986 */ /* 0x0003e8000c101d04 */
[----:B------:R1:W-:Y:S02]  /*2400*/  STG.E.128 [R6.64+0x80], RZ ;  /* 0x000080ff06007986 */ /* 0x0003e4000c101d04 */
.L_x_554:
[----:B------:R-:W-:Y:S05]  /*2410*/  BSYNC B0 ;  /* 0x0000000000007941 */ /* 0x000fea0003800000 */
.L_x_553:
        /* <DEDUP_REMOVED lines=16> */
.L_x_556:
[----:B------:R-:W-:Y:S05]  /*2520*/  BSYNC B0 ;  /* 0x0000000000007941 */ /* 0x000fea0003800000 */
.L_x_555:
[----:B------:R-:W-:Y:S01]  /*2530*/  IADD3 R4, R0, 0x60, RZ ;  /* 0x0000006000047810 */ /* 0x000fe20007ffe0ff */
[----:B------:R-:W-:Y:S03]  /*2540*/  BSSY B0, `(.L_x_557) ;  /* 0x000000f000007945 */ /* 0x000fe60003800000 */
[----:B------:R-:W-:-:S13]  /*2550*/  ISETP.GE.AND P0, PT, R4, UR6, PT ;  /* 0x0000000604007c0c */ /* 0x000fda000bf06270 */
        /* <DEDUP_REMOVED lines=13> */
.L_x_558:
[----:B------:R-:W-:Y:S05]  /*2630*/  BSYNC B0 ;  /* 0x0000000000007941 */ /* 0x000fea0003800000 */
.L_x_557:
[----:B------:R-:W-:Y:S01]  /*2640*/  ULDC.64 UR6, c[0x0][0x3a8] ;  /* 0x0000ea0000067ab9 */ /* 0x000fe20000000a00 */
[----:B--2---:R-:W-:Y:S01]  /*2650*/  IMAD.WIDE.U32 R2, R10, c[0x0][0x3a8], R14 ;  /* 0x0000ea000a027a25 */ /* 0x004fe200078e000e */
        /* <DEDUP_REMOVED lines=14> */
[----:B-1----:R-:W-:Y:S01]  /*2740*/  IMAD R6, R23, c[0x0][0x3a8], RZ ;  /* 0x0000ea0017067a24 */ /* 0x002fe200078e02ff */
        /* <DEDUP_REMOVED lines=8> */
.L_x_560:
[----:B------:R-:W-:Y:S05]  /*27d0*/  BSYNC B0 ;  /* 0x0000000000007941 */ /* 0x000fea0003800000 */
.L_x_559:
[----:B------:R-:W-:Y:S01]  /*27e0*/  BSSY B0, `(.L_x_561) ;  /* 0x000000e000007945 */ /* 0x000fe20003800000 */
        /* <DEDUP_REMOVED lines=13> */
.L_x_562:
[----:B------:R-:W-:Y:S05]  /*28c0*/  BSYNC B0 ;  /* 0x0000000000007941 */ /* 0x000fea0003800000 */
.L_x_561:
        /* <DEDUP_REMOVED lines=14> */
.L_x_564:
[----:B------:R-:W-:Y:S05]  /*29b0*/  BSYNC B0 ;  /* 0x0000000000007941 */ /* 0x000fea0003800000 */
.L_x_563:
        /* <DEDUP_REMOVED lines=11> */
[----:B------:R1:W-:Y:S01]  /*2a70*/  STG.E.128 [R2.64+0x80], RZ ;  /* 0x000080ff02007986 */ /* 0x0003e2000c101d04 */
[----:B------:R-:W-:Y:S05]  /*2a80*/  BRA `(.L_x_565) ;  /* 0x000071d000007947 */ /* 0x000fea0003800000 */
.L_x_548:
[----:B--2---:R-:W2:Y:S01]  /*2a90*/  LDL R16, [R1] ;  /* 0x0000000001107983 */ /* 0x004ea20000100800 */
[----:B------:R-:W-:Y:S01]  /*2aa0*/  ULDC.64 UR8, c[0x0][0x198] ;  /* 0x0000660000087ab9 */ /* 0x000fe20000000a00 */
[C---:B------:R-:W-:Y:S01]  /*2ab0*/  IADD3 R7, R0.reuse, 0x40, RZ ;  /* 0x0000004000077810 */ /* 0x040fe20007ffe0ff */
[----:B------:R-:W-:Y:S01]  /*2ac0*/  UIMAD UR8, UR26, UR8, URZ ;  /* 0x000000081a0872a4 */ /* 0x000fe2000f8e023f */
[C---:B------:R-:W-:Y:S01]  /*2ad0*/  IADD3 R6, R0.reuse, 0x60, RZ ;  /* 0x0000006000067810 */ /* 0x040fe20007ffe0ff */
[----:B------:R-:W-:Y:S01]  /*2ae0*/  IMAD.U32 R12, RZ, RZ, UR20 ;  /* 0x00000014ff0c7e24 */ /* 0x000fe2000f8e00ff */
[----:B------:R-:W-:Y:S01]  /*2af0*/  IADD3 R5, R0, 0x20, RZ ;  /* 0x0000002000057810 */ /* 0x000fe20007ffe0ff */
[----:B------:R-:W-:Y:S01]  /*2b00*/  UIMAD UR9, UR20, UR9, UR8 ;  /* 0x00000009140972a4 */ /* 0x000fe2000f8e0208 */
[----:B------:R-:W-:Y:S01]  /*2b10*/  IMAD.MOV.U32 R197, RZ, RZ, 0x40 ;  /* 0x00000040ffc57424 */ /* 0x000fe200078e00ff */
[----:B------:R-:W-:Y:S01]  /*2b20*/  ULEA.HI UR8, UR7, UR7, URZ, 0x1 ;  /* 0x0000000707087291 */ /* 0x000fe2000f8f083f */
[----:B------:R-:W-:Y:S01]  /*2b30*/  IMAD.WIDE.U32 R2, R12, c[0x0][0x198], R14 ;  /* 0x000066000c027a25 */ /* 0x000fe200078e000e */
[----:B------:R-:W-:-:S02]  /*2b40*/  MOV R242, 0x7f800000 ;  /* 0x7f80000000f27802 */ /* 0x000fc40000000f00 */
[----:B------:R-:W-:Y:S01]  /*2b50*/  ULOP3.LUT UR8, UR8, 0xfffffffe, URZ, 0xc0, !UPT ;  /* 0xfffffffe08087892 */ /* 0x000fe2000f8ec03f */
[----:B------:R-:W-:Y:S01]  /*2b60*/  IMAD.U32 R4, RZ, RZ, UR9 ;  /* 0x00000009ff047e24 */ /* 0x000fe2000f8e00ff */
[----:B------:R-:W-:Y:S01]  /*2b70*/  IADD3 R2, P0, R2, UR35, RZ ;  /* 0x0000002302027c10 */ /* 0x000fe2000ff1e0ff */
[----:B------:R-:W-:Y:S01]  /*2b80*/  IMAD R9, R197, c[0x0][0x374], RZ ;  /* 0x0000dd00c5097a24 */ /* 0x000fe200078e02ff */
[----:B------:R-:W-:Y:S01]  /*2b90*/  UIADD3 UR8, UR7, -UR8, URZ ;  /* 0x8000000807087290 */ /* 0x000fe2000fffe03f */
[----:B------:R-:W-:Y:S01]  /*2ba0*/  IMAD.MOV.U32 R241, RZ, RZ, 0x7f800000 ;  /* 0x7f800000fff17424 */ /* 0x000fe200078e00ff */
[----:B------:R-:W-:Y:S01]  /*2bb0*/  IADD3.X R3, R3, UR37, R4, P0, !PT ;  /* 0x0000002503037c10 */ /* 0x000fe200087fe404 */
[----:B------:R-:W-:Y:S01]  /*2bc0*/  IMAD.MOV.U32 R239, RZ, RZ, 0x7f800000 ;  /* 0x7f800000ffef7424 */ /* 0x000fe200078e00ff */
[----:B------:R-:W-:Y:S01]  /*2bd0*/  UISETP.NE.AND UP0, UPT, UR8, 0x1, UPT ;  /* 0x000000010800788c */ /* 0x000fe2000bf05270 */
[----:B------:R-:W-:Y:S01]  /*2be0*/  IMAD.MOV.U32 R240, RZ, RZ, 0x7f800000 ;  /* 0x7f800000fff07424 */ /* 0x000fe200078e00ff */
[----:B------:R-:W-:Y:S01]  /*2bf0*/  UIMAD UR8, UR21, -0x80, UR6 ;  /* 0xffffff80150878a4 */ /* 0x000fe2000f8e0206 */
[----:B------:R-:W-:-:S05]  /*2c00*/  IMAD.WIDE.U32 R2, R8, c[0x0][0x1b0], R2 ;  /* 0x00006c0008027a25 */ /* 0x000fca00078e0002 */
[----:B------:R-:W-:Y:S02]  /*2c10*/  ISETP.GE.AND P3, PT, R7, UR8, PT ;  /* 0x0000000807007c0c */ /* 0x000fe4000bf66270 */
[----:B------:R-:W-:Y:S01]  /*2c20*/  ISETP.GE.AND P1, PT, R6, UR8, PT ;  /* 0x0000000806007c0c */ /* 0x000fe2000bf26270 */
[----:B------:R-:W-:Y:S01]  /*2c30*/  IMAD.WIDE.U32 R6, R197, c[0x0][0x190], RZ ;  /* 0x00006400c5067a25 */ /* 0x000fe200078e00ff */
[----:B------:R-:W-:Y:S02]  /*2c40*/  ISETP.GE.AND P4, PT, R5, UR8, PT ;  /* 0x0000000805007c0c */ /* 0x000fe4000bf86270 */
[----:B------:R-:W-:Y:S01]  /*2c50*/  ISETP.GE.AND P5, PT, R0, UR8, PT ;  /* 0x0000000800007c0c */ /* 0x000fe2000bfa6270 */
[----:B------:R-:W-:Y:S02]  /*2c60*/  ULDC.64 UR8, c[0x0][0x1a0] ;  /* 0x0000680000087ab9 */ /* 0x000fe40000000a00 */
[----:B------:R-:W-:Y:S02]  /*2c70*/  UIMAD UR10, UR26, UR8, URZ ;  /* 0x000000081a0a72a4 */ /* 0x000fe4000f8e023f */
[----:B------:R-:W-:-:S02]  /*2c80*/  UIMAD UR8, UR7, -0x40, UR11 ;  /* 0xffffffc0070878a4 */ /* 0x000fc4000f8e020b */
[----:B------:R-:W-:-:S04]  /*2c90*/  UIMAD UR9, UR20, UR9, UR10 ;  /* 0x00000009140972a4 */ /* 0x000fc8000f8e020a */
[----:B------:R-:W-:Y:S01]  /*2ca0*/  ISETP.GE.AND P6, PT, R5, UR8, PT ;  /* 0x0000000805007c0c */ /* 0x000fe2000bfc6270 */
[----:B------:R-:W-:-:S12]  /*2cb0*/  IMAD.WIDE.U32 R4, R197, c[0x0][0x370], RZ ;  /* 0x0000dc00c5047a25 */ /* 0x000fd800078e00ff */
[----:B------:R-:W-:-:S04]  /*2cc0*/  @!P6 IADD3 R4, P0, R204, R4, RZ ;  /* 0x00000004cc04e210 */ /* 0x000fc80007f1e0ff */
[----:B------:R-:W-:Y:S01]  /*2cd0*/  @!P6 IADD3.X R5, R205, R5, R9, P0, !PT ;  /* 0x00000005cd05e210 */ /* 0x000fe200007fe409 */
[----:B------:R-:W-:Y:S01]  /*2ce0*/  IMAD R9, R197, c[0x0][0x194], RZ ;  /* 0x00006500c5097a24 */ /* 0x000fe200078e02ff */
[----:B------:R-:W-:Y:S02]  /*2cf0*/  @!P6 IADD3 R20, P0, R206, R6, RZ ;  /* 0x00000006ce14e210 */ /* 0x000fe40007f1e0ff */
[----:B------:R-:W-:Y:S02]  /*2d00*/  @!P4 IADD3 R6, P2, R0, 0x20, RZ ;  /* 0x000000200006c810 */ /* 0x000fe40007f5e0ff */
[----:B------:R-:W-:Y:S01]  /*2d10*/  @!P6 IADD3.X R21, R207, R7, R9, P0, !PT ;  /* 0x00000007cf15e210 */ /* 0x000fe200007fe409 */
[----:B------:R-:W-:Y:S01]  /*2d20*/  IMAD R7, R13, c[0x0][0x1b0], RZ ;  /* 0x00006c000d077a24 */ /* 0x000fe200078e02ff */
[----:B------:R-:W-:-:S03]  /*2d30*/  PLOP3.LUT P0, PT, PT, PT, UP6, 0x80, 0x0 ;  /* 0x000000000000781c */ /* 0x000fc60003f0f068 */
[----:B------:R-:W-:Y:S01]  /*2d40*/  IMAD R10, R8, c[0x0][0x1b4], R7 ;  /* 0x00006d00080a7a24 */ /* 0x000fe200078e0207 */
[----:B------:R-:W-:Y:S02]  /*2d50*/  @!P4 IADD3.X R7, RZ, R23, RZ, P2, !PT ;  /* 0x00000017ff07c210 */ /* 0x000fe400017fe4ff */
[----:B------:R-:W-:Y:S01]  /*2d60*/  PLOP3.LUT P2, PT, PT, PT, UP0, 0x80, 0x0 ;  /* 0x000000000000781c */ /* 0x000fe20003f4f008 */
[----:B------:R-:W-:Y:S02]  /*2d70*/  IMAD.IADD R3, R3, 0x1, R10 ;  /* 0x0000000103037824 */ /* 0x000fe400078e020a */
[----:B------:R-:W-:Y:S02]  /*2d80*/  @!P4 IMAD R11, R7, c[0x0][0x198], RZ ;  /* 0x00006600070bca24 */ /* 0x000fe400078e02ff */
[----:B------:R-:W-:Y:S02]  /*2d90*/  @!P5 IMAD R7, R23, c[0x0][0x198], RZ ;  /* 0x000066001707da24 */ /* 0x000fe400078e02ff */
[----:B------:R-:W-:Y:S01]  /*2da0*/  @P0 BAR.SYNC.DEFER_BLOCKING 0x0 ;  /* 0x0000000000000b1d */ /* 0x000fe20000010000 */
[----:B------:R-:W-:Y:S01]  /*2db0*/  ISETP.GE.AND P0, PT, R0, UR8, PT ;  /* 0x0000000800007c0c */ /* 0x000fe2000bf06270 */
[----:B------:R-:W-:-:S02]  /*2dc0*/  @!P4 IMAD R11, R6, c[0x0][0x19c], R11 ;  /* 0x00006700060bca24 */ /* 0x000fc400078e020b */
[----:B------:R-:W-:Y:S01]  /*2dd0*/  IMAD.MOV.U32 R198, RZ, RZ, 0x20 ;  /* 0x00000020ffc67424 */ /* 0x000fe200078e00ff */
        /* <DEDUP_REMOVED lines=8> */
[----:B------:R1:W-:Y:S01]  /*2e60*/  @P0 STS.128 [R22+0x8000], RZ ;  /* 0x008000ff16000388 */ /* 0x0003e20000000c00 */
[----:B------:R-:W-:-:S03]  /*2e70*/  SEL R9, R9, R16, !P2 ;  /* 0x0000001009097207 */ /* 0x000fc60005000000 */
[----:B------:R1:W-:Y:S02]  /*2e80*/  @P0 STS.128 [R22+0xa000], RZ ;  /* 0x00a000ff16000388 */ /* 0x0003e40000000c00 */
[----:B------:R-:W-:Y:S02]  /*2e90*/  IMAD.SHL.U32 R208, R9, 0x2, RZ ;  /* 0x0000000209d07824 */ /* 0x000fe400078e00ff */
[----:B------:R-:W-:Y:S01]  /*2ea0*/  @!PT LDS RZ, [RZ] ;  /* 0x00000000fffff984 */ /* 0x000fe20000000800 */
[----:B------:R-:W-:Y:S01]  /*2eb0*/  @!PT LDS RZ, [RZ] ;  /* 0x00000000fffff984 */ /* 0x000fe20000000800 */
[----:B------:R-:W-:Y:S01]  /*2ec0*/  @!PT LDS RZ, [RZ] ;  /* 0x00000000fffff984 */ /* 0x000fe20000000800 */
[----:B------:R1:W-:Y:S01]  /*2ed0*/  @!P0 LDGSTS.E.BYPASS.LTC128B.128 [R22+0x8000], [R204.64] ;  /* 0x08000000cc168fae */ /* 0x0003e2000b901d44 */
[----:B------:R-:W-:Y:S02]  /*2ee0*/  @!P5 IMAD R9, R0, c[0x0][0x19c], R7 ;  /* 0x000067000009da24 */ /* 0x000fe400078e0207 */
[--C-:B------:R-:W-:Y:S01]  /*2ef0*/  @!P5 IMAD.MOV.U32 R7, RZ, RZ, R3.reuse ;  /* 0x000000ffff07d224 */ /* 0x100fe200078e0003 */
        /* <DEDUP_REMOVED lines=14> */
[----:B--2---:R-:W-:-:S03]  /*2fe0*/  @!P4 IMAD.WIDE.U32 R4, R6, c[0x0][0x198], R2 ;  /* 0x000066000604ca25 */ /* 0x004fc600078e0002 */
[----:B------:R1:W-:Y:S01]  /*2ff0*/  @P0 STS [R208+0x2008], RZ ;  /* 0x002008ffd0000388 */ /* 0x0003e20000000800 */
[----:B------:R-:W-:-:S03]  /*3000*/  @!P5 IMAD.MOV.U32 R6, RZ, RZ, R2 ;  /* 0x000000ffff06d224 */ /* 0x000fc600078e0002 */
[----:B------:R1:W-:Y:S01]  /*3010*/  @P0 STS [R208+0x200c], RZ ;  /* 0x00200cffd0000388 */ /* 0x0003e20000000800 */
[----:B------:R-:W-:Y:S02]  /*3020*/  @!P4 IMAD.IADD R5, R5, 0x1, R11 ;  /* 0x000000010505c824 */ /* 0x000fe400078e020b */
[----:B------:R-:W-:Y:S01]  /*3030*/  @!P5 IMAD.WIDE.U32 R6, R0, c[0x0][0x198], R6 ;  /* 0x000066000006da25 */ /* 0x000fe200078e0006 */
[----:B------:R-:W-:Y:S01]  /*3040*/  @!PT LDS RZ, [RZ] ;  /* 0x00000000fffff984 */ /* 0x000fe20000000800 */
[----:B------:R-:W-:Y:S01]  /*3050*/  @!PT LDS RZ, [RZ] ;  /* 0x00000000fffff984 */ /* 0x000fe20000000800 */
[----:B------:R-:W-:Y:S01]  /*3060*/  @!PT LDS RZ, [RZ] ;  /* 0x00000000fffff984 */ /* 0x000fe20000000800 */
[----:B------:R1:W-:Y:S03]  /*3070*/  @!P0 LDGSTS.E.BYPASS.LTC128B.128 [R208], [R206.64] ;  /* 0x00000000ced08fae */ /* 0x0003e6000b901d44 */
[----:B------:R-:W-:Y:S01]  /*3080*/  IMAD R11, R13, c[0x0][0x1b8], RZ ;  /* 0x00006e000d0b7a24 */ /* 0x000fe200078e02ff */
[----:B------:R1:W-:Y:S01]  /*3090*/  @!P0 LDGSTS.E.BYPASS.LTC128B.128 [R208+0x2000], [R206.64+0x80] ;  /* 0x02000080ced08fae */ /* 0x0003e2000b901d44 */
[----:B------:R-:W-:Y:S01]  /*30a0*/  @!P5 IADD3 R9, R7, R9, RZ ;  /* 0x000000090709d210 */ /* 0x000fe20007ffe0ff */
[----:B------:R-:W-:Y:S01]  /*30b0*/  IMAD.U32 R7, RZ, RZ, UR9 ;  /* 0x00000009ff077e24 */ /* 0x000fe2000f8e00ff */
[C---:B------:R-:W-:Y:S01]  /*30c0*/  @!P5 LEA R18, P0, R6.reuse, c[0x0][0x168], 0x1 ;  /* 0x00005a000612da11 */ /* 0x040fe200078008ff */
[----:B------:R1:W-:Y:S03]  /*30d0*/  @P6 STS [R208+0x1000], RZ ;  /* 0x001000ffd0006388 */ /* 0x0003e60000000800 */
[----:B------:R-:W-:Y:S01]  /*30e0*/  @!P5 LEA.HI.X R19, R6, c[0x0][0x16c], R9, 0x1, P0 ;  /* 0x00005b000613da11 */ /* 0x000fe200000f0c09 */
[----:B------:R1:W-:Y:S01]  /*30f0*/  @P6 STS [R208+0x1004], RZ ;  /* 0x001004ffd0006388 */ /* 0x0003e20000000800 */
[----:B------:R-:W-:-:S03]  /*3100*/  @!P4 LEA R16, P0, R4, c[0x0][0x168], 0x1 ;  /* 0x00005a000410ca11 */ /* 0x000fc600078008ff */
[----:B------:R1:W-:Y:S01]  /*3110*/  @P6 STS [R208+0x1008], RZ ;  /* 0x001008ffd0006388 */ /* 0x0003e20000000800 */
[----:B------:R-:W-:Y:S01]  /*3120*/  @!P4 LEA.HI.X R17, R4, c[0x0][0x16c], R5, 0x1, P0 ;  /* 0x00005b000411ca11 */ /* 0x000fe200000f0c05 */
[----:B------:R-:W-:Y:S01]  /*3130*/  IMAD.WIDE.U32 R4, R12, c[0x0][0x1a0], R14 ;  /* 0x000068000c047a25 */ /* 0x000fe200078e000e */
[----:B------:R-:W-:Y:S01]  /*3140*/  @!P3 IADD3 R9, P0, R0, 0x40, RZ ;  /* 0x000000400009b810 */ /* 0x000fe20007f1e0ff */
[----:B------:R1:W-:Y:S02]  /*3150*/  @P6 STS [R208+0x100c], RZ ;  /* 0x00100cffd0006388 */ /* 0x0003e40000000800 */
[----:B------:R-:W-:Y:S02]  /*3160*/  IMAD R12, R8, c[0x0][0x1bc], R11 ;  /* 0x00006f00080c7a24 */ /* 0x000fe400078e020b */
[----:B------:R-:W-:Y:S01]  /*3170*/  @!P3 IMAD.X R6, RZ, RZ, R23, P0 ;  /* 0x000000ffff06b224 */ /* 0x000fe200000e0617 */
[----:B------:R-:W-:Y:S01]  /*3180*/  @!P1 IADD3 R10, P0, R0, 0x60, RZ ;  /* 0x00000060000a9810 */ /* 0x000fe20007f1e0ff */
[----:B------:R-:W-:Y:S01]  /*3190*/  @!P5 IMAD R11, R23, c[0x0][0x1a0], RZ ;  /* 0x00006800170bda24 */ /* 0x000fe200078e02ff */
[----:B------:R1:W-:Y:S01]  /*31a0*/  @P6 STS [R208+0x3000], RZ ;  /* 0x003000ffd0006388 */ /* 0x0003e20000000800 */
[----:B------:R-:W-:-:S02]  /*31b0*/  @!P3 IMAD R6, R6, c[0x0][0x198], RZ ;  /* 0x000066000606ba24 */ /* 0x000fc400078e02ff */
[----:B------:R-:W-:Y:S01]  /*31c0*/  @!P1 IMAD.X R14, RZ, RZ, R23, P0 ;  /* 0x000000ffff0e9224 */ /* 0x000fe200000e0617 */
[----:B------:R-:W-:Y:S01]  /*31d0*/  IADD3 R4, P0, R4, UR32, RZ ;  /* 0x0000002004047c10 */ /* 0x000fe2000ff1e0ff */
[----:B------:R-:W-:Y:S01]  /*31e0*/  @!P3 IMAD R13, R9, c[0x0][0x19c], R6 ;  /* 0x00006700090dba24 */ /* 0x000fe200078e0206 */
[----:B------:R-:W-:Y:S01]  /*31f0*/  @!P3 MOV R6, R2 ;  /* 0x000000020006b202 */ /* 0x000fe20000000f00 */
[----:B------:R1:W-:Y:S01]  /*3200*/  @P6 STS [R208+0x3004], RZ ;  /* 0x003004ffd0006388 */ /* 0x0003e20000000800 */
[----:B------:R-:W-:Y:S01]  /*3210*/  IADD3.X R5, R5, UR33, R7, P0, !PT ;  /* 0x0000002105057c10 */ /* 0x000fe200087fe407 */
[----:B------:R-:W-:Y:S02]  /*3220*/  @!P3 IMAD.MOV.U32 R7, RZ, RZ, R3 ;  /* 0x000000ffff07b224 */ /* 0x000fe400078e0003 */
[----:B------:R1:W-:Y:S02]  /*3230*/  @P6 STS [R208+0x3008], RZ ;  /* 0x003008ffd0006388 */ /* 0x0003e40000000800 */
[----:B------:R-:W-:-:S02]  /*3240*/  IMAD.WIDE.U32 R4, R8, c[0x0][0x1b8], R4 ;  /* 0x00006e0008047a25 */ /* 0x000fc400078e0004 */
[----:B------:R1:W-:Y:S02]  /*3250*/  @P6 STS [R208+0x300c], RZ ;  /* 0x00300cffd0006388 */ /* 0x0003e40000000800 */
[----:B------:R-:W-:Y:S02]  /*3260*/  @!P3 IMAD.WIDE.U32 R6, R9, c[0x0][0x198], R6 ;  /* 0x000066000906ba25 */ /* 0x000fe400078e0006 */
[----:B------:R-:W-:Y:S01]  /*3270*/  @!PT LDS RZ, [RZ] ;  /* 0x00000000fffff984 */ /* 0x000fe20000000800 */
[----:B------:R-:W-:Y:S01]  /*3280*/  @!PT LDS RZ, [RZ] ;  /* 0x00000000fffff984 */ /* 0x000fe20000000800 */
[----:B------:R-:W-:Y:S01]  /*3290*/  @!PT LDS RZ, [RZ] ;  /* 0x00000000fffff984 */ /* 0x000fe20000000800 */
[----:B------:R1:W-:Y:S02]  /*32a0*/  @!P6 LDGSTS.E.BYPASS.LTC128B.128 [R208+0x1000], [R20.64] ;  /* 0x0100000014d0efae */ /* 0x0003e4000b901d44 */
[----:B------:R-:W-:Y:S02]  /*32b0*/  @!P1 IMAD.MOV.U32 R8, RZ, RZ, R2 ;  /* 0x000000ffff089224 */ /* 0x000fe400078e0002 */
[----:B------:R-:W-:Y:S01]  /*32c0*/  @!P1 IMAD R2, R14, c[0x0][0x198], RZ ;  /* 0x000066000e029a24 */ /* 0x000fe200078e02ff */
[----:B------:R-:W-:Y:S01]  /*32d0*/  @!P3 LEA R14, P0, R6, c[0x0][0x168], 0x1 ;  /* 0x00005a00060eba11 */ /* 0x000fe200078008ff */
[----:B------:R-:W-:Y:S01]  /*32e0*/  @!P1 IMAD.MOV.U32 R9, RZ, RZ, R3 ;  /* 0x000000ffff099224 */ /* 0x000fe200078e0003 */
[----:B------:R-:W-:Y:S01]  /*32f0*/  IADD3 R3, R5, R12, RZ ;  /* 0x0000000c05037210 */ /* 0x000fe20007ffe0ff */
[----:B------:R-:W-:Y:S01]  /*3300*/  @!P3 IMAD.IADD R7, R7, 0x1, R13 ;  /* 0x000000010707b824 */ /* 0x000fe200078e020d */
[----:B------:R1:W-:Y:S01]  /*3310*/  @!P6 LDGSTS.E.BYPASS.LTC128B.128 [R208+0x3000], [R20.64+0x80] ;  /* 0x0300008014d0efae */ /* 0x0003e2000b901d44 */
[----:B------:R-:W-:-:S02]  /*3320*/  @!P1 IMAD R12, R10, c[0x0][0x19c], R2 ;  /* 0x000067000a0c9a24 */ /* 0x000fc400078e0202 */
[----:B------:R-:W-:Y:S01]  /*3330*/  @!P5 IMAD.MOV.U32 R2, RZ, RZ, R4 ;  /* 0x000000ffff02d224 */ /* 0x000fe200078e0004 */
[----:B------:R-:W-:Y:S01]  /*3340*/  @!P3 LEA.HI.X R15, R6, c[0x0][0x16c], R7, 0x1, P0 ;  /* 0x00005b00060fba11 */ /* 0x000fe200000f0c07 */
[----:B------:R-:W-:Y:S01]  /*3350*/  @!P1 IMAD.WIDE.U32 R8, R10, c[0x0][0x198], R8 ;  /* 0x000066000a089a25 */ /* 0x000fe200078e0008 */
[----:B------:R1:W-:Y:S03]  /*3360*/  @P5 STS.128 [R22+0xc000], RZ ;  /* 0x00c000ff16005388 */ /* 0x0003e60000000c00 */
[----:B------:R-:W-:Y:S01]  /*3370*/  @!P5 IMAD.WIDE.U32 R6, R0, c[0x0][0x1a0], R2 ;  /* 0x000068000006da25 */ /* 0x000fe200078e0002 */
[----:B------:R1:W-:Y:S03]  /*3380*/  @P5 STS.128 [R22+0x10000], RZ ;  /* 0x010000ff16005388 */ /* 0x0003e60000000c00 */
[----:B------:R-:W-:Y:S01]  /*3390*/  @!P1 IMAD.IADD R2, R9, 0x1, R12 ;  /* 0x0000000109029824 */ /* 0x000fe200078e020c */
[----:B------:R-:W-:Y:S01]  /*33a0*/  @!P1 LEA R12, P0, R8, c[0x0][0x168], 0x1 ;  /* 0x00005a00080c9a11 */ /* 0x000fe200078008ff */
[----:B------:R-:W-:Y:S01]  /*33b0*/  @!P5 IMAD R5, R0, c[0x0][0x1a4], R11 ;  /* 0x000069000005da24 */ /* 0x000fe200078e020b */
[----:B------:R-:W-:Y:S01]  /*33c0*/  @!PT LDS RZ, [RZ] ;  /* 0x00000000fffff984 */ /* 0x000fe20000000800 */
[----:B------:R-:W-:Y:S01]  /*33d0*/  @!PT LDS RZ, [RZ] ;  /* 0x00000000fffff984 */ /* 0x000fe20000000800 */
[----:B------:R-:W-:Y:S01]  /*33e0*/  @!PT LDS RZ, [RZ] ;  /* 0x00000000fffff984 */ /* 0x000fe20000000800 */
[----:B------:R1:W-:Y:S02]  /*33f0*/  @!P5 LDGSTS.E.BYPASS.LTC128B.128 [R22+0xc000], [R18.64] ;  /* 0x0c0000001216dfae */ /* 0x0003e4000b901d44 */
[----:B------:R-:W-:Y:S01]  /*3400*/  @!P1 LEA.HI.X R13, R8, c[0x0][0x16c], R2, 0x1, P0 ;  /* 0x00005b00080d9a11 */ /* 0x000fe200000f0c02 */
[----:B------:R-:W-:Y:S01]  /*3410*/  @!P5 IMAD.IADD R5, R7, 0x1, R5 ;  /* 0x000000010705d824 */ /* 0x000fe200078e0205 */
[----:B------:R-:W-:Y:S01]  /*3420*/  @!P5 LEA R8, P0, R6, c[0x0][0x170], 0x1 ;  /* 0x00005c000608da11 */ /* 0x000fe200078008ff */
[----:B------:R1:W-:Y:S01]  /*3430*/  @!P5 LDGSTS.E.BYPASS.LTC128B.128 [R22+0x10000], [R18.64+0x80] ;  /* 0x100000801216dfae */ /* 0x0003e2000b901d44 */
[----:B------:R-:W-:-:S02]  /*3440*/  @!P4 MOV R7, R3 ;  /* 0x000000030007c202 */ /* 0x000fc40000000f00 */
[----:B------:R-:W-:Y:S01]  /*3450*/  @!P5 LEA.HI.X R9, R6, c[0x0][0x174], R5, 0x1, P0 ;  /* 0x00005d000609da11 */ /* 0x000fe200000f0c05 */
[----:B------:R1:W-:Y:S01]  /*3460*/  @P4 STS.128 [R22+0xd000], RZ ;  /* 0x00d000ff16004388 */ /* 0x0003e20000000c00 */
[----:B------:R-:W-:Y:S01]  /*3470*/  @!P4 IADD3 R2, P0, R0, 0x20, RZ ;  /* 0x000000200002c810 */ /* 0x000fe20007f1e0ff */
[----:B------:R-:W-:Y:S02]  /*3480*/  @!P4 IMAD.MOV.U32 R6, RZ, RZ, R4 ;  /* 0x000000ffff06c224 */ /* 0x000fe400078e0004 */
[----:B------:R1:W-:Y:S01]  /*3490*/  @P4 STS.128 [R22+0x11000], RZ ;  /* 0x011000ff16004388 */ /* 0x0003e20000000c00 */
[----:B------:R-:W-:Y:S01]  /*34a0*/  @!P4 IADD3.X R5, RZ, R23, RZ, P0, !PT ;  /* 0x00000017ff05c210 */ /* 0x000fe200007fe4ff */
[----:B------:R-:W-:Y:S01]  /*34b0*/  @!P4 IMAD.WIDE.U32 R6, R2, c[0x0][0x1a0], R6 ;  /* 0x000068000206ca25 */ /* 0x000fe200078e0006 */
[----:B------:R-:W-:Y:S01]  /*34c0*/  @!P3 IADD3 R11, P0, R0, 0x40, RZ ;  /* 0x00000040000bb810 */ /* 0x000fe20007f1e0ff */
[----:B------:R-:W-:Y:S01]  /*34d0*/  @!PT LDS RZ, [RZ] ;  /* 0x00000000fffff984 */ /* 0x000fe20000000800 */
[----:B------:R-:W-:Y:S01]  /*34e0*/  @!PT LDS RZ, [RZ] ;  /* 0x00000000fffff984 */ /* 0x000fe20000000800 */
[----:B------:R-:W-:Y:S01]  /*34f0*/  @!PT LDS RZ, [RZ] ;  /* 0x00000000fffff984 */ /* 0x000fe20000000800 */
[----:B------:R1:W-:Y:S02]  /*3500*/  @!P4 LDGSTS.E.BYPASS.LTC128B.128 [R22+0xd000], [R16.64] ;  /* 0x0d0000001016cfae */ /* 0x0003e4000b901d44 */
[----:B------:R-:W-:-:S02]  /*3510*/  @!P4 IMAD R5, R5, c[0x0][0x1a0], RZ ;  /* 0x000068000505ca24 */ /* 0x000fc400078e02ff */
[----:B------:R-:W-:Y:S01]  /*3520*/  @!P3 IMAD.X R10, RZ, RZ, R23, P0 ;  /* 0x000000ffff0ab224 */ /* 0x000fe200000e0617 */
[----:B------:R-:W-:Y:S01]  /*3530*/  @!P1 IADD3 R0, P0, R0, 0x60, RZ ;  /* 0x0000006000009810 */ /* 0x000fe20007f1e0ff */
[----:B------:R-:W-:Y:S01]  /*3540*/  @!P4 IMAD R25, R2, c[0x0][0x1a4], R5 ;  /* 0x000069000219ca24 */ /* 0x000fe200078e0205 */
[----:B------:R1:W-:Y:S01]  /*3550*/  @!P4 LDGSTS.E.BYPASS.LTC128B.128 [R22+0x11000], [R16.64+0x80] ;  /* 0x110000801016cfae */ /* 0x0003e2000b901d44 */
[----:B------:R-:W-:Y:S02]  /*3560*/  @!P3 IMAD R10, R10, c[0x0][0x1a0], RZ ;  /* 0x000068000a0aba24 */ /* 0x000fe400078e02ff */
[----:B------:R-:W-:Y:S01]  /*3570*/  @!P3 IMAD.MOV.U32 R5, RZ, RZ, R3 ;  /* 0x000000ffff05b224 */ /* 0x000fe200078e0003 */
[----:B------:R1:W-:Y:S01]  /*3580*/  @P3 STS.128 [R22+0xe000], RZ ;  /* 0x00e000ff16003388 */ /* 0x0003e20000000c00 */
[----:B------:R-:W-:Y:S02]  /*3590*/  @!P1 IMAD.X R23, RZ, RZ, R23, P0 ;  /* 0x000000ffff179224 */ /* 0x000fe400000e0617 */
[----:B------:R-:W-:Y:S01]  /*35a0*/  @!P1 IMAD.MOV.U32 R2, RZ, RZ, R4 ;  /* 0x000000ffff029224 */ /* 0x000fe200078e0004 */
[----:B------:R1:W-:Y:S01]  /*35b0*/  @P3 STS.128 [R22+0x12000], RZ ;  /* 0x012000ff16003388 */ /* 0x0003e20000000c00 */
[C---:B------:R-:W-:Y:S01]  /*35c0*/  @!P3 IMAD R24, R11.reuse, c[0x0][0x1a4], R10 ;  /* 0x000069000b18ba24 */ /* 0x040fe200078e020a */
[----:B------:R-:W-:Y:S01]  /*35d0*/  @!P4 LEA R10, P0, R6, c[0x0][0x170], 0x1 ;  /* 0x00005c00060aca11 */ /* 0x000fe200078008ff */
[----:B------:R-:W-:Y:S01]  /*35e0*/  @!P3 IMAD.WIDE.U32 R4, R11, c[0x0][0x1a0], R4 ;  /* 0x000068000b04ba25 */ /* 0x000fe200078e0004 */
[----:B------:R-:W-:Y:S01]  /*35f0*/  @!PT LDS RZ, [RZ] ;  /* 0x00000000fffff984 */ /* 0x000fe20000000800 */
[----:B------:R-:W-:Y:S01]  /*3600*/  @!PT LDS RZ, [RZ] ;  /* 0x00000000fffff984 */ /* 0x000fe20000000800 */
[----:B------:R-:W-:Y:S01]  /*3610*/  @!PT LDS RZ, [RZ] ;  /* 0x00000000fffff984 */ /* 0x000fe20000000800 */
[----:B------:R1:W-:Y:S03]  /*3620*/  @!P3 LDGSTS.E.BYPASS.LTC128B.128 [R22+0xe000], [R14.64] ;  /* 0x0e0000000e16bfae */ /* 0x0003e6000b901d44 */
[----:B------:R-:W-:Y:S01]  /*3630*/  @!P1 IMAD R23, R23, c[0x0][0x1a0], RZ ;  /* 0x0000680017179a24 */ /* 0x000fe200078e02ff */
[----:B------:R1:W-:Y:S01]  /*3640*/  @!P3 LDGSTS.E.BYPASS.LTC128B.128 [R22+0x12000], [R14.64+0x80] ;  /* 0x120000800e16bfae */ /* 0x0003e2000b901d44 */
[----:B------:R-:W-:Y:S01]  /*3650*/  @!P4 IMAD.IADD R7, R7, 0x1, R25 ;  /* 0x000000010707c824 */ /* 0x000fe200078e0219 */
[----:B------:R-:W-:Y:S01]  /*3660*/  @!P3 IADD3 R5, R5, R24, RZ ;  /* 0x000000180505b210 */ /* 0x000fe20007ffe0ff */
[C---:B------:R-:W-:Y:S01]  /*3670*/  @!P1 IMAD R23, R0.reuse, c[0x0][0x1a4], R23 ;  /* 0x0000690000179a24 */ /* 0x040fe200078e0217 */
[----:B------:R1:W-:Y:S01]  /*3680*/  @P1 STS.128 [R22+0xf000], RZ ;  /* 0x00f000ff16001388 */ /* 0x0003e20000000c00 */
[----:B------:R-:W-:Y:S01]  /*3690*/  @!P1 IMAD.WIDE.U32 R2, R0, c[0x0][0x1a0], R2 ;  /* 0x0000680000029a25 */ /* 0x000fe200078e0002 */
[----:B------:R-:W-:-:S02]  /*36a0*/  IADD3 R0, R252, 0x20, RZ ;  /* 0x00000020fc007810 */ /* 0x000fc40007ffe0ff */
[----:B------:R1:W-:Y:S01]  /*36b0*/  @P1 STS.128 [R22+0x13000], RZ ;  /* 0x013000ff16001388 */ /* 0x0003e20000000c00 */
[----:B------:R-:W-:Y:S01]  /*36c0*/  @!P4 LEA.HI.X R11, R6, c[0x0][0x174], R7, 0x1, P0 ;  /* 0x00005d00060bca11 */ /* 0x000fe200000f0c07 */
[----:B------:R-:W-:Y:S01]  /*36d0*/  @!P1 IMAD.IADD R3, R3, 0x1, R23 ;  /* 0x0000000103039824 */ /* 0x000fe200078e0217 */
[----:B------:R-:W-:Y:S01]  /*36e0*/  IADD3 R7, R252, 0x8, RZ ;  /* 0x00000008fc077810 */ /* 0x000fe20007ffe0ff */
[----:B------:R-:W-:Y:S01]  /*36f0*/  @!PT LDS RZ, [RZ] ;  /* 0x00000000fffff984 */ /* 0x000fe20000000800 */
[----:B------:R-:W-:Y:S01]  /*3700*/  @!PT LDS RZ, [RZ] ;  /* 0x00000000fffff984 */ /* 0x000fe20000000800 */
[----:B------:R-:W-:Y:S01]  /*3710*/  @!PT LDS RZ, [RZ] ;  /* 0x00000000fffff984 */ /* 0x000fe20000000800 */
[----:B------:R1:W-:Y:S01]  /*3720*/  @!P1 LDGSTS.E.BYPASS.LTC128B.128 [R22+0xf000], [R12.64] ;  /* 0x0f0000000c169fae */ /* 0x0003e2000b901d44 */
[C---:B------:R-:W-:Y:S02]  /*3730*/  @!P1 LEA R6, P0, R2.reuse, c[0x0][0x170], 0x1 ;  /* 0x00005c0002069a11 */ /* 0x040fe400078008ff */
[----:B------:R-:W-:Y:S01]  /*3740*/  ISETP.GE.AND P6, PT, R7, UR8, PT ;  /* 0x0000000807007c0c */ /* 0x000fe2000bfc6270 */
[----:B------:R1:W-:Y:S01]  /*3750*/  @!P1 LDGSTS.E.BYPASS.LTC128B.128 [R22+0x13000], [R12.64+0x80] ;  /* 0x130000800c169fae */ /* 0x0003e2000b901d44 */
[----:B------:R-:W-:Y:S01]  /*3760*/  @!P1 LEA.HI.X R7, R2, c[0x0][0x174], R3, 0x1, P0 ;  /* 0x00005d0002079a11 */ /* 0x000fe200000f0c03 */
[----:B------:R-:W-:-:S02]  /*3770*/  IMAD.SHL.U32 R2, R252, 0x4, RZ ;  /* 0x00000004fc027824 */ /* 0x000fc400078e00ff */
        /* <DEDUP_REMOVED lines=13> */
[----:B------:R1:W-:Y:S01]  /*3850*/  @!P4 LDGSTS.E.BYPASS.LTC128B.128 [R22+0x19000], [R10.64+0x80] ;  /* 0x190000800a16cfae */ /* 0x0003e2000b901d44 */
[----:B------:R-:W-:-:S03]  /*3860*/  ISETP.GE.AND P4, PT, R252, UR8, PT ;  /* 0x00000008fc007c0c */ /* 0x000fc6000bf86270 */
[----:B------:R1:W-:Y:S04]  /*3870*/  @P3 STS.128 [R22+0x16000], RZ ;  /* 0x016000ff16003388 */ /* 0x0003e80000000c00 */
[----:B------:R1:W-:Y:S01]  /*3880*/  @P3 STS.128 [R22+0x1a000], RZ ;  /* 0x01a000ff16003388 */ /* 0x0003e20000000c00 */
[----:B--2---:R-:W-:-:S04]  /*3890*/  @!P3 LEA R8, P5, R4, c[0x0][0x170], 0x1 ;  /* 0x00005c000408ba11 */ /* 0x004fc800078a08ff */
[----:B------:R-:W-:Y:S02]  /*38a0*/  @!P3 LEA.HI.X R9, R4, c[0x0][0x174], R5, 0x1, P5 ;  /* 0x00005d000409ba11 */ /* 0x000fe400028f0c05 */
[----:B------:R-:W-:Y:S02]  /*38b0*/  ISETP.GE.AND P5, PT, R0, UR8, PT ;  /* 0x0000000800007c0c */ /* 0x000fe4000bfa6270 */
[----:B------:R-:W-:Y:S01]  /*38c0*/  IADD3 R0, R252, 0x28, RZ ;  /* 0x00000028fc007810 */ /* 0x000fe20007ffe0ff */
[----:B------:R-:W-:Y:S01]  /*38d0*/  @!PT LDS RZ, [RZ] ;  /* 0x00000000fffff984 */ /* 0x000fe20000000800 */
[----:B------:R-:W-:Y:S01]  /*38e0*/  @!PT LDS RZ, [RZ] ;  /* 0x00000000fffff984 */ /* 0x000fe20000000800 */
[----:B------:R-:W-:Y:S01]  /*38f0*/  @!PT LDS RZ, [RZ] ;  /* 0x00000000fffff984 */ /* 0x000fe20000000800 */
[----:B------:R1:W-:Y:S03]  /*3900*/  @!P3 LDGSTS.E.BYPASS.LTC128B.128 [R22+0x16000], [R8.64] ;  /* 0x160000000816bfae */ /* 0x0003e6000b901d44 */
[----:B------:R-:W-:Y:S01]  /*3910*/  ISETP.GE.AND P0, PT, R0, UR8, PT ;  /* 0x0000000800007c0c */ /* 0x000fe2000bf06270 */
[----:B------:R1:W-:Y:S01]  /*3920*/  @!P3 LDGSTS.E.BYPASS.LTC128B.128 [R22+0x1a000], [R8.64+0x80] ;  /* 0x1a0000800816bfae */ /* 0x0003e2000b901d44 */
[----:B------:R-:W-:-:S02]  /*3930*/  SHF.R.S32.HI R3, RZ, 0x1f, R0 ;  /* 0x0000001fff037819 */ /* 0x000fc40000011400 */
[----:B------:R-:W-:Y:S01]  /*3940*/  IADD3 R2, P3, R2, UR16, RZ ;  /* 0x0000001002027c10 */ /* 0x000fe2000ff7e0ff */
[----:B------:R1:W-:Y:S04]  /*3950*/  @P1 STS.128 [R22+0x17000], RZ ;  /* 0x017000ff16001388 */ /* 0x0003e80000000c00 */
[----:B------:R1:W-:Y:S04]  /*3960*/  @P1 STS.128 [R22+0x1b000], RZ ;  /* 0x01b000ff16001388 */ /* 0x0003e80000000c00 */
[----:B------:R-:W-:Y:S01]  /*3970*/  @!PT LDS RZ, [RZ] ;  /* 0x00000000fffff984 */ /* 0x000fe20000000800 */
[----:B------:R-:W-:Y:S01]  /*3980*/  @!PT LDS RZ, [RZ] ;  /* 0x00000000fffff984 */ /* 0x000fe20000000800 */
[----:B------:R-:W-:Y:S01]  /*3990*/  @!PT LDS RZ, [RZ] ;  /* 0x00000000fffff984 */ /* 0x000fe20000000800 */
[----:B------:R2:W-:Y:S04]  /*39a0*/  @!P1 LDGSTS.E.BYPASS.LTC128B.128 [R22+0x17000], [R6.64] ;  /* 0x1700000006169fae */ /* 0x0005e8000b901d44 */
[----:B------:R2:W-:Y:S01]  /*39b0*/  @!P1 LDGSTS.E.BYPASS.LTC128B.128 [R22+0x1b000], [R6.64+0x80] ;  /* 0x1b00008006169fae */ /* 0x0005e2000b901d44 */
[----:B------:R-:W-:-:S03]  /*39c0*/  @!P0 LEA R4, P1, R0, UR16, 0x2 ;  /* 0x0000001000048c11 */ /* 0x000fc6000f8210ff */
[----:B------:R-:W0:Y:S01]  /*39d0*/  LDGDEPBAR ;  /* 0x00000000000079af */ /* 0x000e220000000000 */
[----:B------:R-:W-:Y:S02]  /*39e0*/  @!P0 LEA.HI.X R5, R0, UR15, R3, 0x2, P1 ;  /* 0x0000000f00058c11 */ /* 0x000fe400088f1403 */
[----:B------:R-:W-:-:S03]  /*39f0*/  LEA.HI R0, R27, R26, RZ, 0x4 ;  /* 0x0000001a1b007211 */ /* 0x000fc600078f20ff */
[----:B------:R3:W5:Y:S01]  /*3a00*/  @!P0 LDG.E R240, [R4.64] ;  /* 0x0000000404f08981 */ /* 0x000762000c1e1900 */
[----:B------:R-:W-:-:S05]  /*3a10*/  LOP3.LUT R0, R0, 0xfffffff0, RZ, 0xc0, !PT ;  /* 0xfffffff000007812 */ /* 0x000fca00078ec0ff */
[----:B------:R-:W-:Y:S01]  /*3a20*/  IMAD.IADD R0, R26, 0x1, -R0 ;  /* 0x000000011a007824 */ /* 0x000fe200078e0a00 */
[----:B--2---:R-:W-:-:S04]  /*3a30*/  SHF.R.S32.HI R7, RZ, 0x1f, R252 ;  /* 0x0000001fff077819 */ /* 0x004fc800000114fc */
[----:B------:R-:W-:-:S04]  /*3a40*/  SHF.L.U64.HI R6, R252, 0x2, R7 ;  /* 0x00000002fc067819 */ /* 0x000fc80000010207 */
[----:B------:R-:W-:-:S05]  /*3a50*/  IADD3.X R3, R6, UR15, RZ, P3, !PT ;  /* 0x0000000f06037c10 */ /* 0x000fca0009ffe4ff */
[----:B------:R2:W5:Y:S04]  /*3a60*/  @!P4 LDG.E R241, [R2.64] ;  /* 0x0000000402f1c981 */ /* 0x000568000c1e1900 */
[----:B------:R2:W5:Y:S04]  /*3a70*/  @!P6 LDG.E R242, [R2.64+0x20] ;  /* 0x0000200402f2e981 */ /* 0x000568000c1e1900 */
[----:B------:R2:W5:Y:S02]  /*3a80*/  @!P5 LDG.E R239, [R2.64+0x80] ;  /* 0x0000800402efd981 */ /* 0x000564000c1e1900 */
[----:B--2---:R-:W-:-:S04]  /*3a90*/  SHF.R.S32.HI R2, RZ, 0x1f, R0 ;  /* 0x0000001fff027819 */ /* 0x004fc80000011400 */
[----:B------:R-:W-:-:S04]  /*3aa0*/  LEA.HI R2, R2, R0, RZ, 0x3 ;  /* 0x0000000002027211 */ /* 0x000fc800078f18ff */
[----:B------:R-:W-:-:S04]  /*3ab0*/  LOP3.LUT R2, R2, 0xfffffff8, RZ, 0xc0, !PT ;  /* 0xfffffff802027812 */ /* 0x000fc800078ec0ff */
[----:B------:R-:W-:-:S04]  /*3ac0*/  IADD3 R0, R0, -R2, RZ ;  /* 0x8000000200007210 */ /* 0x000fc80007ffe0ff */
[C---:B------:R-:W-:Y:S02]  /*3ad0*/  LOP3.LUT P0, RZ, R0.reuse, 0x2, RZ, 0xc0, !PT ;  /* 0x0000000200ff7812 */ /* 0x040fe4000780c0ff */
[----:B------:R-:W-:Y:S02]  /*3ae0*/  LOP3.LUT P1, RZ, R0, 0x4, RZ, 0xc0, !PT ;  /* 0x0000000400ff7812 */ /* 0x000fe4000782c0ff */
[----:B------:R-:W-:-:S04]  /*3af0*/  IADD3 R0, R199, 0x2000, RZ ;  /* 0x00002000c7007810 */ /* 0x000fc80007ffe0ff */
[----:B------:R-:W-:Y:S02]  /*3b00*/  SEL R0, R0, R199, !P2 ;  /* 0x000000c700007207 */ /* 0x000fe40005000000 */
[----:B------:R-:W-:-:S03]  /*3b10*/  IADD3 R2, R200, 0x2000, RZ ;  /* 0x00002000c8027810 */ /* 0x000fc60007ffe0ff */
[----:B------:R-:W-:Y:S01]  /*3b20*/  IMAD.SHL.U32 R191, R0, 0x2, RZ ;  /* 0x0000000200bf7824 */ /* 0x000fe200078e00ff */
[----:B------:R-:W-:Y:S02]  /*3b30*/  MOV R0, c[0x0][0x22c] ;  /* 0x00008b0000007a02 */ /* 0x000fe40000000f00 */
[----:B------:R-:W-:-:S03]  /*3b40*/  SEL R2, R2, R200, !P2 ;  /* 0x000000c802027207 */ /* 0x000fc60005000000 */
[----:B------:R-:W-:Y:S02]  /*3b50*/  IMAD R0, R0, c[0x0][0x1c0], RZ ;  /* 0x0000700000007a24 */ /* 0x000fe400078e02ff */
[----:B------:R-:W-:Y:S02]  /*3b60*/  IMAD.SHL.U32 R192, R2, 0x2, RZ ;  /* 0x0000000202c07824 */ /* 0x000fe400078e00ff */
[----:B------:R-:W-:Y:S01]  /*3b70*/  IMAD.SHL.U32 R2, R0, 0x10, RZ ;  /* 0x0000001000027824 */ /* 0x000fe200078e00ff */
[C---:B---3--:R-:W-:Y:S01]  /*3b80*/  SHF.L.U64.HI R4, R252.reuse, 0x2, R7 ;  /* 0x00000002fc047819 */ /* 0x048fe20000010207 */
[----:B------:R-:W-:Y:S02]  /*3b90*/  IMAD.SHL.U32 R3, R252, 0x4, RZ ;  /* 0x00000004fc037824 */ /* 0x000fe400078e00ff */
[----:B------:R-:W-:Y:S01]  /*3ba0*/  IMAD.SHL.U32 R219, R0, 0x8, RZ ;  /* 0x0000000800db7824 */ /* 0x000fe200078e00ff */
[C---:B------:R-:W-:Y:S02]  /*3bb0*/  IADD3 R4, R2.reuse, 0x20, RZ ;  /* 0x0000002002047810 */ /* 0x040fe40007ffe0ff */
[----:B------:R-:W-:-:S02]  /*3bc0*/  IADD3 R3, R2, 0x40, RZ ;  /* 0x0000004002037810 */ /* 0x000fc40007ffe0ff */
[----:B------:R-:W-:Y:S02]  /*3bd0*/  IADD3 R2, R2, 0x60, RZ ;  /* 0x0000006002027810 */ /* 0x000fe40007ffe0ff */
[C---:B------:R-:W-:Y:S01]  /*3be0*/  IADD3 R4, R219.reuse, R4, RZ ;  /* 0x00000004db047210 */ /* 0x040fe20007ffe0ff */
[C---:B------:R-:W-:Y:S02]  /*3bf0*/  IMAD.IADD R3, R219.reuse, 0x1, R3 ;  /* 0x00000001db037824 */ /* 0x040fe400078e0203 */
[C---:B------:R-:W-:Y:S02]  /*3c00*/  IMAD.IADD R2, R219.reuse, 0x1, R2 ;  /* 0x00000001db027824 */ /* 0x040fe400078e0202 */
[C---:B------:R-:W-:Y:S01]  /*3c10*/  IMAD.IADD R4, R219.reuse, 0x1, R4 ;  /* 0x00000001db047824 */ /* 0x040fe200078e0204 */
[C---:B------:R-:W-:Y:S01]  /*3c20*/  IADD3 R3, R219.reuse, R3, RZ ;  /* 0x00000003db037210 */ /* 0x040fe20007ffe0ff */
[C---:B------:R-:W-:Y:S02]  /*3c30*/  IMAD.IADD R2, R219.reuse, 0x1, R2 ;  /* 0x00000001db027824 */ /* 0x040fe400078e0202 */
[----:B------:R-:W-:-:S02]  /*3c40*/  IMAD.IADD R248, R219, 0x1, R4 ;  /* 0x00000001dbf87824 */ /* 0x000fc400078e0204 */
[C---:B------:R-:W-:Y:S01]  /*3c50*/  IMAD.IADD R246, R219.reuse, 0x1, R3 ;  /* 0x00000001dbf67824 */ /* 0x040fe200078e0203 */
[C---:B------:R-:W-:Y:S01]  /*3c60*/  IADD3 R244, R219.reuse, R2, RZ ;  /* 0x00000002dbf47210 */ /* 0x040fe20007ffe0ff */
[----:B------:R-:W-:Y:S01]  /*3c70*/  UIADD3 UR8, UR20, UR11, URZ ;  /* 0x0000000b14087290 */ /* 0x000fe2000fffe03f */
[C---:B------:R-:W-:Y:S02]  /*3c80*/  IMAD.IADD R247, R219.reuse, 0x1, R248 ;  /* 0x00000001dbf77824 */ /* 0x040fe400078e02f8 */
[C---:B------:R-:W-:Y:S02]  /*3c90*/  IMAD.IADD R245, R219.reuse, 0x1, R246 ;  /* 0x00000001dbf57824 */ /* 0x040fe400078e02f6 */
[C---:B------:R-:W-:Y:S01]  /*3ca0*/  IMAD.IADD R243, R219.reuse, 0x1, R244 ;  /* 0x00000001dbf37824 */ /* 0x040fe200078e02f4 */
[----:B------:R-:W-:Y:S01]  /*3cb0*/  UIADD3 UR8, -UR6, 0x80, UR8 ;  /* 0x0000008006087890 */ /* 0x000fe2000fffe108 */
        /* <DEDUP_REMOVED lines=60> */
[----:B------:R-:W-:Y:S01]  /*4080*/  SEL R197, R197, 0xffffffc0, !P1 ;  /* 0xffffffc0c5c57807 */ /* 0x000fe20004800000 */
[C---:B------:R-:W-:Y:S01]  /*4090*/  IMAD.IADD R249, R219.reuse, 0x1, R243 ;  /* 0x00000001dbf97824 */ /* 0x040fe200078e02f3 */
[----:B------:R-:W-:Y:S01]  /*40a0*/  IADD3 R251, R219, R247, RZ ;  /* 0x000000f7dbfb7210 */ /* 0x000fe20007ffe0ff */
[----:B------:R-:W-:-:S02]  /*40b0*/  ULDC UR12, c[0x0][0x2e8] ;  /* 0x0000ba00000c7ab9 */ /* 0x000fc40000000800 */
[----:B------:R-:W-:Y:S02]  /*40c0*/  UIADD3 UR20, UR8, -UR12, URZ ;  /* 0x8000000c08147290 */ /* 0x000fe4000fffe03f */
[----:B-1----:R-:W-:Y:S02]  /*40d0*/  ULDC UR13, c[0x0][0x2e4] ;  /* 0x0000b900000d7ab9 */ /* 0x002fe40000000800 */
.L_x_570:
[----:B------:R-:W0:Y:S01]  /*40e0*/  LDGDEPBAR ;  /* 0x00000000000079af */ /* 0x000e220000000000 */
[C---:B------:R-:W-:Y:S01]  /*40f0*/  IMAD.IADD R0, R192.reuse, 0x1, R198 ;  /* 0x00000001c0007824 */ /* 0x040fe200078e02c6 */
[----:B------:R-:W-:Y:S01]  /*4100*/  SHF.R.S32.HI R186, RZ, 0x1f, R252 ;  /* 0x0000001fffba7819 */ /* 0x000fe200000114fc */
[--C-:B------:R-:W-:Y:S01]  /*4110*/  IMAD.IADD R3, R192, 0x1, R197.reuse ;  /* 0x00000001c0037824 */ /* 0x100fe200078e02c5 */
[----:B------:R-:W-:Y:S01]  /*4120*/  SHF.L.U32 R184, R252, 0x2, RZ ;  /* 0x00000002fcb87819 */ /* 0x000fe200000006ff */
[----:B------:R-:W-:Y:S01]  /*4130*/  IMAD.IADD R2, R0, 0x1, R197 ;  /* 0x0000000100027824 */ /* 0x000fe200078e02c5 */
[----:B------:R-:W-:Y:S01]  /*4140*/  SHF.L.U64.HI R186, R252, 0x2, R186 ;  /* 0x00000002fcba7819 */ /* 0x000fe200000102ba */
[----:B------:R-:W-:Y:S01]  /*4150*/  IMAD.MOV.U32 R214, RZ, RZ, R203 ;  /* 0x000000ffffd67224 */ /* 0x000fe200078e00cb */
[----:B------:R-:W-:Y:S01]  /*4160*/  IADD3 R184, P0, R184, UR18, RZ ;  /* 0x00000012b8b87c10 */ /* 0x000fe2000ff1e0ff */
[----:B------:R-:W-:Y:S01]  /*4170*/  USHF.L.U32 UR8, UR7, 0x6, URZ ;  /* 0x0000000607087899 */ /* 0x000fe2000800063f */
[----:B------:R-:W-:Y:S01]  /*4180*/  MOV R215, R188 ;  /* 0x000000bc00d77202 */ /* 0x000fe20000000f00 */
[----:B------:R-:W-:Y:S01]  /*4190*/  ULDC UR10, c[0x0][0x2e4] ;  /* 0x0000b900000a7ab9 */ /* 0x000fe20000000800 */
[----:B------:R-:W-:Y:S01]  /*41a0*/  IADD3.X R185, R186, UR17, RZ, P0, !PT ;  /* 0x00000011bab97c10 */ /* 0x000fe200087fe4ff */
[----:B------:R-:W-:Y:S06]  /*41b0*/  UISETP.GE.AND UP0, UPT, UR8, UR20, UPT ;  /* 0x000000140800728c */ /* 0x000fec000bf06270 */
[----:B------:R-:W-:Y:S01]  /*41c0*/  PLOP3.LUT P0, PT, PT, PT, UP0, 0x80, 0x0 ;  /* 0x000000000000781c */ /* 0x000fe20003f0f008 */
[----:B------:R-:W-:Y:S04]  /*41d0*/  DEPBAR.LE SB0, 0x0 ;  /* 0x000080000000791a */ /* 0x000fe80000000000 */
[----:B------:R-:W-:Y:S06]  /*41e0*/  BAR.SYNC.DEFER_BLOCKING 0x0 ;  /* 0x0000000000007b1d */ /* 0x000fec0000010000 */
        /* <DEDUP_REMOVED lines=9> */
[----:B-----5:R1:W5:Y:S03]  /*4280*/  LDG.E R201, [R184.64] ;  /* 0x00000004b8c97981 */ /* 0x020366000c1e1900 */
[C---:B--2---:R-:W-:Y:S03]  /*4290*/  HMMA.16816.F32 R8, R28.reuse, R16, RZ ;  /* 0x000000101c08723c */ /* 0x044fe600000018ff */
[----:B------:R1:W5:Y:S06]  /*42a0*/  LDG.E R202, [R184.64+0x20] ;  /* 0x00002004b8ca7981 */ /* 0x00036c000c1e1900 */
[----:B------:R1:W5:Y:S01]  /*42b0*/  LDG.E R187, [R184.64+0x80] ;  /* 0x00008004b8bb7981 */ /* 0x000362000c1e1900 */
[-C--:B------:R-:W-:Y:S05]  /*42c0*/  HMMA.16816.F32 R12, R28, R18.reuse, RZ ;  /* 0x000000121c0c723c */ /* 0x080fea00000018ff */
[----:B------:R1:W5:Y:S03]  /*42d0*/  LDG.E R186, [R184.64+0xa0] ;  /* 0x0000a004b8ba7981 */ /* 0x000366000c1e1900 */
        /* <DEDUP_REMOVED lines=10> */
[----:B------:R-:W2:Y:S07]  /*4380*/  LDSM.16.M88.4 R172, [R196+0xc000] ;  /* 0x00c00000c4ac783b */ /* 0x000eae0000000200 */
[-C--:B------:R-:W-:Y:S08]  /*4390*/  HMMA.16816.F32 R20, R168, R180.reuse, R20 ;  /* 0x000000b4a814723c */ /* 0x080ff00000001814 */
[C---:B------:R-:W-:Y:S08]  /*43a0*/  HMMA.16816.F32 R24, R176.reuse, R180, R24 ;  /* 0x000000b4b018723c */ /* 0x040ff00000001818 */
[-C--:B------:R-:W-:Y:S01]  /*43b0*/  HMMA.16816.F32 R28, R176, R182.reuse, R28 ;  /* 0x000000b6b01c723c */ /* 0x080fe2000000181c */
[----:B------:R-:W3:Y:S07]  /*43c0*/  LDSM.16.M88.4 R176, [R3+0x1000] ;  /* 0x0010000003b0783b */ /* 0x000eee0000000200 */
[----:B------:R-:W-:Y:S01]  /*43d0*/  HMMA.16816.F32 R32, R168, R182, R32 ;  /* 0x000000b6a820723c */ /* 0x000fe20000001820 */
[----:B------:R-:W4:Y:S06]  /*43e0*/  LDSM.16.M88.4 R168, [R196+0xc800] ;  /* 0x00c80000c4a8783b */ /* 0x000f2c0000000200 */
[----:B------:R-:W-:Y:S01]  /*43f0*/  LDSM.16.M88.4 R180, [R195+0xc000] ;  /* 0x00c00000c3b4783b */ /* 0x000fe20000000200 */
[-C--:B--2---:R-:W-:Y:S08]  /*4400*/  HMMA.16816.F32 R4, R164, R172.reuse, R4 ;  /* 0x000000aca404723c */ /* 0x084ff00000001804 */
[C---:B---3--:R-:W-:Y:S08]  /*4410*/  HMMA.16816.F32 R8, R176.reuse, R172, R8 ;  /* 0x000000acb008723c */ /* 0x048ff00000001808 */
[-C--:B------:R-:W-:Y:S08]  /*4420*/  HMMA.16816.F32 R12, R176, R174.reuse, R12 ;  /* 0x000000aeb00c723c */ /* 0x080ff0000000180c */
[C---:B------:R-:W-:Y:S01]  /*4430*/  HMMA.16816.F32 R16, R164.reuse, R174, R16 ;  /* 0x000000aea410723c */ /* 0x040fe20000001810 */
[----:B------:R-:W2:Y:S07]  /*4440*/  LDSM.16.M88.4 R172, [R2] ;  /* 0x0000000002ac783b */ /* 0x000eae0000000200 */
[-C--:B----4-:R-:W-:Y:S08]  /*4450*/  HMMA.16816.F32 R20, R164, R168.reuse, R20 ;  /* 0x000000a8a414723c */ /* 0x090ff00000001814 */
        /* <DEDUP_REMOVED lines=10> */
[----:B------:R-:W-:Y:S07]  /*4500*/  LDSM.16.M88.4 R180, [R2+0x3000] ;  /* 0x0030000002b4783b */ /* 0x000fee0000000200 */
[-C--:B----4-:R-:W-:Y:S08]  /*4510*/  HMMA.16816.F32 R20, R172, R164.reuse, R20 ;  /* 0x000000a4ac14723c */ /* 0x090ff00000001814 */
[C---:B------:R-:W-:Y:S08]  /*4520*/  HMMA.16816.F32 R24, R176.reuse, R164, R24 ;  /* 0x000000a4b018723c */ /* 0x040ff00000001818 */
[-C--:B------:R-:W-:Y:S01]  /*4530*/  HMMA.16816.F32 R28, R176, R166.reuse, R28 ;  /* 0x000000a6b01c723c */ /* 0x080fe2000000181c */
[----:B------:R-:W-:Y:S07]  /*4540*/  LDSM.16.M88.4 R176, [R193+0x10800] ;  /* 0x01080000c1b0783b */ /* 0x000fee0000000200 */
[----:B------:R-:W-:Y:S01]  /*4550*/  HMMA.16816.F32 R32, R172, R166, R32 ;  /* 0x000000a6ac20723c */ /* 0x000fe20000001820 */
[----:B------:R-:W2:Y:S06]  /*4560*/  LDSM.16.M88.4 R164, [R192+0x2000] ;  /* 0x00200000c0a4783b */ /* 0x000eac0000000200 */
[----:B------:R-:W3:Y:S01]  /*4570*/  LDSM.16.M88.4 R172, [R192+0x3000] ;  /* 0x00300000c0ac783b */ /* 0x000ee20000000200 */
[-C--:B--2---:R-:W-:Y:S08]  /*4580*/  HMMA.16816.F32 R4, R164, R168.reuse, R4 ;  /* 0x000000a8a404723c */ /* 0x084ff00000001804 */
        /* <DEDUP_REMOVED lines=9> */
[----:B------:R-:W2:Y:S06]  /*4620*/  LDSM.16.M88.4 R164, [R0+0x2000] ;  /* 0x0020000000a4783b */ /* 0x000eac0000000200 */
[----:B------:R-:W3:Y:S01]  /*4630*/  LDSM.16.M88.4 R176, [R194+0x10800] ;  /* 0x01080000c2b0783b */ /* 0x000ee20000000200 */
[-C--:B--2---:R-:W-:Y:S08]  /*4640*/  HMMA.16816.F32 R4, R164, R168.reuse, R4 ;  /* 0x000000a8a404723c */ /* 0x084ff00000001804 */
[C---:B------:R-:W-:Y:S08]  /*4650*/  HMMA.16816.F32 R8, R172.reuse, R168, R8 ;  /* 0x000000a8ac08723c */ /* 0x040ff00000001808 */
        /* <DEDUP_REMOVED lines=18> */
[----:B------:R-:W2:Y:S07]  /*4780*/  LDSM.16.M88.4 R172, [R195+0x10000] ;  /* 0x01000000c3ac783b */ /* 0x000eae0000000200 */
[----:B------:R-:W-:Y:S01]  /*4790*/  HMMA.16816.F32 R32, R164, R178, R32 ;  /* 0x000000b2a420723c */ /* 0x000fe20000001820 */
[----:B------:R-:W3:Y:S07]  /*47a0*/  LDSM.16.M88.4 R164, [R195+0x10800] ;  /* 0x01080000c3a4783b */ /* 0x000eee0000000200 */
[-C--:B--2---:R-:W-:Y:S08]  /*47b0*/  HMMA.16816.F32 R4, R168, R172.reuse, R4 ;  /* 0x000000aca804723c */ /* 0x084ff00000001804 */
[C---:B------:R-:W-:Y:S08]  /*47c0*/  HMMA.16816.F32 R8, R180.reuse, R172, R8 ;  /* 0x000000acb408723c */ /* 0x040ff00000001808 */
[-C--:B------:R-:W-:Y:S08]  /*47d0*/  HMMA.16816.F32 R12, R180, R174.reuse, R12 ;  /* 0x000000aeb40c723c */ /* 0x080ff0000000180c */
[C---:B------:R-:W-:Y:S08]  /*47e0*/  HMMA.16816.F32 R16, R168.reuse, R174, R16 ;  /* 0x000000aea810723c */ /* 0x040ff00000001810 */
[-C--:B---3--:R-:W-:Y:S08]  /*47f0*/  HMMA.16816.F32 R20, R168, R164.reuse, R20 ;  /* 0x000000a4a814723c */ /* 0x088ff00000001814 */
[C---:B------:R-:W-:Y:S08]  /*4800*/  HMMA.16816.F32 R24, R180.reuse, R164, R24 ;  /* 0x000000a4b418723c */ /* 0x040ff00000001818 */
[-C--:B------:R-:W-:Y:S08]  /*4810*/  HMMA.16816.F32 R28, R180, R166.reuse, R28 ;  /* 0x000000a6b41c723c */ /* 0x080ff0000000181c */
[----:B------:R-:W-:Y:S01]  /*4820*/  HMMA.16816.F32 R32, R168, R166, R32 ;  /* 0x000000a6a820723c */ /* 0x000fe20000001820 */
[----:B------:R-:W-:-:S07]  /*4830*/  @!P0 BRA `(.L_x_566) ;  /* 0x000000c000008947 */ /* 0x000fce0003800000 */
[----:B-1----:R-:W-:Y:S02]  /*4840*/  USHF.L.U32 UR9, UR21, 0x7, URZ ;  /* 0x0000000715097899 */ /* 0x002fe4000800063f */
[----:B------:R-:W-:Y:S02]  /*4850*/  UIADD3 UR14, UR8, 0x40, URZ ;  /* 0x00000040080e7890 */ /* 0x000fe4000fffe03f */
[----:B------:R-:W-:Y:S02]  /*4860*/  UIADD3 UR10, UR9, UR11, URZ ;  /* 0x0000000b090a7290 */ /* 0x000fe4000fffe03f */
[----:B------:R-:W-:Y:S02]  /*4870*/  UIADD3 UR12, UR9, 0x80, URZ ;  /* 0x00000080090c7890 */ /* 0x000fe4000fffe03f */
[----:B------:R-:W-:Y:S03]  /*4880*/  UIADD3 UR9, UR13, UR10, -UR6 ;  /* 0x0000000a0d097290 */ /* 0x000fe6000fffe806 */
[----:B------:R-:W-:Y:S01]  /*4890*/  UMOV UR10, UR13 ;  /* 0x0000000d000a7c82 */ /* 0x000fe20008000000 */
[----:B------:R-:W-:Y:S01]  /*48a0*/  IMAD.U32 R0, RZ, RZ, UR12 ;  /* 0x0000000cff007e24 */ /* 0x000fe2000f8e00ff */
[----:B------:R-:W-:Y:S04]  /*48b0*/  UISETP.GE.AND UP0, UPT, UR14, UR9, UPT ;  /* 0x000000090e00728c */ /* 0x000fe8000bf06270 */
[----:B------:R-:W-:Y:S02]  /*48c0*/  ISETP.LT.AND P0, PT, R0, UR6, PT ;  /* 0x0000000600007c0c */ /* 0x000fe4000bf01270 */
[----:B------:R-:W-:Y:S11]  /*48d0*/  PLOP3.LUT P2, PT, PT, PT, UP0, 0x80, 0x0 ;  /* 0x000000000000781c */ /* 0x000ff60003f4f008 */
[----:B------:R-:W-:Y:S02]  /*48e0*/  @!UPT UIADD3 URZ, URZ, URZ, URZ ;  /* 0x0000003f3f3ff290 */ /* 0x000fe4000fffe03f */
[----:B------:R-:W-:-:S05]  /*48f0*/  @!P2 BRA P0, `(.L_x_567) ;  /* 0x000008200000a947 */ /* 0x000fca0000000000 */
.L_x_566:
[----:B-1----:R-:W-:Y:S01]  /*4900*/  IADD3 R164, R252, UR8, RZ ;  /* 0x00000008fca47c10 */ /* 0x002fe2000fffe0ff */
[----:B------:R-:W2:Y:S01]  /*4910*/  LDL R2, [R1+0xc] ;  /* 0x00000c0001027983 */ /* 0x000ea20000100800 */
[----:B------:R-:W-:Y:S01]  /*4920*/  UIADD3 UR9, -UR10, UR6, -UR11 ;  /* 0x000000060a097290 */ /* 0x000fe2000fffe90b */
[----:B------:R-:W-:Y:S01]  /*4930*/  IMAD.U32 R0, RZ, RZ, UR21 ;  /* 0x00000015ff007e24 */ /* 0x000fe2000f8e00ff */
[C---:B------:R-:W-:Y:S01]  /*4940*/  IADD3 R172, R164.reuse, 0x8, RZ ;  /* 0x00000008a4ac7810 */ /* 0x040fe20007ffe0ff */
[----:B------:R-:W-:Y:S02]  /*4950*/  UIADD3 UR12, UR6, 0x1, -UR11 ;  /* 0x00000001060c7890 */ /* 0x000fe4000fffe80b */
[----:B------:R-:W-:Y:S01]  /*4960*/  UMOV UR13, UR10 ;  /* 0x0000000a000d7c82 */ /* 0x000fe20008000000 */
[----:B------:R-:W-:Y:S01]  /*4970*/  IADD3 R3, R164, UR9, RZ ;  /* 0x00000009a4037c10 */ /* 0x000fe2000fffe0ff */
[----:B------:R-:W-:Y:S03]  /*4980*/  UIADD3 UR8, UR12, UR44, URZ ;  /* 0x0000002c0c087290 */ /* 0x000fe6000fffe03f */
[----:B------:R-:W-:Y:S03]  /*4990*/  IMNMX R3, RZ, R3, !PT ;  /* 0x00000003ff037217 */ /* 0x000fe60007800200 */
[----:B------:R-:W-:Y:S01]  /*49a0*/  IADD3 R173, R172, UR8, RZ ;  /* 0x00000008acad7c10 */ /* 0x000fe2000fffe0ff */
[----:B--2---:R-:W-:Y:S01]  /*49b0*/  IMAD R0, R0, 0x80, R2 ;  /* 0x0000008000007824 */ /* 0x004fe200078e0202 */
[----:B------:R-:W-:Y:S04]  /*49c0*/  IADD3 R2, R164, UR8, RZ ;  /* 0x00000008a4027c10 */ /* 0x000fe8000fffe0ff */
[----:B------:R-:W-:Y:S02]  /*49d0*/  IADD3 R171, R0, 0x1, RZ ;  /* 0x0000000100ab7810 */ /* 0x000fe40007ffe0ff */
[----:B------:R-:W-:Y:S02]  /*49e0*/  IMNMX R2, R2, UR6, PT ;  /* 0x0000000602027c17 */ /* 0x000fe4000b800200 */
[CC--:B------:R-:W-:Y:S02]  /*49f0*/  ISETP.GE.AND P2, PT, R0.reuse, R3.reuse, PT ;  /* 0x000000030000720c */ /* 0x0c0fe40003f46270 */
[CC--:B------:R-:W-:Y:S02]  /*4a00*/  ISETP.GE.AND P0, PT, R171.reuse, R3.reuse, PT ;  /* 0x00000003ab00720c */ /* 0x0c0fe40003f06270 */
[C---:B------:R-:W-:Y:S02]  /*4a10*/  IADD3 R170, R0.reuse, 0x8, RZ ;  /* 0x0000000800aa7810 */ /* 0x040fe40007ffe0ff */
[C---:B------:R-:W-:Y:S02]  /*4a20*/  IADD3 R169, R0.reuse, 0x9, RZ ;  /* 0x0000000900a97810 */ /* 0x040fe40007ffe0ff */
[C---:B------:R-:W-:Y:S02]  /*4a30*/  IADD3 R168, R0.reuse, 0x10, RZ ;  /* 0x0000001000a87810 */ /* 0x040fe40007ffe0ff */
[C---:B------:R-:W-:Y:S02]  /*4a40*/  IADD3 R167, R0.reuse, 0x11, RZ ;  /* 0x0000001100a77810 */ /* 0x040fe40007ffe0ff */
[C---:B------:R-:W-:Y:S02]  /*4a50*/  IADD3 R166, R0.reuse, 0x18, RZ ;  /* 0x0000001800a67810 */ /* 0x040fe40007ffe0ff */
[C---:B------:R-:W-:Y:S02]  /*4a60*/  IADD3 R165, R0.reuse, 0x19, RZ ;  /* 0x0000001900a57810 */ /* 0x040fe40007ffe0ff */
[-C--:B------:R-:W-:Y:S02]  /*4a70*/  ISETP.GE.OR P2, PT, R0, R2.reuse, !P2 ;  /* 0x000000020000720c */ /* 0x080fe40005746670 */
[-C--:B------:R-:W-:Y:S02]  /*4a80*/  ISETP.GE.OR P0, PT, R171, R2.reuse, !P0 ;  /* 0x00000002ab00720c */ /* 0x080fe40004706670 */
[-C--:B------:R-:W-:Y:S02]  /*4a90*/  ISETP.GE.AND P6, PT, R170, R3.reuse, PT ;  /* 0x00000003aa00720c */ /* 0x080fe40003fc6270 */
[-C--:B------:R-:W-:Y:S02]  /*4aa0*/  ISETP.GE.AND P5, PT, R169, R3.reuse, PT ;  /* 0x00000003a900720c */ /* 0x080fe40003fa6270 */
[-C--:B------:R-:W-:Y:S02]  /*4ab0*/  ISETP.GE.AND P4, PT, R168, R3.reuse, PT ;  /* 0x00000003a800720c */ /* 0x080fe40003f86270 */
[-C--:B------:R-:W-:Y:S02]  /*4ac0*/  ISETP.GE.AND P3, PT, R167, R3.reuse, PT ;  /* 0x00000003a700720c */ /* 0x080fe40003f66270 */
[----:B------:R-:W-:Y:S02]  /*4ad0*/  FSEL R4, R4, -INF , !P2 ;  /* 0xff80000004047808 */ /* 0x000fe40005000000 */
[-C--:B------:R-:W-:Y:S02]  /*4ae0*/  ISETP.GE.AND P2, PT, R166, R3.reuse, PT ;  /* 0x00000003a600720c */ /* 0x080fe40003f46270 */
[----:B------:R-:W-:Y:S02]  /*4af0*/  FSEL R5, R5, -INF , !P0 ;  /* 0xff80000005057808 */ /* 0x000fe40004000000 */
[----:B------:R-:W-:Y:S02]  /*4b00*/  ISETP.GE.AND P0, PT, R165, R3, PT ;  /* 0x00000003a500720c */ /* 0x000fe40003f06270 */
[----:B------:R-:W-:Y:S02]  /*4b10*/  IADD3 R3, R172, UR9, RZ ;  /* 0x00000009ac037c10 */ /* 0x000fe4000fffe0ff */
[-C--:B------:R-:W-:Y:S02]  /*4b20*/  ISETP.GE.OR P6, PT, R170, R2.reuse, !P6 ;  /* 0x00000002aa00720c */ /* 0x080fe400077c6670 */
[-C--:B------:R-:W-:Y:S02]  /*4b30*/  ISETP.GE.OR P5, PT, R169, R2.reuse, !P5 ;  /* 0x00000002a900720c */ /* 0x080fe40006fa6670 */
[----:B------:R-:W-:Y:S02]  /*4b40*/  IMNMX R3, RZ, R3, !PT ;  /* 0x00000003ff037217 */ /* 0x000fe40007800200 */
[-C--:B------:R-:W-:Y:S02]  /*4b50*/  ISETP.GE.OR P4, PT, R168, R2.reuse, !P4 ;  /* 0x00000002a800720c */ /* 0x080fe40006786670 */
[-C--:B------:R-:W-:Y:S02]  /*4b60*/  ISETP.GE.OR P3, PT, R167, R2.reuse, !P3 ;  /* 0x00000002a700720c */ /* 0x080fe40005f66670 */
[-C--:B------:R-:W-:Y:S02]  /*4b70*/  ISETP.GE.OR P2, PT, R166, R2.reuse, !P2 ;  /* 0x00000002a600720c */ /* 0x080fe40005746670 */
[----:B------:R-:W-:Y:S02]  /*4b80*/  ISETP.GE.OR P0, PT, R165, R2, !P0 ;  /* 0x00000002a500720c */ /* 0x000fe40004706670 */
[----:B------:R-:W-:Y:S02]  /*4b90*/  IMNMX R2, R173, UR6, PT ;  /* 0x00000006ad027c17 */ /* 0x000fe4000b800200 */
[----:B------:R-:W-:Y:S02]  /*4ba0*/  FSEL R16, R16, -INF , !P6 ;  /* 0xff80000010107808 */ /* 0x000fe40007000000 */
[-C--:B------:R-:W-:Y:S02]  /*4bb0*/  ISETP.GE.AND P6, PT, R0, R3.reuse, PT ;  /* 0x000000030000720c */ /* 0x080fe40003fc6270 */
[----:B------:R-:W-:Y:S02]  /*4bc0*/  FSEL R17, R17, -INF , !P5 ;  /* 0xff80000011117808 */ /* 0x000fe40006800000 */
[CC--:B------:R-:W-:Y:S02]  /*4bd0*/  ISETP.GE.AND P5, PT, R171.reuse, R3.reuse, PT ;  /* 0x00000003ab00720c */ /* 0x0c0fe40003fa6270 */
[----:B------:R-:W-:Y:S02]  /*4be0*/  IADD3 R172, R164, 0x20, RZ ;  /* 0x00000020a4ac7810 */ /* 0x000fe40007ffe0ff */
[-C--:B------:R-:W-:Y:S02]  /*4bf0*/  ISETP.GE.OR P6, PT, R0, R2.reuse, !P6 ;  /* 0x000000020000720c */ /* 0x080fe400077c6670 */
        /* <DEDUP_REMOVED lines=14> */
[C---:B------:R-:W-:Y:S02]  /*4ce0*/  IADD3 R164, R172.reuse, UR9, RZ ;  /* 0x00000009aca47c10 */ /* 0x040fe4000fffe0ff */
[----:B------:R-:W-:Y:S02]  /*4cf0*/  IADD3 R173, R172, UR8, RZ ;  /* 0x00000008acad7c10 */ /* 0x000fe4000fffe0ff */
[-C--:B------:R-:W-:Y:S02]  /*4d00*/  ISETP.GE.OR P4, PT, R170, R2.reuse, !P4 ;  /* 0x00000002aa00720c */ /* 0x080fe40006786670 */
[-C--:B------:R-:W-:Y:S02]  /*4d10*/  ISETP.GE.OR P3, PT, R169, R2.reuse, !P3 ;  /* 0x00000002a900720c */ /* 0x080fe40005f66670 */
[-C--:B------:R-:W-:Y:S02]  /*4d20*/  ISETP.GE.OR P2, PT, R168, R2.reuse, !P2 ;  /* 0x00000002a800720c */ /* 0x080fe40005746670 */
[-C--:B------:R-:W-:Y:S02]  /*4d30*/  ISETP.GE.OR P0, PT, R167, R2.reuse, !P0 ;  /* 0x00000002a700720c */ /* 0x080fe40004706670 */
[-C--:B------:R-:W-:Y:S02]  /*4d40*/  ISETP.GE.OR P6, PT, R166, R2.reuse, !P6 ;  /* 0x00000002a600720c */ /* 0x080fe400077c6670 */
[----:B------:R-:W-:Y:S02]  /*4d50*/  ISETP.GE.OR P5, PT, R165, R2, !P5 ;  /* 0x00000002a500720c */ /* 0x000fe40006fa6670 */
[----:B------:R-:W-:Y:S02]  /*4d60*/  IMNMX R2, RZ, R164, !PT ;  /* 0x000000a4ff027217 */ /* 0x000fe40007800200 */
[----:B------:R-:W-:Y:S02]  /*4d70*/  IMNMX R164, R173, UR6, PT ;  /* 0x00000006ada47c17 */ /* 0x000fe4000b800200 */
[----:B------:R-:W-:Y:S02]  /*4d80*/  FSEL R18, R18, -INF , !P4 ;  /* 0xff80000012127808 */ /* 0x000fe40006000000 */
[-C--:B------:R-:W-:Y:S02]  /*4d90*/  ISETP.GE.AND P4, PT, R0, R2.reuse, PT ;  /* 0x000000020000720c */ /* 0x080fe40003f86270 */
[----:B------:R-:W-:Y:S02]  /*4da0*/  FSEL R19, R19, -INF , !P3 ;  /* 0xff80000013137808 */ /* 0x000fe40005800000 */
[-C--:B------:R-:W-:Y:S02]  /*4db0*/  ISETP.GE.AND P3, PT, R171, R2.reuse, PT ;  /* 0x00000002ab00720c */ /* 0x080fe40003f66270 */
[----:B------:R-:W-:Y:S02]  /*4dc0*/  IADD3 R172, R3, UR9, RZ ;  /* 0x0000000903ac7c10 */ /* 0x000fe4000fffe0ff */
[----:B------:R-:W-:Y:S02]  /*4dd0*/  FSEL R22, R22, -INF , !P2 ;  /* 0xff80000016167808 */ /* 0x000fe40005000000 */
[-C--:B------:R-:W-:Y:S02]  /*4de0*/  ISETP.GE.AND P2, PT, R170, R2.reuse, PT ;  /* 0x00000002aa00720c */ /* 0x080fe40003f46270 */
[----:B------:R-:W-:Y:S02]  /*4df0*/  FSEL R23, R23, -INF , !P0 ;  /* 0xff80000017177808 */ /* 0x000fe40004000000 */
[----:B------:R-:W-:Y:S02]  /*4e00*/  ISETP.GE.AND P0, PT, R169, R2, PT ;  /* 0x00000002a900720c */ /* 0x000fe40003f06270 */
        /* <DEDUP_REMOVED lines=10> */
[----:B------:R-:W-:Y:S02]  /*4eb0*/  IADD3 R2, R3, UR8, RZ ;  /* 0x0000000803027c10 */ /* 0x000fe4000fffe0ff */
[----:B------:R-:W-:Y:S02]  /*4ec0*/  ISETP.GE.OR P2, PT, R170, R164, !P2 ;  /* 0x000000a4aa00720c */ /* 0x000fe40005746670 */
[----:B------:R-:W-:Y:S02]  /*4ed0*/  IMNMX R3, RZ, R172, !PT ;  /* 0x000000acff037217 */ /* 0x000fe40007800200 */
[-C--:B------:R-:W-:Y:S02]  /*4ee0*/  ISETP.GE.OR P0, PT, R169, R164.reuse, !P0 ;  /* 0x000000a4a900720c */ /* 0x080fe40004706670 */
[----:B------:R-:W-:Y:S02]  /*4ef0*/  IMNMX R2, R2, UR6, PT ;  /* 0x0000000602027c17 */ /* 0x000fe4000b800200 */
[----:B------:R-:W-:Y:S02]  /*4f00*/  FSEL R12, R12, -INF , !P2 ;  /* 0xff8000000c0c7808 */ /* 0x000fe40005000000 */
[-C--:B------:R-:W-:Y:S02]  /*4f10*/  ISETP.GE.AND P2, PT, R0, R3.reuse, PT ;  /* 0x000000030000720c */ /* 0x080fe40003f46270 */
[----:B------:R-:W-:Y:S02]  /*4f20*/  FSEL R13, R13, -INF , !P0 ;  /* 0xff8000000d0d7808 */ /* 0x000fe40004000000 */
[-C--:B------:R-:W-:Y:S02]  /*4f30*/  ISETP.GE.AND P0, PT, R171, R3.reuse, PT ;  /* 0x00000003ab00720c */ /* 0x080fe40003f06270 */
[-C--:B------:R-:W-:Y:S02]  /*4f40*/  ISETP.GE.OR P6, PT, R168, R164.reuse, !P6 ;  /* 0x000000a4a800720c */ /* 0x080fe400077c6670 */
[-C--:B------:R-:W-:Y:S02]  /*4f50*/  ISETP.GE.OR P5, PT, R167, R164.reuse, !P5 ;  /* 0x000000a4a700720c */ /* 0x080fe40006fa6670 */
[-C--:B------:R-:W-:Y:S02]  /*4f60*/  ISETP.GE.OR P4, PT, R166, R164.reuse, !P4 ;  /* 0x000000a4a600720c */ /* 0x080fe40006786670 */
[----:B------:R-:W-:Y:S02]  /*4f70*/  ISETP.GE.OR P3, PT, R165, R164, !P3 ;  /* 0x000000a4a500720c */ /* 0x000fe40005f66670 */
        /* <DEDUP_REMOVED lines=26> */
.L_x_567:
[C---:B------:R-:W-:Y:S01]  /*5120*/  FMUL.FTZ R164, R241.reuse, 1.4426950216293334961 ;  /* 0x3fb8aa3bf1a47820 */ /* 0x040fe20000410000 */
[----:B------:R-:W-:Y:S01]  /*5130*/  FSETP.NEU.FTZ.AND P0, PT, R241, -INF , PT ;  /* 0xff800000f100780b */ /* 0x000fe20003f1d000 */
[----:B------:R-:W-:Y:S01]  /*5140*/  FMUL.FTZ R3, R242, 1.4426950216293334961 ;  /* 0x3fb8aa3bf2037820 */ /* 0x000fe20000410000 */
[----:B------:R-:W-:Y:S01]  /*5150*/  MOV R197, 0x40 ;  /* 0x0000004000c57802 */ /* 0x000fe20000000f00 */
[----:B------:R-:W-:Y:S01]  /*5160*/  FMUL.FTZ R2, R239, 1.4426950216293334961 ;  /* 0x3fb8aa3bef027820 */ /* 0x000fe20000410000 */
[----:B------:R-:W-:Y:S01]  /*5170*/  FSEL R164, R164, RZ, P0 ;  /* 0x000000ffa4a47208 */ /* 0x000fe20000000000 */
[----:B------:R-:W-:Y:S01]  /*5180*/  FMUL.FTZ R0, R240, 1.4426950216293334961 ;  /* 0x3fb8aa3bf0007820 */ /* 0x000fe20000410000 */
[----:B------:R-:W-:Y:S01]  /*5190*/  FSETP.NEU.FTZ.AND P0, PT, R242, -INF , PT ;  /* 0xff800000f200780b */ /* 0x000fe20003f1d000 */
[----:B------:R-:W-:Y:S01]  /*51a0*/  UISETP.GT.AND UP3, UPT, UR7, UR19, UPT ;  /* 0x000000130700728c */ /* 0x000fe2000bf64270 */
[----:B------:R-:W-:Y:S01]  /*51b0*/  SEL R197, R197, 0xffffffc0, !P1 ;  /* 0xffffffc0c5c57807 */ /* 0x000fe20004800000 */
[--C-:B------:R-:W-:Y:S01]  /*51c0*/  FFMA.FTZ R4, R4, c[0x0][0x23c], -R164.reuse ;  /* 0x00008f0004047a23 */ /* 0x100fe200000108a4 */
[----:B------:R-:W-:Y:S01]  /*51d0*/  FSEL R3, R3, RZ, P0 ;  /* 0x000000ff03037208 */ /* 0x000fe20000000000 */
[--C-:B------:R-:W-:Y:S01]  /*51e0*/  FFMA.FTZ R5, R5, c[0x0][0x23c], -R164.reuse ;  /* 0x00008f0005057a23 */ /* 0x100fe200000108a4 */
[----:B------:R-:W-:Y:S01]  /*51f0*/  FSETP.NEU.FTZ.AND P0, PT, R239, -INF , PT ;  /* 0xff800000ef00780b */ /* 0x000fe20003f1d000 */
[----:B------:R-:W-:Y:S01]  /*5200*/  MUFU.EX2 R203, R4 ;  /* 0x0000000400cb7308 */ /* 0x000fe20000000800 */
[----:B------:R-:W-:Y:S02]  /*5210*/  FFMA.FTZ R16, R16, c[0x0][0x23c], -R164 ;  /* 0x00008f0010107a23 */ /* 0x000fe400000108a4 */
[----:B------:R-:W-:Y:S01]  /*5220*/  FSEL R2, R2, RZ, P0 ;  /* 0x000000ff02027208 */ /* 0x000fe20000000000 */
[--C-:B------:R-:W-:Y:S01]  /*5230*/  FFMA.FTZ R18, R18, c[0x0][0x23c], -R3.reuse ;  /* 0x00008f0012127a23 */ /* 0x100fe20000010803 */
[----:B------:R-:W-:Y:S01]  /*5240*/  FSETP.NEU.FTZ.AND P0, PT, R240, -INF , PT ;  /* 0xff800000f000780b */ /* 0x000fe20003f1d000 */
[--C-:B------:R-:W-:Y:S02]  /*5250*/  FFMA.FTZ R19, R19, c[0x0][0x23c], -R3.reuse ;  /* 0x00008f0013137a23 */ /* 0x100fe40000010803 */
[--C-:B------:R-:W-:Y:S01]  /*5260*/  FFMA.FTZ R34, R34, c[0x0][0x23c], -R3.reuse ;  /* 0x00008f0022227a23 */ /* 0x100fe20000010803 */
[----:B------:R-:W-:Y:S01]  /*5270*/  FSEL R0, R0, RZ, P0 ;  /* 0x000000ff00007208 */ /* 0x000fe20000000000 */
[--C-:B------:R-:W-:Y:S01]  /*5280*/  FFMA.FTZ R28, R28, c[0x0][0x23c], -R2.reuse ;  /* 0x00008f001c1c7a23 */ /* 0x100fe20000010802 */
[----:B------:R-:W1:Y:S01]  /*5290*/  MUFU.EX2 R183, R5 ;  /* 0x0000000500b77308 */ /* 0x000e620000000800 */
[--C-:B------:R-:W-:Y:S01]  /*52a0*/  FFMA.FTZ R6, R6, c[0x0][0x23c], -R3.reuse ;  /* 0x00008f0006067a23 */ /* 0x100fe20000010803 */
[----:B------:R-:W-:Y:S01]  /*52b0*/  PLOP3.LUT P0, PT, PT, PT, UP3, 0x80, 0x0 ;  /* 0x000000000000781c */ /* 0x000fe20003f0f038 */
        /* <DEDUP_REMOVED lines=81> */
[----:B---3--:R-:W-:Y:S03]  /*57d0*/  SHF.L.U32 R3, R200, 0x1, RZ ;  /* 0x00000001c8037819 */ /* 0x008fe600000006ff */
[----:B------:R-:W-:Y:S01]  /*57e0*/  STS [R210+0x21400], R4 ;  /* 0x02140004d2007388 */ /* 0x000fe20000000800 */
[----:B----4-:R-:W-:Y:S02]  /*57f0*/  F2FP.PACK_AB R2, R223, R225 ;  /* 0x000000e1df02723e */ /* 0x010fe400000000ff */
[-C--:B------:R-:W-:Y:S02]  /*5800*/  IADD3 R184, R198, R3.reuse, RZ ;  /* 0x00000003c6b87210 */ /* 0x080fe40007ffe0ff */
[----:B------:R-:W-:Y:S01]  /*5810*/  F2FP.PACK_AB R0, R218, R220 ;  /* 0x000000dcda00723e */ /* 0x000fe200000000ff */
[----:B------:R-:W-:Y:S01]  /*5820*/  STS [R211+0x21000], R2 ;  /* 0x02100002d3007388 */ /* 0x000fe20000000800 */
[C---:B------:R-:W-:Y:S02]  /*5830*/  IADD3 R185, R197.reuse, R3, RZ ;  /* 0x00000003c5b97210 */ /* 0x040fe40007ffe0ff */
[----:B------:R-:W-:Y:S01]  /*5840*/  IADD3 R188, R197, R184, RZ ;  /* 0x000000b8c5bc7210 */ /* 0x000fe20007ffe0ff */
[----:B------:R-:W-:Y:S04]  /*5850*/  STS [R211+0x21400], R0 ;  /* 0x02140000d3007388 */ /* 0x000fe80000000800 */
[----:B------:R-:W-:Y:S08]  /*5860*/  LDSM.16.M88.4 R32, [R3+0x8000] ;  /* 0x008000000320783b */ /* 0x000ff00000000200 */
[----:B------:R-:W1:Y:S08]  /*5870*/  LDSM.16.M88.4 R16, [R193+0x14000] ;  /* 0x01400000c110783b */ /* 0x000e700000000200 */
[----:B------:R-:W2:Y:S08]  /*5880*/  LDSM.16.M88.4 R28, [R3+0x9000] ;  /* 0x00900000031c783b */ /* 0x000eb00000000200 */
[----:B------:R-:W3:Y:S08]  /*5890*/  LDSM.16.M88.4 R164, [R193+0x14800] ;  /* 0x01480000c1a4783b */ /* 0x000ef00000000200 */
[----:B------:R-:W-:Y:S08]  /*58a0*/  LDSM.16.M88.4 R168, [R184+0x8000] ;  /* 0x00800000b8a8783b */ /* 0x000ff00000000200 */
[----:B------:R-:W4:Y:S01]  /*58b0*/  LDSM.16.M88.4 R172, [R194+0x14000] ;  /* 0x01400000c2ac783b */ /* 0x000f220000000200 */
        /* <DEDUP_REMOVED lines=158> */
[C---:B------:R-:W-:Y:S01]  /*62a0*/  IMAD.U32 R0, R5.reuse, -0x40, RZ ;  /* 0xffffffc005007824 */ /* 0x040fe200078e00ff */
[----:B------:R-:W-:Y:S04]  /*62b0*/  UISETP.NE.U32.AND UP0, UPT, UR8, 0x1, UPT ;  /* 0x000000010800788c */ /* 0x000fe8000bf05070 */
[C---:B------:R-:W-:Y:S01]  /*62c0*/  LEA R2, P2, R0.reuse, R206, 0x1 ;  /* 0x000000ce00027211 */ /* 0x040fe200078408ff */
[----:B------:R-:W-:Y:S03]  /*62d0*/  USEL UR8, UR43, 0x4000, !UP0 ;  /* 0x000040002b087887 */ /* 0x000fe6000c000000 */
[----:B------:R-:W-:Y:S01]  /*62e0*/  LEA.HI.X.SX32 R0, R0, R207, 0x1, P2 ;  /* 0x000000cf00007211 */ /* 0x000fe200010f0eff */
[----:B------:R-:W-:Y:S02]  /*62f0*/  IMAD.MOV.U32 R206, RZ, RZ, R2 ;  /* 0x000000ffffce7224 */ /* 0x000fe400078e0002 */
[----:B------:R-:W-:Y:S02]  /*6300*/  IADD3 R208, R208, UR8, RZ ;  /* 0x00000008d0d07c10 */ /* 0x000fe4000fffe0ff */
[----:B------:R-:W-:Y:S01]  /*6310*/  IMAD.MOV.U32 R207, RZ, RZ, R0 ;  /* 0x000000ffffcf7224 */ /* 0x000fe200078e0000 */
[C---:B------:R-:W-:Y:S02]  /*6320*/  LEA R4, P2, R5.reuse, R206, 0x6 ;  /* 0x000000ce05047211 */ /* 0x040fe400078430ff */
        /* <DEDUP_REMOVED lines=10> */
.L_x_568:
[----:B------:R-:W-:Y:S01]  /*63d0*/  F2FP.PACK_AB R12, R183, R203 ;  /* 0x000000cbb70c723e */ /* 0x000fe200000000ff */
[----:B------:R2:W5:Y:S01]  /*63e0*/  LDL R201, [R1] ;  /* 0x0000000001c97983 */ /* 0x0005620000100800 */
        /* <DEDUP_REMOVED lines=144> */
.L_x_569:
[----:B------:R-:W-:Y:S01]  /*6cf0*/  LDSM.16.M88.4 R32, [R3+0x1c000] ;  /* 0x01c000000320783b */ /* 0x000fe20000000200 */
[C---:B------:R-:W-:Y:S01]  /*6d00*/  IADD3 R203, R252.reuse, -0x40, RZ ;  /* 0xffffffc0fccb7810 */ /* 0x040fe20007ffe0ff */
[----:B------:R-:W-:Y:S01]  /*6d10*/  IMAD.MOV.U32 R217, RZ, RZ, c[0x0][0x22c] ;  /* 0x00008b00ffd97624 */ /* 0x000fe200078e00ff */
[C---:B------:R-:W-:Y:S01]  /*6d20*/  IADD3 R2, R252.reuse, -0x40, RZ ;  /* 0xffffffc0fc027810 */ /* 0x040fe20007ffe0ff */
[----:B------:R-:W-:Y:S01]  /*6d30*/  IMAD.MOV.U32 R216, RZ, RZ, c[0x0][0x22c] ;  /* 0x00008b00ffd87624 */ /* 0x000fe200078e00ff */
[----:B------:R-:W2:Y:S01]  /*6d40*/  LDSM.16.MT88.4 R16, [R189] ;  /* 0x00000000bd10783b */ /* 0x000ea20000004200 */
[----:B------:R-:W-:Y:S01]  /*6d50*/  IMAD.SHL.U32 R203, R203, 0x4, RZ ;  /* 0x00000004cbcb7824 */ /* 0x000fe200078e00ff */
[----:B------:R-:W-:Y:S01]  /*6d60*/  IADD3 R202, R252, -0x40, RZ ;  /* 0xffffffc0fcca7810 */ /* 0x000fe20007ffe0ff */
[----:B------:R-:W-:Y:S01]  /*6d70*/  IMAD R217, R217, c[0x0][0x1c0], RZ ;  /* 0x00007000d9d97a24 */ /* 0x000fe200078e02ff */
[----:B------:R-:W-:Y:S01]  /*6d80*/  ULOP3.LUT UR8, UR7, 0x1, URZ, 0xc0, !UPT ;  /* 0x0000000107087892 */ /* 0x000fe2000f8ec03f */
[----:B------:R-:W3:Y:S01]  /*6d90*/  LDSM.16.M88.4 R28, [R3+0x1d000] ;  /* 0x01d00000031c783b */ /* 0x000ee20000000200 */
[----:B------:R-:W-:Y:S01]  /*6da0*/  SHF.R.S32.HI R202, RZ, 0x1f, R202 ;  /* 0x0000001fffca7819 */ /* 0x000fe200000114ca */
[----:B------:R-:W-:Y:S01]  /*6db0*/  IMAD.SHL.U32 R217, R217, 0x20, RZ ;  /* 0x00000020d9d97824 */ /* 0x000fe200078e00ff */
[----:B------:R-:W-:Y:S01]  /*6dc0*/  UISETP.NE.U32.AND UP0, UPT, UR8, 0x1, UPT ;  /* 0x000000010800788c */ /* 0x000fe2000bf05070 */
[----:B------:R-:W-:Y:S01]  /*6dd0*/  IMAD R216, R216, c[0x0][0x1c0], RZ ;  /* 0x00007000d8d87a24 */ /* 0x000fe200078e02ff */
[----:B------:R-:W4:Y:S01]  /*6de0*/  LDSM.16.MT88.4 R164, [R189+0x4000] ;  /* 0x00400000bda4783b */ /* 0x000f220000004200 */
[----:B------:R-:W-:Y:S01]  /*6df0*/  SHF.L.U64.HI R2, R2, 0x2, R202 ;  /* 0x0000000202027819 */ /* 0x000fe200000102ca */
[----:B------:R-:W-:Y:S01]  /*6e00*/  IMAD.MOV.U32 R202, RZ, RZ, c[0x0][0x22c] ;  /* 0x00008b00ffca7624 */ /* 0x000fe200078e00ff */
[----:B------:R-:W-:Y:S01]  /*6e10*/  UISETP.GT.AND UP2, UPT, UR7, UR19, UPT ;  /* 0x000000130700728c */ /* 0x000fe2000bf44270 */
[----:B------:R-:W-:Y:S01]  /*6e20*/  IMAD R216, R216, 0x28, RZ ;  /* 0x00000028d8d87824 */ /* 0x000fe200078e02ff */
[----:B------:R-:W-:Y:S01]  /*6e30*/  LDSM.16.M88.4 R168, [R184+0x1c000] ;  /* 0x01c00000b8a8783b */ /* 0x000fe20000000200 */
[----:B------:R-:W-:Y:S01]  /*6e40*/  IMAD R202, R202, c[0x0][0x1c0], RZ ;  /* 0x00007000caca7a24 */ /* 0x000fe200078e02ff */
[----:B------:R-:W-:Y:S01]  /*6e50*/  UIADD3 UR7, UR7, -0x1, URZ ;  /* 0xffffffff07077890 */ /* 0x000fe2000fffe03f */
[----:B------:R-:W-:Y:S02]  /*6e60*/  IMAD.MOV.U32 R213, RZ, RZ, c[0x0][0x22c] ;  /* 0x00008b00ffd57624 */ /* 0x000fe400078e00ff */
[----:B------:R-:W1:Y:S01]  /*6e70*/  LDSM.16.MT88.4 R172, [R189+0x800] ;  /* 0x00080000bdac783b */ /* 0x000e620000004200 */
[----:B------:R-:W-:Y:S02]  /*6e80*/  IMAD.SHL.U32 R202, R202, 0x10, RZ ;  /* 0x00000010caca7824 */ /* 0x000fe400078e00ff */
[----:B------:R-:W-:Y:S02]  /*6e90*/  IMAD R213, R213, c[0x0][0x1c0], RZ ;  /* 0x00007000d5d57a24 */ /* 0x000fe400078e02ff */
[----:B------:R-:W1:Y:S02]  /*6ea0*/  LDSM.16.M88.4 R176, [R184+0x1d000] ;  /* 0x01d00000b8b0783b */ /* 0x000e640000000200 */
[----:B-1----:R-:W-:Y:S02]  /*6eb0*/  IMAD.MOV.U32 R0, RZ, RZ, c[0x0][0x22c] ;  /* 0x00008b00ff007624 */ /* 0x002fe400078e00ff */
[----:B------:R-:W-:Y:S01]  /*6ec0*/  IMAD R213, R213, 0x38, RZ ;  /* 0x00000038d5d57824 */ /* 0x000fe200078e02ff */
[----:B------:R-:W1:Y:S01]  /*6ed0*/  LDSM.16.MT88.4 R180, [R189+0x4800] ;  /* 0x00480000bdb4783b */ /* 0x000e620000004200 */
[----:B------:R-:W-:Y:S04]  /*6ee0*/  IMAD R0, R0, c[0x0][0x1c0], RZ ;  /* 0x0000700000007a24 */ /* 0x000fe800078e02ff */
[----:B------:R-:W-:Y:S01]  /*6ef0*/  IMAD.U32 R0, R0, -0x40, RZ ;  /* 0xffffffc000007824 */ /* 0x000fe200078e00ff */
[-C--:B--2---:R-:W-:Y:S08]  /*6f00*/  HMMA.16816.F32 R4, R32, R16.reuse, RZ ;  /* 0x000000102004723c */ /* 0x084ff000000018ff */
[C---:B---3--:R-:W-:Y:S08]  /*6f10*/  HMMA.16816.F32 R8, R28.reuse, R16, RZ ;  /* 0x000000101c08723c */ /* 0x048ff000000018ff */
[-C--:B------:R-:W-:Y:S08]  /*6f20*/  HMMA.16816.F32 R12, R28, R18.reuse, RZ ;  /* 0x000000121c0c723c */ /* 0x080ff000000018ff */
[C---:B------:R-:W-:Y:S08]  /*6f30*/  HMMA.16816.F32 R16, R32.reuse, R18, RZ ;  /* 0x000000122010723c */ /* 0x040ff000000018ff */
[-C--:B----4-:R-:W-:Y:S08]  /*6f40*/  HMMA.16816.F32 R20, R32, R164.reuse, RZ ;  /* 0x000000a42014723c */ /* 0x090ff000000018ff */
[C---:B------:R-:W-:Y:S08]  /*6f50*/  HMMA.16816.F32 R24, R28.reuse, R164, RZ ;  /* 0x000000a41c18723c */ /* 0x040ff000000018ff */
[-C--:B------:R-:W-:Y:S08]  /*6f60*/  HMMA.16816.F32 R28, R28, R166.reuse, RZ ;  /* 0x000000a61c1c723c */ /* 0x080ff000000018ff */
[----:B------:R-:W-:Y:S01]  /*6f70*/  HMMA.16816.F32 R32, R32, R166, RZ ;  /* 0x000000a62020723c */ /* 0x000fe200000018ff */
[----:B------:R-:W-:Y:S07]  /*6f80*/  LDSM.16.M88.4 R164, [R185+0x1c000] ;  /* 0x01c00000b9a4783b */ /* 0x000fee0000000200 */
[-C--:B------:R-:W-:Y:S08]  /*6f90*/  HMMA.16816.F32 R4, R168, R172.reuse, R4 ;  /* 0x000000aca804723c */ /* 0x080ff00000001804 */
[C---:B------:R-:W-:Y:S08]  /*6fa0*/  HMMA.16816.F32 R8, R176.reuse, R172, R8 ;  /* 0x000000acb008723c */ /* 0x040ff00000001808 */
[-C--:B------:R-:W-:Y:S08]  /*6fb0*/  HMMA.16816.F32 R12, R176, R174.reuse, R12 ;  /* 0x000000aeb00c723c */ /* 0x080ff0000000180c */
[C---:B------:R-:W-:Y:S01]  /*6fc0*/  HMMA.16816.F32 R16, R168.reuse, R174, R16 ;  /* 0x000000aea810723c */ /* 0x040fe20000001810 */
[----:B------:R-:W2:Y:S07]  /*6fd0*/  LDSM.16.MT88.4 R172, [R189+0x1000] ;  /* 0x00100000bdac783b */ /* 0x000eae0000004200 */
[-C--:B-1----:R-:W-:Y:S08]  /*6fe0*/  HMMA.16816.F32 R20, R168, R180.reuse, R20 ;  /* 0x000000b4a814723c */ /* 0x082ff00000001814 */
[C---:B------:R-:W-:Y:S08]  /*6ff0*/  HMMA.16816.F32 R24, R176.reuse, R180, R24 ;  /* 0x000000b4b018723c */ /* 0x040ff00000001818 */
[-C--:B------:R-:W-:Y:S01]  /*7000*/  HMMA.16816.F32 R28, R176, R182.reuse, R28 ;  /* 0x000000b6b01c723c */ /* 0x080fe2000000181c */
[----:B------:R-:W1:Y:S07]  /*7010*/  LDSM.16.M88.4 R176, [R185+0x1d000] ;  /* 0x01d00000b9b0783b */ /* 0x000e6e0000000200 */
[----:B------:R-:W-:Y:S01]  /*7020*/  HMMA.16816.F32 R32, R168, R182, R32 ;  /* 0x000000b6a820723c */ /* 0x000fe20000001820 */
[----:B------:R-:W3:Y:S05]  /*7030*/  LDSM.16.MT88.4 R168, [R189+0x5000] ;  /* 0x00500000bda8783b */ /* 0x000eea0000004200 */
[----:B------:R-:W-:Y:S02]  /*7040*/  LDSM.16.M88.4 R180, [R188+0x1d000] ;  /* 0x01d00000bcb4783b */ /* 0x000fe40000000200 */
[-C--:B--2---:R-:W-:Y:S08]  /*7050*/  HMMA.16816.F32 R4, R164, R172.reuse, R4 ;  /* 0x000000aca404723c */ /* 0x084ff00000001804 */
[C---:B-1----:R-:W-:Y:S08]  /*7060*/  HMMA.16816.F32 R8, R176.reuse, R172, R8 ;  /* 0x000000acb008723c */ /* 0x042ff00000001808 */
        /* <DEDUP_REMOVED lines=41> */
[C---:B------:R-:W-:Y:S08]  /*7300*/  HMMA.16816.F32 R24, R180.reuse, R164, R24 ;  /* 0x000000a4b418723c */ /* 0x040ff00000001818 */
[-C--:B------:R-:W-:Y:S01]  /*7310*/  HMMA.16816.F32 R28, R180, R166.reuse, R28 ;  /* 0x000000a6b41c723c */ /* 0x080fe2000000181c */
[----:B------:R-:W2:Y:S07]  /*7320*/  LDSM.16.MT88.4 R180, [R189+0x7000] ;  /* 0x00700000bdb4783b */ /* 0x000eae0000004200 */
[----:B------:R-:W-:Y:S01]  /*7330*/  HMMA.16816.F32 R32, R172, R166, R32 ;  /* 0x000000a6ac20723c */ /* 0x000fe20000001820 */
[----:B------:R-:W-:Y:S05]  /*7340*/  LDSM.16.M88.4 R164, [R188+0x1e000] ;  /* 0x01e00000bca4783b */ /* 0x000fea0000000200 */
[----:B------:R-:W3:Y:S02]  /*7350*/  LDSM.16.MT88.4 R172, [R189+0x3800] ;  /* 0x00380000bdac783b */ /* 0x000ee40000004200 */
[-C--:B-1----:R-:W-:Y:S08]  /*7360*/  HMMA.16816.F32 R4, R168, R176.reuse, R4 ;  /* 0x000000b0a804723c */ /* 0x082ff00000001804 */
[C---:B------:R-:W-:Y:S08]  /*7370*/  HMMA.16816.F32 R8, R184.reuse, R176, R8 ;  /* 0x000000b0b808723c */ /* 0x040ff00000001808 */
[-C--:B------:R-:W-:Y:S08]  /*7380*/  HMMA.16816.F32 R12, R184, R178.reuse, R12 ;  /* 0x000000b2b80c723c */ /* 0x080ff0000000180c */
[C---:B------:R-:W-:Y:S01]  /*7390*/  HMMA.16816.F32 R16, R168.reuse, R178, R16 ;  /* 0x000000b2a810723c */ /* 0x040fe20000001810 */
[----:B------:R-:W1:Y:S07]  /*73a0*/  LDSM.16.M88.4 R176, [R188+0x1f000] ;  /* 0x01f00000bcb0783b */ /* 0x000e6e0000000200 */
[-C--:B--2---:R-:W-:Y:S08]  /*73b0*/  HMMA.16816.F32 R20, R168, R180.reuse, R20 ;  /* 0x000000b4a814723c */ /* 0x084ff00000001814 */
[C---:B------:R-:W-:Y:S08]  /*73c0*/  HMMA.16816.F32 R24, R184.reuse, R180, R24 ;  /* 0x000000b4b818723c */ /* 0x040ff00000001818 */
[-C--:B------:R-:W-:Y:S01]  /*73d0*/  HMMA.16816.F32 R28, R184, R182.reuse, R28 ;  /* 0x000000b6b81c723c */ /* 0x080fe2000000181c */
[----:B------:R-:W2:Y:S07]  /*73e0*/  LDSM.16.MT88.4 R184, [R189+0x7800] ;  /* 0x00780000bdb8783b */ /* 0x000eae0000004200 */
[----:B------:R-:W-:Y:S07]  /*73f0*/  HMMA.16816.F32 R32, R168, R182, R32 ;  /* 0x000000b6a820723c */ /* 0x000fee0000001820 */
[----:B------:R-:W-:Y:S01]  /*7400*/  @P0 IADD3 R170, P3, R203, UR16, RZ ;  /* 0x00000010cbaa0c10 */ /* 0x000fe2000ff7e0ff */
[-C--:B---3--:R-:W-:Y:S01]  /*7410*/  HMMA.16816.F32 R4, R164, R172.reuse, R4 ;  /* 0x000000aca404723c */ /* 0x088fe20000001804 */
[----:B------:R-:W-:Y:S04]  /*7420*/  @UP3 UIADD3 UR16, UP1, UR16, -0x100, URZ ;  /* 0xffffff0010103890 */ /* 0x000fe8000ff3e03f */
[----:B------:R-:W-:Y:S01]  /*7430*/  @P0 IADD3.X R171, R2, UR15, RZ, P3, !PT ;  /* 0x0000000f02ab0c10 */ /* 0x000fe20009ffe4ff */
[----:B------:R-:W-:Y:S01]  /*7440*/  @UP3 UIADD3.X UR15, UR15, -0x1, URZ, UP1, !UPT ;  /* 0xffffffff0f0f3890 */ /* 0x000fe20008ffe43f */
[C---:B------:R-:W-:Y:S01]  /*7450*/  LEA R203, P2, R0.reuse, R214, 0x2 ;  /* 0x000000d600cb7211 */ /* 0x040fe200078410ff */
[C---:B-1----:R-:W-:Y:S02]  /*7460*/  HMMA.16816.F32 R8, R176.reuse, R172, R8 ;  /* 0x000000acb008723c */ /* 0x042fe40000001808 */
[----:B------:R1:W5:Y:S02]  /*7470*/  @P0 LDG.E R241, [R170.64] ;  /* 0x00000004aaf10981 */ /* 0x000364000c1e1900 */
[----:B------:R-:W-:Y:S01]  /*7480*/  IMAD.MOV.U32 R2, RZ, RZ, R203 ;  /* 0x000000ffff027224 */ /* 0x000fe200078e00cb */
[----:B------:R-:W-:Y:S01]  /*7490*/  LEA.HI.X.SX32 R188, R0, R215, 0x2, P2 ;  /* 0x000000d700bc7211 */ /* 0x000fe200010f16ff */
[----:B------:R-:W-:Y:S01]  /*74a0*/  IMAD.MOV.U32 R0, RZ, RZ, c[0x0][0x22c] ;  /* 0x00008b00ff007624 */ /* 0x000fe200078e00ff */
[----:B------:R1:W5:Y:S01]  /*74b0*/  @P0 LDG.E R242, [R170.64+0x20] ;  /* 0x00002004aaf20981 */ /* 0x000362000c1e1900 */
[-C--:B------:R-:W-:Y:S04]  /*74c0*/  HMMA.16816.F32 R12, R176, R174.reuse, R12 ;  /* 0x000000aeb00c723c */ /* 0x080fe8000000180c */
[----:B------:R1:W5:Y:S01]  /*74d0*/  @P0 LDG.E R239, [R170.64+0x80] ;  /* 0x00008004aaef0981 */ /* 0x000362000c1e1900 */
[----:B------:R-:W-:Y:S01]  /*74e0*/  IMAD.MOV.U32 R3, RZ, RZ, R188 ;  /* 0x000000ffff037224 */ /* 0x000fe200078e00bc */
[CC--:B------:R-:W-:Y:S01]  /*74f0*/  LEA R168, P2, R219.reuse, R2.reuse, 0x2 ;  /* 0x00000002dba87211 */ /* 0x0c0fe200078410ff */
[----:B------:R-:W-:Y:S01]  /*7500*/  IMAD R0, R0, c[0x0][0x1c0], RZ ;  /* 0x0000700000007a24 */ /* 0x000fe200078e02ff */
[C---:B------:R-:W-:Y:S01]  /*7510*/  HMMA.16816.F32 R16, R164.reuse, R174, R16 ;  /* 0x000000aea410723c */ /* 0x040fe20000001810 */
[----:B------:R1:W5:Y:S03]  /*7520*/  @P0 LDG.E R240, [R170.64+0xa0] ;  /* 0x0000a004aaf00981 */ /* 0x000366000c1e1900 */
[-C--:B------:R-:W-:Y:S01]  /*7530*/  LEA.HI.X.SX32 R169, R219, R3.reuse, 0x2, P2 ;  /* 0x00000003dba97211 */ /* 0x080fe200010f16ff */
[----:B------:R-:W-:Y:S01]  /*7540*/  IMAD R0, R0, 0x18, RZ ;  /* 0x0000001800007824 */ /* 0x000fe200078e02ff */
[----:B------:R-:W-:Y:S01]  /*7550*/  RED.E.ADD.F32.FTZ.RN.STRONG.GPU [R2.64], R4 ;  /* 0x000000040200798e */ /* 0x000fe2000c10e784 */
[CC--:B------:R-:W-:Y:S01]  /*7560*/  LEA R172, P0, R202.reuse, R2.reuse, 0x2 ;  /* 0x00000002caac7211 */ /* 0x0c0fe200078010ff */
[-C--:B--2---:R-:W-:Y:S03]  /*7570*/  HMMA.16816.F32 R20, R164, R184.reuse, R20 ;  /* 0x000000b8a414723c */ /* 0x084fe60000001814 */
[----:B------:R-:W-:Y:S01]  /*7580*/  RED.E.ADD.F32.FTZ.RN.STRONG.GPU [R168.64], R5 ;  /* 0x00000005a800798e */ /* 0x000fe2000c10e784 */
[-C--:B------:R-:W-:Y:S04]  /*7590*/  LEA.HI.X.SX32 R173, R202, R3.reuse, 0x2, P0 ;  /* 0x00000003caad7211 */ /* 0x080fe800000f16ff */
[C---:B------:R-:W-:Y:S01]  /*75a0*/  HMMA.16816.F32 R24, R176.reuse, R184, R24 ;  /* 0x000000b8b018723c */ /* 0x040fe20000001818 */
[----:B------:R2:W-:Y:S07]  /*75b0*/  RED.E.ADD.F32.FTZ.RN.STRONG.GPU [R172.64], R6 ;  /* 0x00000006ac00798e */ /* 0x0005ee000c10e784 */
[-C--:B------:R-:W-:Y:S04]  /*75c0*/  HMMA.16816.F32 R28, R176, R186.reuse, R28 ;  /* 0x000000bab01c723c */ /* 0x080fe8000000181c */
[CC--:B-1----:R-:W-:Y:S04]  /*75d0*/  LEA R170, P2, R0.reuse, R2.reuse, 0x2 ;  /* 0x0000000200aa7211 */ /* 0x0c2fe800078410ff */
[----:B------:R-:W-:Y:S04]  /*75e0*/  HMMA.16816.F32 R32, R164, R186, R32 ;  /* 0x000000baa420723c */ /* 0x000fe80000001820 */
[-C--:B------:R-:W-:Y:S01]  /*75f0*/  LEA.HI.X.SX32 R171, R0, R3.reuse, 0x2, P2 ;  /* 0x0000000300ab7211 */ /* 0x080fe200010f16ff */
[----:B------:R-:W-:Y:S02]  /*7600*/  IMAD.MOV.U32 R0, RZ, RZ, c[0x0][0x22c] ;  /* 0x00008b00ff007624 */ /* 0x000fe400078e00ff */
[CC--:B------:R-:W-:Y:S02]  /*7610*/  LEA R166, P0, R217.reuse, R2.reuse, 0x2 ;  /* 0x00000002d9a67211 */ /* 0x0c0fe400078010ff */
[----:B------:R-:W-:Y:S01]  /*7620*/  IMAD R0, R0, c[0x0][0x1c0], RZ ;  /* 0x0000700000007a24 */ /* 0x000fe200078e02ff */
[----:B------:R1:W-:Y:S02]  /*7630*/  RED.E.ADD.F32.FTZ.RN.STRONG.GPU [R170.64], R7 ;  /* 0x00000007aa00798e */ /* 0x0003e4000c10e784 */
[-C--:B------:R-:W-:Y:S01]  /*7640*/  LEA.HI.X.SX32 R167, R217, R3.reuse, 0x2, P0 ;  /* 0x00000003d9a77211 */ /* 0x080fe200000f16ff */
[----:B------:R-:W-:Y:S01]  /*7650*/  IMAD R0, R0, 0x30, RZ ;  /* 0x0000003000007824 */ /* 0x000fe200078e02ff */
[CC--:B------:R-:W-:Y:S02]  /*7660*/  LEA R164, P3, R216.reuse, R2.reuse, 0x2 ;  /* 0x00000002d8a47211 */ /* 0x0c0fe400078610ff */
[CC--:B--2---:R-:W-:Y:S01]  /*7670*/  LEA R6, P0, R213.reuse, R2.reuse, 0x2 ;  /* 0x00000002d5067211 */ /* 0x0c4fe200078010ff */
[----:B------:R2:W-:Y:S01]  /*7680*/  RED.E.ADD.F32.FTZ.RN.STRONG.GPU [R166.64], R8 ;  /* 0x00000008a600798e */ /* 0x0005e2000c10e784 */
[-C--:B------:R-:W-:Y:S02]  /*7690*/  LEA.HI.X.SX32 R165, R216, R3.reuse, 0x2, P3 ;  /* 0x00000003d8a57211 */ /* 0x080fe400018f16ff */
[CC--:B------:R-:W-:Y:S03]  /*76a0*/  LEA R4, P2, R0.reuse, R2.reuse, 0x2 ;  /* 0x0000000200047211 */ /* 0x0c0fe600078410ff */
[----:B------:R3:W-:Y:S01]  /*76b0*/  RED.E.ADD.F32.FTZ.RN.STRONG.GPU [R164.64], R9 ;  /* 0x00000009a400798e */ /* 0x0007e2000c10e784 */
[-C--:B------:R-:W-:Y:S01]  /*76c0*/  LEA.HI.X.SX32 R5, R0, R3.reuse, 0x2, P2 ;  /* 0x0000000300057211 */ /* 0x080fe200010f16ff */
[----:B------:R-:W-:Y:S04]  /*76d0*/  IMAD.MOV.U32 R0, RZ, RZ, c[0x0][0x22c] ;  /* 0x00008b00ff007624 */ /* 0x000fe800078e00ff */
[----:B------:R4:W-:Y:S01]  /*76e0*/  RED.E.ADD.F32.FTZ.RN.STRONG.GPU [R4.64], R10 ;  /* 0x0000000a0400798e */ /* 0x0009e2000c10e784 */
[----:B------:R-:W-:Y:S04]  /*76f0*/  IMAD R0, R0, c[0x0][0x1c0], RZ ;  /* 0x0000700000007a24 */ /* 0x000fe800078e02ff */
[----:B------:R-:W-:Y:S01]  /*7700*/  IMAD.SHL.U32 R0, R0, 0x10, RZ ;  /* 0x0000001000007824 */ /* 0x000fe200078e00ff */
[-C--:B-1----:R-:W-:Y:S04]  /*7710*/  LEA.HI.X.SX32 R7, R213, R3.reuse, 0x2, P0 ;  /* 0x00000003d5077211 */ /* 0x082fe800000f16ff */
[C---:B------:R-:W-:Y:S02]  /*7720*/  IADD3 R175, R0.reuse, 0x20, RZ ;  /* 0x0000002000af7810 */ /* 0x040fe40007ffe0ff */
[C---:B------:R-:W-:Y:S01]  /*7730*/  IADD3 R174, R0.reuse, 0x20, RZ ;  /* 0x0000002000ae7810 */ /* 0x040fe20007ffe0ff */
[----:B------:R1:W-:Y:S01]  /*7740*/  RED.E.ADD.F32.FTZ.RN.STRONG.GPU [R6.64], R11 ;  /* 0x0000000b0600798e */ /* 0x0003e2000c10e784 */
[----:B------:R-:W-:Y:S02]  /*7750*/  IADD3 R0, R0, 0x20, RZ ;  /* 0x0000002000007810 */ /* 0x000fe40007ffe0ff */
[CC--:B--2---:R-:W-:Y:S01]  /*7760*/  LEA R8, P3, R248.reuse, R2.reuse, 0x2 ;  /* 0x00000002f8087211 */ /* 0x0c4fe200078610ff */
[C---:B------:R-:W-:Y:S01]  /*7770*/  IMAD.IADD R174, R219.reuse, 0x1, R174 ;  /* 0x00000001dbae7824 */ /* 0x040fe200078e02ae */
[----:B------:R2:W-:Y:S01]  /*7780*/  RED.E.ADD.F32.FTZ.RN.STRONG.GPU [R2.64+0x80], R16 ;  /* 0x000080100200798e */ /* 0x0005e2000c10e784 */
[C---:B------:R-:W-:Y:S01]  /*7790*/  IMAD.IADD R0, R219.reuse, 0x1, R0 ;  /* 0x00000001db007824 */ /* 0x040fe200078e0200 */
[-C--:B---3--:R-:W-:Y:S03]  /*77a0*/  LEA.HI.X.SX32 R9, R248, R3.reuse, 0x2, P3 ;  /* 0x00000003f8097211 */ /* 0x088fe600018f16ff */
[----:B------:R3:W-:Y:S01]  /*77b0*/  RED.E.ADD.F32.FTZ.RN.STRONG.GPU [R168.64+0x80], R17 ;  /* 0x00008011a800798e */ /* 0x0007e2000c10e784 */
[----:B------:R-:W-:Y:S01]  /*77c0*/  IMAD.IADD R0, R219, 0x1, R0 ;  /* 0x00000001db007824 */ /* 0x000fe200078e0200 */
[CC--:B----4-:R-:W-:Y:S04]  /*77d0*/  LEA R4, P0, R175.reuse, R2.reuse, 0x2 ;  /* 0x00000002af047211 */ /* 0x0d0fe800078010ff */
[-C--:B------:R-:W-:Y:S02]  /*77e0*/  LEA.HI.X.SX32 R5, R175, R3.reuse, 0x2, P0 ;  /* 0x00000003af057211 */ /* 0x080fe400000f16ff */
[-C--:B------:R-:W-:Y:S03]  /*77f0*/  LEA R10, P0, R0, R2.reuse, 0x2 ;  /* 0x00000002000a7211 */ /* 0x080fe600078010ff */
[----:B------:R4:W-:Y:S01]  /*7800*/  RED.E.ADD.F32.FTZ.RN.STRONG.GPU [R4.64], R18 ;  /* 0x000000120400798e */ /* 0x0009e2000c10e784 */
[-C--:B-1----:R-:W-:Y:S02]  /*7810*/  LEA R6, P2, R174, R2.reuse, 0x2 ;  /* 0x00000002ae067211 */ /* 0x082fe400078410ff */
[-C--:B------:R-:W-:Y:S01]  /*7820*/  LEA.HI.X.SX32 R11, R0, R3.reuse, 0x2, P0 ;  /* 0x00000003000b7211 */ /* 0x080fe200000f16ff */
[----:B------:R-:W-:Y:S01]  /*7830*/  IMAD.MOV.U32 R0, RZ, RZ, c[0x0][0x22c] ;  /* 0x00008b00ff007624 */ /* 0x000fe200078e00ff */
[-C--:B------:R-:W-:Y:S02]  /*7840*/  LEA.HI.X.SX32 R7, R174, R3.reuse, 0x2, P2 ;  /* 0x00000003ae077211 */ /* 0x080fe400010f16ff */
[----:B--2---:R-:W-:Y:S01]  /*7850*/  IADD3 R16, R202, 0x60, RZ ;  /* 0x00000060ca107810 */ /* 0x004fe20007ffe0ff */
[----:B------:R-:W-:Y:S02]  /*7860*/  IMAD R0, R0, c[0x0][0x1c0], RZ ;  /* 0x0000700000007a24 */ /* 0x000fe400078e02ff */
[----:B------:R1:W-:Y:S01]  /*7870*/  RED.E.ADD.F32.FTZ.RN.STRONG.GPU [R6.64], R19 ;  /* 0x000000130600798e */ /* 0x0003e2000c10e784 */
[----:B---3--:R-:W-:Y:S01]  /*7880*/  IADD3 R17, R202, 0x60, RZ ;  /* 0x00000060ca117810 */ /* 0x008fe20007ffe0ff */
[----:B------:R-:W-:Y:S02]  /*7890*/  IMAD.SHL.U32 R0, R0, 0x10, RZ ;  /* 0x0000001000007824 */ /* 0x000fe400078e00ff */
[----:B------:R-:W-:Y:S01]  /*78a0*/  IMAD.IADD R16, R219, 0x1, R16 ;  /* 0x00000001db107824 */ /* 0x000fe200078e0210 */
[----:B------:R2:W-:Y:S02]  /*78b0*/  RED.E.ADD.F32.FTZ.RN.STRONG.GPU [R10.64], R12 ;  /* 0x0000000c0a00798e */ /* 0x0005e4000c10e784 */
[C---:B------:R-:W-:Y:S02]  /*78c0*/  IADD3 R173, R0.reuse, 0x40, RZ ;  /* 0x0000004000ad7810 */ /* 0x040fe40007ffe0ff */
[C---:B------:R-:W-:Y:S01]  /*78d0*/  IADD3 R172, R0.reuse, 0x40, RZ ;  /* 0x0000004000ac7810 */ /* 0x040fe20007ffe0ff */
[----:B------:R3:W-:Y:S01]  /*78e0*/  RED.E.ADD.F32.FTZ.RN.STRONG.GPU [R8.64], R13 ;  /* 0x0000000d0800798e */ /* 0x0007e2000c10e784 */
[----:B------:R-:W-:Y:S02]  /*78f0*/  IADD3 R0, R0, 0x40, RZ ;  /* 0x0000004000007810 */ /* 0x000fe40007ffe0ff */
[-C--:B----4-:R-:W-:Y:S01]  /*7900*/  LEA R4, P2, R247, R2.reuse, 0x2 ;  /* 0x00000002f7047211 */ /* 0x090fe200078410ff */
[C---:B------:R-:W-:Y:S02]  /*7910*/  IMAD.IADD R172, R219.reuse, 0x1, R172 ;  /* 0x00000001dbac7824 */ /* 0x040fe400078e02ac */
[----:B------:R-:W-:Y:S01]  /*7920*/  IMAD.IADD R0, R219, 0x1, R0 ;  /* 0x00000001db007824 */ /* 0x000fe200078e0200 */
[-C--:B------:R-:W-:Y:S03]  /*7930*/  LEA.HI.X.SX32 R5, R247, R3.reuse, 0x2, P2 ;  /* 0x00000003f7057211 */ /* 0x080fe600010f16ff */
[----:B------:R-:W-:Y:S02]  /*7940*/  IMAD.IADD R0, R219, 0x1, R0 ;  /* 0x00000001db007824 */ /* 0x000fe400078e0200 */
[----:B------:R4:W-:Y:S01]  /*7950*/  RED.E.ADD.F32.FTZ.RN.STRONG.GPU [R4.64], R14 ;  /* 0x0000000e0400798e */ /* 0x0009e2000c10e784 */
[CC--:B-1----:R-:W-:Y:S04]  /*7960*/  LEA R6, P0, R251.reuse, R2.reuse, 0x2 ;  /* 0x00000002fb067211 */ /* 0x0c2fe800078010ff */
[-C--:B------:R-:W-:Y:S02]  /*7970*/  LEA.HI.X.SX32 R7, R251, R3.reuse, 0x2, P0 ;  /* 0x00000003fb077211 */ /* 0x080fe400000f16ff */
[CC--:B--2---:R-:W-:Y:S03]  /*7980*/  LEA R12, P2, R172.reuse, R2.reuse, 0x2 ;  /* 0x00000002ac0c7211 */ /* 0x0c4fe600078410ff */
[----:B------:R1:W-:Y:S01]  /*7990*/  RED.E.ADD.F32.FTZ.RN.STRONG.GPU [R6.64], R15 ;  /* 0x0000000f0600798e */ /* 0x0003e2000c10e784 */
[-C--:B---3--:R-:W-:Y:S02]  /*79a0*/  LEA.HI.X.SX32 R13, R172, R3.reuse, 0x2, P2 ;  /* 0x00000003ac0d7211 */ /* 0x088fe400010f16ff */
[CC--:B------:R-:W-:Y:S02]  /*79b0*/  LEA R8, P3, R246.reuse, R2.reuse, 0x2 ;  /* 0x00000002f6087211 */ /* 0x0c0fe400078610ff */
[----:B------:R-:W-:Y:S02]  /*79c0*/  RED.E.ADD.F32.FTZ.RN.STRONG.GPU [R2.64+0x100], R20 ;  /* 0x000100140200798e */ /* 0x000fe4000c10e784 */
[-C--:B------:R-:W-:Y:S03]  /*79d0*/  LEA.HI.X.SX32 R9, R246, R3.reuse, 0x2, P3 ;  /* 0x00000003f6097211 */ /* 0x080fe600018f16ff */
[----:B------:R-:W-:Y:S01]  /*79e0*/  RED.E.ADD.F32.FTZ.RN.STRONG.GPU [R168.64+0x100], R21 ;  /* 0x00010015a800798e */ /* 0x000fe2000c10e784 */
[-C--:B----4-:R-:W-:Y:S02]  /*79f0*/  LEA R4, P0, R173, R2.reuse, 0x2 ;  /* 0x00000002ad047211 */ /* 0x090fe400078010ff */
[-C--:B------:R-:W-:Y:S02]  /*7a00*/  LEA R14, P6, R17, R2.reuse, 0x2 ;  /* 0x00000002110e7211 */ /* 0x080fe400078c10ff */
[-C--:B------:R-:W-:Y:S02]  /*7a10*/  LEA.HI.X.SX32 R5, R173, R3.reuse, 0x2, P0 ;  /* 0x00000003ad057211 */ /* 0x080fe400000f16ff */
[CC--:B------:R-:W-:Y:S03]  /*7a20*/  LEA R10, P0, R0.reuse, R2.reuse, 0x2 ;  /* 0x00000002000a7211 */ /* 0x0c0fe600078010ff */
[----:B------:R2:W-:Y:S01]  /*7a30*/  RED.E.ADD.F32.FTZ.RN.STRONG.GPU [R4.64], R22 ;  /* 0x000000160400798e */ /* 0x0005e2000c10e784 */
[-C--:B------:R-:W-:Y:S02]  /*7a40*/  LEA.HI.X.SX32 R11, R0, R3.reuse, 0x2, P0 ;  /* 0x00000003000b7211 */ /* 0x080fe400000f16ff */
[----:B------:R-:W-:Y:S02]  /*7a50*/  IADD3 R0, R202, 0x60, RZ ;  /* 0x00000060ca007810 */ /* 0x000fe40007ffe0ff */
[----:B------:R3:W-:Y:S01]  /*7a60*/  RED.E.ADD.F32.FTZ.RN.STRONG.GPU [R12.64], R23 ;  /* 0x000000170c00798e */ /* 0x0007e2000c10e784 */
[-C--:B-1----:R-:W-:Y:S02]  /*7a70*/  LEA R6, P2, R245, R2.reuse, 0x2 ;  /* 0x00000002f5067211 */ /* 0x082fe400078410ff */
[----:B------:R-:W-:Y:S01]  /*7a80*/  IMAD.IADD R0, R219, 0x1, R0 ;  /* 0x00000001db007824 */ /* 0x000fe200078e0200 */
[-C--:B------:R-:W-:Y:S01]  /*7a90*/  LEA.HI.X.SX32 R15, R17, R3.reuse, 0x2, P6 ;  /* 0x00000003110f7211 */ /* 0x080fe200030f16ff */
[----:B------:R1:W-:Y:S01]  /*7aa0*/  RED.E.ADD.F32.FTZ.RN.STRONG.GPU [R10.64], R24 ;  /* 0x000000180a00798e */ /* 0x0003e2000c10e784 */
[-C--:B------:R-:W-:Y:S01]  /*7ab0*/  LEA.HI.X.SX32 R7, R245, R3.reuse, 0x2, P2 ;  /* 0x00000003f5077211 */ /* 0x080fe200010f16ff */
[----:B------:R-:W-:Y:S03]  /*7ac0*/  IMAD.IADD R0, R219, 0x1, R0 ;  /* 0x00000001db007824 */ /* 0x000fe600078e0200 */
[----:B------:R4:W-:Y:S05]  /*7ad0*/  RED.E.ADD.F32.FTZ.RN.STRONG.GPU [R8.64], R25 ;  /* 0x000000190800798e */ /* 0x0009ea000c10e784 */
[----:B------:R4:W-:Y:S05]  /*7ae0*/  RED.E.ADD.F32.FTZ.RN.STRONG.GPU [R6.64], R26 ;  /* 0x0000001a0600798e */ /* 0x0009ea000c10e784 */
[----:B------:R-:W-:Y:S01]  /*7af0*/  LDSM.16.MT88.4 R20, [R191+0x2000] ;  /* 0x00200000bf14783b */ /* 0x000fe20000004200 */
[CC--:B--2---:R-:W-:Y:S04]  /*7b00*/  LEA R4, P0, R250.reuse, R2.reuse, 0x2 ;  /* 0x00000002fa047211 */ /* 0x0c4fe800078010ff */
[-C--:B------:R-:W-:Y:S02]  /*7b10*/  LEA.HI.X.SX32 R5, R250, R3.reuse, 0x2, P0 ;  /* 0x00000003fa057211 */ /* 0x080fe400000f16ff */
[CC--:B---3--:R-:W-:Y:S03]  /*7b20*/  LEA R12, P5, R16.reuse, R2.reuse, 0x2 ;  /* 0x00000002100c7211 */ /* 0x0c8fe600078a10ff */
[----:B------:R2:W-:Y:S01]  /*7b30*/  RED.E.ADD.F32.FTZ.RN.STRONG.GPU [R4.64], R27 ;  /* 0x0000001b0400798e */ /* 0x0005e2000c10e784 */
[-C--:B------:R-:W-:Y:S02]  /*7b40*/  LEA.HI.X.SX32 R13, R16, R3.reuse, 0x2, P5 ;  /* 0x00000003100d7211 */ /* 0x080fe400028f16ff */
[-C--:B-1----:R-:W-:Y:S02]  /*7b50*/  LEA R10, P4, R0, R2.reuse, 0x2 ;  /* 0x00000002000a7211 */ /* 0x082fe400078810ff */
[----:B------:R-:W-:Y:S01]  /*7b60*/  RED.E.ADD.F32.FTZ.RN.STRONG.GPU [R2.64+0x180], R32 ;  /* 0x000180200200798e */ /* 0x000fe2000c10e784 */
[-C--:B----4-:R-:W-:Y:S02]  /*7b70*/  LEA R8, P3, R244, R2.reuse, 0x2 ;  /* 0x00000002f4087211 */ /* 0x090fe400078610ff */
[-C--:B------:R-:W-:Y:S01]  /*7b80*/  LEA.HI.X.SX32 R11, R0, R3.reuse, 0x2, P4 ;  /* 0x00000003000b7211 */ /* 0x080fe200020f16ff */
[----:B------:R-:W-:Y:S01]  /*7b90*/  IMAD.IADD R0, R197, 0x1, R191 ;  /* 0x00000001c5007824 */ /* 0x000fe200078e02bf */
[----:B------:R-:W-:Y:S01]  /*7ba0*/  RED.E.ADD.F32.FTZ.RN.STRONG.GPU [R168.64+0x180], R33 ;  /* 0x00018021a800798e */ /* 0x000fe2000c10e784 */
[-C--:B------:R-:W-:Y:S02]  /*7bb0*/  LEA.HI.X.SX32 R9, R244, R3.reuse, 0x2, P3 ;  /* 0x00000003f4097211 */ /* 0x080fe400018f16ff */
[CC--:B------:R-:W-:Y:S02]  /*7bc0*/  LEA R6, P2, R243.reuse, R2.reuse, 0x2 ;  /* 0x00000002f3067211 */ /* 0x0c0fe400078410ff */
[----:B------:R-:W-:Y:S02]  /*7bd0*/  RED.E.ADD.F32.FTZ.RN.STRONG.GPU [R14.64], R34 ;  /* 0x000000220e00798e */ /* 0x000fe4000c10e784 */
[-C--:B------:R-:W-:Y:S02]  /*7be0*/  LEA.HI.X.SX32 R7, R243, R3.reuse, 0x2, P2 ;  /* 0x00000003f3077211 */ /* 0x080fe400010f16ff */
[----:B------:R-:W-:Y:S01]  /*7bf0*/  PLOP3.LUT P2, PT, PT, PT, UP0, 0x80, 0x0 ;  /* 0x000000000000781c */ /* 0x000fe20003f4f008 */
[----:B------:R-:W-:Y:S01]  /*7c00*/  RED.E.ADD.F32.FTZ.RN.STRONG.GPU [R12.64], R35 ;  /* 0x000000230c00798e */ /* 0x000fe2000c10e784 */
[----:B------:R-:W-:Y:S04]  /*7c10*/  @UP3 UIADD3 UR18, UP0, UR18, -0x100, URZ ;  /* 0xffffff0012123890 */ /* 0x000fe8000ff1e03f */
[----:B------:R-:W-:Y:S01]  /*7c20*/  RED.E.ADD.F32.FTZ.RN.STRONG.GPU [R10.64], R28 ;  /* 0x0000001c0a00798e */ /* 0x000fe2000c10e784 */
[----:B------:R-:W-:Y:S01]  /*7c30*/  @UP3 UIADD3.X UR17, UR17, -0x1, URZ, UP0, !UPT ;  /* 0xffffffff11113890 */ /* 0x000fe200087fe43f */
[C---:B--2---:R-:W-:Y:S03]  /*7c40*/  LEA R4, P0, R249.reuse, R2, 0x2 ;  /* 0x00000002f9047211 */ /* 0x044fe600078010ff */
[----:B------:R-:W-:Y:S01]  /*7c50*/  RED.E.ADD.F32.FTZ.RN.STRONG.GPU [R8.64], R29 ;  /* 0x0000001d0800798e */ /* 0x000fe2000c10e784 */
[----:B------:R-:W-:Y:S02]  /*7c60*/  LEA.HI.X.SX32 R5, R249, R3, 0x2, P0 ;  /* 0x00000003f9057211 */ /* 0x000fe400000f16ff */
[----:B------:R-:W-:Y:S02]  /*7c70*/  PLOP3.LUT P0, PT, PT, PT, UP2, 0x80, 0x0 ;  /* 0x000000000000781c */ /* 0x000fe40003f0f028 */
[----:B------:R-:W-:Y:S05]  /*7c80*/  RED.E.ADD.F32.FTZ.RN.STRONG.GPU [R6.64], R30 ;  /* 0x0000001e0600798e */ /* 0x000fea000c10e784 */
        /* <DEDUP_REMOVED lines=10> */
[-C--:B-1----:R-:W-:Y:S04]  /*7d30*/  HMMA.16816.F32 R100, R4, R8.reuse, R100 ;  /* 0x000000080464723c */ /* 0x082fe80000001864 */
[----:B------:R-:W-:Y:S04]  /*7d40*/  LDSM.16.MT88.4 R172, [R0+0x2800] ;  /* 0x0028000000ac783b */ /* 0x000fe80000004200 */
        /* <DEDUP_REMOVED lines=300> */
.L_x_571:
        /* <DEDUP_REMOVED lines=19> */
.L_x_572:
[----:B-1----:R-:W2:Y:S01]  /*9140*/  LDL.64 R2, [R1+0x18] ;  /* 0x0000180001027983 */ /* 0x002ea20000100a00 */
[----:B-----5:R-:W-:Y:S01]  /*9150*/  IMAD.SHL.U32 R4, R201, 0x2, RZ ;  /* 0x00000002c9047824 */ /* 0x020fe200078e00ff */
[----:B------:R-:W-:Y:S01]  /*9160*/  USHF.L.U32 UR7, UR21, 0x7, URZ ;  /* 0x0000000715077899 */ /* 0x000fe2000800063f */
[----:B------:R-:W-:Y:S01]  /*9170*/  BSSY B0, `(.L_x_573) ;  /* 0x0000036000007945 */ /* 0x000fe20003800000 */
[----:B------:R-:W-:Y:S01]  /*9180*/  BAR.SYNC.DEFER_BLOCKING 0x0 ;  /* 0x0000000000007b1d */ /* 0x000fe20000010000 */
[----:B------:R-:W-:Y:S02]  /*9190*/  UIMAD UR6, UR21, -0x80, UR6 ;  /* 0xffffff80150678a4 */ /* 0x000fe4000f8e0206 */
[----:B------:R-:W-:Y:S01]  /*91a0*/  USHF.R.S32.HI UR10, URZ, 0x1f, UR7 ;  /* 0x0000001f3f0a7899 */ /* 0x000fe20008011407 */
[----:B------:R-:W-:Y:S01]  /*91b0*/  IMAD.U32 R11, RZ, RZ, UR7 ;  /* 0x00000007ff0b7e24 */ /* 0x000fe2000f8e00ff */
[----:B------:R-:W-:Y:S01]  /*91c0*/  USHF.R.S32.HI UR13, URZ, 0x1f, UR40 ;  /* 0x0000001f3f0d7899 */ /* 0x000fe20008011428 */
[----:B------:R-:W1:Y:S01]  /*91d0*/  S2R R6, SR_TID.X ;  /* 0x0000000000067919 */ /* 0x000e620000002100 */
[----:B------:R-:W-:-:S02]  /*91e0*/  ULDC.64 UR8, c[0x0][0x3a0] ;  /* 0x0000e80000087ab9 */ /* 0x000fc40000000a00 */
[----:B------:R-:W-:-:S04]  /*91f0*/  UIMAD UR8, UR10, UR8, URZ ;  /* 0x000000080a0872a4 */ /* 0x000fc8000f8e023f */
[----:B------:R-:W-:-:S06]  /*9200*/  UIMAD UR8, UR7, UR9, UR8 ;  /* 0x00000009070872a4 */ /* 0x000fcc000f8e0208 */
[----:B------:R-:W-:Y:S01]  /*9210*/  IMAD.U32 R5, RZ, RZ, UR8 ;  /* 0x00000008ff057e24 */ /* 0x000fe2000f8e00ff */
[----:B------:R-:W-:Y:S02]  /*9220*/  ULDC.64 UR8, c[0x0][0x3b8] ;  /* 0x0000ee0000087ab9 */ /* 0x000fe40000000a00 */
[----:B------:R-:W-:Y:S01]  /*9230*/  UIMAD UR8, UR13, UR8, URZ ;  /* 0x000000080d0872a4 */ /* 0x000fe2000f8e023f */
[----:B------:R3:W4:Y:S03]  /*9240*/  LDS.128 R24, [R4+0xd000] ;  /* 0x00d0000004187984 */ /* 0x0007260000000c00 */
[----:B------:R-:W-:Y:S01]  /*9250*/  UIMAD UR8, UR40, UR9, UR8 ;  /* 0x00000009280872a4 */ /* 0x000fe2000f8e0208 */
[----:B------:R3:W2:Y:S01]  /*9260*/  LDS.128 R32, [R4+0xe000] ;  /* 0x00e0000004207984 */ /* 0x0006a20000000c00 */
[----:B-1----:R-:W-:-:S03]  /*9270*/  SHF.R.S32.HI R0, RZ, 0x1f, R6 ;  /* 0x0000001fff007819 */ /* 0x002fc60000011406 */
[----:B------:R3:W1:Y:S01]  /*9280*/  LDS.128 R40, [R4+0xf000] ;  /* 0x00f0000004287984 */ /* 0x0006620000000c00 */
[----:B------:R-:W-:-:S03]  /*9290*/  LEA.HI R0, R0, R6, RZ, 0x3 ;  /* 0x0000000600007211 */ /* 0x000fc600078f18ff */
[----:B------:R3:W1:Y:S01]  /*92a0*/  LDS.128 R20, [R4+0x11000] ;  /* 0x0110000004147984 */ /* 0x0006620000000c00 */
[----:B------:R-:W-:-:S03]  /*92b0*/  SHF.R.S32.HI R0, RZ, 0x3, R0 ;  /* 0x00000003ff007819 */ /* 0x000fc60000011400 */
[----:B------:R3:W1:Y:S01]  /*92c0*/  LDS.128 R28, [R4+0x12000] ;  /* 0x01200000041c7984 */ /* 0x0006620000000c00 */
[----:B------:R-:W-:-:S03]  /*92d0*/  ISETP.GE.AND P4, PT, R0, UR6, PT ;  /* 0x0000000600007c0c */ /* 0x000fc6000bf86270 */
        /* <DEDUP_REMOVED lines=10> */
[--C-:B--2---:R-:W-:Y:S01]  /*9380*/  SHF.R.S32.HI R9, RZ, 0x1f, R2.reuse ;  /* 0x0000001fff097819 */ /* 0x104fe20000011402 */
[----:B------:R-:W-:-:S04]  /*9390*/  IMAD.MOV.U32 R8, RZ, RZ, R2 ;  /* 0x000000ffff087224 */ /* 0x000fc800078e0002 */
[----:B------:R-:W-:-:S05]  /*93a0*/  IMAD.WIDE.U32 R2, R11, c[0x0][0x3a0], R8 ;  /* 0x0000e8000b027a25 */ /* 0x000fca00078e0008 */
[----:B------:R-:W-:-:S04]  /*93b0*/  IADD3 R2, P0, R2, UR14, RZ ;  /* 0x0000000e02027c10 */ /* 0x000fc8000ff1e0ff */
[----:B------:R-:W-:Y:S01]  /*93c0*/  IADD3.X R3, R3, UR15, R5, P0, !PT ;  /* 0x0000000f03037c10 */ /* 0x000fe200087fe405 */
[----:B------:R-:W-:-:S04]  /*93d0*/  IMAD.U32 R5, RZ, RZ, UR40 ;  /* 0x00000028ff057e24 */ /* 0x000fc8000f8e00ff */
[----:B------:R-:W-:-:S05]  /*93e0*/  IMAD.WIDE.U32 R2, R5, c[0x0][0x3b8], R2 ;  /* 0x0000ee0005027a25 */ /* 0x000fca00078e0002 */
[----:B------:R-:W-:Y:S01]  /*93f0*/  IADD3 R10, R3, UR8, RZ ;  /* 0x00000008030a7c10 */ /* 0x000fe2000fffe0ff */
[----:B------:R-:W-:Y:S05]  /*9400*/  @P4 BRA `(.L_x_574) ;  /* 0x000000c000004947 */ /* 0x000fea0003800000 */
[----:B-1-34-:R-:W1:Y:S01]  /*9410*/  LDS.128 R16, [R4+0xc000] ;  /* 0x00c0000004107984 */ /* 0x01ae620000000c00 */
[----:B------:R-:W-:Y:S01]  /*9420*/  MOV R5, R10 ;  /* 0x0000000a00057202 */ /* 0x000fe20000000f00 */
[----:B------:R-:W-:Y:S02]  /*9430*/  IMAD R6, R76, c[0x0][0x3a0], RZ ;  /* 0x0000e8004c067a24 */ /* 0x000fe400078e02ff */
[----:B------:R2:W3:Y:S02]  /*9440*/  LDS.128 R12, [R4+0x10000] ;  /* 0x01000000040c7984 */ /* 0x0004e40000000c00 */
[----:B------:R-:W-:Y:S01]  /*9450*/  IMAD R6, R0, c[0x0][0x3a4], R6 ;  /* 0x0000e90000067a24 */ /* 0x000fe200078e0206 */
[----:B--2---:R-:W-:-:S05]  /*9460*/  MOV R4, R2 ;  /* 0x0000000200047202 */ /* 0x004fca0000000f00 */
[----:B------:R-:W-:-:S05]  /*9470*/  IMAD.WIDE.U32 R4, R0, c[0x0][0x3a0], R4 ;  /* 0x0000e80000047a25 */ /* 0x000fca00078e0004 */
[----:B------:R-:W-:Y:S02]  /*9480*/  IADD3 R5, R6, R5, RZ ;  /* 0x0000000506057210 */ /* 0x000fe40007ffe0ff */
[----:B------:R-:W-:-:S04]  /*9490*/  LEA R6, P0, R4, c[0x0][0x340], 0x1 ;  /* 0x0000d00004067a11 */ /* 0x000fc800078008ff */
[----:B------:R-:W-:-:S05]  /*94a0*/  LEA.HI.X R7, R4, c[0x0][0x344], R5, 0x1, P0 ;  /* 0x0000d10004077a11 */ /* 0x000fca00000f0c05 */
[----:B-1----:R1:W-:Y:S04]  /*94b0*/  STG.E.128 [R6.64], R16 ;  /* 0x0000001006007986 */ /* 0x0023e8000c101d04 */
[----:B---3--:R1:W-:Y:S02]  /*94c0*/  STG.E.128 [R6.64+0x80], R12 ;  /* 0x0000800c06007986 */ /* 0x0083e4000c101d04 */
.L_x_574:
[----:B-1-34-:R-:W-:Y:S05]  /*94d0*/  BSYNC B0 ;  /* 0x0000000000007941 */ /* 0x01afea0003800000 */
.L_x_573:
[----:B------:R-:W-:Y:S01]  /*94e0*/  IADD3 R4, R0, 0x20, RZ ;  /* 0x0000002000047810 */ /* 0x000fe20007ffe0ff */
[----:B------:R-:W-:Y:S03]  /*94f0*/  BSSY B0, `(.L_x_575) ;  /* 0x000000f000007945 */ /* 0x000fe60003800000 */
[----:B------:R-:W-:-:S13]  /*9500*/  ISETP.GE.AND P3, PT, R4, UR6, PT ;  /* 0x0000000604007c0c */ /* 0x000fda000bf66270 */
[----:B------:R-:W-:Y:S05]  /*9510*/  @P3 BRA `(.L_x_576) ;  /* 0x000000c000003947 */ /* 0x000fea0003800000 */
[----:B------:R-:W-:Y:S02]  /*9520*/  IADD3 R6, P0, R0, 0x20, RZ ;  /* 0x0000002000067810 */ /* 0x000fe40007f1e0ff */
        /* <DEDUP_REMOVED lines=9> */
[----:B------:R1:W-:Y:S04]  /*95c0*/  STG.E.128 [R6.64], R24 ;  /* 0x0000001806007986 */ /* 0x0003e8000c101d04 */
[----:B------:R1:W-:Y:S02]  /*95d0*/  STG.E.128 [R6.64+0x80], R20 ;  /* 0x0000801406007986 */ /* 0x0003e4000c101d04 */
.L_x_576:
[----:B------:R-:W-:Y:S05]  /*95e0*/  BSYNC B0 ;  /* 0x0000000000007941 */ /* 0x000fea0003800000 */
.L_x_575:
        /* <DEDUP_REMOVED lines=16> */
.L_x_578:
[----:B------:R-:W-:Y:S05]  /*96f0*/  BSYNC B0 ;  /* 0x0000000000007941 */ /* 0x000fea0003800000 */
.L_x_577:
        /* <DEDUP_REMOVED lines=16> */
.L_x_580:
[----:B------:R-:W-:Y:S05]  /*9800*/  BSYNC B0 ;  /* 0x0000000000007941 */ /* 0x000fea0003800000 */
.L_x_579:
[----:B------:R-:W-:Y:S01]  /*9810*/  ULDC.64 UR8, c[0x0][0x3a8] ;  /* 0x0000ea0000087ab9 */ /* 0x000fe20000000a00 */
[----:B-1----:R-:W-:Y:S01]  /*9820*/  IMAD.WIDE.U32 R2, R11, c[0x0][0x3a8], R8 ;  /* 0x0000ea000b027a25 */ /* 0x002fe200078e0008 */
[----:B------:R-:W-:Y:S01]  /*9830*/  UIMAD UR6, UR10, UR8, URZ ;  /* 0x000000080a0672a4 */ /* 0x000fe2000f8e023f */
[----:B------:R-:W-:Y:S01]  /*9840*/  BSSY B0, `(.L_x_581) ;  /* 0x0000017000007945 */ /* 0x000fe20003800000 */
[----:B------:R-:W-:Y:S02]  /*9850*/  USHF.R.S32.HI UR13, URZ, 0x1f, UR40 ;  /* 0x0000001f3f0d7899 */ /* 0x000fe40008011428 */
        /* <DEDUP_REMOVED lines=21> */
.L_x_582:
[----:B------:R-:W-:Y:S05]  /*99b0*/  BSYNC B0 ;  /* 0x0000000000007941 */ /* 0x000fea0003800000 */
.L_x_581:
        /* <DEDUP_REMOVED lines=14> */
.L_x_584:
[----:B------:R-:W-:Y:S05]  /*9aa0*/  BSYNC B0 ;  /* 0x0000000000007941 */ /* 0x000fea0003800000 */
.L_x_583:
        /* <DEDUP_REMOVED lines=14> */
.L_x_586:
[----:B------:R-:W-:Y:S05]  /*9b90*/  BSYNC B0 ;  /* 0x0000000000007941 */ /* 0x000fea0003800000 */
.L_x_585:
        /* <DEDUP_REMOVED lines=12> */
.L_x_565:
[----:B------:R-:W-:Y:S05]  /*9c60*/  BSYNC B1 ;  /* 0x0000000000017941 */ /* 0x000fea0003800000 */
.L_x_543:
        /* <DEDUP_REMOVED lines=11> */
.L_x_587:
[----:B------:R-:W-:Y:S05]  /*9d20*/  EXIT ;  /* 0x000000000000794d */ /* 0x000fea0003800000 */
.L_x_589:
        /* <DEDUP_REMOVED lines=13> */
.L_x_2058:


//--------------------- .text._ZN5flash44flash_bwd_dq_dk_dv_loop_seqk_parallel_kernelI23Flash_bwd_kernel_traitsILi128ELi64ELi128ELi8ELi2ELi4ELi2ELb0ELb0EN7cutlass6half_tE19Flash_kernel_traitsILi128ELi64ELi128ELi8ES3_EELb0ELb0ELb1ELb1ELb0ELb0ELb0EEEvNS_16Flash_bwd_paramsE --------------------------
	.section	.text._ZN5flash44flash_bwd_dq_dk_dv_loop_seqk_parallel_kernelI23Flash_bwd_kernel_traitsILi128ELi64ELi128ELi8ELi2ELi4ELi2ELb0ELb0EN7cutlass6half_tE19Flash_kernel_traitsILi128ELi64ELi128ELi8ES3_EELb0ELb0ELb1ELb1ELb0ELb0ELb0EEEvNS_16Flash_bwd_paramsE,"ax",@progbits
	.sectioninfo	@"SHI_REGISTERS=255"
	.align	128
        .global         _ZN5flash44flash_bwd_dq_dk_dv_loop_seqk_parallel_kernelI23Flash_bwd_kernel_traitsILi128ELi64ELi128ELi8ELi2ELi4ELi2ELb0ELb0EN7cutlass6half_tE19Flash_kernel_traitsILi128ELi64ELi128ELi8ES3_EELb0ELb0ELb1ELb1ELb0ELb0ELb0EEEvNS_16Flash_bwd_paramsE
        .type           _ZN5flash44flash_bwd_dq_dk_dv_loop_seqk_parallel_kernelI23Flash_bwd_kernel_traitsILi128ELi64ELi128ELi8ELi2ELi4ELi2ELb0ELb0EN7cutlass6half_tE19Flash_kernel_traitsILi128ELi64ELi128ELi8ES3_EELb0ELb0ELb1ELb1ELb0ELb0ELb0EEEvNS_16Flash_bwd_paramsE,@function
        .size           _ZN5flash44flash_bwd_dq_dk_dv_loop_seqk_parallel_kernelI23Flash_bwd_kernel_traitsILi128ELi64ELi128ELi8ELi2ELi4ELi2ELb0ELb0EN7cutlass6half_tE19Flash_kernel_traitsILi128ELi64ELi128ELi8ES3_EELb0ELb0ELb1ELb1ELb0ELb0ELb0EEEvNS_16Flash_bwd_paramsE,(.L_x_2059 - _ZN5flash44flash_bwd_dq_dk_dv_loop_seqk_parallel_kernelI23Flash_bwd_kernel_traitsILi128ELi64ELi128ELi8ELi2ELi4ELi2ELb0ELb0EN7cutlass6half_tE19Flash_kernel_traitsILi128ELi64ELi128ELi8ES3_EELb0ELb0ELb1ELb1ELb0ELb0ELb0EEEvNS_16Flash_bwd_paramsE)
        .other          _ZN5flash44flash_bwd_dq_dk_dv_loop_seqk_parallel_kernelI23Flash_bwd_kernel_traitsILi128ELi64ELi128ELi8ELi2ELi4ELi2ELb0ELb0EN7cutlass6half_tE19Flash_kernel_traitsILi128ELi64ELi128ELi8ES3_EELb0ELb0ELb1ELb1ELb0ELb0ELb0EEEvNS_16Flash_bwd_paramsE,@"STO_CUDA_ENTRY STV_DEFAULT"
_ZN5flash44flash_bwd_dq_dk_dv_loop_seqk_parallel_kernelI23Flash_bwd_kernel_traitsILi128ELi64ELi128ELi8ELi2ELi4ELi2ELb0ELb0EN7cutlass6half_tE19Flash_kernel_traitsILi128ELi64ELi128ELi8ES3_EELb0ELb0ELb1ELb1ELb0ELb0ELb0EEEvNS_16Flash_bwd_paramsE:
.text._ZN5flash44flash_bwd_dq_dk_dv_loop_seqk_parallel_kernelI23Flash_bwd_kernel_traitsILi128ELi64ELi128ELi8ELi2ELi4ELi2ELb0ELb0EN7cutlass6half_tE19Flash_kernel_traitsILi128ELi64ELi128ELi8ES3_EELb0ELb0ELb1ELb1ELb0ELb0ELb0EEEvNS_16Flash_bwd_paramsE:
        /* <DEDUP_REMOVED lines=27> */
[----:B--2---:R-:W-:Y:S01]  /*01b0*/  UIMAD.WIDE.U32 UR46, UR34, UR14, URZ ;  /* 0x0000000e222e72a5 */ /* 0x004fe2000f8e003f */
[----:B------:R-:W-:Y:S01]  /*01c0*/  IMAD.SHL.U32 R252, R13, 0x2, RZ ;  /* 0x000000020dfc7824 */ /* 0x000fe200078e00ff */
        /* <DEDUP_REMOVED lines=41> */
[----:B------:R-:W-:Y:S01]  /*0460*/  ULDC UR42, c[0x0][0x2e8] ;  /* 0x0000ba00002a7ab9 */ /* 0x000fe20000000800 */
[----:B------:R-:W-:Y:S01]  /*0470*/  IMAD.IADD R0, R13, 0x1, -R4 ;  /* 0x000000010d007824 */ /* 0x000fe200078e0a04 */
[----:B------:R-:W-:Y:S01]  /*0480*/  LOP3.LUT R4, R6, 0xfffffff0, RZ, 0xc0, !PT ;  /* 0xfffffff006047812 */ /* 0x000fe200078ec0ff */
[----:B------:R-:W-:Y:S01]  /*0490*/  IMAD.SHL.U32 R3, R3, 0x40, RZ ;  /* 0x0000004003037824 */ /* 0x000fe200078e00ff */
[----:B------:R-:W-:Y:S01]  /*04a0*/  SHF.R.S32.HI R5, RZ, 0x1f, R2 ;  /* 0x0000001fff057819 */ /* 0x000fe20000011402 */
[C---:B------:R-:W-:Y:S01]  /*04b0*/  IMAD.SHL.U32 R234, R0.reuse, 0x8, RZ ;  /* 0x0000000800ea7824 */ /* 0x040fe200078e00ff */
[C---:B------:R-:W-:Y:S01]  /*04c0*/  LOP3.LUT P4, RZ, R0.reuse, 0x2, RZ, 0xc0, !PT ;  /* 0x0000000200ff7812 */ /* 0x040fe2000788c0ff */
[----:B------:R-:W-:Y:S01]  /*04d0*/  ULOP3.LUT UR58, UR36, UR58, URZ, 0x3c, !UPT ;  /* 0x0000003a243a7292 */ /* 0x000fe2000f8e3c3f */
[----:B------:R-:W-:Y:S01]  /*04e0*/  LEA.HI R16, R5, R2, RZ, 0x2 ;  /* 0x0000000205107211 */ /* 0x000fe200078f10ff */
[----:B------:R-:W-:Y:S01]  /*04f0*/  IMAD.IADD R2, R13, 0x1, -R4 ;  /* 0x000000010d027824 */ /* 0x000fe200078e0a04 */
[----:B------:R-:W-:Y:S01]  /*0500*/  LOP3.LUT R3, R3, 0x1c0, RZ, 0xc0, !PT ;  /* 0x000001c003037812 */ /* 0x000fe200078ec0ff */
[----:B------:R-:W-:Y:S01]  /*0510*/  USHF.R.S32.HI UR59, URZ, 0x1f, UR36 ;  /* 0x0000001f3f3b7899 */ /* 0x000fe20008011424 */
[C---:B------:R-:W-:Y:S01]  /*0520*/  LOP3.LUT P3, RZ, R0.reuse, 0x4, RZ, 0xc0, !PT ;  /* 0x0000000400ff7812 */ /* 0x040fe2000786c0ff */
[----:B------:R-:W-:Y:S01]  /*0530*/  IMAD.SHL.U32 R0, R0, 0x40, RZ ;  /* 0x0000004000007824 */ /* 0x000fe200078e00ff */
[----:B------:R-:W-:Y:S01]  /*0540*/  SHF.R.S32.HI R5, RZ, 0x1f, R2 ;  /* 0x0000001fff057819 */ /* 0x000fe20000011402 */
[----:B------:R-:W-:Y:S01]  /*0550*/  UISETP.NE.AND UP6, UPT, UR8, URZ, UPT ;  /* 0x0000003f0800728c */ /* 0x000fe2000bfc5270 */
[----:B------:R-:W-:Y:S01]  /*0560*/  LOP3.LUT R4, R3, 0x38, R234, 0xf8, !PT ;  /* 0x0000003803047812 */ /* 0x000fe200078ef8ea */
[----:B------:R-:W-:Y:S01]  /*0570*/  USHF.R.S32.HI UR61, URZ, 0x1f, UR34 ;  /* 0x0000001f3f3d7899 */ /* 0x000fe20008011422 */
[----:B------:R-:W-:Y:S01]  /*0580*/  SHF.R.U32.HI R3, RZ, 0x3, R3 ;  /* 0x00000003ff037819 */ /* 0x000fe20000011603 */
[----:B------:R-:W-:Y:S01]  /*0590*/  USHF.R.S32.HI UR60, URZ, 0x1f, UR36 ;  /* 0x0000001f3f3c7899 */ /* 0x000fe20008011424 */
[----:B------:R-:W-:Y:S01]  /*05a0*/  LEA.HI R10, R5, R2, RZ, 0x3 ;  /* 0x00000002050a7211 */ /* 0x000fe200078f18ff */
[----:B------:R-:W-:Y:S01]  /*05b0*/  IMAD.SHL.U32 R5, R9, 0x200, RZ ;  /* 0x0000020009057824 */ /* 0x000fe200078e00ff */
[----:B------:R-:W-:Y:S01]  /*05c0*/  LOP3.LUT R247, R4, R3, RZ, 0x3c, !PT ;  /* 0x0000000304f77212 */ /* 0x000fe200078e3cff */
[----:B------:R-:W-:Y:S01]  /*05d0*/  UIMAD.WIDE.U32 UR44, UR38, UR46, URZ ;  /* 0x0000002e262c72a5 */ /* 0x000fe2000f8e003f */
[----:B------:R-:W-:Y:S01]  /*05e0*/  LOP3.LUT R3, R10, 0xfffffff8, RZ, 0xc0, !PT ;  /* 0xfffffff80a037812 */ /* 0x000fe200078ec0ff */
[----:B------:R-:W-:Y:S01]  /*05f0*/  UIMAD UR53, UR39, UR46, URZ ;  /* 0x0000002e273572a4 */ /* 0x000fe2000f8e023f */
[----:B------:R-:W-:Y:S01]  /*0600*/  LOP3.LUT R0, R0, 0x1c0, RZ, 0xc0, !PT ;  /* 0x000001c000007812 */ /* 0x000fe200078ec0ff */
[----:B------:R-:W-:Y:S01]  /*0610*/  USHF.R.S32.HI UR55, URZ, 0x1f, UR49 ;  /* 0x0000001f3f377899 */ /* 0x000fe20008011431 */
[----:B------:R-:W-:Y:S01]  /*0620*/  LOP3.LUT R4, R7, 0x1, RZ, 0xc0, !PT ;  /* 0x0000000107047812 */ /* 0x000fe200078ec0ff */
[----:B------:R-:W-:Y:S01]  /*0630*/  IMAD.IADD R14, R2, 0x1, -R3 ;  /* 0x00000001020e7824 */ /* 0x000fe200078e0a03 */
[-C--:B------:R-:W-:Y:S01]  /*0640*/  LEA.HI R2, R12, R13.reuse, RZ, 0x6 ;  /* 0x0000000d0c027211 */ /* 0x080fe200078f30ff */
[----:B------:R-:W-:Y:S01]  /*0650*/  IMAD.SHL.U32 R3, R8, 0x10, RZ ;  /* 0x0000001008037824 */ /* 0x000fe200078e00ff */
[C---:B------:R-:W-:Y:S01]  /*0660*/  LOP3.LUT R215, R0.reuse, 0x8, R15, 0xf8, !PT ;  /* 0x0000000800d77812 */ /* 0x040fe200078ef80f */
[----:B------:R-:W-:Y:S01]  /*0670*/  UIMAD UR52, UR4, UR52, URZ ;  /* 0x00000034043472a4 */ /* 0x000fe2000f8e023f */
[----:B------:R-:W-:Y:S01]  /*0680*/  SHF.R.S32.HI R2, RZ, 0x6, R2 ;  /* 0x00000006ff027819 */ /* 0x000fe20000011402 */
[----:B------:R-:W-:Y:S01]  /*0690*/  @!UP5 UIMAD UR51, UR5, UR51, URZ ;  /* 0x000000330533d2a4 */ /* 0x000fe2000f8e023f */
[----:B------:R-:W-:Y:S01]  /*06a0*/  LOP3.LUT R3, R0, 0x30, R3, 0xf8, !PT ;  /* 0x0000003000037812 */ /* 0x000fe200078ef803 */
[----:B------:R-:W-:Y:S01]  /*06b0*/  USHF.R.S32.HI UR50, URZ, 0x1f, UR43 ;  /* 0x0000001f3f327899 */ /* 0x000fe2000801142b */
[----:B------:R-:W-:Y:S01]  /*06c0*/  SHF.R.U32.HI R212, RZ, 0x3, R0 ;  /* 0x00000003ffd47819 */ /* 0x000fe20000011600 */
[----:B------:R-:W-:Y:S01]  /*06d0*/  IMAD R0, R2, 0x800, R5 ;  /* 0x0000080002007824 */ /* 0x000fe200078e0205 */
[----:B------:R-:W-:Y:S01]  /*06e0*/  ISETP.NE.U32.AND P0, PT, R4, 0x1, PT ;  /* 0x000000010400780c */ /* 0x000fe20003f05070 */
[C---:B------:R-:W-:Y:S01]  /*06f0*/  IMAD.SHL.U32 R6, R2.reuse, 0x8, RZ ;  /* 0x0000000802067824 */ /* 0x040fe200078e00ff */
[----:B------:R-:W-:Y:S01]  /*0700*/  LOP3.LUT R215, R215, R212, RZ, 0x3c, !PT ;  /* 0x000000d4d7d77212 */ /* 0x000fe200078e3cff */
[----:B------:R-:W-:Y:S01]  /*0710*/  IMAD R247, R2, 0x200, R247 ;  /* 0x0000020002f77824 */ /* 0x000fe200078e02f7 */
        /* <DEDUP_REMOVED lines=14> */
[----:B------:R-:W-:Y:S01]  /*0800*/  LOP3.LUT R252, R2, 0x6, R252, 0xf8, !PT ;  /* 0x0000000602fc7812 */ /* 0x000fe200078ef8fc */
[----:B------:R-:W-:Y:S01]  /*0810*/  IMAD.SHL.U32 R212, R212, 0x2, RZ ;  /* 0x00000002d4d47824 */ /* 0x000fe200078e00ff */
[----:B------:R-:W-:Y:S01]  /*0820*/  SHF.R.S32.HI R0, RZ, 0x7, R0 ;  /* 0x00000007ff007819 */ /* 0x000fe20000011400 */
[----:B------:R-:W-:Y:S01]  /*0830*/  IMAD.SHL.U32 R3, R3, 0x2, RZ ;  /* 0x0000000203037824 */ /* 0x000fe200078e00ff */
[----:B------:R-:W-:Y:S01]  /*0840*/  SEL R227, R227, 0x10, !P0 ;  /* 0x00000010e3e37807 */ /* 0x000fe20004000000 */
[----:B------:R-:W-:Y:S01]  /*0850*/  UMOV UR41, 0xffffc000 ;  /* 0xffffc00000297882 */ /* 0x000fe20000000000 */
[----:B------:R-:W-:Y:S01]  /*0860*/  IADD3 R241, R234, 0x40, RZ ;  /* 0x00000040eaf17810 */ /* 0x000fe20007ffe0ff */
[----:B------:R-:W-:-:S02]  /*0870*/  IMAD R8, R8, 0x400, R3 ;  /* 0x0000040008087824 */ /* 0x000fc400078e0203 */
[C---:B------:R-:W-:Y:S02]  /*0880*/  IMAD R6, R0.reuse, 0x1000, R3 ;  /* 0x0000100000067824 */ /* 0x040fe400078e0203 */
[----:B------:R-:W-:Y:S01]  /*0890*/  IMAD.SHL.U32 R3, R0, 0x8, RZ ;  /* 0x0000000800037824 */ /* 0x000fe200078e00ff */
[----:B------:R-:W-:Y:S01]  /*08a0*/  LOP3.LUT R0, R4, 0x1c0, RZ, 0xc0, !PT ;  /* 0x000001c004007812 */ /* 0x000fe200078ec0ff */
[----:B------:R-:W-:Y:S02]  /*08b0*/  IMAD R6, R11, 0x400, R6 ;  /* 0x000004000b067824 */ /* 0x000fe400078e0206 */
[----:B------:R-:W-:Y:S01]  /*08c0*/  IMAD.SHL.U32 R4, R9, 0x10, RZ ;  /* 0x0000001009047824 */ /* 0x000fe200078e00ff */
[----:B------:R-:W-:Y:S02]  /*08d0*/  LOP3.LUT R5, R0, 0x20, R2, 0xf8, !PT ;  /* 0x0000002000057812 */ /* 0x000fe400078ef802 */
[----:B------:R-:W-:Y:S02]  /*08e0*/  SHF.R.U32.HI R2, RZ, 0x3, R0 ;  /* 0x00000003ff027819 */ /* 0x000fe40000011600 */
[----:B------:R-:W-:-:S02]  /*08f0*/  LOP3.LUT R3, R3, 0x8, RZ, 0xc0, !PT ;  /* 0x0000000803037812 */ /* 0x000fc400078ec0ff */
[----:B------:R-:W-:Y:S02]  /*0900*/  LOP3.LUT R5, R5, R2, RZ, 0x3c, !PT ;  /* 0x0000000205057212 */ /* 0x000fe400078e3cff */
[----:B------:R-:W-:Y:S02]  /*0910*/  LOP3.LUT R0, R2, R0, R3, 0x1e, !PT ;  /* 0x0000000002007212 */ /* 0x000fe400078e1e03 */
[----:B------:R-:W-:Y:S01]  /*0920*/  LOP3.LUT R7, R3, 0x10, R4, 0xf8, !PT ;  /* 0x0000001003077812 */ /* 0x000fe200078ef804 */
[----:B------:R-:W-:Y:S01]  /*0930*/  IMAD.IADD R225, R5, 0x1, R6 ;  /* 0x0000000105e17824 */ /* 0x000fe200078e0206 */
[----:B------:R-:W-:Y:S01]  /*0940*/  SHF.R.S32.HI R2, RZ, 0x2, R16 ;  /* 0x00000002ff027819 */ /* 0x000fe20000011410 */
[----:B------:R-:W-:Y:S02]  /*0950*/  IMAD.SHL.U32 R5, R14, 0x40, RZ ;  /* 0x000000400e057824 */ /* 0x000fe400078e00ff */
[----:B------:R-:W-:Y:S02]  /*0960*/  IMAD.IADD R8, R8, 0x1, R0 ;  /* 0x0000000108087824 */ /* 0x000fe400078e0200 */
[----:B------:R-:W-:Y:S01]  /*0970*/  IMAD.SHL.U32 R0, R10, 0x40, RZ ;  /* 0x000000400a007824 */ /* 0x000fe200078e00ff */
[----:B------:R-:W-:Y:S01]  /*0980*/  LOP3.LUT R5, R5, 0x1c0, RZ, 0xc0, !PT ;  /* 0x000001c005057812 */ /* 0x000fe200078ec0ff */
[----:B------:R-:W-:-:S02]  /*0990*/  IMAD.SHL.U32 R3, R9, 0x8, RZ ;  /* 0x0000000809037824 */ /* 0x000fc400078e00ff */
[----:B------:R-:W-:Y:S01]  /*09a0*/  IMAD R246, R11, 0x10, R2 ;  /* 0x000000100bf67824 */ /* 0x000fe200078e0202 */
[----:B------:R-:W-:Y:S01]  /*09b0*/  LOP3.LUT R0, R0, 0xfffffe00, RZ, 0xc0, !PT ;  /* 0xfffffe0000007812 */ /* 0x000fe200078ec0ff */
[----:B------:R-:W-:Y:S01]  /*09c0*/  IMAD.SHL.U32 R225, R225, 0x2, RZ ;  /* 0x00000002e1e17824 */ /* 0x000fe200078e00ff */
[----:B------:R-:W-:Y:S02]  /*09d0*/  LOP3.LUT R3, R5, 0x8, R3, 0xf8, !PT ;  /* 0x0000000805037812 */ /* 0x000fe400078ef803 */
[----:B------:R-:W-:Y:S01]  /*09e0*/  SHF.R.U32.HI R6, RZ, 0x3, R5 ;  /* 0x00000003ff067819 */ /* 0x000fe20000011605 */
[----:B------:R-:W-:Y:S02]  /*09f0*/  IMAD R4, R11, 0x400, R0 ;  /* 0x000004000b047824 */ /* 0x000fe400078e0200 */
[----:B------:R-:W-:Y:S01]  /*0a00*/  IMAD.IADD R228, R225, 0x1, R227 ;  /* 0x00000001e1e47824 */ /* 0x000fe200078e02e3 */
[----:B------:R-:W-:Y:S02]  /*0a10*/  LOP3.LUT R3, R3, R6, RZ, 0x3c, !PT ;  /* 0x0000000603037212 */ /* 0x000fe400078e3cff */
[----:B------:R-:W-:-:S02]  /*0a20*/  LOP3.LUT R2, R6, R7, R5, 0x1e, !PT ;  /* 0x0000000706027212 */ /* 0x000fc400078e1e05 */
[----:B------:R-:W-:Y:S01]  /*0a30*/  LOP3.LUT R211, R6, R211, R5, 0x1e, !PT ;  /* 0x000000d306d37212 */ /* 0x000fe200078e1e05 */
[----:B------:R-:W-:Y:S01]  /*0a40*/  IMAD.IADD R221, R4, 0x1, R3 ;  /* 0x0000000104dd7824 */ /* 0x000fe200078e0203 */
[-C--:B------:R-:W-:Y:S01]  /*0a50*/  LOP3.LUT R220, R2, R0.reuse, RZ, 0xfc, !PT ;  /* 0x0000000002dc7212 */ /* 0x080fe200078efcff */
[----:B------:R-:W-:Y:S01]  /*0a60*/  IMAD.MOV.U32 R4, RZ, RZ, 0x20 ;  /* 0x00000020ff047424 */ /* 0x000fe200078e00ff */
[----:B------:R-:W-:Y:S01]  /*0a70*/  LOP3.LUT R211, R211, R0, RZ, 0xfc, !PT ;  /* 0x00000000d3d37212 */ /* 0x000fe200078efcff */
[----:B------:R-:W-:Y:S01]  /*0a80*/  IMAD.MOV.U32 R2, RZ, RZ, 0x40 ;  /* 0x00000040ff027424 */ /* 0x000fe200078e00ff */
[----:B------:R-:W-:Y:S02]  /*0a90*/  IADD3 R0, R246, -0x40, RZ ;  /* 0xffffffc0f6007810 */ /* 0x000fe40007ffe0ff */
[----:B------:R-:W-:Y:S02]  /*0aa0*/  SEL R216, R4, 0xffffffe0, !P4 ;  /* 0xffffffe004d87807 */ /* 0x000fe40006000000 */
[----:B------:R-:W-:-:S02]  /*0ab0*/  SEL R217, R2, 0xffffffc0, !P3 ;  /* 0xffffffc002d97807 */ /* 0x000fc40005800000 */
[----:B------:R-:W-:Y:S01]  /*0ac0*/  SEL R4, R4, 0xffffffe0, !P1 ;  /* 0xffffffe004047807 */ /* 0x000fe20004800000 */
[C---:B------:R-:W-:Y:S01]  /*0ad0*/  IMAD.IADD R216, R215.reuse, 0x1, R216 ;  /* 0x00000001d7d87824 */ /* 0x040fe200078e02d8 */
[----:B------:R-:W-:Y:S01]  /*0ae0*/  SHF.R.S32.HI R3, RZ, 0x1f, R0 ;  /* 0x0000001fff037819 */ /* 0x000fe20000011400 */
[----:B------:R-:W-:Y:S01]  /*0af0*/  IMAD.IADD R218, R215, 0x1, R217 ;  /* 0x00000001d7da7824 */ /* 0x000fe200078e02d9 */
[----:B------:R-:W-:Y:S01]  /*0b00*/  LEA R6, R8, 0xc000, 0x1 ;  /* 0x0000c00008067811 */ /* 0x000fe200078e08ff */
[----:B------:R-:W-:Y:S01]  /*0b10*/  IMAD.IADD R226, R225, 0x1, R4 ;  /* 0x00000001e1e27824 */ /* 0x000fe200078e0204 */
[----:B------:R-:W-:Y:S01]  /*0b20*/  SEL R2, R2, 0xffffffc0, !P2 ;  /* 0xffffffc002027807 */ /* 0x000fe20005000000 */
[----:B------:R-:W-:Y:S01]  /*0b30*/  IMAD.IADD R217, R217, 0x1, R216 ;  /* 0x00000001d9d97824 */ /* 0x000fe200078e02d8 */
[C---:B------:R-:W-:Y:S01]  /*0b40*/  SHF.L.U64.HI R3, R0.reuse, 0x2, R3 ;  /* 0x0000000200037819 */ /* 0x040fe20000010203 */
[----:B------:R-:W-:Y:S01]  /*0b50*/  IMAD.SHL.U32 R0, R0, 0x4, RZ ;  /* 0x0000000400007824 */ /* 0x000fe200078e00ff */
[----:B------:R-:W-:Y:S01]  /*0b60*/  IADD3 R3, R6, 0x420, RZ ;  /* 0x0000042006037810 */ /* 0x000fe20007ffe0ff */
[----:B------:R-:W-:Y:S01]  /*0b70*/  IMAD.IADD R5, R4, 0x1, R6 ;  /* 0x0000000104057824 */ /* 0x000fe200078e0206 */
[C---:B------:R-:W-:Y:S01]  /*0b80*/  @P1 IADD3 R3, R6.reuse, 0x3e0, RZ ;  /* 0x000003e006031810 */ /* 0x040fe20007ffe0ff */
[--C-:B------:R-:W-:Y:S01]  /*0b90*/  IMAD.IADD R0, R6, 0x1, R2.reuse ;  /* 0x0000000106007824 */ /* 0x100fe200078e0202 */
[----:B------:R-:W-:Y:S01]  /*0ba0*/  STL [R1], R6 ;  /* 0x0000000601007387 */ /* 0x000fe20000100800 */
[----:B------:R-:W-:Y:S01]  /*0bb0*/  IMAD.IADD R4, R5, 0x1, R2 ;  /* 0x0000000105047824 */ /* 0x000fe200078e0202 */
[----:B------:R-:W-:Y:S01]  /*0bc0*/  LEA R211, R211, 0xc000, 0x1 ;  /* 0x0000c000d3d37811 */ /* 0x000fe200078e08ff */
[----:B------:R-:W-:Y:S01]  /*0bd0*/  IMAD.IADD R227, R227, 0x1, R226 ;  /* 0x00000001e3e37824 */ /* 0x000fe200078e02e2 */
[----:B------:R-:W-:Y:S04]  /*0be0*/  STL [R1+0x8], R5 ;  /* 0x0000080501007387 */ /* 0x000fe80000100800 */
[----:B------:R1:W-:Y:S04]  /*0bf0*/  STL [R1+0x4], R0 ;  /* 0x0000040001007387 */ /* 0x0003e80000100800 */
[----:B------:R2:W-:Y:S04]  /*0c00*/  STL [R1+0x14], R3 ;  /* 0x0000140301007387 */ /* 0x0005e80000100800 */
[----:B------:R2:W-:Y:S01]  /*0c10*/  STL [R1+0xc], R4 ;  /* 0x00000c0401007387 */ /* 0x0005e20000100800 */
[----:B-1----:R-:W-:-:S05]  /*0c20*/  IMAD.IADD R0, R2, 0x1, R3 ;  /* 0x0000000102007824 */ /* 0x002fca00078e0203 */
[----:B------:R2:W-:Y:S02]  /*0c30*/  STL [R1+0x10], R0 ;  /* 0x0000100001007387 */ /* 0x0005e40000100800 */
.L_x_662:
        /* <DEDUP_REMOVED lines=12> */
[----:B-123--:R-:W-:Y:S01]  /*0d00*/  IMAD.U32 R2, RZ, RZ, UR4 ;  /* 0x00000004ff027e24 */ /* 0x00efe2000f8e00ff */
        /* <DEDUP_REMOVED lines=40> */
.L_x_590:
        /* <DEDUP_REMOVED lines=67> */
.L_x_592:
        /* <DEDUP_REMOVED lines=18> */
.L_x_593:
        /* <DEDUP_REMOVED lines=72> */
.L_x_594:
[----:B------:R-:W-:Y:S02]  /*1960*/  UMOV UR6, UR52 ;  /* 0x0000003400067c82 */ /* 0x000fe40008000000 */
.L_x_595:
        /* <DEDUP_REMOVED lines=99> */
.L_x_597:
        /* <DEDUP_REMOVED lines=16> */
[----:B------:R-:W-:-:S03]  /*20a0*/  UIADD3 UR13, UR5, UR6, URZ ;  /* 0x00000006050d7290 */ /* 0x000fc6000fffe03f */
[----:B------:R-:W-:Y:S02]  /*20b0*/  UMOV UR6, UR4 ;  /* 0x0000000400067c82 */ /* 0x000fe40008000000 */
.L_x_598:
[----:B------:R-:W-:Y:S01]  /*20c0*/  ULDC.64 UR4, c[0x0][0x3a0] ;  /* 0x0000e80000047ab9 */ /* 0x000fe20000000a00 */
[----:B------:R-:W-:Y:S01]  /*20d0*/  IMAD.U32 R11, RZ, RZ, UR20 ;  /* 0x00000014ff0b7e24 */ /* 0x000fe2000f8e00ff */
[----:B------:R-:W-:Y:S01]  /*20e0*/  UIMAD UR4, UR22, UR4, URZ ;  /* 0x00000004160472a4 */ /* 0x000fe2000f8e023f */
[----:B------:R-:W-:Y:S01]  /*20f0*/  BSSY B0, `(.L_x_599) ;  /* 0x000001b000007945 */ /* 0x000fe20003800000 */
[----:B------:R-:W-:Y:S01]  /*2100*/  UIMAD UR9, UR21, -0x80, UR9 ;  /* 0xffffff80150978a4 */ /* 0x000fe2000f8e0209 */
[----:B------:R-:W-:Y:S01]  /*2110*/  IMAD.WIDE.U32 R4, R11, c[0x0][0x3a0], R234 ;  /* 0x0000e8000b047a25 */ /* 0x000fe200078e00ea */
[----:B------:R-:W-:-:S04]  /*2120*/  UIMAD UR4, UR20, UR5, UR4 ;  /* 0x00000005140472a4 */ /* 0x000fc8000f8e0204 */
[----:B------:R-:W-:Y:S02]  /*2130*/  IADD3 R4, P0, R4, UR14, RZ ;  /* 0x0000000e04047c10 */ /* 0x000fe4000ff1e0ff */
[----:B------:R-:W-:Y:S01]  /*2140*/  MOV R0, UR4 ;  /* 0x0000000400007c02 */ /* 0x000fe20008000f00 */
[----:B------:R-:W-:Y:S01]  /*2150*/  ULDC.64 UR4, c[0x0][0x3b8] ;  /* 0x0000ee0000047ab9 */ /* 0x000fe20000000a00 */
[----:B------:R-:W-:Y:S01]  /*2160*/  ISETP.GE.AND P5, PT, R2, UR9, PT ;  /* 0x0000000902007c0c */ /* 0x000fe2000bfa6270 */
[----:B------:R-:W-:Y:S01]  /*2170*/  UIMAD UR4, UR59, UR4, URZ ;  /* 0x000000043b0472a4 */ /* 0x000fe2000f8e023f */
[----:B------:R-:W-:Y:S01]  /*2180*/  IADD3.X R5, R5, UR15, R0, P0, !PT ;  /* 0x0000000f05057c10 */ /* 0x000fe200087fe400 */
[----:B------:R-:W-:Y:S02]  /*2190*/  IMAD.U32 R0, RZ, RZ, UR36 ;  /* 0x00000024ff007e24 */ /* 0x000fe4000f8e00ff */
[----:B------:R-:W-:Y:S02]  /*21a0*/  UIMAD UR4, UR36, UR5, UR4 ;  /* 0x00000005240472a4 */ /* 0x000fe4000f8e0204 */
        /* <DEDUP_REMOVED lines=15> */
.L_x_600:
[----:B------:R-:W-:Y:S05]  /*22a0*/  BSYNC B0 ;  /* 0x0000000000007941 */ /* 0x000fea0003800000 */
.L_x_599:
        /* <DEDUP_REMOVED lines=18> */
.L_x_602:
[----:B------:R-:W-:Y:S05]  /*23d0*/  BSYNC B0 ;  /* 0x0000000000007941 */ /* 0x000fea0003800000 */
.L_x_601:
        /* <DEDUP_REMOVED lines=18> */
.L_x_604:
[----:B------:R-:W-:Y:S05]  /*2500*/  BSYNC B0 ;  /* 0x0000000000007941 */ /* 0x000fea0003800000 */
.L_x_603:
        /* <DEDUP_REMOVED lines=17> */
.L_x_606:
[----:B------:R-:W-:Y:S05]  /*2620*/  BSYNC B0 ;  /* 0x0000000000007941 */ /* 0x000fea0003800000 */
.L_x_605:
        /* <DEDUP_REMOVED lines=27> */
.L_x_608:
[----:B------:R-:W-:Y:S05]  /*27e0*/  BSYNC B0 ;  /* 0x0000000000007941 */ /* 0x000fea0003800000 */
.L_x_607:
        /* <DEDUP_REMOVED lines=16> */
.L_x_610:
[----:B------:R-:W-:Y:S05]  /*28f0*/  BSYNC B0 ;  /* 0x0000000000007941 */ /* 0x000fea0003800000 */
.L_x_609:
        /* <DEDUP_REMOVED lines=16> */
.L_x_612:
[----:B------:R-:W-:Y:S05]  /*2a00*/  BSYNC B0 ;  /* 0x0000000000007941 */ /* 0x000fea0003800000 */
.L_x_611:
        /* <DEDUP_REMOVED lines=16> */
.L_x_596:
        /* <DEDUP_REMOVED lines=26> */
.L_x_615:
[----:B------:R-:W-:Y:S05]  /*2cb0*/  BSYNC B0 ;  /* 0x0000000000007941 */ /* 0x000fea0003800000 */
.L_x_614:
        /* <DEDUP_REMOVED lines=29> */
.L_x_617:
[----:B------:R-:W-:Y:S05]  /*2e90*/  BSYNC B0 ;  /* 0x0000000000007941 */ /* 0x000fea0003800000 */
.L_x_616:
        /* <DEDUP_REMOVED lines=15> */
.L_x_619:
        /* <DEDUP_REMOVED lines=19> */
.L_x_620:
[----:B------:R-:W-:Y:S05]  /*30c0*/  BSYNC B0 ;  /* 0x0000000000007941 */ /* 0x000fea0003800000 */
.L_x_618:
        /* <DEDUP_REMOVED lines=14> */
.L_x_622:
        /* <DEDUP_REMOVED lines=27> */
.L_x_623:
[----:B------:R-:W-:Y:S05]  /*3360*/  BSYNC B0 ;  /* 0x0000000000007941 */ /* 0x000fea0003800000 */
.L_x_621:
[C---:B------:R-:W-:Y:S01]  /*3370*/  IADD3 R3, R246.reuse, 0x28, RZ ;  /* 0x00000028f6037810 */ /* 0x040fe20007ffe0ff */
[----:B------:R-:W-:Y:S01]  /*3380*/  IMAD.MOV.U32 R245, RZ, RZ, 0x7f800000 ;  /* 0x7f800000fff57424 */ /* 0x000fe200078e00ff */
[----:B-1----:R-:W-:Y:S01]  /*3390*/  IADD3 R4, R246, 0x8, RZ ;  /* 0x00000008f6047810 */ /* 0x002fe20007ffe0ff */
[----:B------:R-:W-:Y:S01]  /*33a0*/  IMAD.MOV.U32 R242, RZ, RZ, 0x7f800000 ;  /* 0x7f800000fff27424 */ /* 0x000fe200078e00ff */
[----:B------:R-:W-:Y:S01]  /*33b0*/  ISETP.GE.AND P3, PT, R3, UR4, PT ;  /* 0x0000000403007c0c */ /* 0x000fe2000bf66270 */
[----:B------:R-:W-:Y:S01]  /*33c0*/  IMAD.MOV.U32 R243, RZ, RZ, 0x7f800000 ;  /* 0x7f800000fff37424 */ /* 0x000fe200078e00ff */
[----:B------:R-:W-:Y:S01]  /*33d0*/  ISETP.GE.AND P5, PT, R4, UR4, PT ;  /* 0x0000000404007c0c */ /* 0x000fe2000bfa6270 */
[C---:B------:R-:W-:Y:S01]  /*33e0*/  IMAD.SHL.U32 R4, R246.reuse, 0x4, RZ ;  /* 0x00000004f6047824 */ /* 0x040fe200078e00ff */
[----:B------:R-:W-:Y:S01]  /*33f0*/  IADD3 R5, R246, 0x20, RZ ;  /* 0x00000020f6057810 */ /* 0x000fe20007ffe0ff */
[----:B------:R-:W-:Y:S01]  /*3400*/  IMAD.MOV.U32 R244, RZ, RZ, 0x7f800000 ;  /* 0x7f800000fff47424 */ /* 0x000fe200078e00ff */
[----:B------:R-:W-:Y:S01]  /*3410*/  SHF.R.S32.HI R15, RZ, 0x1f, R246 ;  /* 0x0000001fff0f7819 */ /* 0x000fe200000114f6 */
[----:B------:R-:W-:Y:S01]  /*3420*/  ULDC.64 UR6, c[0x0][0x198] ;  /* 0x0000660000067ab9 */ /* 0x000fe20000000a00 */
[----:B------:R-:W-:Y:S01]  /*3430*/  ISETP.GE.AND P4, PT, R5, UR4, PT ;  /* 0x0000000405007c0c */ /* 0x000fe2000bf86270 */
[----:B------:R-:W-:Y:S01]  /*3440*/  UIMAD UR5, UR22, UR6, URZ ;  /* 0x00000006160572a4 */ /* 0x000fe2000f8e023f */
[----:B------:R-:W-:Y:S01]  /*3450*/  IADD3 R4, P2, R4, UR16, RZ ;  /* 0x0000001004047c10 */ /* 0x000fe2000ff5e0ff */
[----:B------:R-:W-:Y:S01]  /*3460*/  IMAD.U32 R12, RZ, RZ, UR20 ;  /* 0x00000014ff0c7e24 */ /* 0x000fe2000f8e00ff */
[----:B------:R-:W-:Y:S01]  /*3470*/  SHF.L.U64.HI R5, R246, 0x2, R15 ;  /* 0x00000002f6057819 */ /* 0x000fe2000001020f */
[----:B------:R-:W-:Y:S01]  /*3480*/  UIMAD UR5, UR20, UR7, UR5 ;  /* 0x00000007140572a4 */ /* 0x000fe2000f8e0205 */
[----:B------:R-:W-:Y:S01]  /*3490*/  SHF.R.S32.HI R9, RZ, 0x1f, R3 ;  /* 0x0000001fff097819 */ /* 0x000fe20000011403 */
[----:B------:R-:W-:Y:S01]  /*34a0*/  IMAD.WIDE.U32 R6, R12, c[0x0][0x198], R234 ;  /* 0x000066000c067a25 */ /* 0x000fe200078e00ea */
[----:B------:R-:W-:-:S02]  /*34b0*/  IADD3.X R5, R5, UR15, RZ, P2, !PT ;  /* 0x0000000f05057c10 */ /* 0x000fc400097fe4ff */
[C---:B------:R-:W-:Y:S01]  /*34c0*/  @!P3 LEA R8, P2, R3.reuse, UR16, 0x2 ;  /* 0x000000100308bc11 */ /* 0x040fe2000f8410ff */
[----:B------:R-:W-:Y:S01]  /*34d0*/  IMAD.U32 R10, RZ, RZ, UR5 ;  /* 0x00000005ff0a7e24 */ /* 0x000fe2000f8e00ff */
[----:B------:R-:W-:Y:S01]  /*34e0*/  ISETP.GE.AND P6, PT, R246, UR4, PT ;  /* 0x00000004f6007c0c */ /* 0x000fe2000bfc6270 */
[----:B------:R1:W5:Y:S01]  /*34f0*/  @!P5 LDG.E R245, [R4.64+0x20] ;  /* 0x0000200a04f5d981 */ /* 0x000362000c1e1900 */
[----:B------:R-:W-:Y:S02]  /*3500*/  @!P3 LEA.HI.X R9, R3, UR15, R9, 0x2, P2 ;  /* 0x0000000f0309bc11 */ /* 0x000fe400090f1409 */
[----:B------:R-:W-:Y:S01]  /*3510*/  IADD3 R6, P0, R6, UR23, RZ ;  /* 0x0000001706067c10 */ /* 0x000fe2000ff1e0ff */
[----:B------:R1:W5:Y:S04]  /*3520*/  @!P4 LDG.E R242, [R4.64+0x80] ;  /* 0x0000800a04f2c981 */ /* 0x000368000c1e1900 */
[----:B------:R1:W5:Y:S01]  /*3530*/  @!P3 LDG.E R243, [R8.64] ;  /* 0x0000000a08f3b981 */ /* 0x000362000c1e1900 */
[----:B------:R-:W-:-:S03]  /*3540*/  UIMAD UR4, UR21, -0x80, UR9 ;  /* 0xffffff80150478a4 */ /* 0x000fc6000f8e0209 */
[----:B------:R1:W5:Y:S03]  /*3550*/  @!P6 LDG.E R244, [R4.64] ;  /* 0x0000000a04f4e981 */ /* 0x000366000c1e1900 */
[----:B------:R-:W-:Y:S01]  /*3560*/  ISETP.GE.AND P6, PT, R2, UR4, PT ;  /* 0x0000000402007c0c */ /* 0x000fe2000bfc6270 */
[----:B------:R-:W-:Y:S01]  /*3570*/  IMAD R3, R13, c[0x0][0x1b0], RZ ;  /* 0x00006c000d037a24 */ /* 0x000fe200078e02ff */
[----:B------:R-:W-:-:S11]  /*3580*/  IADD3.X R7, R7, UR25, R10, P0, !PT ;  /* 0x0000001907077c10 */ /* 0x000fd600087fe40a */
[----:B------:R1:W-:Y:S04]  /*3590*/  @P6 STS.128 [R0+0xc000], RZ ;  /* 0x00c000ff00006388 */ /* 0x0003e80000000c00 */
[----:B------:R1:W-:Y:S01]  /*35a0*/  @P6 STS.128 [R0+0x10000], RZ ;  /* 0x010000ff00006388 */ /* 0x0003e20000000c00 */
[C---:B------:R-:W-:Y:S01]  /*35b0*/  IMAD R3, R11.reuse, c[0x0][0x1b4], R3 ;  /* 0x00006d000b037a24 */ /* 0x040fe200078e0203 */
[----:B------:R-:W-:Y:S01]  /*35c0*/  BSSY B0, `(.L_x_624) ;  /* 0x000001b000007945 */ /* 0x000fe20003800000 */
[----:B------:R-:W-:-:S04]  /*35d0*/  IMAD.WIDE.U32 R6, R11, c[0x0][0x1b0], R6 ;  /* 0x00006c000b067a25 */ /* 0x000fc800078e0006 */
[----:B------:R-:W-:Y:S01]  /*35e0*/  IMAD.IADD R10, R7, 0x1, R3 ;  /* 0x00000001070a7824 */ /* 0x000fe200078e0203 */
[----:B------:R-:W-:Y:S05]  /*35f0*/  @P6 BRA `(.L_x_625) ;  /* 0x0000017000006947 */ /* 0x000fea0003800000 */
[----:B------:R-:W-:Y:S01]  /*3600*/  ISETP.GE.AND P2, PT, R234, c[0x0][0x220], PT ;  /* 0x00008800ea007a0c */ /* 0x000fe20003f46270 */
[----:B------:R-:W-:Y:S01]  /*3610*/  IMAD R3, R16, c[0x0][0x198], RZ ;  /* 0x0000660010037a24 */ /* 0x000fe200078e02ff */
[----:B-1----:R-:W-:Y:S01]  /*3620*/  MOV R5, R10 ;  /* 0x0000000a00057202 */ /* 0x002fe20000000f00 */
        /* <DEDUP_REMOVED lines=20> */
.L_x_625:
[----:B------:R-:W-:Y:S05]  /*3770*/  BSYNC B0 ;  /* 0x0000000000007941 */ /* 0x000fea0003800000 */
.L_x_624:
[----:B------:R-:W-:Y:S01]  /*3780*/  ISETP.GE.AND P5, PT, R14, UR4, PT ;  /* 0x000000040e007c0c */ /* 0x000fe2000bfa6270 */
[----:B------:R-:W-:-:S12]  /*3790*/  BSSY B0, `(.L_x_626) ;  /* 0x000001d000007945 */ /* 0x000fd80003800000 */
[----:B------:R1:W-:Y:S04]  /*37a0*/  @P5 STS.128 [R0+0xd000], RZ ;  /* 0x00d000ff00005388 */ /* 0x0003e80000000c00 */
[----:B------:R1:W-:Y:S01]  /*37b0*/  @P5 STS.128 [R0+0x11000], RZ ;  /* 0x011000ff00005388 */ /* 0x0003e20000000c00 */
[----:B------:R-:W-:Y:S05]  /*37c0*/  @P5 BRA `(.L_x_627) ;  /* 0x0000019000005947 */ /* 0x000fea0003800000 */
[----:B------:R-:W-:Y:S02]  /*37d0*/  IADD3 R3, P0, R2, 0x20, RZ ;  /* 0x0000002002037810 */ /* 0x000fe40007f1e0ff */
[----:B------:R-:W-:Y:S02]  /*37e0*/  ISETP.GE.AND P2, PT, R234, c[0x0][0x220], PT ;  /* 0x00008800ea007a0c */ /* 0x000fe40003f46270 */
[----:B-1----:R-:W-:Y:S01]  /*37f0*/  MOV R5, R10 ;  /* 0x0000000a00057202 */ /* 0x002fe20000000f00 */
        /* <DEDUP_REMOVED lines=22> */
.L_x_627:
[----:B------:R-:W-:Y:S05]  /*3960*/  BSYNC B0 ;  /* 0x0000000000007941 */ /* 0x000fea0003800000 */
.L_x_626:
        /* <DEDUP_REMOVED lines=31> */
.L_x_629:
[----:B------:R-:W-:Y:S05]  /*3b60*/  BSYNC B0 ;  /* 0x0000000000007941 */ /* 0x000fea0003800000 */
.L_x_628:
        /* <DEDUP_REMOVED lines=9> */
[----:B-1----:R-:W-:-:S04]  /*3c00*/  IMAD.X R4, RZ, RZ, R16, P0 ;  /* 0x000000ffff047224 */ /* 0x002fc800000e0610 */
        /* <DEDUP_REMOVED lines=20> */
.L_x_631:
[----:B------:R-:W-:Y:S05]  /*3d50*/  BSYNC B0 ;  /* 0x0000000000007941 */ /* 0x000fea0003800000 */
.L_x_630:
        /* <DEDUP_REMOVED lines=38> */
.L_x_633:
[----:B-1----:R-:W-:Y:S05]  /*3fc0*/  BSYNC B0 ;  /* 0x0000000000007941 */ /* 0x002fea0003800000 */
.L_x_632:
        /* <DEDUP_REMOVED lines=29> */
.L_x_635:
[----:B------:R-:W-:Y:S05]  /*41a0*/  BSYNC B0 ;  /* 0x0000000000007941 */ /* 0x000fea0003800000 */
.L_x_634:
        /* <DEDUP_REMOVED lines=29> */
.L_x_637:
[----:B------:R-:W-:Y:S05]  /*4380*/  BSYNC B0 ;  /* 0x0000000000007941 */ /* 0x000fea0003800000 */
.L_x_636:
        /* <DEDUP_REMOVED lines=28> */
.L_x_639:
[----:B------:R-:W-:Y:S05]  /*4550*/  BSYNC B0 ;  /* 0x0000000000007941 */ /* 0x000fea0003800000 */
.L_x_638:
[----:B------:R-:W-:Y:S02]  /*4560*/  ULDC.64 UR6, c[0x0][0x318] ;  /* 0x0000c60000067ab9 */ /* 0x000fe40000000a00 */
[----:B------:R-:W-:Y:S01]  /*4570*/  ULDC.64 UR22, c[0x0][0x320] ;  /* 0x0000c80000167ab9 */ /* 0x000fe20000000a00 */
[----:B-1234-:R-:W-:Y:S01]  /*4580*/  LEA.HI R0, R18, R17, RZ, 0x4 ;  /* 0x0000001112007211 */ /* 0x01efe200078f20ff */
[----:B------:R-:W-:Y:S01]  /*4590*/  UISETP.NE.U32.AND UP1, UPT, URZ, UR6, UPT ;  /* 0x000000063f00728c */ /* 0x000fe2000bf25070 */
[----:B------:R-:W0:Y:S03]  /*45a0*/  LDGDEPBAR ;  /* 0x00000000000079af */ /* 0x000e260000000000 */
[----:B------:R-:W-:-:S06]  /*45b0*/  UISETP.NE.AND.EX UP1, UPT, URZ, UR7, UPT, UP1 ;  /* 0x000000073f00728c */ /* 0x000fcc000bf25310 */
        /* <DEDUP_REMOVED lines=9> */
[----:B------:R-:W-:-:S05]  /*4650*/  IMAD.U32 R2, RZ, RZ, UR6 ;  /* 0x00000006ff027e24 */ /* 0x000fca000f8e00ff */
[----:B------:R-:W-:-:S06]  /*4660*/  IMAD.U32 R3, RZ, RZ, UR7 ;  /* 0x00000007ff037e24 */ /* 0x000fcc000f8e00ff */
[----:B------:R1:W2:Y:S01]  /*4670*/  @P2 LDG.E R3, [R2.64] ;  /* 0x0000000a02032981 */ /* 0x0002a2000c1e1900 */
[----:B------:R-:W-:Y:S01]  /*4680*/  LOP3.LUT R0, R0, 0xfffffff0, RZ, 0xc0, !PT ;  /* 0xfffffff000007812 */ /* 0x000fe200078ec0ff */
[----:B------:R-:W2:Y:S01]  /*4690*/  @P2 MUFU.RCP R4, c[0x0][0x238] ;  /* 0x00008e0000042b08 */ /* 0x000ea20000001000 */
[----:B------:R-:W-:Y:S01]  /*46a0*/  IADD3 R214, R221, 0x2000, RZ ;  /* 0x00002000ddd67810 */ /* 0x000fe20007ffe0ff */
[----:B------:R-:W-:Y:S01]  /*46b0*/  UIADD3 UR4, UR20, UR13, URZ ;  /* 0x0000000d14047290 */ /* 0x000fe2000fffe03f */
[----:B------:R-:W-:Y:S01]  /*46c0*/  IMAD.MOV.U32 R200, RZ, RZ, 0x40 ;  /* 0x00000040ffc87424 */ /* 0x000fe200078e00ff */
[----:B------:R-:W-:Y:S01]  /*46d0*/  CS2R R158, SRZ ;  /* 0x00000000009e7805 */ /* 0x000fe2000001ff00 */
[----:B------:R-:W-:Y:S01]  /*46e0*/  IMAD.IADD R0, R17, 0x1, -R0 ;  /* 0x0000000111007824 */ /* 0x000fe200078e0a00 */
[----:B------:R-:W-:Y:S01]  /*46f0*/  SEL R214, R214, R221, !P1 ;  /* 0x000000ddd6d67207 */ /* 0x000fe20004800000 */
[----:B------:R-:W-:Y:S01]  /*4700*/  IMAD.MOV.U32 R250, RZ, RZ, 0x40 ;  /* 0x00000040fffa7424 */ /* 0x000fe200078e00ff */
[----:B------:R-:W-:Y:S01]  /*4710*/  UIADD3 UR4, -UR9, 0x80, UR4 ;  /* 0x0000008009047890 */ /* 0x000fe2000fffe104 */
        /* <DEDUP_REMOVED lines=14> */
[----:B-1----:R-:W-:Y:S01]  /*4800*/  SHF.R.S32.HI R2, RZ, 0x1f, R0 ;  /* 0x0000001fff027819 */ /* 0x002fe20000011400 */
        /* <DEDUP_REMOVED lines=13> */
[----:B------:R-:W-:Y:S01]  /*48e0*/  CS2R R110, SRZ ;  /* 0x00000000006e7805 */ /* 0x000fe2000001ff00 */
[----:B------:R-:W-:Y:S01]  /*48f0*/  CS2R R108, SRZ ;  /* 0x00000000006c7805 */ /* 0x000fe2000001ff00 */
[----:B------:R-:W-:Y:S01]  /*4900*/  CS2R R114, SRZ ;  /* 0x0000000000727805 */ /* 0x000fe2000001ff00 */
[----:B------:R-:W-:Y:S01]  /*4910*/  CS2R R112, SRZ ;  /* 0x0000000000707805 */ /* 0x000fe2000001ff00 */
[C---:B------:R-:W-:Y:S01]  /*4920*/  LOP3.LUT P0, RZ, R0.reuse, 0x2, RZ, 0xc0, !PT ;  /* 0x0000000200ff7812 */ /* 0x040fe2000780c0ff */
[----:B------:R-:W-:Y:S01]  /*4930*/  CS2R R106, SRZ ;  /* 0x00000000006a7805 */ /* 0x000fe2000001ff00 */
[----:B------:R-:W-:Y:S01]  /*4940*/  LOP3.LUT P3, RZ, R0, 0x4, RZ, 0xc0, !PT ;  /* 0x0000000400ff7812 */ /* 0x000fe2000786c0ff */
[----:B------:R-:W-:Y:S01]  /*4950*/  IMAD.U32 R0, RZ, RZ, UR21 ;  /* 0x00000015ff007e24 */ /* 0x000fe2000f8e00ff */
[----:B------:R-:W-:Y:S01]  /*4960*/  CS2R R104, SRZ ;  /* 0x0000000000687805 */ /* 0x000fe2000001ff00 */
[----:B------:R-:W-:Y:S01]  /*4970*/  CS2R R102, SRZ ;  /* 0x0000000000667805 */ /* 0x000fe2000001ff00 */
[----:B------:R-:W-:Y:S01]  /*4980*/  CS2R R100, SRZ ;  /* 0x0000000000647805 */ /* 0x000fe2000001ff00 */
[----:B------:R-:W-:Y:S01]  /*4990*/  IMAD R0, R0, 0x80, R252 ;  /* 0x0000008000007824 */ /* 0x000fe200078e02fc */
[----:B------:R-:W-:Y:S01]  /*49a0*/  CS2R R94, SRZ ;  /* 0x00000000005e7805 */ /* 0x000fe2000001ff00 */
[----:B------:R-:W-:Y:S01]  /*49b0*/  CS2R R92, SRZ ;  /* 0x00000000005c7805 */ /* 0x000fe2000001ff00 */
[----:B------:R-:W-:Y:S01]  /*49c0*/  CS2R R98, SRZ ;  /* 0x0000000000627805 */ /* 0x000fe2000001ff00 */
[----:B------:R-:W-:Y:S01]  /*49d0*/  CS2R R96, SRZ ;  /* 0x0000000000607805 */ /* 0x000fe2000001ff00 */
[----:B------:R-:W-:Y:S01]  /*49e0*/  IADD3 R0, R246, -UR13, -R0 ;  /* 0x8000000df6007c10 */ /* 0x000fe2000fffe800 */
        /* <DEDUP_REMOVED lines=29> */
[----:B------:R-:W-:Y:S01]  /*4bc0*/  IADD3 R251, R0, UR9, RZ ;  /* 0x0000000900fb7c10 */ /* 0x000fe2000fffe0ff */
[----:B------:R-:W-:Y:S01]  /*4bd0*/  IMAD.SHL.U32 R248, R246, 0x4, RZ ;  /* 0x00000004f6f87824 */ /* 0x000fe200078e00ff */
[----:B------:R-:W-:Y:S01]  /*4be0*/  SEL R219, R219, 0xffffffe0, !P0 ;  /* 0xffffffe0dbdb7807 */ /* 0x000fe20004000000 */
[----:B------:R-:W-:Y:S01]  /*4bf0*/  ULDC UR25, c[0x0][0x2e8] ;  /* 0x0000ba0000197ab9 */ /* 0x000fe20000000800 */
[----:B------:R-:W-:Y:S01]  /*4c00*/  SEL R200, R200, 0xffffffc0, !P3 ;  /* 0xffffffc0c8c87807 */ /* 0x000fe20005800000 */
[----:B------:R-:W-:Y:S01]  /*4c10*/  UMOV UR7, URZ ;  /* 0x0000003f00077c82 */ /* 0x000fe20008000000 */
[----:B------:R-:W-:Y:S01]  /*4c20*/  SEL R250, R250, 0xffffffc0, !P3 ;  /* 0xffffffc0fafa7807 */ /* 0x000fe20005800000 */
[----:B------:R-:W-:Y:S01]  /*4c30*/  ULDC UR14, c[0x0][0x2e4] ;  /* 0x0000b900000e7ab9 */ /* 0x000fe20000000800 */
[----:B------:R-:W-:Y:S01]  /*4c40*/  SHF.L.U64.HI R249, R246, 0x2, R15 ;  /* 0x00000002f6f97819 */ /* 0x000fe2000001020f */
[----:B------:R-:W-:Y:S01]  /*4c50*/  UIADD3 UR20, UR4, -UR25, URZ ;  /* 0x8000001904147290 */ /* 0x000fe2000fffe03f */
[----:B--2---:R-:W-:-:S04]  /*4c60*/  @P2 FMUL.FTZ R2, R3, R4 ;  /* 0x0000000403022220 */ /* 0x004fc80000410000 */
[----:B------:R1:W2:Y:S02]  /*4c70*/  @P2 R2UR UR5, R2 ;  /* 0x00000000020523c2 */ /* 0x0002a400000e0000 */
[----:B-1----:R-:W-:Y:S01]  /*4c80*/  IADD3 R2, R220, 0x2000, RZ ;  /* 0x00002000dc027810 */ /* 0x002fe20007ffe0ff */
[----:B--2---:R-:W-:-:S03]  /*4c90*/  @UP1 UMOV UR7, UR5 ;  /* 0x0000000500071c82 */ /* 0x004fc60008000000 */
[----:B------:R-:W-:-:S05]  /*4ca0*/  SEL R2, R2, R220, !P1 ;  /* 0x000000dc02027207 */ /* 0x000fca0004800000 */
[----:B------:R-:W-:Y:S02]  /*4cb0*/  IMAD.SHL.U32 R213, R2, 0x2, RZ ;  /* 0x0000000202d57824 */ /* 0x000fe400078e00ff */
.L_x_644:
[----:B------:R-:W0:Y:S01]  /*4cc0*/  LDGDEPBAR ;  /* 0x00000000000079af */ /* 0x000e220000000000 */
[C---:B------:R-:W-:Y:S01]  /*4cd0*/  IMAD.IADD R0, R214.reuse, 0x1, R219 ;  /* 0x00000001d6007824 */ /* 0x040fe200078e02db */
[----:B------:R-:W-:Y:S01]  /*4ce0*/  USHF.L.U32 UR4, UR12, 0x6, URZ ;  /* 0x000000060c047899 */ /* 0x000fe2000800063f */
[--C-:B------:R-:W-:Y:S01]  /*4cf0*/  IMAD.IADD R3, R214, 0x1, R200.reuse ;  /* 0x00000001d6037824 */ /* 0x100fe200078e02c8 */
[----:B------:R-:W-:Y:S01]  /*4d00*/  ULDC UR6, c[0x0][0x2e4] ;  /* 0x0000b90000067ab9 */ /* 0x000fe20000000800 */
[----:B------:R-:W-:Y:S01]  /*4d10*/  IMAD.IADD R2, R0, 0x1, R200 ;  /* 0x0000000100027824 */ /* 0x000fe200078e02c8 */
[----:B------:R-:W-:Y:S01]  /*4d20*/  UISETP.GE.AND UP0, UPT, UR4, UR20, UPT ;  /* 0x000000140400728c */ /* 0x000fe2000bf06270 */
[----:B------:R-:W-:Y:S04]  /*4d30*/  DEPBAR.LE SB0, 0x0 ;  /* 0x000080000000791a */ /* 0x000fe80000000000 */
[----:B------:R-:W-:Y:S08]  /*4d40*/  BAR.SYNC.DEFER_BLOCKING 0x0 ;  /* 0x0000000000007b1d */ /* 0x000ff00000010000 */
        /* <DEDUP_REMOVED lines=11> */
[----:B------:R-:W-:Y:S01]  /*4e00*/  LDSM.16.M88.4 R184, [R3+0x1000] ;  /* 0x0010000003b8783b */ /* 0x000fe20000000200 */
[C---:B------:R-:W-:Y:S07]  /*4e10*/  HMMA.16816.F32 R16, R32.reuse, R18, RZ ;  /* 0x000000122010723c */ /* 0x040fee00000018ff */
[----:B------:R-:W-:Y:S01]  /*4e20*/  LDSM.16.M88.4 R188, [R218+0xc800] ;  /* 0x00c80000dabc783b */ /* 0x000fe20000000200 */
[-C--:B---3--:R-:W-:Y:S07]  /*4e30*/  HMMA.16816.F32 R20, R32, R164.reuse, RZ ;  /* 0x000000a42014723c */ /* 0x088fee00000018ff */
[----:B------:R-:W-:Y:S01]  /*4e40*/  LDSM.16.M88.4 R192, [R217+0xc000] ;  /* 0x00c00000d9c0783b */ /* 0x000fe20000000200 */
[C---:B------:R-:W-:Y:S07]  /*4e50*/  HMMA.16816.F32 R24, R28.reuse, R164, RZ ;  /* 0x000000a41c18723c */ /* 0x040fee00000018ff */
[----:B------:R-:W-:Y:S01]  /*4e60*/  LDSM.16.M88.4 R196, [R2+0x1000] ;  /* 0x0010000002c4783b */ /* 0x000fe20000000200 */
[-C--:B------:R-:W-:Y:S08]  /*4e70*/  HMMA.16816.F32 R28, R28, R166.reuse, RZ ;  /* 0x000000a61c1c723c */ /* 0x080ff000000018ff */
[----:B------:R-:W-:Y:S01]  /*4e80*/  HMMA.16816.F32 R32, R32, R166, RZ ;  /* 0x000000a62020723c */ /* 0x000fe200000018ff */
[----:B------:R-:W-:Y:S07]  /*4e90*/  LDSM.16.M88.4 R164, [R3] ;  /* 0x0000000003a4783b */ /* 0x000fee0000000200 */
[-C--:B----4-:R-:W-:Y:S08]  /*4ea0*/  HMMA.16816.F32 R4, R168, R172.reuse, R4 ;  /* 0x000000aca804723c */ /* 0x090ff00000001804 */
[C---:B-1----:R-:W-:Y:S08]  /*4eb0*/  HMMA.16816.F32 R8, R176.reuse, R172, R8 ;  /* 0x000000acb008723c */ /* 0x042ff00000001808 */
[-C--:B------:R-:W-:Y:S08]  /*4ec0*/  HMMA.16816.F32 R12, R176, R174.reuse, R12 ;  /* 0x000000aeb00c723c */ /* 0x080ff0000000180c */
[C---:B------:R-:W-:Y:S01]  /*4ed0*/  HMMA.16816.F32 R16, R168.reuse, R174, R16 ;  /* 0x000000aea810723c */ /* 0x040fe20000001810 */
[----:B------:R-:W1:Y:S07]  /*4ee0*/  LDSM.16.M88.4 R172, [R218+0xc000] ;  /* 0x00c00000daac783b */ /* 0x000e6e0000000200 */
[-C--:B--2---:R-:W-:Y:S08]  /*4ef0*/  HMMA.16816.F32 R20, R168, R180.reuse, R20 ;  /* 0x000000b4a814723c */ /* 0x084ff00000001814 */
[C---:B------:R-:W-:Y:S07]  /*4f00*/  HMMA.16816.F32 R24, R176.reuse, R180, R24 ;  /* 0x000000b4b018723c */ /* 0x040fee0000001818 */
[----:B------:R-:W-:Y:S01]  /*4f10*/  IADD3 R180, P0, R248, UR18, RZ ;  /* 0x00000012f8b47c10 */ /* 0x000fe2000ff1e0ff */
[-C--:B------:R-:W-:Y:S01]  /*4f20*/  HMMA.16816.F32 R28, R176, R182.reuse, R28 ;  /* 0x000000b6b01c723c */ /* 0x080fe2000000181c */
[----:B------:R-:W2:Y:S03]  /*4f30*/  LDSM.16.M88.4 R176, [R2] ;  /* 0x0000000002b0783b */ /* 0x000ea60000000200 */
[----:B------:R-:W-:Y:S04]  /*4f40*/  IADD3.X R181, R249, UR17, RZ, P0, !PT ;  /* 0x00000011f9b57c10 */ /* 0x000fe800087fe4ff */
[----:B------:R-:W-:Y:S01]  /*4f50*/  HMMA.16816.F32 R32, R168, R182, R32 ;  /* 0x000000b6a820723c */ /* 0x000fe20000001820 */
[----:B------:R-:W3:Y:S07]  /*4f60*/  LDSM.16.M88.4 R168, [R217+0xc800] ;  /* 0x00c80000d9a8783b */ /* 0x000eee0000000200 */
[-C--:B-1----:R-:W-:Y:S01]  /*4f70*/  HMMA.16816.F32 R4, R164, R172.reuse, R4 ;  /* 0x000000aca404723c */ /* 0x082fe20000001804 */
[----:B-----5:R1:W5:Y:S04]  /*4f80*/  LDG.E R203, [R180.64] ;  /* 0x0000000ab4cb7981 */ /* 0x020368000c1e1900 */
[----:B------:R1:W5:Y:S03]  /*4f90*/  LDG.E R204, [R180.64+0x20] ;  /* 0x0000200ab4cc7981 */ /* 0x000366000c1e1900 */
[C---:B------:R-:W-:Y:S01]  /*4fa0*/  HMMA.16816.F32 R8, R184.reuse, R172, R8 ;  /* 0x000000acb808723c */ /* 0x040fe20000001808 */
[----:B------:R1:W5:Y:S04]  /*4fb0*/  LDG.E R202, [R180.64+0x80] ;  /* 0x0000800ab4ca7981 */ /* 0x000368000c1e1900 */
[----:B------:R1:W5:Y:S03]  /*4fc0*/  LDG.E R201, [R180.64+0xa0] ;  /* 0x0000a00ab4c97981 */ /* 0x000366000c1e1900 */
[-C--:B------:R-:W-:Y:S08]  /*4fd0*/  HMMA.16816.F32 R12, R184, R174.reuse, R12 ;  /* 0x000000aeb80c723c */ /* 0x080ff0000000180c */
[C---:B------:R-:W-:Y:S01]  /*4fe0*/  HMMA.16816.F32 R16, R164.reuse, R174, R16 ;  /* 0x000000aea410723c */ /* 0x040fe20000001810 */
[----:B------:R-:W-:Y:S07]  /*4ff0*/  LDSM.16.M88.4 R172, [R214+0x2000] ;  /* 0x00200000d6ac783b */ /* 0x000fee0000000200 */
[-C--:B------:R-:W-:Y:S01]  /*5000*/  HMMA.16816.F32 R20, R164, R188.reuse, R20 ;  /* 0x000000bca414723c */ /* 0x080fe20000001814 */
[----:B-1----:R-:W1:Y:S07]  /*5010*/  LDSM.16.M88.4 R180, [R215+0x10000] ;  /* 0x01000000d7b4783b */ /* 0x002e6e0000000200 */
[C---:B------:R-:W-:Y:S08]  /*5020*/  HMMA.16816.F32 R24, R184.reuse, R188, R24 ;  /* 0x000000bcb818723c */ /* 0x040ff00000001818 */
[-C--:B------:R-:W-:Y:S01]  /*5030*/  HMMA.16816.F32 R28, R184, R190.reuse, R28 ;  /* 0x000000beb81c723c */ /* 0x080fe2000000181c */
[----:B------:R-:W4:Y:S07]  /*5040*/  LDSM.16.M88.4 R184, [R214+0x3000] ;  /* 0x00300000d6b8783b */ /* 0x000f2e0000000200 */
[----:B------:R-:W-:Y:S01]  /*5050*/  HMMA.16816.F32 R32, R164, R190, R32 ;  /* 0x000000bea420723c */ /* 0x000fe20000001820 */
[----:B------:R-:W1:Y:S07]  /*5060*/  LDSM.16.M88.4 R164, [R215+0x10800] ;  /* 0x01080000d7a4783b */ /* 0x000e6e0000000200 */
[-C--:B--2---:R-:W-:Y:S01]  /*5070*/  HMMA.16816.F32 R4, R176, R192.reuse, R4 ;  /* 0x000000c0b004723c */ /* 0x084fe20000001804 */
[----:B------:R-:W-:Y:S07]  /*5080*/  LDSM.16.M88.4 R188, [R0+0x2000] ;  /* 0x0020000000bc783b */ /* 0x000fee0000000200 */
[C---:B------:R-:W-:Y:S08]  /*5090*/  HMMA.16816.F32 R8, R196.reuse, R192, R8 ;  /* 0x000000c0c408723c */ /* 0x040ff00000001808 */
[-C--:B------:R-:W-:Y:S08]  /*50a0*/  HMMA.16816.F32 R12, R196, R194.reuse, R12 ;  /* 0x000000c2c40c723c */ /* 0x080ff0000000180c */
[C---:B------:R-:W-:Y:S01]  /*50b0*/  HMMA.16816.F32 R16, R176.reuse, R194, R16 ;  /* 0x000000c2b010723c */ /* 0x040fe20000001810 */
[----:B------:R-:W2:Y:S07]  /*50c0*/  LDSM.16.M88.4 R192, [R216+0x10000] ;  /* 0x01000000d8c0783b */ /* 0x000eae0000000200 */
[-C--:B---3--:R-:W-:Y:S08]  /*50d0*/  HMMA.16816.F32 R20, R176, R168.reuse, R20 ;  /* 0x000000a8b014723c */ /* 0x088ff00000001814 */
[C---:B------:R-:W-:Y:S08]  /*50e0*/  HMMA.16816.F32 R24, R196.reuse, R168, R24 ;  /* 0x000000a8c418723c */ /* 0x040ff00000001818 */
[-C--:B------:R-:W-:Y:S01]  /*50f0*/  HMMA.16816.F32 R28, R196, R170.reuse, R28 ;  /* 0x000000aac41c723c */ /* 0x080fe2000000181c */
[----:B------:R3:W2:Y:S07]  /*5100*/  LDSM.16.M88.4 R196, [R0+0x3000] ;  /* 0x0030000000c4783b */ /* 0x0006ae0000000200 */
[----:B------:R-:W-:Y:S01]  /*5110*/  HMMA.16816.F32 R32, R176, R170, R32 ;  /* 0x000000aab020723c */ /* 0x000fe20000001820 */
[----:B------:R-:W2:Y:S07]  /*5120*/  LDSM.16.M88.4 R168, [R216+0x10800] ;  /* 0x01080000d8a8783b */ /* 0x000eae0000000200 */
[-C--:B-1----:R-:W-:Y:S01]  /*5130*/  HMMA.16816.F32 R4, R172, R180.reuse, R4 ;  /* 0x000000b4ac04723c */ /* 0x082fe20000001804 */
[----:B------:R-:W-:Y:S07]  /*5140*/  LDSM.16.M88.4 R176, [R3+0x3000] ;  /* 0x0030000003b0783b */ /* 0x000fee0000000200 */
[C---:B----4-:R-:W-:Y:S04]  /*5150*/  HMMA.16816.F32 R8, R184.reuse, R180, R8 ;  /* 0x000000b4b808723c */ /* 0x050fe80000001808 */
[----:B---3--:R-:W-:Y:S04]  /*5160*/  IADD3 R0, R251, UR4, RZ ;  /* 0x00000004fb007c10 */ /* 0x008fe8000fffe0ff */
[-C--:B------:R-:W-:Y:S04]  /*5170*/  HMMA.16816.F32 R12, R184, R182.reuse, R12 ;  /* 0x000000b6b80c723c */ /* 0x080fe8000000180c */
[C---:B------:R-:W-:Y:S02]  /*5180*/  IADD3 R181, R0.reuse, -0x1, RZ ;  /* 0xffffffff00b57810 */ /* 0x040fe40007ffe0ff */
[----:B------:R-:W-:Y:S02]  /*5190*/  IADD3 R180, R0, 0x8, RZ ;  /* 0x0000000800b47810 */ /* 0x000fe40007ffe0ff */
[C---:B------:R-:W-:Y:S04]  /*51a0*/  HMMA.16816.F32 R16, R172.reuse, R182, R16 ;  /* 0x000000b6ac10723c */ /* 0x040fe80000001810 */
[----:B------:R-:W-:Y:S02]  /*51b0*/  ISETP.GE.AND P0, PT, R181, RZ, PT ;  /* 0x000000ffb500720c */ /* 0x000fe40003f06270 */
[----:B------:R-:W-:Y:S02]  /*51c0*/  ISETP.GE.AND P1, PT, R180, RZ, PT ;  /* 0x000000ffb400720c */ /* 0x000fe40003f26270 */
[-C--:B------:R-:W-:Y:S08]  /*51d0*/  HMMA.16816.F32 R20, R172, R164.reuse, R20 ;  /* 0x000000a4ac14723c */ /* 0x080ff00000001814 */
[C---:B------:R-:W-:Y:S04]  /*51e0*/  HMMA.16816.F32 R24, R184.reuse, R164, R24 ;  /* 0x000000a4b818723c */ /* 0x040fe80000001818 */
[C---:B------:R-:W-:Y:S02]  /*51f0*/  @!P0 IADD3 R181, -R0.reuse, 0x1, RZ ;  /* 0x0000000100b58810 */ /* 0x040fe40007ffe1ff */
[C---:B------:R-:W-:Y:S02]  /*5200*/  @!P1 IADD3 R180, -R0.reuse, -0x8, RZ ;  /* 0xfffffff800b49810 */ /* 0x040fe40007ffe1ff */
[-C--:B------:R-:W-:Y:S07]  /*5210*/  HMMA.16816.F32 R28, R184, R166.reuse, R28 ;  /* 0x000000a6b81c723c */ /* 0x080fee000000181c */
[----:B------:R-:W-:Y:S01]  /*5220*/  IADD3 R184, R0, 0x7, RZ ;  /* 0x0000000700b87810 */ /* 0x000fe20007ffe0ff */
[----:B------:R-:W-:Y:S01]  /*5230*/  HMMA.16816.F32 R32, R172, R166, R32 ;  /* 0x000000a6ac20723c */ /* 0x000fe20000001820 */
[----:B------:R1:W-:Y:S03]  /*5240*/  LDSM.16.M88.4 R164, [R3+0x2000] ;  /* 0x0020000003a4783b */ /* 0x0003e60000000200 */
[----:B------:R-:W-:Y:S03]  /*5250*/  ISETP.GE.AND P0, PT, R184, RZ, PT ;  /* 0x000000ffb800720c */ /* 0x000fe60003f06270 */
[----:B------:R-:W-:Y:S01]  /*5260*/  IABS R172, R0 ;  /* 0x0000000000ac7213 */ /* 0x000fe20000000000 */
[-C--:B--2---:R-:W-:Y:S03]  /*5270*/  HMMA.16816.F32 R4, R188, R192.reuse, R4 ;  /* 0x000000c0bc04723c */ /* 0x084fe60000001804 */
[----:B------:R2:W-:Y:S05]  /*5280*/  I2F R205, R172 ;  /* 0x000000ac00cd7306 */ /* 0x0005ea0000201400 */
[C---:B------:R-:W-:Y:S04]  /*5290*/  HMMA.16816.F32 R8, R196.reuse, R192, R8 ;  /* 0x000000c0c408723c */ /* 0x040fe80000001808 */
[C---:B------:R-:W-:Y:S01]  /*52a0*/  @!P0 IADD3 R184, -R0.reuse, -0x7, RZ ;  /* 0xfffffff900b88810 */ /* 0x040fe20007ffe1ff */
[----:B------:R-:W3:Y:S03]  /*52b0*/  I2F R193, R181 ;  /* 0x000000b500c17306 */ /* 0x000ee60000201400 */
[-C--:B------:R-:W-:Y:S04]  /*52c0*/  HMMA.16816.F32 R12, R196, R194.reuse, R12 ;  /* 0x000000c2c40c723c */ /* 0x080fe8000000180c */
[C---:B-1----:R-:W-:Y:S03]  /*52d0*/  IADD3 R3, R0.reuse, 0x20, RZ ;  /* 0x0000002000037810 */ /* 0x042fe60007ffe0ff */
[----:B------:R1:W-:Y:S01]  /*52e0*/  I2F R192, R184 ;  /* 0x000000b800c07306 */ /* 0x0003e20000201400 */
[C---:B------:R-:W-:Y:S01]  /*52f0*/  HMMA.16816.F32 R16, R188.reuse, R194, R16 ;  /* 0x000000c2bc10723c */ /* 0x040fe20000001810 */
[----:B--2---:R-:W2:Y:S07]  /*5300*/  LDSM.16.M88.4 R172, [R218+0x10000] ;  /* 0x01000000daac783b */ /* 0x004eae0000000200 */
[-C--:B------:R-:W-:Y:S01]  /*5310*/  HMMA.16816.F32 R20, R188, R168.reuse, R20 ;  /* 0x000000a8bc14723c */ /* 0x080fe20000001814 */
[----:B------:R4:W2:Y:S07]  /*5320*/  I2F R194, R180 ;  /* 0x000000b400c27306 */ /* 0x0008ae0000201400 */
[C---:B------:R-:W-:Y:S07]  /*5330*/  HMMA.16816.F32 R24, R196.reuse, R168, R24 ;  /* 0x000000a8c418723c */ /* 0x040fee0000001818 */
[C---:B------:R-:W-:Y:S01]  /*5340*/  IADD3 R169, R0.reuse, 0x28, RZ ;  /* 0x0000002800a97810 */ /* 0x040fe20007ffe0ff */
[-C--:B------:R-:W-:Y:S01]  /*5350*/  HMMA.16816.F32 R28, R196, R170.reuse, R28 ;  /* 0x000000aac41c723c */ /* 0x080fe2000000181c */
[----:B-1----:R-:W-:Y:S02]  /*5360*/  LDSM.16.M88.4 R184, [R217+0x10000] ;  /* 0x01000000d9b8783b */ /* 0x002fe40000000200 */
[----:B------:R-:W-:Y:S02]  /*5370*/  ISETP.GE.AND P1, PT, R169, RZ, PT ;  /* 0x000000ffa900720c */ /* 0x000fe40003f26270 */
[----:B------:R-:W-:Y:S03]  /*5380*/  IADD3 R168, R0, 0x27, RZ ;  /* 0x0000002700a87810 */ /* 0x000fe60007ffe0ff */
[----:B------:R-:W-:Y:S01]  /*5390*/  HMMA.16816.F32 R32, R188, R170, R32 ;  /* 0x000000aabc20723c */ /* 0x000fe20000001820 */
[----:B----4-:R-:W1:Y:S03]  /*53a0*/  LDSM.16.M88.4 R180, [R218+0x10800] ;  /* 0x01080000dab4783b */ /* 0x010e660000000200 */
[----:B------:R-:W-:Y:S03]  /*53b0*/  ISETP.GE.AND P0, PT, R168, RZ, PT ;  /* 0x000000ffa800720c */ /* 0x000fe60003f06270 */
[C---:B------:R-:W-:Y:S02]  /*53c0*/  IADD3 R188, R0.reuse, 0x1f, RZ ;  /* 0x0000001f00bc7810 */ /* 0x040fe40007ffe0ff */
[C---:B------:R-:W-:Y:S02]  /*53d0*/  @!P1 IADD3 R169, -R0.reuse, -0x28, RZ ;  /* 0xffffffd800a99810 */ /* 0x040fe40007ffe1ff */
[----:B------:R-:W-:Y:S01]  /*53e0*/  ISETP.GE.AND P1, PT, R3, RZ, PT ;  /* 0x000000ff0300720c */ /* 0x000fe20003f26270 */
[-C--:B--2---:R-:W-:Y:S01]  /*53f0*/  HMMA.16816.F32 R4, R164, R172.reuse, R4 ;  /* 0x000000aca404723c */ /* 0x084fe20000001804 */
[----:B------:R-:W2:Y:S04]  /*5400*/  I2F R196, R169 ;  /* 0x000000a900c47306 */ /* 0x000ea80000201400 */
[----:B------:R-:W-:Y:S02]  /*5410*/  @!P0 IADD3 R168, -R0, -0x27, RZ ;  /* 0xffffffd900a88810 */ /* 0x000fe40007ffe1ff */
[----:B------:R-:W-:Y:S01]  /*5420*/  ISETP.GE.AND P0, PT, R188, RZ, PT ;  /* 0x000000ffbc00720c */ /* 0x000fe20003f06270 */
[C---:B------:R-:W-:Y:S03]  /*5430*/  HMMA.16816.F32 R8, R176.reuse, R172, R8 ;  /* 0x000000acb008723c */ /* 0x040fe60000001808 */
[----:B------:R4:W2:Y:S01]  /*5440*/  I2F R195, R168 ;  /* 0x000000a800c37306 */ /* 0x0008a20000201400 */
[C---:B------:R-:W-:Y:S02]  /*5450*/  @!P1 IADD3 R3, -R0.reuse, -0x20, RZ ;  /* 0xffffffe000039810 */ /* 0x040fe40007ffe1ff */
[C---:B------:R-:W-:Y:S02]  /*5460*/  IADD3 R189, R0.reuse, 0x18, RZ ;  /* 0x0000001800bd7810 */ /* 0x040fe40007ffe0ff */
[-C--:B------:R-:W-:Y:S03]  /*5470*/  HMMA.16816.F32 R12, R176, R174.reuse, R12 ;  /* 0x000000aeb00c723c */ /* 0x080fe6000000180c */
[----:B------:R-:W-:Y:S02]  /*5480*/  ISETP.GE.AND P1, PT, R189, RZ, PT ;  /* 0x000000ffbd00720c */ /* 0x000fe40003f26270 */
[----:B------:R2:W2:Y:S01]  /*5490*/  I2F R191, R3 ;  /* 0x0000000300bf7306 */ /* 0x0004a20000201400 */
[C---:B------:R-:W-:Y:S02]  /*54a0*/  @!P0 IADD3 R188, -R0.reuse, -0x1f, RZ ;  /* 0xffffffe100bc8810 */ /* 0x040fe40007ffe1ff */
[C---:B------:R-:W-:Y:S01]  /*54b0*/  HMMA.16816.F32 R16, R164.reuse, R174, R16 ;  /* 0x000000aea410723c */ /* 0x040fe20000001810 */
[----:B------:R-:W-:Y:S06]  /*54c0*/  LDSM.16.M88.4 R172, [R2+0x3000] ;  /* 0x0030000002ac783b */ /* 0x000fec0000000200 */
[----:B------:R3:W3:Y:S01]  /*54d0*/  I2F R190, R188 ;  /* 0x000000bc00be7306 */ /* 0x0006e20000201400 */
[-C--:B-1----:R-:W-:Y:S01]  /*54e0*/  HMMA.16816.F32 R20, R164, R180.reuse, R20 ;  /* 0x000000b4a414723c */ /* 0x082fe20000001814 */
[----:B----4-:R1:W4:Y:S03]  /*54f0*/  LDSM.16.M88.4 R168, [R2+0x2000] ;  /* 0x0020000002a8783b */ /* 0x0103260000000200 */
[C---:B------:R-:W-:Y:S04]  /*5500*/  @!P1 IADD3 R189, -R0.reuse, -0x18, RZ ;  /* 0xffffffe800bd9810 */ /* 0x040fe80007ffe1ff */
[C---:B------:R-:W-:Y:S02]  /*5510*/  HMMA.16816.F32 R24, R176.reuse, R180, R24 ;  /* 0x000000b4b018723c */ /* 0x040fe40000001818 */
[----:B------:R-:W4:Y:S02]  /*5520*/  I2F R189, R189 ;  /* 0x000000bd00bd7306 */ /* 0x000f240000201400 */
[C---:B--2---:R-:W-:Y:S03]  /*5530*/  IADD3 R3, R0.reuse, 0x17, RZ ;  /* 0x0000001700037810 */ /* 0x044fe60007ffe0ff */
[C---:B------:R-:W-:Y:S01]  /*5540*/  IADD3 R180, R0.reuse, -0x9, RZ ;  /* 0xfffffff700b47810 */ /* 0x040fe20007ffe0ff */
[-C--:B------:R-:W-:Y:S03]  /*5550*/  HMMA.16816.F32 R28, R176, R182.reuse, R28 ;  /* 0x000000b6b01c723c */ /* 0x080fe6000000181c */
[----:B------:R-:W-:Y:S02]  /*5560*/  ISETP.GE.AND P0, PT, R3, RZ, PT ;  /* 0x000000ff0300720c */ /* 0x000fe40003f06270 */
[----:B---3--:R-:W-:Y:S03]  /*5570*/  IADD3 R188, R0, -0x8, RZ ;  /* 0xfffffff800bc7810 */ /* 0x008fe60007ffe0ff */
[----:B------:R-:W-:Y:S01]  /*5580*/  HMMA.16816.F32 R32, R164, R182, R32 ;  /* 0x000000b6a420723c */ /* 0x000fe20000001820 */
[----:B------:R-:W2:Y:S03]  /*5590*/  LDSM.16.M88.4 R164, [R217+0x10800] ;  /* 0x01080000d9a4783b */ /* 0x000ea60000000200 */
[----:B------:R-:W-:Y:S02]  /*55a0*/  ISETP.GE.AND P1, PT, R188, RZ, PT ;  /* 0x000000ffbc00720c */ /* 0x000fe40003f26270 */
[C---:B-1----:R-:W-:Y:S02]  /*55b0*/  IADD3 R2, R0.reuse, -0x10, RZ ;  /* 0xfffffff000027810 */ /* 0x042fe40007ffe0ff */
[----:B------:R-:W-:Y:S02]  /*55c0*/  @!P0 IADD3 R3, -R0, -0x17, RZ ;  /* 0xffffffe900038810 */ /* 0x000fe40007ffe1ff */
[----:B------:R-:W-:Y:S02]  /*55d0*/  ISETP.GE.AND P0, PT, R180, RZ, PT ;  /* 0x000000ffb400720c */ /* 0x000fe40003f06270 */
[----:B------:R1:W3:Y:S01]  /*55e0*/  I2F R181, R3 ;  /* 0x0000000300b57306 */ /* 0x0002e20000201400 */
[C---:B------:R-:W-:Y:S02]  /*55f0*/  IADD3 R176, R0.reuse, -0x11, RZ ;  /* 0xffffffef00b07810 */ /* 0x040fe40007ffe0ff */
[C---:B------:R-:W-:Y:S02]  /*5600*/  IADD3 R177, R0.reuse, -0x19, RZ ;  /* 0xffffffe700b17810 */ /* 0x040fe40007ffe0ff */
[----:B------:R-:W-:Y:S02]  /*5610*/  @!P1 IADD3 R188, -R0, 0x8, RZ ;  /* 0x0000000800bc9810 */ /* 0x000fe40007ffe1ff */
[----:B------:R-:W-:Y:S01]  /*5620*/  ISETP.GE.AND P1, PT, R2, RZ, PT ;  /* 0x000000ff0200720c */ /* 0x000fe20003f26270 */
[-C--:B----4-:R-:W-:Y:S03]  /*5630*/  HMMA.16816.F32 R4, R168, R184.reuse, R4 ;  /* 0x000000b8a804723c */ /* 0x090fe60000001804 */
[----:B------:R-:W4:Y:S02]  /*5640*/  I2F R188, R188 ;  /* 0x000000bc00bc7306 */ /* 0x000f240000201400 */
[----:B------:R-:W-:Y:S02]  /*5650*/  @!P0 IADD3 R180, -R0, 0x9, RZ ;  /* 0x0000000900b48810 */ /* 0x000fe40007ffe1ff */
[----:B------:R-:W-:Y:S01]  /*5660*/  ISETP.GE.AND P0, PT, R176, RZ, PT ;  /* 0x000000ffb000720c */ /* 0x000fe20003f06270 */
[C---:B------:R-:W-:Y:S04]  /*5670*/  HMMA.16816.F32 R8, R172.reuse, R184, R8 ;  /* 0x000000b8ac08723c */ /* 0x040fe80000001808 */
[C---:B------:R-:W-:Y:S01]  /*5680*/  @!P1 IADD3 R2, -R0.reuse, 0x10, RZ ;  /* 0x0000001000029810 */ /* 0x040fe20007ffe1ff */
[----:B------:R-:W3:Y:S03]  /*5690*/  I2F R180, R180 ;  /* 0x000000b400b47306 */ /* 0x000ee60000201400 */
[-C--:B------:R-:W-:Y:S04]  /*56a0*/  HMMA.16816.F32 R12, R172, R186.reuse, R12 ;  /* 0x000000baac0c723c */ /* 0x080fe8000000180c */
[C---:B------:R-:W-:Y:S02]  /*56b0*/  @!P0 IADD3 R176, -R0.reuse, 0x11, RZ ;  /* 0x0000001100b08810 */ /* 0x040fe40007ffe1ff */
[----:B-1----:R-:W-:Y:S01]  /*56c0*/  IADD3 R3, R0, 0x10, RZ ;  /* 0x0000001000037810 */ /* 0x002fe20007ffe0ff */
[----:B------:R1:W1:Y:S01]  /*56d0*/  I2F R179, R2 ;  /* 0x0000000200b37306 */ /* 0x0002620000201400 */
[----:B------:R-:W-:Y:S01]  /*56e0*/  FFMA.FTZ R5, R193, -UR7, R5 ;  /* 0x80000007c1057c23 */ /* 0x000fe20008010005 */
[C---:B------:R-:W-:Y:S04]  /*56f0*/  HMMA.16816.F32 R16, R168.reuse, R186, R16 ;  /* 0x000000baa810723c */ /* 0x040fe80000001810 */
[----:B------:R-:W-:Y:S01]  /*5700*/  FFMA.FTZ R6, R194, -UR7, R6 ;  /* 0x80000007c2067c23 */ /* 0x000fe20008010006 */
[----:B------:R-:W-:Y:S01]  /*5710*/  ISETP.GE.AND P1, PT, R3, RZ, PT ;  /* 0x000000ff0300720c */ /* 0x000fe20003f26270 */
[----:B------:R-:W-:Y:S02]  /*5720*/  FFMA.FTZ R7, R192, -UR7, R7 ;  /* 0x80000007c0077c23 */ /* 0x000fe40008010007 */
[----:B------:R-:W-:Y:S01]  /*5730*/  FFMA.FTZ R4, R205, -UR7, R4 ;  /* 0x80000007cd047c23 */ /* 0x000fe20008010004 */
[----:B------:R3:W3:Y:S01]  /*5740*/  I2F R178, R176 ;  /* 0x000000b000b27306 */ /* 0x0006e20000201400 */
[-C--:B--2---:R-:W-:Y:S03]  /*5750*/  HMMA.16816.F32 R20, R168, R164.reuse, R20 ;  /* 0x000000a4a814723c */ /* 0x084fe60000001814 */
[----:B------:R-:W-:Y:S02]  /*5760*/  FFMA.FTZ R10, R196, -UR7, R10 ;  /* 0x80000007c40a7c23 */ /* 0x000fe4000801000a */
[----:B------:R-:W-:Y:S02]  /*5770*/  FFMA.FTZ R11, R195, -UR7, R11 ;  /* 0x80000007c30b7c23 */ /* 0x000fe4000801000b */
[----:B------:R-:W-:Y:S01]  /*5780*/  FFMA.FTZ R8, R191, -UR7, R8 ;  /* 0x80000007bf087c23 */ /* 0x000fe20008010008 */
[----:B------:R-:W-:Y:S01]  /*5790*/  @!P1 IADD3 R3, -R0, -0x10, RZ ;  /* 0xfffffff000039810 */ /* 0x000fe20007ffe1ff */
[----:B------:R-:W-:Y:S01]  /*57a0*/  FFMA.FTZ R9, R190, -UR7, R9 ;  /* 0x80000007be097c23 */ /* 0x000fe20008010009 */
[----:B------:R-:W-:Y:S01]  /*57b0*/  ISETP.GE.AND P1, PT, R177, RZ, PT ;  /* 0x000000ffb100720c */ /* 0x000fe20003f26270 */
[C---:B------:R-:W-:Y:S03]  /*57c0*/  HMMA.16816.F32 R24, R172.reuse, R164, R24 ;  /* 0x000000a4ac18723c */ /* 0x040fe60000001818 */
[----:B------:R-:W2:Y:S01]  /*57d0*/  I2F R3, R3 ;  /* 0x0000000300037306 */ /* 0x000ea20000201400 */
[----:B------:R-:W-:Y:S01]  /*57e0*/  FFMA.FTZ R14, R191, -UR7, R14 ;  /* 0x80000007bf0e7c23 */ /* 0x000fe2000801000e */
[----:B-1----:R-:W-:Y:S01]  /*57f0*/  IADD3 R2, R0, 0xf, RZ ;  /* 0x0000000f00027810 */ /* 0x002fe20007ffe0ff */
[----:B------:R-:W-:Y:S02]  /*5800*/  FFMA.FTZ R15, R190, -UR7, R15 ;  /* 0x80000007be0f7c23 */ /* 0x000fe4000801000f */
[----:B------:R-:W-:Y:S01]  /*5810*/  FFMA.FTZ R12, R189, -UR7, R12 ;  /* 0x80000007bd0c7c23 */ /* 0x000fe2000801000c */
[----:B------:R-:W-:Y:S01]  /*5820*/  ISETP.GE.AND P0, PT, R2, RZ, PT ;  /* 0x000000ff0200720c */ /* 0x000fe20003f06270 */
[-C--:B------:R-:W-:Y:S03]  /*5830*/  HMMA.16816.F32 R28, R172, R166.reuse, R28 ;  /* 0x000000a6ac1c723c */ /* 0x080fe6000000181c */
[----:B---3--:R-:W-:Y:S01]  /*5840*/  FFMA.FTZ R13, R181, -UR7, R13 ;  /* 0x80000007b50d7c23 */ /* 0x008fe2000801000d */
[C---:B------:R-:W-:Y:S01]  /*5850*/  IADD3 R176, R0.reuse, -0x18, RZ ;  /* 0xffffffe800b07810 */ /* 0x040fe20007ffe0ff */
[----:B------:R-:W-:Y:S01]  /*5860*/  FFMA.FTZ R19, R193, -UR7, R19 ;  /* 0x80000007c1137c23 */ /* 0x000fe20008010013 */
[----:B------:R-:W-:Y:S01]  /*5870*/  @!P1 IADD3 R177, -R0, 0x19, RZ ;  /* 0x0000001900b19810 */ /* 0x000fe20007ffe1ff */
[----:B------:R-:W-:Y:S01]  /*5880*/  FFMA.FTZ R18, R205, -UR7, R18 ;  /* 0x80000007cd127c23 */ /* 0x000fe20008010012 */
[----:B------:R-:W-:Y:S01]  /*5890*/  ISETP.GE.AND P2, PT, R176, RZ, PT ;  /* 0x000000ffb000720c */ /* 0x000fe20003f46270 */
[----:B----4-:R-:W-:Y:S01]  /*58a0*/  FFMA.FTZ R16, R188, -UR7, R16 ;  /* 0x80000007bc107c23 */ /* 0x010fe20008010010 */
[----:B------:R-:W-:Y:S02]  /*58b0*/  HMMA.16816.F32 R32, R168, R166, R32 ;  /* 0x000000a6a820723c */ /* 0x000fe40000001820 */
[----:B------:R-:W1:Y:S02]  /*58c0*/  I2F R177, R177 ;  /* 0x000000b100b17306 */ /* 0x000e640000201400 */
[----:B------:R-:W-:Y:S01]  /*58d0*/  FFMA.FTZ R17, R180, -UR7, R17 ;  /* 0x80000007b4117c23 */ /* 0x000fe20008010011 */
[----:B------:R-:W-:Y:S01]  /*58e0*/  @!P0 IADD3 R2, -R0, -0xf, RZ ;  /* 0xfffffff100028810 */ /* 0x000fe20007ffe1ff */
[----:B------:R-:W-:Y:S01]  /*58f0*/  FFMA.FTZ R22, R188, -UR7, R22 ;  /* 0x80000007bc167c23 */ /* 0x000fe20008010016 */
[----:B------:R-:W-:Y:S01]  /*5900*/  PLOP3.LUT P0, PT, PT, PT, UP0, 0x80, 0x0 ;  /* 0x000000000000781c */ /* 0x000fe20003f0f008 */
[----:B------:R-:W-:Y:S04]  /*5910*/  FFMA.FTZ R23, R180, -UR7, R23 ;  /* 0x80000007b4177c23 */ /* 0x000fe80008010017 */
[----:B------:R-:W-:Y:S01]  /*5920*/  FFMA.FTZ R20, R179, -UR7, R20 ;  /* 0x80000007b3147c23 */ /* 0x000fe20008010014 */
[----:B------:R-:W-:Y:S01]  /*5930*/  @!P2 IADD3 R176, -R0, 0x18, RZ ;  /* 0x0000001800b0a810 */ /* 0x000fe20007ffe1ff */
[----:B------:R-:W-:Y:S01]  /*5940*/  FFMA.FTZ R21, R178, -UR7, R21 ;  /* 0x80000007b2157c23 */ /* 0x000fe20008010015 */
[----:B------:R-:W3:Y:S01]  /*5950*/  I2F R2, R2 ;  /* 0x0000000200027306 */ /* 0x000ee20000201400 */
[----:B------:R-:W-:Y:S02]  /*5960*/  FFMA.FTZ R26, R189, -UR7, R26 ;  /* 0x80000007bd1a7c23 */ /* 0x000fe4000801001a */
[----:B------:R-:W-:Y:S02]  /*5970*/  FFMA.FTZ R27, R181, -UR7, R27 ;  /* 0x80000007b51b7c23 */ /* 0x000fe4000801001b */
[C---:B--2---:R-:W-:Y:S02]  /*5980*/  FFMA.FTZ R24, R3.reuse, -UR7, R24 ;  /* 0x8000000703187c23 */ /* 0x044fe40008010018 */
[----:B------:R-:W-:Y:S02]  /*5990*/  FFMA.FTZ R28, R194, -UR7, R28 ;  /* 0x80000007c21c7c23 */ /* 0x000fe4000801001c */
[----:B------:R-:W-:Y:S01]  /*59a0*/  FFMA.FTZ R29, R192, -UR7, R29 ;  /* 0x80000007c01d7c23 */ /* 0x000fe2000801001d */
[----:B------:R-:W2:Y:S01]  /*59b0*/  I2F R176, R176 ;  /* 0x000000b000b07306 */ /* 0x000ea20000201400 */
[----:B------:R-:W-:Y:S02]  /*59c0*/  FFMA.FTZ R30, R3, -UR7, R30 ;  /* 0x80000007031e7c23 */ /* 0x000fe4000801001e */
[----:B------:R-:W-:Y:S02]  /*59d0*/  FFMA.FTZ R34, R179, -UR7, R34 ;  /* 0x80000007b3227c23 */ /* 0x000fe40008010022 */
[----:B------:R-:W-:Y:S02]  /*59e0*/  FFMA.FTZ R35, R178, -UR7, R35 ;  /* 0x80000007b2237c23 */ /* 0x000fe40008010023 */
[----:B-1----:R-:W-:Y:S02]  /*59f0*/  FFMA.FTZ R33, R177, -UR7, R33 ;  /* 0x80000007b1217c23 */ /* 0x002fe40008010021 */
[C---:B---3--:R-:W-:Y:S02]  /*5a00*/  FFMA.FTZ R25, R2.reuse, -UR7, R25 ;  /* 0x8000000702197c23 */ /* 0x048fe40008010019 */
[----:B------:R-:W-:Y:S02]  /*5a10*/  FFMA.FTZ R31, R2, -UR7, R31 ;  /* 0x80000007021f7c23 */ /* 0x000fe4000801001f */
[----:B--2---:R-:W-:Y:S01]  /*5a20*/  FFMA.FTZ R32, R176, -UR7, R32 ;  /* 0x80000007b0207c23 */ /* 0x004fe20008010020 */
[----:B------:R-:W-:-:S05]  /*5a30*/  @!P0 BRA `(.L_x_640) ;  /* 0x000000c000008947 */ /* 0x000fca0003800000 */
[----:B------:R-:W-:Y:S04]  /*5a40*/  USHF.L.U32 UR5, UR21, 0x7, URZ ;  /* 0x0000000715057899 */ /* 0x000fe8000800063f */
[----:B------:R-:W-:Y:S02]  /*5a50*/  UIADD3 UR6, UR5, UR13, URZ ;  /* 0x0000000d05067290 */ /* 0x000fe4000fffe03f */
[----:B------:R-:W-:Y:S02]  /*5a60*/  UIADD3 UR5, UR5, 0x80, URZ ;  /* 0x0000008005057890 */ /* 0x000fe4000fffe03f */
[----:B------:R-:W-:Y:S02]  /*5a70*/  UIADD3 UR8, UR14, UR6, -UR9 ;  /* 0x000000060e087290 */ /* 0x000fe4000fffe809 */
[----:B------:R-:W-:Y:S02]  /*5a80*/  UIADD3 UR6, UR4, 0x40, URZ ;  /* 0x0000004004067890 */ /* 0x000fe4000fffe03f */
[----:B------:R-:W-:Y:S02]  /*5a90*/  IMAD.U32 R0, RZ, RZ, UR5 ;  /* 0x00000005ff007e24 */ /* 0x000fe4000f8e00ff */
[----:B------:R-:W-:Y:S03]  /*5aa0*/  UISETP.GE.AND UP0, UPT, UR6, UR8, UPT ;  /* 0x000000080600728c */ /* 0x000fe6000bf06270 */
[----:B------:R-:W-:Y:S01]  /*5ab0*/  ISETP.LT.AND P0, PT, R0, UR9, PT ;  /* 0x0000000900007c0c */ /* 0x000fe2000bf01270 */
[----:B------:R-:W-:Y:S02]  /*5ac0*/  UMOV UR6, UR14 ;  /* 0x0000000e00067c82 */ /* 0x000fe40008000000 */
[----:B------:R-:W-:Y:S11]  /*5ad0*/  PLOP3.LUT P1, PT, PT, PT, UP0, 0x80, 0x0 ;  /* 0x000000000000781c */ /* 0x000ff60003f2f008 */
[----:B------:R-:W-:Y:S02]  /*5ae0*/  @!UPT UIADD3 URZ, URZ, URZ, URZ ;  /* 0x0000003f3f3ff290 */ /* 0x000fe4000fffe03f */
[----:B------:R-:W-:-:S05]  /*5af0*/  @!P1 BRA P0, `(.L_x_641) ;  /* 0x0000081000009947 */ /* 0x000fca0000000000 */
.L_x_640:
[----:B------:R-:W-:Y:S01]  /*5b00*/  IADD3 R172, R246, UR4, RZ ;  /* 0x00000004f6ac7c10 */ /* 0x000fe2000fffe0ff */
[----:B------:R-:W-:Y:S01]  /*5b10*/  UIADD3 UR5, -UR6, UR9, -UR13 ;  /* 0x0000000906057290 */ /* 0x000fe2000fffe90d */
[----:B------:R-:W-:Y:S01]  /*5b20*/  IMAD.U32 R0, RZ, RZ, UR21 ;  /* 0x00000015ff007e24 */ /* 0x000fe2000f8e00ff */
[----:B------:R-:W-:Y:S01]  /*5b30*/  UIADD3 UR8, UR9, 0x1, -UR13 ;  /* 0x0000000109087890 */ /* 0x000fe2000fffe80d */
[----:B------:R-:W-:Y:S01]  /*5b40*/  IADD3 R3, R172, 0x8, RZ ;  /* 0x00000008ac037810 */ /* 0x000fe20007ffe0ff */
[----:B------:R-:W-:Y:S01]  /*5b50*/  UMOV UR14, UR6 ;  /* 0x00000006000e7c82 */ /* 0x000fe20008000000 */
[----:B------:R-:W-:Y:S01]  /*5b60*/  IMAD R0, R0, 0x80, R252 ;  /* 0x0000008000007824 */ /* 0x000fe200078e02fc */
[----:B------:R-:W-:Y:S01]  /*5b70*/  IADD3 R2, R172, UR5, RZ ;  /* 0x00000005ac027c10 */ /* 0x000fe2000fffe0ff */
[----:B------:R-:W-:Y:S01]  /*5b80*/  UIADD3 UR4, UR8, UR42, URZ ;  /* 0x0000002a08047290 */ /* 0x000fe2000fffe03f */
[----:B------:R-:W-:Y:S02]  /*5b90*/  IADD3 R173, R3, UR5, RZ ;  /* 0x0000000503ad7c10 */ /* 0x000fe4000fffe0ff */
[----:B------:R-:W-:Y:S02]  /*5ba0*/  IMNMX R2, RZ, R2, !PT ;  /* 0x00000002ff027217 */ /* 0x000fe40007800200 */
[----:B------:R-:W-:Y:S02]  /*5bb0*/  IADD3 R171, R0, 0x1, RZ ;  /* 0x0000000100ab7810 */ /* 0x000fe40007ffe0ff */
[----:B------:R-:W-:Y:S02]  /*5bc0*/  IADD3 R164, R172, UR4, RZ ;  /* 0x00000004aca47c10 */ /* 0x000fe4000fffe0ff */
[-C--:B------:R-:W-:Y:S02]  /*5bd0*/  ISETP.GE.AND P3, PT, R0, R2.reuse, PT ;  /* 0x000000020000720c */ /* 0x080fe40003f66270 */
[----:B------:R-:W-:Y:S02]  /*5be0*/  IMNMX R164, R164, UR9, PT ;  /* 0x00000009a4a47c17 */ /* 0x000fe4000b800200 */
[C---:B------:R-:W-:Y:S02]  /*5bf0*/  IADD3 R170, R0.reuse, 0x8, RZ ;  /* 0x0000000800aa7810 */ /* 0x040fe40007ffe0ff */
[C---:B------:R-:W-:Y:S02]  /*5c00*/  IADD3 R169, R0.reuse, 0x9, RZ ;  /* 0x0000000900a97810 */ /* 0x040fe40007ffe0ff */
[C---:B------:R-:W-:Y:S02]  /*5c10*/  IADD3 R168, R0.reuse, 0x10, RZ ;  /* 0x0000001000a87810 */ /* 0x040fe40007ffe0ff */
[C---:B------:R-:W-:Y:S02]  /*5c20*/  IADD3 R167, R0.reuse, 0x11, RZ ;  /* 0x0000001100a77810 */ /* 0x040fe40007ffe0ff */
[C---:B------:R-:W-:Y:S02]  /*5c30*/  IADD3 R166, R0.reuse, 0x18, RZ ;  /* 0x0000001800a67810 */ /* 0x040fe40007ffe0ff */
[C---:B------:R-:W-:Y:S02]  /*5c40*/  IADD3 R165, R0.reuse, 0x19, RZ ;  /* 0x0000001900a57810 */ /* 0x040fe40007ffe0ff */
        /* <DEDUP_REMOVED lines=108> */
.L_x_641:
        /* <DEDUP_REMOVED lines=112> */
[----:B------:R-:W-:Y:S02]  /*6a10*/  IADD3 R208, R219, R3, RZ ;  /* 0x00000003dbd07210 */ /* 0x000fe40007ffe0ff */
[----:B------:R-:W-:Y:S01]  /*6a20*/  F2FP.PACK_AB R0, R188, R189 ;  /* 0x000000bdbc00723e */ /* 0x000fe200000000ff */
[----:B------:R1:W-:Y:S01]  /*6a30*/  STS [R227+0x21000], R2 ;  /* 0x02100002e3007388 */ /* 0x0003e20000000800 */
[C---:B------:R-:W-:Y:S02]  /*6a40*/  IADD3 R210, R200.reuse, R3, RZ ;  /* 0x00000003c8d27210 */ /* 0x040fe40007ffe0ff */
[----:B------:R-:W-:Y:S01]  /*6a50*/  IADD3 R209, R200, R208, RZ ;  /* 0x000000d0c8d17210 */ /* 0x000fe20007ffe0ff */
[----:B------:R2:W-:Y:S04]  /*6a60*/  STS [R227+0x21400], R0 ;  /* 0x02140000e3007388 */ /* 0x0005e80000000800 */
[----:B------:R-:W-:Y:S08]  /*6a70*/  LDSM.16.M88.4 R32, [R3+0x8000] ;  /* 0x008000000320783b */ /* 0x000ff00000000200 */
[----:B------:R-:W3:Y:S08]  /*6a80*/  LDSM.16.M88.4 R16, [R215+0x14000] ;  /* 0x01400000d710783b */ /* 0x000ef00000000200 */
[----:B------:R-:W4:Y:S01]  /*6a90*/  LDSM.16.M88.4 R28, [R3+0x9000] ;  /* 0x00900000031c783b */ /* 0x000f220000000200 */
[----:B-1----:R-:W-:Y:S02]  /*6aa0*/  MOV R2, UR4 ;  /* 0x0000000400027c02 */ /* 0x002fe40008000f00 */
[----:B--2---:R-:W-:Y:S05]  /*6ab0*/  MOV R0, UR4 ;  /* 0x0000000400007c02 */ /* 0x004fea0008000f00 */
[----:B------:R-:W1:Y:S01]  /*6ac0*/  LDSM.16.M88.4 R164, [R215+0x14800] ;  /* 0x01480000d7a4783b */ /* 0x000e620000000200 */
[----:B------:R-:W-:Y:S04]  /*6ad0*/  LEA R222, P0, R0, R222, 0x2 ;  /* 0x000000de00de7211 */ /* 0x000fe800078010ff */
[----:B------:R-:W-:Y:S03]  /*6ae0*/  LEA.HI.X.SX32 R223, R2, R223, 0x2, P0 ;  /* 0x000000df02df7211 */ /* 0x000fe600000f16ff */
[----:B------:R-:W-:Y:S08]  /*6af0*/  LDSM.16.M88.4 R168, [R208+0x8000] ;  /* 0x00800000d0a8783b */ /* 0x000ff00000000200 */
[----:B------:R-:W2:Y:S01]  /*6b00*/  LDSM.16.M88.4 R172, [R216+0x14000] ;  /* 0x01400000d8ac783b */ /* 0x000ea20000000200 */
[-C--:B---3--:R-:W-:Y:S08]  /*6b10*/  HMMA.16816.F32 R4, R32, R16.reuse, RZ ;  /* 0x000000102004723c */ /* 0x088ff000000018ff */
[C---:B----4-:R-:W-:Y:S08]  /*6b20*/  HMMA.16816.F32 R8, R28.reuse, R16, RZ ;  /* 0x000000101c08723c */ /* 0x050ff000000018ff */
[-C--:B------:R-:W-:Y:S08]  /*6b30*/  HMMA.16816.F32 R12, R28, R18.reuse, RZ ;  /* 0x000000121c0c723c */ /* 0x080ff000000018ff */
[C---:B------:R-:W-:Y:S08]  /*6b40*/  HMMA.16816.F32 R16, R32.reuse, R18, RZ ;  /* 0x000000122010723c */ /* 0x040ff000000018ff */
[-C--:B-1----:R-:W-:Y:S08]  /*6b50*/  HMMA.16816.F32 R20, R32, R164.reuse, RZ ;  /* 0x000000a42014723c */ /* 0x082ff000000018ff */
[C---:B------:R-:W-:Y:S08]  /*6b60*/  HMMA.16816.F32 R24, R28.reuse, R164, RZ ;  /* 0x000000a41c18723c */ /* 0x040ff000000018ff */
[-C--:B------:R-:W-:Y:S08]  /*6b70*/  HMMA.16816.F32 R28, R28, R166.reuse, RZ ;  /* 0x000000a61c1c723c */ /* 0x080ff000000018ff */
[----:B------:R-:W-:Y:S01]  /*6b80*/  HMMA.16816.F32 R32, R32, R166, RZ ;  /* 0x000000a62020723c */ /* 0x000fe200000018ff */
[----:B------:R-:W1:Y:S07]  /*6b90*/  LDSM.16.M88.4 R164, [R208+0x9000] ;  /* 0x00900000d0a4783b */ /* 0x000e6e0000000200 */
[-C--:B--2---:R-:W-:Y:S08]  /*6ba0*/  HMMA.16816.F32 R4, R168, R172.reuse, R4 ;  /* 0x000000aca804723c */ /* 0x084ff00000001804 */
        /* <DEDUP_REMOVED lines=200> */
.L_x_642:
        /* <DEDUP_REMOVED lines=164> */
.L_x_643:
[----:B------:R-:W-:Y:S01]  /*8270*/  LDSM.16.M88.4 R32, [R3+0x1c000] ;  /* 0x01c000000320783b */ /* 0x000fe20000000200 */
[C---:B------:R-:W-:Y:S01]  /*8280*/  IADD3 R0, R246.reuse, -0x40, RZ ;  /* 0xffffffc0f6007810 */ /* 0x040fe20007ffe0ff */
[----:B------:R-:W-:Y:S01]  /*8290*/  USHF.L.U32 UR6, UR5, 0x5, URZ ;  /* 0x0000000505067899 */ /* 0x000fe2000800063f */
[----:B------:R-:W-:Y:S01]  /*82a0*/  IADD3 R236, R246, -0x40, RZ ;  /* 0xffffffc0f6ec7810 */ /* 0x000fe20007ffe0ff */
[----:B------:R-:W-:Y:S01]  /*82b0*/  UIMAD UR8, UR5, 0x30, URZ ;  /* 0x00000030050878a4 */ /* 0x000fe2000f8e023f */
[----:B------:R-:W2:Y:S01]  /*82c0*/  LDSM.16.MT88.4 R16, [R211] ;  /* 0x00000000d310783b */ /* 0x000ea20000004200 */
[----:B------:R-:W-:Y:S01]  /*82d0*/  IMAD.SHL.U32 R0, R0, 0x4, RZ ;  /* 0x0000000400007824 */ /* 0x000fe200078e00ff */
[----:B------:R-:W-:Y:S01]  /*82e0*/  SHF.R.S32.HI R236, RZ, 0x1f, R236 ;  /* 0x0000001fffec7819 */ /* 0x000fe200000114ec */
[----:B------:R-:W-:Y:S02]  /*82f0*/  UIMAD UR4, UR5, 0x18, URZ ;  /* 0x00000018050478a4 */ /* 0x000fe4000f8e023f */
[----:B------:R-:W3:Y:S01]  /*8300*/  LDSM.16.M88.4 R28, [R3+0x1d000] ;  /* 0x01d00000031c783b */ /* 0x000ee20000000200 */
[----:B-1----:R-:W-:Y:S01]  /*8310*/  @P1 IADD3 R2, P0, R0, UR16, RZ ;  /* 0x0000001000021c10 */ /* 0x002fe2000ff1e0ff */
[----:B------:R-:W-:Y:S01]  /*8320*/  UISETP.GT.AND UP2, UPT, UR12, UR19, UPT ;  /* 0x000000130c00728c */ /* 0x000fe2000bf44270 */
[----:B------:R-:W-:Y:S01]  /*8330*/  IADD3 R0, R246, -0x40, RZ ;  /* 0xffffffc0f6007810 */ /* 0x000fe20007ffe0ff */
[----:B------:R-:W-:Y:S01]  /*8340*/  @UP3 UIADD3 UR16, UP1, UR16, -0x100, URZ ;  /* 0xffffff0010103890 */ /* 0x000fe2000ff3e03f */
[----:B------:R-:W1:Y:S02]  /*8350*/  LDSM.16.MT88.4 R164, [R211+0x4000] ;  /* 0x00400000d3a4783b */ /* 0x000e640000004200 */
[----:B------:R-:W-:Y:S03]  /*8360*/  SHF.L.U64.HI R0, R0, 0x2, R236 ;  /* 0x0000000200007819 */ /* 0x000fe600000102ec */
[----:B------:R-:W-:Y:S05]  /*8370*/  LDSM.16.M88.4 R168, [R208+0x1c000] ;  /* 0x01c00000d0a8783b */ /* 0x000fea0000000200 */
[----:B------:R-:W4:Y:S05]  /*8380*/  LDSM.16.MT88.4 R172, [R211+0x800] ;  /* 0x00080000d3ac783b */ /* 0x000f2a0000004200 */
[----:B------:R-:W1:Y:S05]  /*8390*/  LDSM.16.M88.4 R176, [R208+0x1d000] ;  /* 0x01d00000d0b0783b */ /* 0x000e6a0000000200 */
[----:B------:R-:W1:Y:S05]  /*83a0*/  LDSM.16.MT88.4 R180, [R211+0x4800] ;  /* 0x00480000d3b4783b */ /* 0x000e6a0000004200 */
[----:B------:R-:W-:Y:S01]  /*83b0*/  LDSM.16.M88.4 R184, [R210+0x1c000] ;  /* 0x01c00000d2b8783b */ /* 0x000fe20000000200 */
[-C--:B--2---:R-:W-:Y:S04]  /*83c0*/  HMMA.16816.F32 R4, R32, R16.reuse, RZ ;  /* 0x000000102004723c */ /* 0x084fe800000018ff */
[----:B------:R-:W2:Y:S05]  /*83d0*/  LDSM.16.MT88.4 R188, [R211+0x1000] ;  /* 0x00100000d3bc783b */ /* 0x000eaa0000004200 */
[----:B------:R-:W2:Y:S01]  /*83e0*/  LDSM.16.M88.4 R192, [R210+0x1d000] ;  /* 0x01d00000d2c0783b */ /* 0x000ea20000000200 */
[C---:B---3--:R-:W-:Y:S04]  /*83f0*/  HMMA.16816.F32 R8, R28.reuse, R16, RZ ;  /* 0x000000101c08723c */ /* 0x048fe800000018ff */
[----:B------:R-:W3:Y:S04]  /*8400*/  LDSM.16.MT88.4 R196, [R211+0x5000] ;  /* 0x00500000d3c4783b */ /* 0x000ee80000004200 */
[-C--:B------:R-:W-:Y:S01]  /*8410*/  HMMA.16816.F32 R12, R28, R18.reuse, RZ ;  /* 0x000000121c0c723c */ /* 0x080fe200000018ff */
[----:B------:R-:W-:Y:S05]  /*8420*/  LDSM.16.M88.4 R200, [R209+0x1d000] ;  /* 0x01d00000d1c8783b */ /* 0x000fea0000000200 */
[----:B------:R-:W-:Y:S02]  /*8430*/  LDSM.16.MT88.4 R204, [R211+0x6000] ;  /* 0x00600000d3cc783b */ /* 0x000fe40000004200 */
[C---:B------:R-:W-:Y:S08]  /*8440*/  HMMA.16816.F32 R16, R32.reuse, R18, RZ ;  /* 0x000000122010723c */ /* 0x040ff000000018ff */
[-C--:B-1----:R-:W-:Y:S08]  /*8450*/  HMMA.16816.F32 R20, R32, R164.reuse, RZ ;  /* 0x000000a42014723c */ /* 0x082ff000000018ff */
        /* <DEDUP_REMOVED lines=12> */
[----:B------:R-:W4:Y:S07]  /*8520*/  LDSM.16.MT88.4 R176, [R211+0x5800] ;  /* 0x00580000d3b0783b */ /* 0x000f2e0000004200 */
[----:B------:R-:W-:Y:S01]  /*8530*/  HMMA.16816.F32 R32, R168, R182, R32 ;  /* 0x000000b6a820723c */ /* 0x000fe20000001820 */
[----:B------:R-:W-:Y:S05]  /*8540*/  LDSM.16.M88.4 R168, [R3+0x1e000] ;  /* 0x01e0000003a8783b */ /* 0x000fea0000000200 */
[----:B------:R-:W1:Y:S02]  /*8550*/  LDSM.16.MT88.4 R180, [R211+0x2000] ;  /* 0x00200000d3b4783b */ /* 0x000e640000004200 */
[-C--:B--2---:R-:W-:Y:S08]  /*8560*/  HMMA.16816.F32 R4, R184, R188.reuse, R4 ;  /* 0x000000bcb804723c */ /* 0x084ff00000001804 */
[C---:B------:R-:W-:Y:S08]  /*8570*/  HMMA.16816.F32 R8, R192.reuse, R188, R8 ;  /* 0x000000bcc008723c */ /* 0x040ff00000001808 */
[-C--:B------:R-:W-:Y:S08]  /*8580*/  HMMA.16816.F32 R12, R192, R190.reuse, R12 ;  /* 0x000000bec00c723c */ /* 0x080ff0000000180c */
[C---:B------:R-:W-:Y:S01]  /*8590*/  HMMA.16816.F32 R16, R184.reuse, R190, R16 ;  /* 0x000000beb810723c */ /* 0x040fe20000001810 */
[----:B------:R2:W4:Y:S07]  /*85a0*/  LDSM.16.M88.4 R188, [R3+0x1f000] ;  /* 0x01f0000003bc783b */ /* 0x00052e0000000200 */
[-C--:B---3--:R-:W-:Y:S08]  /*85b0*/  HMMA.16816.F32 R20, R184, R196.reuse, R20 ;  /* 0x000000c4b814723c */ /* 0x088ff00000001814 */
[C---:B------:R-:W-:Y:S08]  /*85c0*/  HMMA.16816.F32 R24, R192.reuse, R196, R24 ;  /* 0x000000c4c018723c */ /* 0x040ff00000001818 */
[-C--:B------:R-:W-:Y:S01]  /*85d0*/  HMMA.16816.F32 R28, R192, R198.reuse, R28 ;  /* 0x000000c6c01c723c */ /* 0x080fe2000000181c */
[----:B------:R-:W-:Y:S03]  /*85e0*/  LDSM.16.M88.4 R192, [R208+0x1f000] ;  /* 0x01f00000d0c0783b */ /* 0x000fe60000000200 */
[----:B--2---:R-:W-:Y:S01]  /*85f0*/  @P1 IADD3.X R3, R0, UR15, RZ, P0, !PT ;  /* 0x0000000f00031c10 */ /* 0x004fe200087fe4ff */
[----:B------:R-:W-:Y:S01]  /*8600*/  IMAD.U32 R0, RZ, RZ, UR6 ;  /* 0x00000006ff007e24 */ /* 0x000fe2000f8e00ff */
[----:B------:R-:W-:Y:S02]  /*8610*/  @UP3 UIADD3.X UR15, UR15, -0x1, URZ, UP1, !UPT ;  /* 0xffffffff0f0f3890 */ /* 0x000fe40008ffe43f */
[----:B------:R-:W-:Y:S01]  /*8620*/  HMMA.16816.F32 R32, R184, R198, R32 ;  /* 0x000000c6b820723c */ /* 0x000fe20000001820 */
[----:B------:R-:W-:Y:S05]  /*8630*/  LDSM.16.MT88.4 R184, [R211+0x2800] ;  /* 0x00280000d3b8783b */ /* 0x000fea0000004200 */
[----:B------:R-:W-:Y:S02]  /*8640*/  LDSM.16.MT88.4 R196, [R211+0x6800] ;  /* 0x00680000d3c4783b */ /* 0x000fe40000004200 */
[-C--:B-1----:R-:W-:Y:S03]  /*8650*/  HMMA.16816.F32 R4, R164, R172.reuse, R4 ;  /* 0x000000aca404723c */ /* 0x082fe60000001804 */
[----:B------:R1:W5:Y:S05]  /*8660*/  @P1 LDG.E R244, [R2.64] ;  /* 0x0000000a02f41981 */ /* 0x00036a000c1e1900 */
[C---:B------:R-:W-:Y:S01]  /*8670*/  HMMA.16816.F32 R8, R200.reuse, R172, R8 ;  /* 0x000000acc808723c */ /* 0x040fe20000001808 */
[----:B------:R1:W5:Y:S05]  /*8680*/  @P1 LDG.E R245, [R2.64+0x20] ;  /* 0x0000200a02f51981 */ /* 0x00036a000c1e1900 */
[----:B------:R1:W5:Y:S02]  /*8690*/  @P1 LDG.E R242, [R2.64+0x80] ;  /* 0x0000800a02f21981 */ /* 0x000364000c1e1900 */
[-C--:B------:R-:W-:Y:S03]  /*86a0*/  HMMA.16816.F32 R12, R200, R174.reuse, R12 ;  /* 0x000000aec80c723c */ /* 0x080fe6000000180c */
[----:B------:R1:W5:Y:S05]  /*86b0*/  @P1 LDG.E R243, [R2.64+0xa0] ;  /* 0x0000a00a02f31981 */ /* 0x00036a000c1e1900 */
[C---:B------:R-:W-:Y:S01]  /*86c0*/  HMMA.16816.F32 R16, R164.reuse, R174, R16 ;  /* 0x000000aea410723c */ /* 0x040fe20000001810 */
[----:B------:R-:W2:Y:S07]  /*86d0*/  LDSM.16.M88.4 R172, [R208+0x1e000] ;  /* 0x01e00000d0ac783b */ /* 0x000eae0000000200 */
[-C--:B----4-:R-:W-:Y:S08]  /*86e0*/  HMMA.16816.F32 R20, R164, R176.reuse, R20 ;  /* 0x000000b0a414723c */ /* 0x090ff00000001814 */
[C---:B------:R-:W-:Y:S08]  /*86f0*/  HMMA.16816.F32 R24, R200.reuse, R176, R24 ;  /* 0x000000b0c818723c */ /* 0x040ff00000001818 */
[-C--:B------:R-:W-:Y:S01]  /*8700*/  HMMA.16816.F32 R28, R200, R178.reuse, R28 ;  /* 0x000000b2c81c723c */ /* 0x080fe2000000181c */
[----:B------:R-:W-:Y:S07]  /*8710*/  LDSM.16.MT88.4 R200, [R211+0x7000] ;  /* 0x00700000d3c8783b */ /* 0x000fee0000004200 */
[----:B------:R-:W-:Y:S01]  /*8720*/  HMMA.16816.F32 R32, R164, R178, R32 ;  /* 0x000000b2a420723c */ /* 0x000fe20000001820 */
[----:B------:R-:W-:Y:S05]  /*8730*/  LDSM.16.M88.4 R164, [R210+0x1e000] ;  /* 0x01e00000d2a4783b */ /* 0x000fea0000000200 */
[----:B------:R-:W3:Y:S02]  /*8740*/  LDSM.16.MT88.4 R176, [R211+0x3000] ;  /* 0x00300000d3b0783b */ /* 0x000ee40000004200 */
[-C--:B------:R-:W-:Y:S08]  /*8750*/  HMMA.16816.F32 R4, R168, R180.reuse, R4 ;  /* 0x000000b4a804723c */ /* 0x080ff00000001804 */
        /* <DEDUP_REMOVED lines=9> */
[----:B------:R-:W-:Y:S05]  /*87f0*/  LDSM.16.M88.4 R168, [R209+0x1e000] ;  /* 0x01e00000d1a8783b */ /* 0x000fea0000000200 */
[----:B------:R-:W-:Y:S02]  /*8800*/  LDSM.16.MT88.4 R204, [R211+0x7800] ;  /* 0x00780000d3cc783b */ /* 0x000fe40000004200 */
[-C--:B--2---:R-:W-:Y:S08]  /*8810*/  HMMA.16816.F32 R4, R172, R184.reuse, R4 ;  /* 0x000000b8ac04723c */ /* 0x084ff00000001804 */
[C---:B------:R-:W-:Y:S08]  /*8820*/  HMMA.16816.F32 R8, R192.reuse, R184, R8 ;  /* 0x000000b8c008723c */ /* 0x040ff00000001808 */
[-C--:B------:R-:W-:Y:S08]  /*8830*/  HMMA.16816.F32 R12, R192, R186.reuse, R12 ;  /* 0x000000bac00c723c */ /* 0x080ff0000000180c */
[C---:B------:R-:W-:Y:S01]  /*8840*/  HMMA.16816.F32 R16, R172.reuse, R186, R16 ;  /* 0x000000baac10723c */ /* 0x040fe20000001810 */
[----:B------:R-:W2:Y:S07]  /*8850*/  LDSM.16.MT88.4 R184, [R211+0x3800] ;  /* 0x00380000d3b8783b */ /* 0x000eae0000004200 */
[-C--:B------:R-:W-:Y:S08]  /*8860*/  HMMA.16816.F32 R20, R172, R196.reuse, R20 ;  /* 0x000000c4ac14723c */ /* 0x080ff00000001814 */
[C---:B------:R-:W-:Y:S08]  /*8870*/  HMMA.16816.F32 R24, R192.reuse, R196, R24 ;  /* 0x000000c4c018723c */ /* 0x040ff00000001818 */
[-C--:B------:R-:W-:Y:S08]  /*8880*/  HMMA.16816.F32 R28, R192, R198.reuse, R28 ;  /* 0x000000c6c01c723c */ /* 0x080ff0000000181c */
[----:B------:R-:W-:Y:S07]  /*8890*/  HMMA.16816.F32 R32, R172, R198, R32 ;  /* 0x000000c6ac20723c */ /* 0x000fee0000001820 */
[----:B------:R-:W-:Y:S01]  /*88a0*/  IMAD.U32 R172, RZ, RZ, UR8 ;  /* 0x00000008ffac7e24 */ /* 0x000fe2000f8e00ff */
[-C--:B---3--:R-:W-:Y:S08]  /*88b0*/  HMMA.16816.F32 R4, R164, R176.reuse, R4 ;  /* 0x000000b0a404723c */ /* 0x088ff00000001804 */
[C---:B----4-:R-:W-:Y:S07]  /*88c0*/  HMMA.16816.F32 R8, R180.reuse, R176, R8 ;  /* 0x000000b0b408723c */ /* 0x050fee0000001808 */
[----:B------:R-:W-:Y:S01]  /*88d0*/  IMAD.U32 R176, RZ, RZ, UR8 ;  /* 0x00000008ffb07e24 */ /* 0x000fe2000f8e00ff */
[-C--:B------:R-:W-:Y:S01]  /*88e0*/  HMMA.16816.F32 R12, R180, R178.reuse, R12 ;  /* 0x000000b2b40c723c */ /* 0x080fe2000000180c */
[----:B------:R-:W-:Y:S07]  /*88f0*/  USHF.L.U32 UR8, UR5, 0x4, URZ ;  /* 0x0000000405087899 */ /* 0x000fee000800063f */
[C---:B------:R-:W-:Y:S08]  /*8900*/  HMMA.16816.F32 R16, R164.reuse, R178, R16 ;  /* 0x000000b2a410723c */ /* 0x040ff00000001810 */
[-C--:B------:R-:W-:Y:S08]  /*8910*/  HMMA.16816.F32 R20, R164, R200.reuse, R20 ;  /* 0x000000c8a414723c */ /* 0x080ff00000001814 */
[C---:B------:R-:W-:Y:S07]  /*8920*/  HMMA.16816.F32 R24, R180.reuse, R200, R24 ;  /* 0x000000c8b418723c */ /* 0x040fee0000001818 */
[----:B------:R-:W-:Y:S01]  /*8930*/  IMAD.MOV.U32 R200, RZ, RZ, R250 ;  /* 0x000000ffffc87224 */ /* 0x000fe200078e00fa */
[-C--:B------:R-:W-:Y:S08]  /*8940*/  HMMA.16816.F32 R28, R180, R202.reuse, R28 ;  /* 0x000000cab41c723c */ /* 0x080ff0000000181c */
[----:B------:R-:W-:Y:S07]  /*8950*/  HMMA.16816.F32 R32, R164, R202, R32 ;  /* 0x000000caa420723c */ /* 0x000fee0000001820 */
[----:B------:R-:W-:Y:S01]  /*8960*/  IMAD.U32 R166, RZ, RZ, UR6 ;  /* 0x00000006ffa67e24 */ /* 0x000fe2000f8e00ff */
[-C--:B--2---:R-:W-:Y:S01]  /*8970*/  HMMA.16816.F32 R4, R168, R184.reuse, R4 ;  /* 0x000000b8a804723c */ /* 0x084fe20000001804 */
[----:B------:R-:W-:Y:S01]  /*8980*/  IMAD.U32 R164, RZ, RZ, UR8 ;  /* 0x00000008ffa47e24 */ /* 0x000fe2000f8e00ff */
[----:B------:R-:W-:Y:S02]  /*8990*/  USHF.L.U32 UR6, UR5, 0x3, URZ ;  /* 0x0000000305067899 */ /* 0x000fe4000800063f */
[----:B------:R-:W-:Y:S02]  /*89a0*/  IMAD.U32 R165, RZ, RZ, UR4 ;  /* 0x00000004ffa57e24 */ /* 0x000fe4000f8e00ff */
[-C--:B------:R-:W-:Y:S01]  /*89b0*/  LEA R164, P2, R164, R222.reuse, 0x2 ;  /* 0x000000dea4a47211 */ /* 0x080fe200078410ff */
[----:B------:R-:W-:Y:S01]  /*89c0*/  IMAD.U32 R167, RZ, RZ, UR4 ;  /* 0x00000004ffa77e24 */ /* 0x000fe2000f8e00ff */
[C---:B------:R-:W-:Y:S01]  /*89d0*/  HMMA.16816.F32 R8, R188.reuse, R184, R8 ;  /* 0x000000b8bc08723c */ /* 0x040fe20000001808 */
[----:B-1----:R-:W-:Y:S01]  /*89e0*/  IMAD.U32 R2, RZ, RZ, UR6 ;  /* 0x00000006ff027e24 */ /* 0x002fe2000f8e00ff */
[----:B------:R-:W-:Y:S02]  /*89f0*/  UIMAD UR4, UR5, 0x28, URZ ;  /* 0x00000028050478a4 */ /* 0x000fe4000f8e023f */
[----:B------:R-:W-:Y:S02]  /*8a00*/  IMAD.U32 R3, RZ, RZ, UR6 ;  /* 0x00000006ff037e24 */ /* 0x000fe4000f8e00ff */
[-C--:B------:R-:W-:Y:S02]  /*8a10*/  LEA R2, P0, R2, R222.reuse, 0x2 ;  /* 0x000000de02027211 */ /* 0x080fe400078010ff */
[-C--:B------:R-:W-:Y:S01]  /*8a20*/  HMMA.16816.F32 R12, R188, R186.reuse, R12 ;  /* 0x000000babc0c723c */ /* 0x080fe2000000180c */
[----:B------:R-:W-:Y:S03]  /*8a30*/  IMAD.U32 R173, RZ, RZ, UR4 ;  /* 0x00000004ffad7e24 */ /* 0x000fe6000f8e00ff */
[-C--:B------:R-:W-:Y:S01]  /*8a40*/  LEA.HI.X.SX32 R3, R3, R223.reuse, 0x2, P0 ;  /* 0x000000df03037211 */ /* 0x080fe200000f16ff */
[----:B------:R-:W-:Y:S01]  /*8a50*/  IMAD.U32 R175, RZ, RZ, UR4 ;  /* 0x00000004ffaf7e24 */ /* 0x000fe2000f8e00ff */
[-C--:B------:R-:W-:Y:S01]  /*8a60*/  LEA R166, P0, R166, R222.reuse, 0x2 ;  /* 0x000000dea6a67211 */ /* 0x080fe200078010ff */
[----:B------:R1:W-:Y:S01]  /*8a70*/  RED.E.ADD.F32.FTZ.RN.STRONG.GPU [R222.64], R4 ;  /* 0x00000004de00798e */ /* 0x0003e2000c10e78a */
[C---:B------:R-:W-:Y:S01]  /*8a80*/  HMMA.16816.F32 R16, R168.reuse, R186, R16 ;  /* 0x000000baa810723c */ /* 0x040fe20000001810 */
[----:B------:R-:W-:Y:S03]  /*8a90*/  UIMAD UR4, UR5, 0x38, URZ ;  /* 0x00000038050478a4 */ /* 0x000fe6000f8e023f */
[----:B------:R2:W-:Y:S04]  /*8aa0*/  RED.E.ADD.F32.FTZ.RN.STRONG.GPU [R2.64], R5 ;  /* 0x000000050200798e */ /* 0x0005e8000c10e78a */
[-C--:B------:R-:W-:Y:S08]  /*8ab0*/  HMMA.16816.F32 R20, R168, R204.reuse, R20 ;  /* 0x000000cca814723c */ /* 0x080ff00000001814 */
[C---:B------:R-:W-:Y:S08]  /*8ac0*/  HMMA.16816.F32 R24, R188.reuse, R204, R24 ;  /* 0x000000ccbc18723c */ /* 0x040ff00000001818 */
[-C--:B------:R-:W-:Y:S04]  /*8ad0*/  HMMA.16816.F32 R28, R188, R206.reuse, R28 ;  /* 0x000000cebc1c723c */ /* 0x080fe8000000181c */
[-C--:B-1----:R-:W-:Y:S04]  /*8ae0*/  LEA R4, P1, R165, R222.reuse, 0x2 ;  /* 0x000000dea5047211 */ /* 0x082fe800078210ff */
[----:B------:R-:W-:Y:S04]  /*8af0*/  HMMA.16816.F32 R32, R168, R206, R32 ;  /* 0x000000cea820723c */ /* 0x000fe80000001820 */
[-C--:B--2---:R-:W-:Y:S02]  /*8b00*/  LEA.HI.X.SX32 R5, R167, R223.reuse, 0x2, P1 ;  /* 0x000000dfa7057211 */ /* 0x084fe400008f16ff */
[-C--:B------:R-:W-:Y:S01]  /*8b10*/  LEA.HI.X.SX32 R167, R0, R223.reuse, 0x2, P0 ;  /* 0x000000df00a77211 */ /* 0x080fe200000f16ff */
[----:B------:R-:W-:Y:S02]  /*8b20*/  IMAD.U32 R169, RZ, RZ, UR8 ;  /* 0x00000008ffa97e24 */ /* 0x000fe4000f8e00ff */
[----:B------:R-:W-:Y:S03]  /*8b30*/  IMAD.U32 R168, RZ, RZ, UR4 ;  /* 0x00000004ffa87e24 */ /* 0x000fe6000f8e00ff */
[-C--:B------:R-:W-:Y:S01]  /*8b40*/  LEA.HI.X.SX32 R165, R169, R223.reuse, 0x2, P2 ;  /* 0x000000dfa9a57211 */ /* 0x080fe200010f16ff */
[----:B------:R-:W-:Y:S01]  /*8b50*/  IMAD.U32 R171, RZ, RZ, UR4 ;  /* 0x00000004ffab7e24 */ /* 0x000fe2000f8e00ff */
[----:B------:R-:W-:Y:S03]  /*8b60*/  UIADD3 UR4, UR8, 0x20, URZ ;  /* 0x0000002008047890 */ /* 0x000fe6000fffe03f */
[----:B------:R1:W-:Y:S03]  /*8b70*/  RED.E.ADD.F32.FTZ.RN.STRONG.GPU [R164.64], R6 ;  /* 0x00000006a400798e */ /* 0x0003e6000c10e78a */
[----:B------:R-:W-:Y:S02]  /*8b80*/  IMAD.U32 R170, RZ, RZ, UR4 ;  /* 0x00000004ffaa7e24 */ /* 0x000fe4000f8e00ff */
[----:B------:R2:W-:Y:S01]  /*8b90*/  RED.E.ADD.F32.FTZ.RN.STRONG.GPU [R4.64], R7 ;  /* 0x000000070400798e */ /* 0x0005e2000c10e78a */
[----:B------:R-:W-:Y:S01]  /*8ba0*/  IMAD.U32 R174, RZ, RZ, UR4 ;  /* 0x00000004ffae7e24 */ /* 0x000fe2000f8e00ff */
[----:B------:R-:W-:Y:S03]  /*8bb0*/  UIADD3 UR4, UR6, UR4, URZ ;  /* 0x0000000406047290 */ /* 0x000fe6000fffe03f */
[----:B------:R3:W-:Y:S03]  /*8bc0*/  RED.E.ADD.F32.FTZ.RN.STRONG.GPU [R166.64], R8 ;  /* 0x00000008a600798e */ /* 0x0007e6000c10e78a */
[----:B------:R-:W-:Y:S02]  /*8bd0*/  IMAD.U32 R0, RZ, RZ, UR4 ;  /* 0x00000004ff007e24 */ /* 0x000fe4000f8e00ff */
[----:B------:R-:W-:Y:S01]  /*8be0*/  IMAD.U32 R169, RZ, RZ, UR4 ;  /* 0x00000004ffa97e24 */ /* 0x000fe2000f8e00ff */
[----:B------:R-:W-:Y:S01]  /*8bf0*/  UIADD3 UR4, UR6, UR4, URZ ;  /* 0x0000000406047290 */ /* 0x000fe2000fffe03f */
[-C--:B-1----:R-:W-:Y:S02]  /*8c00*/  LEA R164, P0, R173, R222.reuse, 0x2 ;  /* 0x000000deada47211 */ /* 0x082fe400078010ff */
[-C--:B------:R-:W-:Y:S03]  /*8c10*/  LEA R6, P1, R172, R222.reuse, 0x2 ;  /* 0x000000deac067211 */ /* 0x080fe600078210ff */
[----:B------:R-:W-:Y:S01]  /*8c20*/  IMAD.U32 R172, RZ, RZ, UR4 ;  /* 0x00000004ffac7e24 */ /* 0x000fe2000f8e00ff */
[-C--:B------:R-:W-:Y:S02]  /*8c30*/  LEA.HI.X.SX32 R165, R175, R223.reuse, 0x2, P0 ;  /* 0x000000dfafa57211 */ /* 0x080fe400000f16ff */
[-C--:B--2---:R-:W-:Y:S02]  /*8c40*/  LEA.HI.X.SX32 R7, R176, R223.reuse, 0x2, P1 ;  /* 0x000000dfb0077211 */ /* 0x084fe400008f16ff */
[-C--:B------:R-:W-:Y:S01]  /*8c50*/  LEA R4, P0, R168, R222.reuse, 0x2 ;  /* 0x000000dea8047211 */ /* 0x080fe200078010ff */
[----:B------:R1:W-:Y:S01]  /*8c60*/  RED.E.ADD.F32.FTZ.RN.STRONG.GPU [R164.64], R9 ;  /* 0x00000009a400798e */ /* 0x0003e2000c10e78a */
[-C--:B---3--:R-:W-:Y:S01]  /*8c70*/  LEA R8, P1, R170, R222.reuse, 0x2 ;  /* 0x000000deaa087211 */ /* 0x088fe200078210ff */
[----:B------:R-:W-:Y:S01]  /*8c80*/  IMAD.U32 R167, RZ, RZ, UR4 ;  /* 0x00000004ffa77e24 */ /* 0x000fe2000f8e00ff */
[-C--:B------:R-:W-:Y:S01]  /*8c90*/  LEA.HI.X.SX32 R5, R171, R223.reuse, 0x2, P0 ;  /* 0x000000dfab057211 */ /* 0x080fe200000f16ff */
[----:B------:R-:W-:Y:S01]  /*8ca0*/  UIADD3 UR4, UR6, UR4, URZ ;  /* 0x0000000406047290 */ /* 0x000fe2000fffe03f */
[----:B------:R2:W-:Y:S05]  /*8cb0*/  RED.E.ADD.F32.FTZ.RN.STRONG.GPU [R6.64], R10 ;  /* 0x0000000a0600798e */ /* 0x0005ea000c10e78a */
[----:B------:R3:W-:Y:S01]  /*8cc0*/  RED.E.ADD.F32.FTZ.RN.STRONG.GPU [R4.64], R11 ;  /* 0x0000000b0400798e */ /* 0x0007e2000c10e78a */
[----:B------:R-:W-:Y:S02]  /*8cd0*/  IMAD.U32 R166, RZ, RZ, UR4 ;  /* 0x00000004ffa67e24 */ /* 0x000fe4000f8e00ff */
[----:B------:R-:W-:Y:S01]  /*8ce0*/  IMAD.U32 R168, RZ, RZ, UR4 ;  /* 0x00000004ffa87e24 */ /* 0x000fe2000f8e00ff */
[----:B------:R-:W-:Y:S01]  /*8cf0*/  UIADD3 UR4, UR6, UR4, URZ ;  /* 0x0000000406047290 */ /* 0x000fe2000fffe03f */
[----:B------:R-:W-:Y:S05]  /*8d00*/  RED.E.ADD.F32.FTZ.RN.STRONG.GPU [R222.64+0x80], R16 ;  /* 0x00008010de00798e */ /* 0x000fea000c10e78a */
[----:B------:R4:W-:Y:S01]  /*8d10*/  RED.E.ADD.F32.FTZ.RN.STRONG.GPU [R2.64+0x80], R17 ;  /* 0x000080110200798e */ /* 0x0009e2000c10e78a */
[-C--:B-1----:R-:W-:Y:S01]  /*8d20*/  LEA.HI.X.SX32 R9, R174, R223.reuse, 0x2, P1 ;  /* 0x000000dfae097211 */ /* 0x082fe200008f16ff */
[----:B------:R-:W-:Y:S01]  /*8d30*/  IMAD.U32 R165, RZ, RZ, UR4 ;  /* 0x00000004ffa57e24 */ /* 0x000fe2000f8e00ff */
[-C--:B--2---:R-:W-:Y:S03]  /*8d40*/  LEA R6, P0, R0, R222.reuse, 0x2 ;  /* 0x000000de00067211 */ /* 0x084fe600078010ff */
[----:B------:R-:W-:Y:S01]  /*8d50*/  RED.E.ADD.F32.FTZ.RN.STRONG.GPU [R8.64], R18 ;  /* 0x000000120800798e */ /* 0x000fe2000c10e78a */
[----:B------:R-:W-:Y:S01]  /*8d60*/  IMAD.U32 R10, RZ, RZ, UR4 ;  /* 0x00000004ff0a7e24 */ /* 0x000fe2000f8e00ff */
[----:B------:R-:W-:Y:S01]  /*8d70*/  UIADD3 UR4, UR6, UR4, URZ ;  /* 0x0000000406047290 */ /* 0x000fe2000fffe03f */
[-C--:B------:R-:W-:Y:S02]  /*8d80*/  LEA.HI.X.SX32 R7, R169, R223.reuse, 0x2, P0 ;  /* 0x000000dfa9077211 */ /* 0x080fe400000f16ff */
[-C--:B---3--:R-:W-:Y:S03]  /*8d90*/  LEA R4, P0, R167, R222.reuse, 0x2 ;  /* 0x000000dea7047211 */ /* 0x088fe600078010ff */
[----:B------:R1:W-:Y:S01]  /*8da0*/  RED.E.ADD.F32.FTZ.RN.STRONG.GPU [R6.64], R19 ;  /* 0x000000130600798e */ /* 0x0003e2000c10e78a */
[-C--:B------:R-:W-:Y:S01]  /*8db0*/  LEA.HI.X.SX32 R5, R172, R223.reuse, 0x2, P0 ;  /* 0x000000dfac057211 */ /* 0x080fe200000f16ff */
[----:B------:R-:W-:Y:S04]  /*8dc0*/  IMAD.U32 R164, RZ, RZ, UR4 ;  /* 0x00000004ffa47e24 */ /* 0x000fe8000f8e00ff */
[----:B------:R2:W-:Y:S01]  /*8dd0*/  RED.E.ADD.F32.FTZ.RN.STRONG.GPU [R4.64], R12 ;  /* 0x0000000c0400798e */ /* 0x0005e2000c10e78a */
[----:B----4-:R-:W-:Y:S01]  /*8de0*/  IMAD.U32 R17, RZ, RZ, UR4 ;  /* 0x00000004ff117e24 */ /* 0x010fe2000f8e00ff */
[----:B------:R-:W-:Y:S06]  /*8df0*/  UIADD3 UR4, UR8, 0x40, URZ ;  /* 0x0000004008047890 */ /* 0x000fec000fffe03f */
[----:B------:R-:W-:Y:S02]  /*8e00*/  IMAD.U32 R0, RZ, RZ, UR4 ;  /* 0x00000004ff007e24 */ /* 0x000fe4000f8e00ff */
[----:B------:R-:W-:Y:S01]  /*8e10*/  IMAD.U32 R16, RZ, RZ, UR4 ;  /* 0x00000004ff107e24 */ /* 0x000fe2000f8e00ff */
[----:B------:R-:W-:Y:S06]  /*8e20*/  UIADD3 UR4, UR6, UR4, URZ ;  /* 0x0000000406047290 */ /* 0x000fec000fffe03f */
[----:B------:R-:W-:Y:S01]  /*8e30*/  IMAD.U32 R11, RZ, RZ, UR4 ;  /* 0x00000004ff0b7e24 */ /* 0x000fe2000f8e00ff */
[-C--:B-1----:R-:W-:Y:S04]  /*8e40*/  LEA R6, P1, R166, R222.reuse, 0x2 ;  /* 0x000000dea6067211 */ /* 0x082fe800078210ff */
[-C--:B------:R-:W-:Y:S02]  /*8e50*/  LEA.HI.X.SX32 R7, R168, R223.reuse, 0x2, P1 ;  /* 0x000000dfa8077211 */ /* 0x080fe400008f16ff */
[-C--:B--2---:R-:W-:Y:S01]  /*8e60*/  LEA R4, P0, R10, R222.reuse, 0x2 ;  /* 0x000000de0a047211 */ /* 0x084fe200078010ff */
[----:B------:R-:W-:Y:S01]  /*8e70*/  IMAD.U32 R12, RZ, RZ, UR4 ;  /* 0x00000004ff0c7e24 */ /* 0x000fe2000f8e00ff */
[----:B------:R-:W-:Y:S01]  /*8e80*/  UIADD3 UR4, UR6, UR4, URZ ;  /* 0x0000000406047290 */ /* 0x000fe2000fffe03f */
[----:B------:R1:W-:Y:S01]  /*8e90*/  RED.E.ADD.F32.FTZ.RN.STRONG.GPU [R6.64], R13 ;  /* 0x0000000d0600798e */ /* 0x0003e2000c10e78a */
[-C--:B------:R-:W-:Y:S02]  /*8ea0*/  LEA.HI.X.SX32 R5, R165, R223.reuse, 0x2, P0 ;  /* 0x000000dfa5057211 */ /* 0x080fe400000f16ff */
[-C--:B------:R-:W-:Y:S02]  /*8eb0*/  LEA R8, P0, R17, R222.reuse, 0x2 ;  /* 0x000000de11087211 */ /* 0x080fe400078010ff */
[----:B------:R-:W-:Y:S01]  /*8ec0*/  IMAD.U32 R10, RZ, RZ, UR4 ;  /* 0x00000004ff0a7e24 */ /* 0x000fe2000f8e00ff */
[----:B------:R2:W-:Y:S01]  /*8ed0*/  RED.E.ADD.F32.FTZ.RN.STRONG.GPU [R4.64], R14 ;  /* 0x0000000e0400798e */ /* 0x0005e2000c10e78a */
[-C--:B------:R-:W-:Y:S04]  /*8ee0*/  LEA.HI.X.SX32 R9, R164, R223.reuse, 0x2, P0 ;  /* 0x000000dfa4097211 */ /* 0x080fe800000f16ff */
[----:B------:R-:W-:Y:S05]  /*8ef0*/  LDSM.16.MT88.4 R168, [R213+0x2800] ;  /* 0x00280000d5a8783b */ /* 0x000fea0000004200 */
[----:B------:R3:W-:Y:S05]  /*8f00*/  RED.E.ADD.F32.FTZ.RN.STRONG.GPU [R8.64], R15 ;  /* 0x0000000f0800798e */ /* 0x0007ea000c10e78a */
[----:B------:R-:W-:Y:S05]  /*8f10*/  RED.E.ADD.F32.FTZ.RN.STRONG.GPU [R222.64+0x100], R20 ;  /* 0x00010014de00798e */ /* 0x000fea000c10e78a */
[----:B------:R-:W-:Y:S01]  /*8f20*/  RED.E.ADD.F32.FTZ.RN.STRONG.GPU [R2.64+0x100], R21 ;  /* 0x000100150200798e */ /* 0x000fe2000c10e78a */
[-C--:B-1----:R-:W-:Y:S01]  /*8f30*/  LEA R6, P0, R0, R222.reuse, 0x2 ;  /* 0x000000de00067211 */ /* 0x082fe200078010ff */
[----:B------:R-:W-:Y:S01]  /*8f40*/  IMAD.U32 R0, RZ, RZ, UR4 ;  /* 0x00000004ff007e24 */ /* 0x000fe2000f8e00ff */
[----:B------:R-:W-:Y:S02]  /*8f50*/  UIADD3 UR4, UR6, UR4, URZ ;  /* 0x0000000406047290 */ /* 0x000fe4000fffe03f */
[-C--:B------:R-:W-:Y:S02]  /*8f60*/  LEA.HI.X.SX32 R7, R16, R223.reuse, 0x2, P0 ;  /* 0x000000df10077211 */ /* 0x080fe400000f16ff */
[-C--:B--2---:R-:W-:Y:S02]  /*8f70*/  LEA R4, P1, R11, R222.reuse, 0x2 ;  /* 0x000000de0b047211 */ /* 0x084fe400078210ff */
[-C--:B------:R-:W-:Y:S01]  /*8f80*/  LEA R10, P0, R10, R222.reuse, 0x2 ;  /* 0x000000de0a0a7211 */ /* 0x080fe200078010ff */
[----:B------:R1:W-:Y:S01]  /*8f90*/  RED.E.ADD.F32.FTZ.RN.STRONG.GPU [R6.64], R22 ;  /* 0x000000160600798e */ /* 0x0003e2000c10e78a */
[-C--:B------:R-:W-:Y:S02]  /*8fa0*/  LEA.HI.X.SX32 R5, R12, R223.reuse, 0x2, P1 ;  /* 0x000000df0c057211 */ /* 0x080fe400008f16ff */
[-C--:B------:R-:W-:Y:S02]  /*8fb0*/  LEA.HI.X.SX32 R11, R0, R223.reuse, 0x2, P0 ;  /* 0x000000df000b7211 */ /* 0x080fe400000f16ff */
[----:B------:R-:W-:Y:S01]  /*8fc0*/  LDSM.16.MT88.4 R12, [R212+0x1e000] ;  /* 0x01e00000d40c783b */ /* 0x000fe20000004200 */
[----:B---3--:R-:W-:Y:S02]  /*8fd0*/  IMAD.U32 R8, RZ, RZ, UR4 ;  /* 0x00000004ff087e24 */ /* 0x008fe4000f8e00ff */
[----:B------:R-:W-:Y:S02]  /*8fe0*/  IMAD.U32 R9, RZ, RZ, UR4 ;  /* 0x00000004ff097e24 */ /* 0x000fe4000f8e00ff */
[----:B------:R2:W-:Y:S01]  /*8ff0*/  RED.E.ADD.F32.FTZ.RN.STRONG.GPU [R4.64], R23 ;  /* 0x000000170400798e */ /* 0x0005e2000c10e78a */
[----:B------:R-:W-:Y:S01]  /*9000*/  UIADD3 UR4, UR6, UR4, URZ ;  /* 0x0000000406047290 */ /* 0x000fe2000fffe03f */
[-C--:B------:R-:W-:Y:S03]  /*9010*/  LEA R8, P1, R8, R222.reuse, 0x2 ;  /* 0x000000de08087211 */ /* 0x080fe600078210ff */
[----:B------:R-:W-:Y:S01]  /*9020*/  RED.E.ADD.F32.FTZ.RN.STRONG.GPU [R10.64], R24 ;  /* 0x000000180a00798e */ /* 0x000fe2000c10e78a */
[-C--:B------:R-:W-:Y:S04]  /*9030*/  LEA.HI.X.SX32 R9, R9, R223.reuse, 0x2, P1 ;  /* 0x000000df09097211 */ /* 0x080fe800008f16ff */
[----:B------:R-:W-:Y:S05]  /*9040*/  LDSM.16.MT88.4 R20, [R213+0x2000] ;  /* 0x00200000d514783b */ /* 0x000fea0000004200 */
[----:B------:R-:W-:Y:S01]  /*9050*/  RED.E.ADD.F32.FTZ.RN.STRONG.GPU [R8.64], R25 ;  /* 0x000000190800798e */ /* 0x000fe2000c10e78a */
[----:B-1----:R-:W-:Y:S02]  /*9060*/  IMAD.U32 R6, RZ, RZ, UR4 ;  /* 0x00000004ff067e24 */ /* 0x002fe4000f8e00ff */
[----:B------:R-:W-:Y:S01]  /*9070*/  IMAD.U32 R7, RZ, RZ, UR4 ;  /* 0x00000004ff077e24 */ /* 0x000fe2000f8e00ff */
[----:B------:R-:W-:Y:S02]  /*9080*/  UIADD3 UR4, UR6, UR4, URZ ;  /* 0x0000000406047290 */ /* 0x000fe4000fffe03f */
[-C--:B------:R-:W-:Y:S04]  /*9090*/  LEA R6, P0, R6, R222.reuse, 0x2 ;  /* 0x000000de06067211 */ /* 0x080fe800078010ff */
[----:B------:R-:W-:Y:S01]  /*90a0*/  IMAD.U32 R0, RZ, RZ, UR4 ;  /* 0x00000004ff007e24 */ /* 0x000fe2000f8e00ff */
[-C--:B------:R-:W-:Y:S01]  /*90b0*/  LEA.HI.X.SX32 R7, R7, R223.reuse, 0x2, P0 ;  /* 0x000000df07077211 */ /* 0x080fe200000f16ff */
[----:B------:R-:W-:Y:S03]  /*90c0*/  UIADD3 UR4, UR8, 0x60, URZ ;  /* 0x0000006008047890 */ /* 0x000fe6000fffe03f */
[CC--:B--2---:R-:W-:Y:S01]  /*90d0*/  LEA R4, P0, R0.reuse, R222.reuse, 0x2 ;  /* 0x000000de00047211 */ /* 0x0c4fe200078010ff */
[----:B------:R1:W-:Y:S01]  /*90e0*/  RED.E.ADD.F32.FTZ.RN.STRONG.GPU [R6.64], R26 ;  /* 0x0000001a0600798e */ /* 0x0003e2000c10e78a */
[----:B------:R-:W-:Y:S02]  /*90f0*/  UIADD3 UR5, UR6, UR4, URZ ;  /* 0x0000000406057290 */ /* 0x000fe4000fffe03f */
[-C--:B------:R-:W-:Y:S04]  /*9100*/  LEA.HI.X.SX32 R5, R0, R223.reuse, 0x2, P0 ;  /* 0x000000df00057211 */ /* 0x080fe800000f16ff */
[----:B------:R-:W-:Y:S01]  /*9110*/  IMAD.U32 R0, RZ, RZ, UR5 ;  /* 0x00000005ff007e24 */ /* 0x000fe2000f8e00ff */
[----:B------:R2:W-:Y:S05]  /*9120*/  RED.E.ADD.F32.FTZ.RN.STRONG.GPU [R4.64], R27 ;  /* 0x0000001b0400798e */ /* 0x0005ea000c10e78a */
[----:B------:R-:W-:Y:S05]  /*9130*/  RED.E.ADD.F32.FTZ.RN.STRONG.GPU [R222.64+0x180], R32 ;  /* 0x00018020de00798e */ /* 0x000fea000c10e78a */
[----:B------:R3:W-:Y:S01]  /*9140*/  RED.E.ADD.F32.FTZ.RN.STRONG.GPU [R2.64+0x180], R33 ;  /* 0x000180210200798e */ /* 0x0007e2000c10e78a */
[----:B-1----:R-:W-:Y:S01]  /*9150*/  IMAD.U32 R6, RZ, RZ, UR4 ;  /* 0x00000004ff067e24 */ /* 0x002fe2000f8e00ff */
[----:B------:R-:W-:Y:S04]  /*9160*/  UIADD3 UR4, UR6, UR5, URZ ;  /* 0x0000000506047290 */ /* 0x000fe8000fffe03f */
[----:B------:R-:W-:Y:S01]  /*9170*/  UIADD3 UR8, UR6, UR4, URZ ;  /* 0x0000000406087290 */ /* 0x000fe2000fffe03f */
[CC--:B--2---:R-:W-:Y:S04]  /*9180*/  LEA R4, P0, R6.reuse, R222.reuse, 0x2 ;  /* 0x000000de06047211 */ /* 0x0c4fe800078010ff */
[-C--:B------:R-:W-:Y:S01]  /*9190*/  LEA.HI.X.SX32 R5, R6, R223.reuse, 0x2, P0 ;  /* 0x000000df06057211 */ /* 0x080fe200000f16ff */
[----:B------:R-:W-:Y:S01]  /*91a0*/  IMAD.U32 R6, RZ, RZ, UR4 ;  /* 0x00000004ff067e24 */ /* 0x000fe2000f8e00ff */
[CC--:B------:R-:W-:Y:S01]  /*91b0*/  LEA R10, P0, R0.reuse, R222.reuse, 0x2 ;  /* 0x000000de000a7211 */ /* 0x0c0fe200078010ff */
[----:B------:R-:W-:Y:S02]  /*91c0*/  UIADD3 UR4, UR6, UR8, URZ ;  /* 0x0000000806047290 */ /* 0x000fe4000fffe03f */
[----:B------:R1:W-:Y:S01]  /*91d0*/  RED.E.ADD.F32.FTZ.RN.STRONG.GPU [R4.64], R34 ;  /* 0x000000220400798e */ /* 0x0003e2000c10e78a */
[-C--:B------:R-:W-:Y:S01]  /*91e0*/  LEA.HI.X.SX32 R11, R0, R223.reuse, 0x2, P0 ;  /* 0x000000df000b7211 */ /* 0x080fe200000f16ff */
[----:B------:R-:W-:Y:S01]  /*91f0*/  UIADD3 UR5, UR6, UR4, URZ ;  /* 0x0000000406057290 */ /* 0x000fe2000fffe03f */
[CC--:B------:R-:W-:Y:S01]  /*9200*/  LEA R8, P0, R6.reuse, R222.reuse, 0x2 ;  /* 0x000000de06087211 */ /* 0x0c0fe200078010ff */
[----:B---3--:R-:W-:Y:S01]  /*9210*/  IMAD.U32 R3, RZ, RZ, UR4 ;  /* 0x00000004ff037e24 */ /* 0x008fe2000f8e00ff */
[----:B------:R-:W-:Y:S01]  /*9220*/  ULOP3.LUT UR4, UR12, 0x1, URZ, 0xc0, !UPT ;  /* 0x000000010c047892 */ /* 0x000fe2000f8ec03f */
[----:B------:R-:W-:Y:S01]  /*9230*/  RED.E.ADD.F32.FTZ.RN.STRONG.GPU [R10.64], R35 ;  /* 0x000000230a00798e */ /* 0x000fe2000c10e78a */
[-C--:B------:R-:W-:Y:S01]  /*9240*/  LEA.HI.X.SX32 R9, R6, R223.reuse, 0x2, P0 ;  /* 0x000000df06097211 */ /* 0x080fe200000f16ff */
[----:B------:R-:W-:Y:S01]  /*9250*/  IMAD.U32 R0, RZ, RZ, UR5 ;  /* 0x00000005ff007e24 */ /* 0x000fe2000f8e00ff */
[----:B------:R-:W-:Y:S02]  /*9260*/  UISETP.NE.U32.AND UP0, UPT, UR4, 0x1, UPT ;  /* 0x000000010400788c */ /* 0x000fe4000bf05070 */
[----:B------:R-:W-:Y:S01]  /*9270*/  LDSM.16.MT88.4 R32, [R212+0x1e800] ;  /* 0x01e80000d420783b */ /* 0x000fe20000004200 */
[----:B------:R-:W-:Y:S01]  /*9280*/  UIADD3 UR4, UR12, -0x1, URZ ;  /* 0xffffffff0c047890 */ /* 0x000fe2000fffe03f */
[CC--:B------:R-:W-:Y:S03]  /*9290*/  LEA R2, P0, R0.reuse, R222.reuse, 0x2 ;  /* 0x000000de00027211 */ /* 0x0c0fe600078010ff */
[----:B------:R-:W-:Y:S03]  /*92a0*/  RED.E.ADD.F32.FTZ.RN.STRONG.GPU [R8.64], R28 ;  /* 0x0000001c0800798e */ /* 0x000fe6000c10e78a */
[----:B------:R-:W-:Y:S02]  /*92b0*/  UMOV UR12, UR4 ;  /* 0x00000004000c7c82 */ /* 0x000fe40008000000 */
[----:B------:R-:W-:Y:S01]  /*92c0*/  LDSM.16.MT88.4 R8, [R213] ;  /* 0x00000000d508783b */ /* 0x000fe20000004200 */
[----:B-1----:R-:W-:Y:S01]  /*92d0*/  IMAD.U32 R5, RZ, RZ, UR8 ;  /* 0x00000008ff057e24 */ /* 0x002fe2000f8e00ff */
[-C--:B------:R-:W-:Y:S04]  /*92e0*/  LEA R4, P1, R3, R222.reuse, 0x2 ;  /* 0x000000de03047211 */ /* 0x080fe800078210ff */
[C---:B------:R-:W-:Y:S04]  /*92f0*/  LEA R6, P2, R5.reuse, R222, 0x2 ;  /* 0x000000de05067211 */ /* 0x040fe800078410ff */
[-C--:B------:R-:W-:Y:S02]  /*9300*/  LEA.HI.X.SX32 R7, R5, R223.reuse, 0x2, P2 ;  /* 0x000000df05077211 */ /* 0x080fe400010f16ff */
[-C--:B------:R-:W-:Y:S02]  /*9310*/  LEA.HI.X.SX32 R5, R3, R223.reuse, 0x2, P1 ;  /* 0x000000df03057211 */ /* 0x080fe400008f16ff */
[----:B------:R-:W-:Y:S01]  /*9320*/  LEA.HI.X.SX32 R3, R0, R223, 0x2, P0 ;  /* 0x000000df00037211 */ /* 0x000fe200000f16ff */
[----:B------:R-:W-:Y:S01]  /*9330*/  RED.E.ADD.F32.FTZ.RN.STRONG.GPU [R6.64], R29 ;  /* 0x0000001d0600798e */ /* 0x000fe2000c10e78a */
[----:B------:R-:W-:Y:S01]  /*9340*/  IMAD.IADD R0, R200, 0x1, R213 ;  /* 0x00000001c8007824 */ /* 0x000fe200078e02d5 */
[----:B------:R-:W-:Y:S01]  /*9350*/  PLOP3.LUT P1, PT, PT, PT, UP0, 0x80, 0x0 ;  /* 0x000000000000781c */ /* 0x000fe20003f2f008 */
[----:B------:R-:W-:Y:S01]  /*9360*/  @UP3 UIADD3 UR18, UP0, UR18, -0x100, URZ ;  /* 0xffffff0012123890 */ /* 0x000fe2000ff1e03f */
[----:B------:R-:W-:Y:S01]  /*9370*/  PLOP3.LUT P0, PT, PT, PT, UP2, 0x80, 0x0 ;  /* 0x000000000000781c */ /* 0x000fe20003f0f028 */
[----:B------:R-:W-:Y:S02]  /*9380*/  RED.E.ADD.F32.FTZ.RN.STRONG.GPU [R4.64], R30 ;  /* 0x0000001e0400798e */ /* 0x000fe4000c10e78a */
[----:B------:R-:W-:Y:S03]  /*9390*/  @UP3 UIADD3.X UR17, UR17, -0x1, URZ, UP0, !UPT ;  /* 0xffffffff11113890 */ /* 0x000fe600087fe43f */
[----:B------:R-:W1:Y:S05]  /*93a0*/  LDSM.16.MT88.4 R4, [R212+0x1c000] ;  /* 0x01c00000d404783b */ /* 0x000e6a0000004200 */
[----:B------:R-:W2:Y:S05]  /*93b0*/  LDSM.16.MT88.4 R16, [R0] ;  /* 0x000000000010783b */ /* 0x000eaa0000004200 */
[----:B------:R-:W3:Y:S05]  /*93c0*/  LDSM.16.MT88.4 R24, [R0+0x2000] ;  /* 0x002000000018783b */ /* 0x000eea0000004200 */
        /* <DEDUP_REMOVED lines=9> */
[-C--:B--2---:R-:W-:Y:S08]  /*9460*/  HMMA.16816.F32 R116, R4, R16.reuse, R116 ;  /* 0x000000100474723c */ /* 0x084ff00000001874 */
        /* <DEDUP_REMOVED lines=294> */
.L_x_645:
        /* <DEDUP_REMOVED lines=18> */
.L_x_646:
[----:B------:R-:W-:Y:S01]  /*a7f0*/  BAR.SYNC.DEFER_BLOCKING 0x0 ;  /* 0x0000000000007b1d */ /* 0x000fe20000010000 */
[----:B-1----:R-:W-:Y:S01]  /*a800*/  IMAD.SHL.U32 R4, R247, 0x2, RZ ;  /* 0x00000002f7047824 */ /* 0x002fe200078e00ff */
        /* <DEDUP_REMOVED lines=13> */
[----:B------:R-:W-:-:S03]  /*a8e0*/  ULDC.64 UR6, c[0x0][0x3b8] ;  /* 0x0000ee0000067ab9 */ /* 0x000fc60000000a00 */
[----:B------:R-:W-:Y:S01]  /*a8f0*/  IMAD.U32 R5, RZ, RZ, UR5 ;  /* 0x00000005ff057e24 */ /* 0x000fe2000f8e00ff */
[----:B------:R-:W-:Y:S01]  /*a900*/  UIMAD UR5, UR60, UR6, URZ ;  /* 0x000000063c0572a4 */ /* 0x000fe2000f8e023f */
[----:B------:R2:W3:Y:S03]  /*a910*/  LDS.128 R24, [R4+0xd000] ;  /* 0x00d0000004187984 */ /* 0x0004e60000000c00 */
        /* <DEDUP_REMOVED lines=38> */
.L_x_648:
[----:B---34-:R-:W-:Y:S05]  /*ab80*/  BSYNC B0 ;  /* 0x0000000000007941 */ /* 0x018fea0003800000 */
.L_x_647:
        /* <DEDUP_REMOVED lines=18> */
.L_x_650:
[----:B------:R-:W-:Y:S05]  /*acb0*/  BSYNC B0 ;  /* 0x0000000000007941 */ /* 0x000fea0003800000 */
.L_x_649:
        /* <DEDUP_REMOVED lines=18> */
.L_x_652:
[----:B------:R-:W-:Y:S05]  /*ade0*/  BSYNC B0 ;  /* 0x0000000000007941 */ /* 0x000fea0003800000 */
.L_x_651:
        /* <DEDUP_REMOVED lines=18> */
.L_x_654:
[----:B------:R-:W-:Y:S05]  /*af10*/  BSYNC B0 ;  /* 0x0000000000007941 */ /* 0x000fea0003800000 */
.L_x_653:
        /* <DEDUP_REMOVED lines=27> */
.L_x_656:
[----:B------:R-:W-:Y:S05]  /*b0d0*/  BSYNC B0 ;  /* 0x0000000000007941 */ /* 0x000fea0003800000 */
.L_x_655:
        /* <DEDUP_REMOVED lines=16> */
.L_x_658:
[----:B------:R-:W-:Y:S05]  /*b1e0*/  BSYNC B0 ;  /* 0x0000000000007941 */ /* 0x000fea0003800000 */
.L_x_657:
        /* <DEDUP_REMOVED lines=16> */
.L_x_660:
[----:B------:R-:W-:Y:S05]  /*b2f0*/  BSYNC B0 ;  /* 0x0000000000007941 */ /* 0x000fea0003800000 */
.L_x_659:
        /* <DEDUP_REMOVED lines=14> */
.L_x_613:
[----:B------:R-:W-:Y:S05]  /*b3e0*/  BSYNC B1 ;  /* 0x0000000000017941 */ /* 0x000fea0003800000 */
.L_x_591:
        /* <DEDUP_REMOVED lines=11> */
.L_x_661:
[----:B------:R-:W-:Y:S05]  /*b4a0*/  EXIT ;  /* 0x000000000000794d */ /* 0x000fea0003800000 */
.L_x_663:
        /* <DEDUP_REMOVED lines=13> */
.L_x_2059:


//--------------------- .text._ZN5flash27flash_bwd_convert_dq_kernelI23Flash_bwd_kernel_traitsILi128ELi64ELi64ELi8ELi4ELi2ELi2ELb1ELb0EN7cutlass6half_tE19Flash_kernel_traitsILi128ELi64ELi64ELi8ES3_EEEEvNS_16Flash_bwd_paramsEi --------------------------
	.section	.text._ZN5flash27flash_bwd_convert_dq_kernelI23Flash_bwd_kernel_traitsILi128ELi64ELi64ELi8ELi4ELi2ELi2ELb1ELb0EN7cutlass6half_tE19Flash_kernel_traitsILi128ELi64ELi64ELi8ES3_EEEEvNS_16Flash_bwd_paramsEi,"ax",@progbits
	.sectioninfo	@"SHI_REGISTERS=80"
	.align	128
        .global         _ZN5flash27flash_bwd_convert_dq_kernelI23Flash_bwd_kernel_traitsILi128ELi64ELi64ELi8ELi4ELi2ELi2ELb1ELb0EN7cutlass6half_tE19Flash_kernel_traitsILi128ELi64ELi64ELi8ES3_EEEEvNS_16Flash_bwd_paramsEi
        .type           _ZN5flash27flash_bwd_convert_dq_kernelI23Flash_bwd_kernel_traitsILi128ELi64ELi64ELi8ELi4ELi2ELi2ELb1ELb0EN7cutlass6half_tE19Flash_kernel_traitsILi128ELi64ELi64ELi8ES3_EEEEvNS_16Flash_bwd_paramsEi,@function
        .size           _ZN5flash27flash_bwd_convert_dq_kernelI23Flash_bwd_kernel_traitsILi128ELi64ELi64ELi8ELi4ELi2ELi2ELb1ELb0EN7cutlass6half_tE19Flash_kernel_traitsILi128ELi64ELi64ELi8ES3_EEEEvNS_16Flash_bwd_paramsEi,(.L_x_2060 - _ZN5flash27flash_bwd_convert_dq_kernelI23Flash_bwd_kernel_traitsILi128ELi64ELi64ELi8ELi4ELi2ELi2ELb1ELb0EN7cutlass6half_tE19Flash_kernel_traitsILi128ELi64ELi64ELi8ES3_EEEEvNS_16Flash_bwd_paramsEi)
        .other          _ZN5flash27flash_bwd_convert_dq_kernelI23Flash_bwd_kernel_traitsILi128ELi64ELi64ELi8ELi4ELi2ELi2ELb1ELb0EN7cutlass6half_tE19Flash_kernel_traitsILi128ELi64ELi64ELi8ES3_EEEEvNS_16Flash_bwd_paramsEi,@"STO_CUDA_ENTRY STV_DEFAULT"
_ZN5flash27flash_bwd_convert_dq_kernelI23Flash_bwd_kernel_traitsILi128ELi64ELi64ELi8ELi4ELi2ELi2ELb1ELb0EN7cutlass6half_tE19Flash_kernel_traitsILi128ELi64ELi64ELi8ES3_EEEEvNS_16Flash_bwd_paramsEi:
.text._ZN5flash27flash_bwd_convert_dq_kernelI23Flash_bwd_kernel_traitsILi128ELi64ELi64ELi8ELi4ELi2ELi2ELb1ELb0EN7cutlass6half_tE19Flash_kernel_traitsILi128ELi64ELi64ELi8ES3_EEEEvNS_16Flash_bwd_paramsEi:
[----:B------:R-:W-:Y:S02]  /*0000*/  MOV R1, c[0x0][0x28] ;  /* 0x00000a0000017a02 */ /* 0x000fe40000000f00 */
[----:B------:R-:W0:Y:S01]  /*0010*/  S2R R36, SR_CTAID.Y ;  /* 0x0000000000247919 */ /* 0x000e220000002600 */
[----:B------:R-:W-:Y:S01]  /*0020*/  ISETP.NE.U32.AND P0, PT, RZ, c[0x0][0x240], PT ;  /* 0x00009000ff007a0c */ /* 0x000fe20003f05070 */
[----:B------:R-:W-:Y:S01]  /*0030*/  IMAD.MOV.U32 R5, RZ, RZ, 0x4 ;  /* 0x00000004ff057424 */ /* 0x000fe200078e00ff */
[----:B------:R-:W-:Y:S01]  /*0040*/  MOV R33, 0xffffffff ;  /* 0xffffffff00217802 */ /* 0x000fe20000000f00 */
[----:B------:R-:W-:Y:S01]  /*0050*/  ULDC.64 UR6, c[0x0][0x118] ;  /* 0x0000460000067ab9 */ /* 0x000fe20000000a00 */
[----:B------:R-:W-:Y:S01]  /*0060*/  ISETP.NE.AND.EX P0, PT, RZ, c[0x0][0x244], PT, P0 ;  /* 0x00009100ff007a0c */ /* 0x000fe20003f05300 */
[----:B0-----:R-:W-:-:S12]  /*0070*/  IMAD.WIDE R4, R36, R5, c[0x0][0x240] ;  /* 0x0000900024047625 */ /* 0x001fd800078e0205 */
[----:B------:R-:W2:Y:S04]  /*0080*/  @P0 LDG.E R33, [R4.64] ;  /* 0x0000000604210981 */ /* 0x000ea8000c1e1900 */
[----:B------:R-:W2:Y:S04]  /*0090*/  @P0 LDG.E R0, [R4.64+0x4] ;  /* 0x0000040604000981 */ /* 0x000ea8000c1e1900 */
[----:B------:R-:W0:Y:S02]  /*00a0*/  S2R R3, SR_CTAID.X ;  /* 0x0000000000037919 */ /* 0x000e240000002500 */
[----:B0-----:R-:W-:Y:S01]  /*00b0*/  SHF.L.U32 R3, R3, 0x6, RZ ;  /* 0x0000000603037819 */ /* 0x001fe200000006ff */
[----:B--2---:R-:W-:-:S02]  /*00c0*/  @P0 IMAD.IADD R0, R0, 0x1, -R33 ;  /* 0x0000000100000824 */ /* 0x004fc400078e0a21 */
[----:B------:R-:W-:-:S05]  /*00d0*/  @!P0 IMAD.MOV.U32 R0, RZ, RZ, c[0x0][0x214] ;  /* 0x00008500ff008624 */ /* 0x000fca00078e00ff */
[----:B------:R-:W-:-:S13]  /*00e0*/  ISETP.GT.AND P1, PT, R0, R3, PT ;  /* 0x000000030000720c */ /* 0x000fda0003f24270 */
[----:B------:R-:W-:Y:S05]  /*00f0*/  @!P1 EXIT ;  /* 0x000000000000994d */ /* 0x000fea0003800000 */
[C---:B------:R-:W-:Y:S01]  /*0100*/  ISETP.NE.AND P2, PT, R33.reuse, -0x1, PT ;  /* 0xffffffff2100780c */ /* 0x040fe20003f45270 */
[----:B------:R-:W-:Y:S01]  /*0110*/  HFMA2.MMA R69, -RZ, RZ, 0, 0 ;  /* 0x00000000ff457435 */ /* 0x000fe200000001ff */
[----:B------:R-:W-:Y:S01]  /*0120*/  CS2R R14, SRZ ;  /* 0x00000000000e7805 */ /* 0x000fe2000001ff00 */
[----:B------:R-:W-:Y:S01]  /*0130*/  HFMA2.MMA R56, -RZ, RZ, 0, 0 ;  /* 0x00000000ff387435 */ /* 0x000fe200000001ff */
[----:B------:R-:W-:Y:S01]  /*0140*/  CS2R R16, SRZ ;  /* 0x0000000000107805 */ /* 0x000fe2000001ff00 */
[----:B------:R-:W-:Y:S01]  /*0150*/  CS2R R72, SRZ ;  /* 0x0000000000487805 */ /* 0x000fe2000001ff00 */
[----:B------:R-:W-:Y:S01]  /*0160*/  IMAD.MOV.U32 R74, RZ, RZ, RZ ;  /* 0x000000ffff4a7224 */ /* 0x000fe200078e00ff */
[----:B------:R-:W-:Y:S01]  /*0170*/  CS2R R70, SRZ ;  /* 0x0000000000467805 */ /* 0x000fe2000001ff00 */
[----:B------:R-:W-:Y:S01]  /*0180*/  CS2R R18, SRZ ;  /* 0x0000000000127805 */ /* 0x000fe2000001ff00 */
[----:B------:R-:W-:Y:S01]  /*0190*/  CS2R R20, SRZ ;  /* 0x0000000000147805 */ /* 0x000fe2000001ff00 */
[----:B------:R-:W-:Y:S01]  /*01a0*/  CS2R R22, SRZ ;  /* 0x0000000000167805 */ /* 0x000fe2000001ff00 */
[----:B------:R-:W-:Y:S01]  /*01b0*/  CS2R R24, SRZ ;  /* 0x0000000000187805 */ /* 0x000fe2000001ff00 */
[----:B------:R-:W-:Y:S01]  /*01c0*/  CS2R R26, SRZ ;  /* 0x00000000001a7805 */ /* 0x000fe2000001ff00 */
[----:B------:R-:W-:Y:S01]  /*01d0*/  @!P2 IMAD.WIDE.U32 R6, R36, c[0x0][0x380], RZ ;  /* 0x0000e0002406aa25 */ /* 0x000fe200078e00ff */
[----:B------:R-:W-:Y:S01]  /*01e0*/  @!P2 SHF.R.S32.HI R2, RZ, 0x1f, R36 ;  /* 0x0000001fff02a819 */ /* 0x000fe20000011424 */
[----:B------:R-:W-:Y:S01]  /*01f0*/  CS2R R12, SRZ ;  /* 0x00000000000c7805 */ /* 0x000fe2000001ff00 */
[----:B------:R-:W-:Y:S01]  /*0200*/  MOV R11, RZ ;  /* 0x000000ff000b7202 */ /* 0x000fe20000000f00 */
[----:B------:R-:W-:Y:S01]  /*0210*/  @P2 IMAD.WIDE.U32 R4, R33, c[0x0][0x398], RZ ;  /* 0x0000e60021042a25 */ /* 0x000fe200078e00ff */
[----:B------:R-:W-:Y:S01]  /*0220*/  CS2R R60, SRZ ;  /* 0x00000000003c7805 */ /* 0x000fe2000001ff00 */
[----:B------:R-:W-:Y:S01]  /*0230*/  CS2R R28, SRZ ;  /* 0x00000000001c7805 */ /* 0x000fe2000001ff00 */
[----:B------:R-:W-:Y:S01]  /*0240*/  CS2R R58, SRZ ;  /* 0x00000000003a7805 */ /* 0x000fe2000001ff00 */
[----:B------:R-:W-:-:S02]  /*0250*/  @!P2 IMAD.MOV.U32 R4, RZ, RZ, R6 ;  /* 0x000000ffff04a224 */ /* 0x000fc400078e0006 */
[----:B------:R-:W0:Y:S01]  /*0260*/  S2R R6, SR_TID.X ;  /* 0x0000000000067919 */ /* 0x000e220000002100 */
[----:B------:R-:W-:Y:S02]  /*0270*/  @!P2 IMAD R9, R2, c[0x0][0x380], RZ ;  /* 0x0000e0000209aa24 */ /* 0x000fe400078e02ff */
[----:B------:R-:W-:Y:S01]  /*0280*/  @P2 IMAD R2, R33, c[0x0][0x39c], R5 ;  /* 0x0000e70021022a24 */ /* 0x000fe200078e0205 */
[----:B------:R-:W-:Y:S01]  /*0290*/  MOV R5, c[0x0][0x3e0] ;  /* 0x0000f80000057a02 */ /* 0x000fe20000000f00 */
[----:B------:R-:W-:-:S03]  /*02a0*/  @!P2 IMAD R9, R36, c[0x0][0x384], R9 ;  /* 0x0000e1002409aa24 */ /* 0x000fc600078e0209 */
[----:B------:R-:W-:Y:S02]  /*02b0*/  ISETP.GE.AND P1, PT, R5, 0x1, PT ;  /* 0x000000010500780c */ /* 0x000fe40003f26270 */
[----:B------:R-:W1:Y:S01]  /*02c0*/  S2R R5, SR_CTAID.Z ;  /* 0x0000000000057919 */ /* 0x000e620000002700 */
[----:B------:R-:W-:Y:S02]  /*02d0*/  @!P2 IADD3 R2, R7, R9, RZ ;  /* 0x000000090702a210 */ /* 0x000fe40007ffe0ff */
[----:B------:R-:W-:Y:S01]  /*02e0*/  SHF.R.S32.HI R7, RZ, 0x1f, R3 ;  /* 0x0000001fff077819 */ /* 0x000fe20000011403 */
[----:B------:R-:W-:Y:S01]  /*02f0*/  CS2R R8, SRZ ;  /* 0x0000000000087805 */ /* 0x000fe2000001ff00 */
[----:B0-----:R-:W-:-:S04]  /*0300*/  SHF.R.S32.HI R57, RZ, 0x1f, R6 ;  /* 0x0000001fff397819 */ /* 0x001fc80000011406 */
[CC--:B------:R-:W-:Y:S02]  /*0310*/  LEA.HI R40, R57.reuse, R6.reuse, RZ, 0x5 ;  /* 0x0000000639287211 */ /* 0x0c0fe400078f28ff */
[----:B------:R-:W-:Y:S02]  /*0320*/  LEA.HI R62, R57, R6, RZ, 0x2 ;  /* 0x00000006393e7211 */ /* 0x000fe400078f10ff */
[----:B------:R-:W-:Y:S01]  /*0330*/  SHF.R.S32.HI R63, RZ, 0x5, R40 ;  /* 0x00000005ff3f7819 */ /* 0x000fe20000011428 */
[----:B------:R-:W-:Y:S05]  /*0340*/  @!P1 BRA `(.L_x_664) ;  /* 0x00000af000009947 */ /* 0x000fea0003800000 */
[----:B------:R-:W-:Y:S01]  /*0350*/  IMAD.WIDE R30, R36, 0x80, RZ ;  /* 0x00000080241e7825 */ /* 0x000fe200078e02ff */
[----:B------:R-:W-:Y:S01]  /*0360*/  @!P2 MOV R33, 0xffffffff ;  /* 0xffffffff0021a802 */ /* 0x000fe20000000f00 */
[----:B------:R-:W-:Y:S02]  /*0370*/  UMOV UR4, 0x2 ;  /* 0x0000000200047882 */ /* 0x000fe40000000000 */
[----:B------:R-:W-:Y:S01]  /*0380*/  IMAD.MOV.U32 R34, RZ, RZ, c[0x0][0x1c0] ;  /* 0x00007000ff227624 */ /* 0x000fe200078e00ff */
[----:B------:R-:W-:Y:S01]  /*0390*/  SEL R10, R30, RZ, P0 ;  /* 0x000000ff1e0a7207 */ /* 0x000fe20000000000 */
[----:B------:R-:W-:Y:S01]  /*03a0*/  IMAD.WIDE R36, R36, c[0x0][0x224], RZ ;  /* 0x0000890024247a25 */ /* 0x000fe200078e02ff */
[----:B------:R-:W-:Y:S01]  /*03b0*/  SEL R30, R31, RZ, P0 ;  /* 0x000000ff1f1e7207 */ /* 0x000fe20000000000 */
[----:B------:R-:W-:Y:S01]  /*03c0*/  ULDC.64 UR10, c[0x0][0x3d8] ;  /* 0x0000f600000a7ab9 */ /* 0x000fe20000000a00 */
[----:B------:R-:W-:Y:S01]  /*03d0*/  IADD3 R41, P0, R3, R10, RZ ;  /* 0x0000000a03297210 */ /* 0x000fe20007f1e0ff */
[----:B------:R-:W-:Y:S01]  /*03e0*/  IMAD R15, R37, c[0x0][0x1c0], RZ ;  /* 0x00007000250f7a24 */ /* 0x000fe200078e02ff */
[----:B------:R-:W-:Y:S01]  /*03f0*/  SHF.R.S32.HI R10, RZ, 0x1f, R34 ;  /* 0x0000001fff0a7819 */ /* 0x000fe20000011422 */
[----:B------:R-:W-:Y:S01]  /*0400*/  IMAD.WIDE R34, R34, c[0x0][0x22c], RZ ;  /* 0x00008b0022227a25 */ /* 0x000fe200078e02ff */
[----:B------:R-:W-:Y:S01]  /*0410*/  IADD3.X R43, R7, R30, RZ, P0, !PT ;  /* 0x0000001e072b7210 */ /* 0x000fe200007fe4ff */
[----:B------:R-:W-:-:S02]  /*0420*/  USHF.L.U64.HI UR4, UR10, UR4, UR11 ;  /* 0x000000040a047299 */ /* 0x000fc4000801020b */
[C---:B------:R-:W-:Y:S01]  /*0430*/  IMAD R45, R36.reuse, R10, R15 ;  /* 0x0000000a242d7224 */ /* 0x040fe200078e020f */
[----:B------:R-:W-:Y:S01]  /*0440*/  MOV R15, RZ ;  /* 0x000000ff000f7202 */ /* 0x000fe20000000f00 */
[----:B------:R-:W-:Y:S01]  /*0450*/  IMAD R30, R43, c[0x0][0x1c0], RZ ;  /* 0x000070002b1e7a24 */ /* 0x000fe200078e02ff */
[----:B------:R-:W-:Y:S01]  /*0460*/  ULDC.64 UR8, c[0x0][0x350] ;  /* 0x0000d40000087ab9 */ /* 0x000fe20000000a00 */
[----:B------:R-:W-:-:S04]  /*0470*/  IMAD.WIDE.U32 R36, R36, c[0x0][0x1c0], RZ ;  /* 0x0000700024247a25 */ /* 0x000fc800078e00ff */
[----:B------:R-:W-:Y:S01]  /*0480*/  IMAD R47, R10, R41, R30 ;  /* 0x000000290a2f7224 */ /* 0x000fe200078e021e */
[----:B------:R-:W-:Y:S01]  /*0490*/  IADD3 R37, R37, R45, RZ ;  /* 0x0000002d25257210 */ /* 0x000fe20007ffe0ff */
[----:B------:R-:W-:-:S04]  /*04a0*/  IMAD.WIDE.U32 R30, R41, c[0x0][0x1c0], RZ ;  /* 0x00007000291e7a25 */ /* 0x000fc800078e00ff */
[----:B------:R-:W-:Y:S02]  /*04b0*/  IMAD.MOV.U32 R65, RZ, RZ, c[0x0][0x22c] ;  /* 0x00008b00ff417624 */ /* 0x000fe400078e00ff */
[----:B------:R-:W-:Y:S02]  /*04c0*/  IMAD R42, R35, R33, RZ ;  /* 0x00000021232a7224 */ /* 0x000fe400078e02ff */
[----:B------:R-:W-:Y:S02]  /*04d0*/  IMAD.IADD R10, R31, 0x1, R47 ;  /* 0x000000011f0a7824 */ /* 0x000fe400078e022f */
[----:B------:R-:W-:Y:S01]  /*04e0*/  IMAD R31, R34, R15, R42 ;  /* 0x0000000f221f7224 */ /* 0x000fe200078e022a */
[----:B------:R-:W-:Y:S01]  /*04f0*/  SHF.R.S32.HI R15, RZ, 0x1f, R65 ;  /* 0x0000001fff0f7819 */ /* 0x000fe20000011441 */
[----:B------:R-:W-:Y:S02]  /*0500*/  IMAD R37, R37, c[0x0][0x22c], RZ ;  /* 0x00008b0025257a24 */ /* 0x000fe400078e02ff */
[----:B------:R-:W-:-:S02]  /*0510*/  IMAD R42, R10, c[0x0][0x22c], RZ ;  /* 0x00008b000a2a7a24 */ /* 0x000fc400078e02ff */
[----:B------:R-:W-:-:S04]  /*0520*/  IMAD.WIDE.U32 R38, R34, R33, RZ ;  /* 0x0000002122267225 */ /* 0x000fc800078e00ff */
[----:B------:R-:W-:Y:S01]  /*0530*/  IMAD.WIDE.U32 R32, R36, c[0x0][0x22c], RZ ;  /* 0x00008b0024207a25 */ /* 0x000fe200078e00ff */
[----:B------:R-:W-:-:S03]  /*0540*/  IADD3 R39, R39, R31, RZ ;  /* 0x0000001f27277210 */ /* 0x000fc60007ffe0ff */
[C---:B------:R-:W-:Y:S01]  /*0550*/  IMAD R37, R15.reuse, R36, R37 ;  /* 0x000000240f257224 */ /* 0x040fe200078e0225 */
[----:B------:R-:W-:Y:S01]  /*0560*/  SEL R10, R32, R38, !P2 ;  /* 0x00000026200a7207 */ /* 0x000fe20005000000 */
[----:B------:R-:W-:Y:S01]  /*0570*/  IMAD R45, R15, R30, R42 ;  /* 0x0000001e0f2d7224 */ /* 0x000fe200078e022a */
[----:B------:R-:W-:Y:S01]  /*0580*/  LOP3.LUT R15, R40, 0xffffffe0, RZ, 0xc0, !PT ;  /* 0xffffffe0280f7812 */ /* 0x000fe200078ec0ff */
[----:B------:R-:W-:Y:S01]  /*0590*/  IMAD R65, R65, c[0x0][0x1c0], RZ ;  /* 0x0000700041417a24 */ /* 0x000fe200078e02ff */
[----:B------:R-:W-:Y:S01]  /*05a0*/  @!P2 IADD3 R39, R33, R37, RZ ;  /* 0x000000252127a210 */ /* 0x000fe20007ffe0ff */
[----:B------:R-:W-:Y:S01]  /*05b0*/  IMAD.WIDE.U32 R30, R30, c[0x0][0x22c], RZ ;  /* 0x00008b001e1e7a25 */ /* 0x000fe200078e00ff */
[----:B------:R-:W-:Y:S02]  /*05c0*/  IADD3 R36, -R15, R6, RZ ;  /* 0x000000060f247210 */ /* 0x000fe40007ffe1ff */
[----:B------:R-:W-:Y:S01]  /*05d0*/  SHF.L.U32 R15, R65, 0x3, RZ ;  /* 0x00000003410f7819 */ /* 0x000fe200000006ff */
[----:B-1----:R-:W-:Y:S01]  /*05e0*/  IMAD R37, R5, c[0x0][0x22c], RZ ;  /* 0x00008b0005257a24 */ /* 0x002fe200078e02ff */
[----:B------:R-:W-:Y:S01]  /*05f0*/  SHF.L.U64.HI R51, R10, 0x2, R39 ;  /* 0x000000020a337819 */ /* 0x000fe20000010227 */
[----:B------:R-:W-:Y:S01]  /*0600*/  IMAD.IADD R31, R31, 0x1, R45 ;  /* 0x000000011f1f7824 */ /* 0x000fe200078e022d */
[----:B------:R-:W-:Y:S01]  /*0610*/  IADD3 R42, R15, 0x20, R15 ;  /* 0x000000200f2a7810 */ /* 0x000fe20007ffe00f */
[C---:B------:R-:W-:Y:S01]  /*0620*/  IMAD.SHL.U32 R46, R30.reuse, 0x4, RZ ;  /* 0x000000041e2e7824 */ /* 0x040fe200078e00ff */
[----:B------:R-:W-:Y:S01]  /*0630*/  IADD3 R32, P0, R37, R10, RZ ;  /* 0x0000000a25207210 */ /* 0x000fe20007f1e0ff */
[----:B------:R-:W-:Y:S01]  /*0640*/  IMAD R45, R63, R65, R36 ;  /* 0x000000413f2d7224 */ /* 0x000fe200078e0224 */
[----:B------:R-:W-:Y:S01]  /*0650*/  SHF.L.U64.HI R47, R30, 0x2, R31 ;  /* 0x000000021e2f7819 */ /* 0x000fe2000001021f */
[----:B------:R-:W-:Y:S01]  /*0660*/  IMAD R43, R43, R34, RZ ;  /* 0x000000222b2b7224 */ /* 0x000fe200078e02ff */
[----:B------:R-:W-:-:S02]  /*0670*/  LEA.HI.X.SX32 R33, R37, R39, 0x1, P0 ;  /* 0x0000002725217211 */ /* 0x000fc400000f0eff */
[C---:B------:R-:W-:Y:S01]  /*0680*/  IADD3 R40, R15.reuse, R42, RZ ;  /* 0x0000002a0f287210 */ /* 0x040fe20007ffe0ff */
[C---:B------:R-:W-:Y:S01]  /*0690*/  IMAD.WIDE R30, R15.reuse, 0x4, R46 ;  /* 0x000000040f1e7825 */ /* 0x040fe200078e022e */
[----:B------:R-:W-:Y:S02]  /*06a0*/  SHF.L.U32 R49, R10, 0x2, RZ ;  /* 0x000000020a317819 */ /* 0x000fe400000006ff */
[----:B------:R-:W-:Y:S01]  /*06b0*/  IADD3 R38, R15, R40, RZ ;  /* 0x000000280f267210 */ /* 0x000fe20007ffe0ff */
[----:B------:R-:W-:Y:S01]  /*06c0*/  IMAD.WIDE.U32 R32, R34, R41, R32 ;  /* 0x0000002922207225 */ /* 0x000fe200078e0020 */
[----:B------:R-:W-:-:S03]  /*06d0*/  MOV R10, RZ ;  /* 0x000000ff000a7202 */ /* 0x000fc60000000f00 */
[----:B------:R-:W-:Y:S01]  /*06e0*/  IMAD R43, R35, R41, R43 ;  /* 0x00000029232b7224 */ /* 0x000fe200078e022b */
[----:B------:R-:W-:Y:S01]  /*06f0*/  SHF.R.S32.HI R35, RZ, 0x1f, R45 ;  /* 0x0000001fff237819 */ /* 0x000fe2000001142d */
[----:B------:R-:W-:Y:S01]  /*0700*/  IMAD.IADD R36, R15, 0x1, R38 ;  /* 0x000000010f247824 */ /* 0x000fe200078e0226 */
[----:B------:R-:W-:Y:S01]  /*0710*/  IADD3 R32, P0, R45, R32, RZ ;  /* 0x000000202d207210 */ /* 0x000fe20007f1e0ff */
[----:B------:R-:W-:-:S03]  /*0720*/  IMAD.WIDE R46, R37, 0x4, R46 ;  /* 0x00000004252e7825 */ /* 0x000fc600078e022e */
[----:B------:R-:W-:Y:S01]  /*0730*/  IADD3.X R35, R35, R33, R43, P0, !PT ;  /* 0x0000002123237210 */ /* 0x000fe200007fe42b */
[----:B------:R-:W-:Y:S01]  /*0740*/  IMAD.WIDE R30, R37, 0x4, R30 ;  /* 0x00000004251e7825 */ /* 0x000fe200078e021e */
[----:B------:R-:W-:Y:S02]  /*0750*/  IADD3 R34, R15, R36, RZ ;  /* 0x000000240f227210 */ /* 0x000fe40007ffe0ff */
[----:B------:R-:W-:Y:S01]  /*0760*/  SHF.L.U32 R44, R32, 0x2, RZ ;  /* 0x00000002202c7819 */ /* 0x000fe200000006ff */
[----:B------:R-:W-:-:S04]  /*0770*/  IMAD.WIDE R46, R45, 0x4, R46 ;  /* 0x000000042d2e7825 */ /* 0x000fc800078e022e */
[----:B------:R-:W-:Y:S01]  /*0780*/  IMAD.WIDE R30, R45, 0x4, R30 ;  /* 0x000000042d1e7825 */ /* 0x000fe200078e021e */
[----:B------:R-:W-:Y:S02]  /*0790*/  SHF.L.U64.HI R45, R32, 0x2, R35 ;  /* 0x00000002202d7819 */ /* 0x000fe40000010223 */
[-C--:B------:R-:W-:Y:S01]  /*07a0*/  IADD3 R64, P0, R46, R49.reuse, RZ ;  /* 0x000000312e407210 */ /* 0x080fe20007f1e0ff */
[----:B------:R-:W-:Y:S01]  /*07b0*/  IMAD.IADD R33, R15, 0x1, R34 ;  /* 0x000000010f217824 */ /* 0x000fe200078e0222 */
[----:B------:R-:W-:Y:S01]  /*07c0*/  IADD3 R66, P1, R30, R49, RZ ;  /* 0x000000311e427210 */ /* 0x000fe20007f3e0ff */
[----:B------:R-:W-:Y:S01]  /*07d0*/  IMAD.WIDE R34, R34, 0x4, R44 ;  /* 0x0000000422227825 */ /* 0x000fe200078e022c */
[----:B------:R-:W-:-:S03]  /*07e0*/  IADD3.X R67, R47, R51, RZ, P0, !PT ;  /* 0x000000332f437210 */ /* 0x000fc600007fe4ff */
[----:B------:R-:W-:-:S04]  /*07f0*/  IMAD.WIDE R32, R33, 0x4, R44 ;  /* 0x0000000421207825 */ /* 0x000fc800078e022c */
[----:B------:R-:W-:-:S04]  /*0800*/  IMAD.WIDE R36, R36, 0x4, R44 ;  /* 0x0000000424247825 */ /* 0x000fc800078e022c */
[----:B------:R-:W-:-:S04]  /*0810*/  IMAD.WIDE R38, R38, 0x4, R44 ;  /* 0x0000000426267825 */ /* 0x000fc800078e022c */
[----:B------:R-:W-:-:S04]  /*0820*/  IMAD.WIDE R40, R40, 0x4, R44 ;  /* 0x0000000428287825 */ /* 0x000fc800078e022c */
[----:B------:R-:W-:-:S04]  /*0830*/  IMAD.WIDE R42, R42, 0x4, R44 ;  /* 0x000000042a2a7825 */ /* 0x000fc800078e022c */
[----:B------:R-:W-:-:S04]  /*0840*/  IMAD.WIDE R44, R65, 0x20, R44 ;  /* 0x00000020412c7825 */ /* 0x000fc800078e022c */
[----:B------:R-:W-:Y:S02]  /*0850*/  IMAD.X R68, R31, 0x1, R51, P1 ;  /* 0x000000011f447824 */ /* 0x000fe400008e0633 */
[----:B------:R-:W-:Y:S01]  /*0860*/  IMAD.WIDE R44, R15, 0x4, R44 ;  /* 0x000000040f2c7825 */ /* 0x000fe200078e022c */
[----:B------:R-:W-:-:S04]  /*0870*/  MOV R15, RZ ;  /* 0x000000ff000f7202 */ /* 0x000fc80000000f00 */
.L_x_665:
[----:B------:R-:W-:-:S04]  /*0880*/  IADD3 R48, P0, R44, UR8, RZ ;  /* 0x000000082c307c10 */ /* 0x000fc8000ff1e0ff */
[----:B------:R-:W-:-:S05]  /*0890*/  IADD3.X R49, R45, UR9, RZ, P0, !PT ;  /* 0x000000092d317c10 */ /* 0x000fca00087fe4ff */
[C---:B------:R-:W-:Y:S01]  /*08a0*/  IMAD.WIDE R46, R65.reuse, 0x20, R48 ;  /* 0x00000020412e7825 */ /* 0x040fe200078e0230 */
[----:B------:R-:W-:Y:S01]  /*08b0*/  IADD3 R76, P0, R64, UR8, RZ ;  /* 0x00000008404c7c10 */ /* 0x000fe2000ff1e0ff */
[----:B------:R0:W2:Y:S04]  /*08c0*/  LDG.E R48, [R48.64] ;  /* 0x0000000630307981 */ /* 0x0000a8000c1e1900 */
[----:B------:R-:W-:Y:S01]  /*08d0*/  IMAD.WIDE R30, R65, 0x20, R46 ;  /* 0x00000020411e7825 */ /* 0x000fe200078e022e */
[----:B------:R-:W-:Y:S01]  /*08e0*/  IADD3.X R77, R67, UR9, RZ, P0, !PT ;  /* 0x00000009434d7c10 */ /* 0x000fe200087fe4ff */
[----:B------:R1:W3:Y:S04]  /*08f0*/  LDG.E R47, [R46.64] ;  /* 0x000000062e2f7981 */ /* 0x0002e8000c1e1900 */
[C---:B------:R-:W-:Y:S01]  /*0900*/  IMAD.WIDE R50, R65.reuse, 0x20, R30 ;  /* 0x0000002041327825 */ /* 0x040fe200078e021e */
[----:B0-----:R-:W4:Y:S04]  /*0910*/  LDG.E R49, [R76.64+0x80] ;  /* 0x000080064c317981 */ /* 0x001f28000c1e1900 */
[----:B------:R0:W5:Y:S01]  /*0920*/  LDG.E R31, [R30.64] ;  /* 0x000000061e1f7981 */ /* 0x000162000c1e1900 */
[----:B------:R-:W-:-:S03]  /*0930*/  IMAD.WIDE R52, R65, 0x20, R50 ;  /* 0x0000002041347825 */ /* 0x000fc600078e0232 */
[----:B-1----:R-:W4:Y:S04]  /*0940*/  LDG.E R46, [R76.64] ;  /* 0x000000064c2e7981 */ /* 0x002f28000c1e1900 */
[----:B------:R1:W4:Y:S01]  /*0950*/  LDG.E R75, [R50.64] ;  /* 0x00000006324b7981 */ /* 0x000322000c1e1900 */
[----:B------:R-:W-:-:S03]  /*0960*/  IMAD.WIDE R54, R65, 0x20, R52 ;  /* 0x0000002041367825 */ /* 0x000fc600078e0234 */
[----:B------:R-:W4:Y:S04]  /*0970*/  LDG.E R53, [R52.64] ;  /* 0x0000000634357981 */ /* 0x000f28000c1e1900 */
[----:B------:R0:W4:Y:S04]  /*0980*/  LDG.E R54, [R54.64] ;  /* 0x0000000636367981 */ /* 0x000128000c1e1900 */
[----:B-1----:R1:W4:Y:S01]  /*0990*/  LDG.E R51, [R76.64+0x100] ;  /* 0x000100064c337981 */ /* 0x002322000c1e1900 */
[----:B0-----:R-:W-:-:S03]  /*09a0*/  IADD3 R30, P0, R66, UR8, RZ ;  /* 0x00000008421e7c10 */ /* 0x001fc6000ff1e0ff */
[----:B------:R1:W4:Y:S01]  /*09b0*/  LDG.E R55, [R76.64+0x180] ;  /* 0x000180064c377981 */ /* 0x000322000c1e1900 */
[----:B--2---:R-:W-:Y:S02]  /*09c0*/  FADD.FTZ R59, R48, R59 ;  /* 0x0000003b303b7221 */ /* 0x004fe40000010000 */
[----:B---3--:R-:W-:Y:S02]  /*09d0*/  FADD.FTZ R58, R47, R58 ;  /* 0x0000003a2f3a7221 */ /* 0x008fe40000010000 */
[----:B-----5:R-:W-:Y:S01]  /*09e0*/  FADD.FTZ R56, R31, R56 ;  /* 0x000000381f387221 */ /* 0x020fe20000010000 */
[----:B------:R-:W-:Y:S01]  /*09f0*/  IADD3.X R31, R68, UR9, RZ, P0, !PT ;  /* 0x00000009441f7c10 */ /* 0x000fe200087fe4ff */
[----:B----4-:R-:W-:Y:S01]  /*0a00*/  FADD.FTZ R61, R46, R61 ;  /* 0x0000003d2e3d7221 */ /* 0x010fe20000010000 */
[----:B------:R-:W-:-:S03]  /*0a10*/  IADD3 R46, P0, R42, UR8, RZ ;  /* 0x000000082a2e7c10 */ /* 0x000fc6000ff1e0ff */
[----:B------:R0:W2:Y:S01]  /*0a20*/  LDG.E R48, [R30.64+0x100] ;  /* 0x000100061e307981 */ /* 0x0000a2000c1e1900 */
[----:B------:R-:W-:Y:S01]  /*0a30*/  FADD.FTZ R29, R75, R29 ;  /* 0x0000001d4b1d7221 */ /* 0x000fe20000010000 */
[----:B------:R-:W-:Y:S02]  /*0a40*/  IADD3.X R47, R43, UR9, RZ, P0, !PT ;  /* 0x000000092b2f7c10 */ /* 0x000fe400087fe4ff */
[----:B------:R0:W3:Y:S01]  /*0a50*/  LDG.E R75, [R30.64+0x80] ;  /* 0x000080061e4b7981 */ /* 0x0000e2000c1e1900 */
[----:B------:R-:W-:-:S03]  /*0a60*/  FADD.FTZ R28, R53, R28 ;  /* 0x0000001c351c7221 */ /* 0x000fc60000010000 */
[----:B------:R0:W4:Y:S04]  /*0a70*/  LDG.E R50, [R30.64] ;  /* 0x000000061e327981 */ /* 0x000128000c1e1900 */
[----:B------:R0:W5:Y:S04]  /*0a80*/  LDG.E R52, [R30.64+0x180] ;  /* 0x000180061e347981 */ /* 0x000168000c1e1900 */
[----:B------:R0:W5:Y:S01]  /*0a90*/  LDG.E R53, [R46.64] ;  /* 0x000000062e357981 */ /* 0x000162000c1e1900 */
[----:B------:R-:W-:Y:S02]  /*0aa0*/  FADD.FTZ R70, R49, R70 ;  /* 0x0000004631467221 */ /* 0x000fe40000010000 */
[----:B------:R-:W-:Y:S01]  /*0ab0*/  FADD.FTZ R27, R54, R27 ;  /* 0x0000001b361b7221 */ /* 0x000fe20000010000 */
[----:B-1----:R1:W5:Y:S01]  /*0ac0*/  LDG.E R77, [R46.64+0x80] ;  /* 0x000080062e4d7981 */ /* 0x002362000c1e1900 */
[----:B0-----:R-:W-:Y:S01]  /*0ad0*/  IADD3 R30, P0, R40, UR8, RZ ;  /* 0x00000008281e7c10 */ /* 0x001fe2000ff1e0ff */
[----:B------:R-:W-:-:S02]  /*0ae0*/  FADD.FTZ R26, R51, R26 ;  /* 0x0000001a331a7221 */ /* 0x000fc40000010000 */
[----:B------:R1:W5:Y:S01]  /*0af0*/  LDG.E R54, [R46.64+0x100] ;  /* 0x000100062e367981 */ /* 0x000362000c1e1900 */
[----:B------:R-:W-:-:S05]  /*0b00*/  IADD3.X R31, R41, UR9, RZ, P0, !PT ;  /* 0x00000009291f7c10 */ /* 0x000fca00087fe4ff */
[----:B------:R0:W5:Y:S04]  /*0b10*/  LDG.E R49, [R30.64+0x80] ;  /* 0x000080061e317981 */ /* 0x000168000c1e1900 */
[----:B------:R0:W5:Y:S04]  /*0b20*/  LDG.E R76, [R30.64] ;  /* 0x000000061e4c7981 */ /* 0x000168000c1e1900 */
[----:B------:R0:W5:Y:S01]  /*0b30*/  LDG.E R51, [R30.64+0x100] ;  /* 0x000100061e337981 */ /* 0x000162000c1e1900 */
[----:B-1----:R-:W-:-:S04]  /*0b40*/  IADD3 R46, P0, R38, UR8, RZ ;  /* 0x00000008262e7c10 */ /* 0x002fc8000ff1e0ff */
[----:B------:R-:W-:Y:S01]  /*0b50*/  IADD3.X R47, R39, UR9, RZ, P0, !PT ;  /* 0x00000009272f7c10 */ /* 0x000fe200087fe4ff */
[----:B------:R-:W-:Y:S01]  /*0b60*/  FADD.FTZ R18, R55, R18 ;  /* 0x0000001237127221 */ /* 0x000fe20000010000 */
[----:B0-----:R-:W-:-:S03]  /*0b70*/  IADD3 R30, P0, R36, UR8, RZ ;  /* 0x00000008241e7c10 */ /* 0x001fc6000ff1e0ff */
[----:B------:R0:W5:Y:S01]  /*0b80*/  LDG.E R55, [R46.64+0x80] ;  /* 0x000080062e377981 */ /* 0x000162000c1e1900 */
[----:B------:R-:W-:Y:S01]  /*0b90*/  IADD3.X R31, R37, UR9, RZ, P0, !PT ;  /* 0x00000009251f7c10 */ /* 0x000fe200087fe4ff */
[----:B--2---:R-:W-:Y:S02]  /*0ba0*/  FADD.FTZ R25, R48, R25 ;  /* 0x0000001930197221 */ /* 0x004fe40000010000 */
[----:B------:R0:W2:Y:S01]  /*0bb0*/  LDG.E R48, [R46.64+0x100] ;  /* 0x000100062e307981 */ /* 0x0000a2000c1e1900 */
[----:B---3--:R-:W-:-:S03]  /*0bc0*/  FADD.FTZ R60, R75, R60 ;  /* 0x0000003c4b3c7221 */ /* 0x008fc60000010000 */
[----:B------:R0:W3:Y:S01]  /*0bd0*/  LDG.E R75, [R46.64] ;  /* 0x000000062e4b7981 */ /* 0x0000e2000c1e1900 */
[----:B----4-:R-:W-:-:S03]  /*0be0*/  FADD.FTZ R73, R50, R73 ;  /* 0x0000004932497221 */ /* 0x010fc60000010000 */
[----:B------:R1:W4:Y:S01]  /*0bf0*/  LDG.E R50, [R30.64+0x80] ;  /* 0x000080061e327981 */ /* 0x000322000c1e1900 */
[----:B-----5:R-:W-:-:S03]  /*0c00*/  FADD.FTZ R71, R52, R71 ;  /* 0x0000004734477221 */ /* 0x020fc60000010000 */
[----:B------:R1:W5:Y:S01]  /*0c10*/  LDG.E R52, [R30.64] ;  /* 0x000000061e347981 */ /* 0x000362000c1e1900 */
[----:B0-----:R-:W-:Y:S01]  /*0c20*/  IADD3 R46, P0, R34, UR8, RZ ;  /* 0x00000008222e7c10 */ /* 0x001fe2000ff1e0ff */
[----:B------:R-:W-:Y:S02]  /*0c30*/  FADD.FTZ R14, R53, R14 ;  /* 0x0000000e350e7221 */ /* 0x000fe40000010000 */
[----:B------:R1:W5:Y:S01]  /*0c40*/  LDG.E R53, [R30.64+0x100] ;  /* 0x000100061e357981 */ /* 0x000362000c1e1900 */
[----:B------:R-:W-:Y:S01]  /*0c50*/  IADD3.X R47, R35, UR9, RZ, P0, !PT ;  /* 0x00000009232f7c10 */ /* 0x000fe200087fe4ff */
[----:B------:R-:W-:Y:S02]  /*0c60*/  FADD.FTZ R24, R77, R24 ;  /* 0x000000184d187221 */ /* 0x000fe40000010000 */
[----:B------:R-:W-:Y:S02]  /*0c70*/  FADD.FTZ R74, R54, R74 ;  /* 0x0000004a364a7221 */ /* 0x000fe40000010000 */
[----:B------:R0:W5:Y:S01]  /*0c80*/  LDG.E R77, [R46.64] ;  /* 0x000000062e4d7981 */ /* 0x000162000c1e1900 */
[----:B-1----:R-:W-:-:S04]  /*0c90*/  IADD3 R30, P0, R32, UR8, RZ ;  /* 0x00000008201e7c10 */ /* 0x002fc8000ff1e0ff */
[----:B------:R-:W-:Y:S01]  /*0ca0*/  IADD3.X R31, R33, UR9, RZ, P0, !PT ;  /* 0x00000009211f7c10 */ /* 0x000fe200087fe4ff */
[----:B------:R-:W-:Y:S02]  /*0cb0*/  FADD.FTZ R23, R49, R23 ;  /* 0x0000001731177221 */ /* 0x000fe40000010000 */
[----:B------:R-:W-:Y:S01]  /*0cc0*/  FADD.FTZ R13, R76, R13 ;  /* 0x0000000d4c0d7221 */ /* 0x000fe20000010000 */
[----:B------:R0:W5:Y:S01]  /*0cd0*/  LDG.E R49, [R46.64+0x80] ;  /* 0x000080062e317981 */ /* 0x000162000c1e1900 */
[----:B------:R-:W-:-:S03]  /*0ce0*/  FADD.FTZ R72, R51, R72 ;  /* 0x0000004833487221 */ /* 0x000fc60000010000 */
[----:B------:R-:W5:Y:S04]  /*0cf0*/  LDG.E R54, [R30.64] ;  /* 0x000000061e367981 */ /* 0x000f68000c1e1900 */
[----:B------:R-:W5:Y:S04]  /*0d00*/  LDG.E R76, [R30.64+0x80] ;  /* 0x000080061e4c7981 */ /* 0x000f68000c1e1900 */
[----:B0-----:R-:W5:Y:S04]  /*0d10*/  LDG.E R47, [R46.64+0x100] ;  /* 0x000100062e2f7981 */ /* 0x001f68000c1e1900 */
[----:B------:R-:W5:Y:S01]  /*0d20*/  LDG.E R51, [R30.64+0x100] ;  /* 0x000100061e337981 */ /* 0x000f62000c1e1900 */
[----:B------:R-:W-:-:S04]  /*0d30*/  IADD3 R10, R10, 0x1, RZ ;  /* 0x000000010a0a7810 */ /* 0x000fc80007ffe0ff */
[----:B------:R-:W-:Y:S01]  /*0d40*/  ISETP.GE.AND P0, PT, R10, c[0x0][0x3e0], PT ;  /* 0x0000f8000a007a0c */ /* 0x000fe20003f06270 */
[----:B------:R-:W-:Y:S01]  /*0d50*/  ULEA UR8, UP0, UR10, UR8, 0x2 ;  /* 0x000000080a087291 */ /* 0x000fe2000f80103f */
[----:B------:R-:W-:-:S03]  /*0d60*/  FADD.FTZ R22, R55, R22 ;  /* 0x0000001637167221 */ /* 0x000fc60000010000 */
[----:B------:R-:W-:Y:S01]  /*0d70*/  UIADD3.X UR9, UR9, UR4, URZ, UP0, !UPT ;  /* 0x0000000409097290 */ /* 0x000fe200087fe43f */
[----:B--2---:R-:W-:Y:S02]  /*0d80*/  FADD.FTZ R69, R48, R69 ;  /* 0x0000004530457221 */ /* 0x004fe40000010000 */
[----:B---3--:R-:W-:Y:S02]  /*0d90*/  FADD.FTZ R12, R75, R12 ;  /* 0x0000000c4b0c7221 */ /* 0x008fe40000010000 */
[----:B----4-:R-:W-:Y:S02]  /*0da0*/  FADD.FTZ R21, R50, R21 ;  /* 0x0000001532157221 */ /* 0x010fe40000010000 */
[----:B-----5:R-:W-:Y:S02]  /*0db0*/  FADD.FTZ R11, R52, R11 ;  /* 0x0000000b340b7221 */ /* 0x020fe40000010000 */
[----:B------:R-:W-:Y:S02]  /*0dc0*/  FADD.FTZ R17, R53, R17 ;  /* 0x0000001135117221 */ /* 0x000fe40000010000 */
[----:B------:R-:W-:-:S02]  /*0dd0*/  FADD.FTZ R8, R77, R8 ;  /* 0x000000084d087221 */ /* 0x000fc40000010000 */
[----:B------:R-:W-:Y:S02]  /*0de0*/  FADD.FTZ R20, R49, R20 ;  /* 0x0000001431147221 */ /* 0x000fe40000010000 */
[----:B------:R-:W-:Y:S02]  /*0df0*/  FADD.FTZ R9, R54, R9 ;  /* 0x0000000936097221 */ /* 0x000fe40000010000 */
[----:B------:R-:W-:Y:S02]  /*0e00*/  FADD.FTZ R19, R76, R19 ;  /* 0x000000134c137221 */ /* 0x000fe40000010000 */
[----:B------:R-:W-:Y:S02]  /*0e10*/  FADD.FTZ R16, R47, R16 ;  /* 0x000000102f107221 */ /* 0x000fe40000010000 */
[----:B------:R-:W-:Y:S01]  /*0e20*/  FADD.FTZ R15, R51, R15 ;  /* 0x0000000f330f7221 */ /* 0x000fe20000010000 */
[----:B------:R-:W-:Y:S05]  /*0e30*/  @!P0 BRA `(.L_x_665) ;  /* 0xfffffa4000008947 */ /* 0x000fea000383ffff */
.L_x_664:
[--C-:B------:R-:W-:Y:S01]  /*0e40*/  SHF.R.S32.HI R33, RZ, 0x2, R62.reuse ;  /* 0x00000002ff217819 */ /* 0x100fe2000001143e */
[----:B------:R-:W-:Y:S01]  /*0e50*/  FMUL.FTZ R14, R14, c[0x0][0x2e0] ;  /* 0x0000b8000e0e7a20 */ /* 0x000fe20000410000 */
[----:B------:R-:W-:Y:S01]  /*0e60*/  SHF.R.S32.HI R30, RZ, 0x1f, R62 ;  /* 0x0000001fff1e7819 */ /* 0x000fe2000001143e */
[----:B------:R-:W-:Y:S01]  /*0e70*/  FMUL.FTZ R13, R13, c[0x0][0x2e0] ;  /* 0x0000b8000d0d7a20 */ /* 0x000fe20000410000 */
[-C--:B------:R-:W-:Y:S01]  /*0e80*/  LEA.HI R10, R57, R6.reuse, RZ, 0x3 ;  /* 0x00000006390a7211 */ /* 0x080fe200078f18ff */
[----:B------:R-:W-:Y:S01]  /*0e90*/  FMUL.FTZ R12, R12, c[0x0][0x2e0] ;  /* 0x0000b8000c0c7a20 */ /* 0x000fe20000410000 */
[----:B------:R-:W-:Y:S01]  /*0ea0*/  LEA.HI R32, R63, R63, RZ, 0x1 ;  /* 0x0000003f3f207211 */ /* 0x000fe200078f08ff */
[----:B------:R-:W-:Y:S01]  /*0eb0*/  FMUL.FTZ R22, R22, c[0x0][0x2e0] ;  /* 0x0000b80016167a20 */ /* 0x000fe20000410000 */
[----:B------:R-:W-:Y:S01]  /*0ec0*/  LEA.HI R31, R30, R33, RZ, 0x3 ;  /* 0x000000211e1f7211 */ /* 0x000fe200078f18ff */
[----:B------:R-:W-:Y:S01]  /*0ed0*/  FMUL.FTZ R21, R21, c[0x0][0x2e0] ;  /* 0x0000b80015157a20 */ /* 0x000fe20000410000 */
[----:B------:R-:W-:Y:S01]  /*0ee0*/  LOP3.LUT R35, R10, 0x1ffffff8, RZ, 0xc0, !PT ;  /* 0x1ffffff80a237812 */ /* 0x000fe200078ec0ff */
[----:B------:R-:W-:Y:S01]  /*0ef0*/  FMUL.FTZ R20, R20, c[0x0][0x2e0] ;  /* 0x0000b80014147a20 */ /* 0x000fe20000410000 */
[----:B------:R-:W-:Y:S01]  /*0f00*/  LOP3.LUT R37, R62, 0x3ffffffc, RZ, 0xc0, !PT ;  /* 0x3ffffffc3e257812 */ /* 0x000fe200078ec0ff */
[----:B------:R-:W-:Y:S01]  /*0f10*/  FMUL.FTZ R19, R19, c[0x0][0x2e0] ;  /* 0x0000b80013137a20 */ /* 0x000fe20000410000 */
[----:B------:R-:W-:Y:S01]  /*0f20*/  LOP3.LUT R36, R32, 0x1ffffe, RZ, 0xc0, !PT ;  /* 0x001ffffe20247812 */ /* 0x000fe200078ec0ff */
[----:B------:R-:W-:Y:S01]  /*0f30*/  IMAD.IADD R30, R6, 0x1, -R35 ;  /* 0x00000001061e7824 */ /* 0x000fe200078e0a23 */
[----:B------:R-:W-:Y:S01]  /*0f40*/  LOP3.LUT R32, R31, 0xfffffff8, RZ, 0xc0, !PT ;  /* 0xfffffff81f207812 */ /* 0x000fe200078ec0ff */
[----:B------:R-:W-:Y:S01]  /*0f50*/  FMUL.FTZ R56, R56, c[0x0][0x2e0] ;  /* 0x0000b80038387a20 */ /* 0x000fe20000410000 */
[-C--:B------:R-:W-:Y:S01]  /*0f60*/  LEA.HI R57, R57, R6.reuse, RZ, 0x6 ;  /* 0x0000000639397211 */ /* 0x080fe200078f30ff */
[----:B------:R-:W-:Y:S01]  /*0f70*/  FMUL.FTZ R35, R29, c[0x0][0x2e0] ;  /* 0x0000b8001d237a20 */ /* 0x000fe20000410000 */
[----:B------:R-:W-:Y:S01]  /*0f80*/  IADD3 R6, -R37, R6, RZ ;  /* 0x0000000625067210 */ /* 0x000fe20007ffe1ff */
[----:B------:R-:W-:Y:S01]  /*0f90*/  FMUL.FTZ R37, R11, c[0x0][0x2e0] ;  /* 0x0000b8000b257a20 */ /* 0x000fe20000410000 */
[----:B------:R-:W-:Y:S01]  /*0fa0*/  F2FP.PACK_AB R11, R13, R14 ;  /* 0x0000000e0d0b723e */ /* 0x000fe200000000ff */
[----:B------:R-:W-:Y:S01]  /*0fb0*/  IMAD.IADD R33, R33, 0x1, -R32 ;  /* 0x0000000121217824 */ /* 0x000fe200078e0a20 */
[----:B------:R-:W-:Y:S01]  /*0fc0*/  SHF.R.S32.HI R57, RZ, 0x6, R57 ;  /* 0x00000006ff397819 */ /* 0x000fe20000011439 */
[----:B------:R-:W-:Y:S01]  /*0fd0*/  FMUL.FTZ R61, R61, c[0x0][0x2e0] ;  /* 0x0000b8003d3d7a20 */ /* 0x000fe20000410000 */
[----:B------:R-:W-:Y:S01]  /*0fe0*/  F2FP.PACK_AB R13, R37, R12 ;  /* 0x0000000c250d723e */ /* 0x000fe200000000ff */
[----:B------:R-:W-:Y:S01]  /*0ff0*/  FMUL.FTZ R34, R73, c[0x0][0x2e0] ;  /* 0x0000b80049227a20 */ /* 0x000fe20000410000 */
[----:B------:R-:W-:Y:S01]  /*1000*/  SHF.L.U32 R12, R33, 0x6, RZ ;  /* 0x00000006210c7819 */ /* 0x000fe200000006ff */
[----:B------:R-:W-:Y:S01]  /*1010*/  FMUL.FTZ R24, R24, c[0x0][0x2e0] ;  /* 0x0000b80018187a20 */ /* 0x000fe20000410000 */
[----:B------:R-:W-:Y:S01]  /*1020*/  F2FP.PACK_AB R22, R21, R22 ;  /* 0x000000161516723e */ /* 0x000fe200000000ff */
[----:B------:R-:W-:Y:S01]  /*1030*/  FMUL.FTZ R23, R23, c[0x0][0x2e0] ;  /* 0x0000b80017177a20 */ /* 0x000fe20000410000 */
[----:B------:R-:W-:Y:S01]  /*1040*/  SHF.L.U32 R21, R57, 0x3, RZ ;  /* 0x0000000339157819 */ /* 0x000fe200000006ff */
[----:B------:R-:W-:Y:S01]  /*1050*/  FMUL.FTZ R31, R59, c[0x0][0x2e0] ;  /* 0x0000b8003b1f7a20 */ /* 0x000fe20000410000 */
[----:B------:R-:W-:Y:S01]  /*1060*/  LOP3.LUT R12, R12, 0x1c0, RZ, 0xc0, !PT ;  /* 0x000001c00c0c7812 */ /* 0x000fe200078ec0ff */
[----:B------:R-:W-:Y:S01]  /*1070*/  FMUL.FTZ R58, R58, c[0x0][0x2e0] ;  /* 0x0000b8003a3a7a20 */ /* 0x000fe20000410000 */
[----:B------:R-:W-:Y:S01]  /*1080*/  IADD3 R63, R63, -R36, RZ ;  /* 0x800000243f3f7210 */ /* 0x000fe20007ffe0ff */
[----:B------:R-:W-:Y:S01]  /*1090*/  FMUL.FTZ R70, R70, c[0x0][0x2e0] ;  /* 0x0000b80046467a20 */ /* 0x000fe20000410000 */
[----:B------:R-:W-:Y:S01]  /*10a0*/  LOP3.LUT R21, R12, 0x18, R21, 0xf8, !PT ;  /* 0x000000180c157812 */ /* 0x000fe200078ef815 */
[----:B------:R-:W-:Y:S01]  /*10b0*/  FMUL.FTZ R28, R28, c[0x0][0x2e0] ;  /* 0x0000b8001c1c7a20 */ /* 0x000fe20000410000 */
[----:B------:R-:W-:Y:S01]  /*10c0*/  SHF.R.U32.HI R12, RZ, 0x3, R12 ;  /* 0x00000003ff0c7819 */ /* 0x000fe2000001160c */
[----:B------:R-:W-:Y:S01]  /*10d0*/  IMAD R63, R63, 0x200, R6 ;  /* 0x000002003f3f7824 */ /* 0x000fe200078e0206 */
[----:B------:R-:W-:Y:S01]  /*10e0*/  SHF.R.S32.HI R14, RZ, 0x3, R10 ;  /* 0x00000003ff0e7819 */ /* 0x000fe2000001140a */
[----:B------:R-:W-:Y:S01]  /*10f0*/  FMUL.FTZ R27, R27, c[0x0][0x2e0] ;  /* 0x0000b8001b1b7a20 */ /* 0x000fe20000410000 */
[----:B------:R-:W-:Y:S01]  /*1100*/  LOP3.LUT R12, R21, R12, RZ, 0x3c, !PT ;  /* 0x0000000c150c7212 */ /* 0x000fe200078e3cff */
[----:B------:R-:W-:Y:S01]  /*1110*/  FMUL.FTZ R39, R9, c[0x0][0x2e0] ;  /* 0x0000b80009277a20 */ /* 0x000fe20000410000 */
[----:B------:R-:W-:Y:S01]  /*1120*/  LOP3.LUT P0, RZ, R33, 0x4, RZ, 0xc0, !PT ;  /* 0x0000000421ff7812 */ /* 0x000fe2000780c0ff */
[----:B------:R-:W-:Y:S01]  /*1130*/  FMUL.FTZ R26, R26, c[0x0][0x2e0] ;  /* 0x0000b8001a1a7a20 */ /* 0x000fe20000410000 */
[----:B------:R-:W-:Y:S01]  /*1140*/  SHF.L.U32 R6, R14, 0x6, RZ ;  /* 0x000000060e067819 */ /* 0x000fe200000006ff */
[----:B------:R-:W-:Y:S01]  /*1150*/  FMUL.FTZ R25, R25, c[0x0][0x2e0] ;  /* 0x0000b80019197a20 */ /* 0x000fe20000410000 */
[----:B------:R-:W-:Y:S01]  /*1160*/  LEA R10, R63, R12, 0x1 ;  /* 0x0000000c3f0a7211 */ /* 0x000fe200078e08ff */
[----:B------:R-:W-:Y:S01]  /*1170*/  FMUL.FTZ R18, R18, c[0x0][0x2e0] ;  /* 0x0000b80012127a20 */ /* 0x000fe20000410000 */
[----:B------:R-:W-:Y:S01]  /*1180*/  F2FP.PACK_AB R20, R19, R20 ;  /* 0x000000141314723e */ /* 0x000fe200000000ff */
[----:B------:R-:W-:Y:S01]  /*1190*/  FMUL.FTZ R71, R71, c[0x0][0x2e0] ;  /* 0x0000b80047477a20 */ /* 0x000fe20000410000 */
[----:B------:R-:W-:Y:S01]  /*11a0*/  LOP3.LUT R19, R6, 0x1c0, RZ, 0xc0, !PT ;  /* 0x000001c006137812 */ /* 0x000fe200078ec0ff */
[----:B------:R-:W-:Y:S01]  /*11b0*/  FMUL.FTZ R6, R17, c[0x0][0x2e0] ;  /* 0x0000b80011067a20 */ /* 0x000fe20000410000 */
[----:B------:R-:W-:Y:S01]  /*11c0*/  F2FP.PACK_AB R32, R35, R56 ;  /* 0x000000382320723e */ /* 0x000fe200000000ff */
[----:B------:R-:W-:Y:S01]  /*11d0*/  FMUL.FTZ R35, R60, c[0x0][0x2e0] ;  /* 0x0000b8003c237a20 */ /* 0x000fe20000410000 */
[----:B------:R-:W-:Y:S01]  /*11e0*/  SHF.L.U32 R17, R10, 0x1, RZ ;  /* 0x000000010a117819 */ /* 0x000fe200000006ff */
[----:B------:R-:W-:Y:S01]  /*11f0*/  FMUL.FTZ R74, R74, c[0x0][0x2e0] ;  /* 0x0000b8004a4a7a20 */ /* 0x000fe20000410000 */
[----:B------:R-:W-:Y:S01]  /*1200*/  F2FP.PACK_AB R29, R34, R61 ;  /* 0x0000003d221d723e */ /* 0x000fe200000000ff */
[----:B------:R-:W-:Y:S01]  /*1210*/  FMUL.FTZ R34, R8, c[0x0][0x2e0] ;  /* 0x0000b80008227a20 */ /* 0x000fe20000410000 */
[----:B------:R-:W-:Y:S01]  /*1220*/  F2FP.PACK_AB R23, R23, R24 ;  /* 0x000000181717723e */ /* 0x000fe200000000ff */
[----:B------:R-:W-:Y:S01]  /*1230*/  FMUL.FTZ R21, R72, c[0x0][0x2e0] ;  /* 0x0000b80048157a20 */ /* 0x000fe20000410000 */
[----:B------:R-:W-:Y:S01]  /*1240*/  F2FP.PACK_AB R31, R58, R31 ;  /* 0x0000001f3a1f723e */ /* 0x000fe200000000ff */
[----:B------:R-:W-:Y:S01]  /*1250*/  FMUL.FTZ R69, R69, c[0x0][0x2e0] ;  /* 0x0000b80045457a20 */ /* 0x000fe20000410000 */
[----:B------:R-:W-:Y:S01]  /*1260*/  IADD3 R24, R17, 0x40, RZ ;  /* 0x0000004011187810 */ /* 0x000fe20007ffe0ff */
[----:B------:R-:W-:Y:S01]  /*1270*/  FMUL.FTZ R16, R16, c[0x0][0x2e0] ;  /* 0x0000b80010107a20 */ /* 0x000fe20000410000 */
[----:B------:R-:W-:Y:S01]  /*1280*/  F2FP.PACK_AB R9, R35, R70 ;  /* 0x000000462309723e */ /* 0x000fe200000000ff */
[----:B------:R-:W-:Y:S01]  /*1290*/  FMUL.FTZ R15, R15, c[0x0][0x2e0] ;  /* 0x0000b8000f0f7a20 */ /* 0x000fe20000410000 */
[----:B------:R-:W-:Y:S01]  /*12a0*/  @P0 IADD3 R24, R17, -0x40, RZ ;  /* 0xffffffc011180810 */ /* 0x000fe20007ffe0ff */
[----:B------:R-:W-:Y:S01]  /*12b0*/  STS [R17], R29 ;  /* 0x0000001d11007388 */ /* 0x000fe20000000800 */
[----:B------:R-:W-:Y:S01]  /*12c0*/  F2FP.PACK_AB R8, R27, R28 ;  /* 0x0000001c1b08723e */ /* 0x000fe200000000ff */
[----:B------:R-:W-:Y:S01]  /*12d0*/  IMAD.SHL.U32 R12, R30, 0x8, RZ ;  /* 0x000000081e0c7824 */ /* 0x000fe200078e00ff */
[----:B------:R-:W-:Y:S01]  /*12e0*/  F2FP.PACK_AB R27, R39, R34 ;  /* 0x00000022271b723e */ /* 0x000fe200000000ff */
[----:B------:R-:W-:Y:S01]  /*12f0*/  STS [R17+0x400], R31 ;  /* 0x0004001f11007388 */ /* 0x000fe20000000800 */
[----:B------:R-:W-:Y:S01]  /*1300*/  F2FP.PACK_AB R25, R25, R26 ;  /* 0x0000001a1919723e */ /* 0x000fe200000000ff */
[----:B------:R-:W-:Y:S01]  /*1310*/  BSSY B0, `(.L_x_666) ;  /* 0x0000039000007945 */ /* 0x000fe20003800000 */
[----:B------:R-:W-:Y:S01]  /*1320*/  F2FP.PACK_AB R18, R71, R18 ;  /* 0x000000124712723e */ /* 0x000fe200000000ff */
[----:B------:R-:W-:Y:S01]  /*1330*/  STS [R24], R9 ;  /* 0x0000000918007388 */ /* 0x000fe20000000800 */
[----:B------:R-:W-:-:S02]  /*1340*/  F2FP.PACK_AB R21, R21, R74 ;  /* 0x0000004a1515723e */ /* 0x000fc400000000ff */
[----:B------:R-:W-:Y:S01]  /*1350*/  F2FP.PACK_AB R69, R6, R69 ;  /* 0x000000450645723e */ /* 0x000fe200000000ff */
[----:B------:R-:W-:Y:S01]  /*1360*/  STS [R24+0x400], R11 ;  /* 0x0004000b18007388 */ /* 0x000fe20000000800 */
[----:B------:R-:W-:Y:S01]  /*1370*/  F2FP.PACK_AB R15, R15, R16 ;  /* 0x000000100f0f723e */ /* 0x000fe200000000ff */
[----:B------:R-:W-:Y:S01]  /*1380*/  IMAD R16, R7, c[0x0][0x398], RZ ;  /* 0x0000e60007107a24 */ /* 0x000fe200078e02ff */
[----:B------:R-:W-:Y:S01]  /*1390*/  SHF.R.U32.HI R10, RZ, 0x3, R19 ;  /* 0x00000003ff0a7819 */ /* 0x000fe20000011613 */
[----:B------:R-:W-:Y:S01]  /*13a0*/  STS [R17+0x1000], R32 ;  /* 0x0010002011007388 */ /* 0x000fe20000000800 */
[----:B------:R-:W-:-:S03]  /*13b0*/  LOP3.LUT R19, R19, 0x38, R12, 0xf8, !PT ;  /* 0x0000003813137812 */ /* 0x000fc600078ef80c */
[----:B------:R-:W-:Y:S01]  /*13c0*/  STS [R17+0x1400], R8 ;  /* 0x0014000811007388 */ /* 0x000fe20000000800 */
[----:B------:R-:W-:Y:S01]  /*13d0*/  LOP3.LUT R10, R19, R10, RZ, 0x3c, !PT ;  /* 0x0000000a130a7212 */ /* 0x000fe200078e3cff */
[----:B------:R-:W-:Y:S02]  /*13e0*/  IMAD R19, R3, c[0x0][0x39c], R16 ;  /* 0x0000e70003137a24 */ /* 0x000fe400078e0210 */
[----:B------:R0:W-:Y:S01]  /*13f0*/  STS [R24+0x1000], R13 ;  /* 0x0010000d18007388 */ /* 0x0001e20000000800 */
[----:B------:R-:W-:-:S03]  /*1400*/  LEA R10, R57, R10, 0x9 ;  /* 0x0000000a390a7211 */ /* 0x000fc600078e48ff */
[----:B------:R2:W-:Y:S02]  /*1410*/  STS [R24+0x1400], R27 ;  /* 0x0014001b18007388 */ /* 0x0005e40000000800 */
[----:B------:R-:W-:Y:S02]  /*1420*/  IMAD.SHL.U32 R26, R10, 0x2, RZ ;  /* 0x000000020a1a7824 */ /* 0x000fe400078e00ff */
[----:B------:R-:W-:Y:S01]  /*1430*/  STS [R17+0x2000], R25 ;  /* 0x0020001911007388 */ /* 0x000fe20000000800 */
[----:B0-----:R-:W-:-:S03]  /*1440*/  SHF.R.S32.HI R13, RZ, 0x1f, R12 ;  /* 0x0000001fff0d7819 */ /* 0x001fc6000001140c */
[----:B------:R-:W-:Y:S01]  /*1450*/  STS [R17+0x2400], R23 ;  /* 0x0024001711007388 */ /* 0x000fe20000000800 */
[----:B--2---:R-:W-:Y:S01]  /*1460*/  IADD3 R27, R12, 0x40, RZ ;  /* 0x000000400c1b7810 */ /* 0x004fe20007ffe0ff */
[C---:B------:R-:W-:Y:S02]  /*1470*/  IMAD.WIDE.U32 R6, R3.reuse, c[0x0][0x398], R12 ;  /* 0x0000e60003067a25 */ /* 0x040fe400078e000c */
[----:B------:R-:W-:Y:S01]  /*1480*/  STS [R24+0x2000], R18 ;  /* 0x0020001218007388 */ /* 0x000fe20000000800 */
[----:B------:R-:W-:Y:S02]  /*1490*/  IADD3 R3, -R3, R0, RZ ;  /* 0x0000000003037210 */ /* 0x000fe40007ffe1ff */
[----:B------:R-:W-:Y:S01]  /*14a0*/  IADD3 R0, R14, 0x20, RZ ;  /* 0x000000200e007810 */ /* 0x000fe20007ffe0ff */
[----:B------:R0:W-:Y:S01]  /*14b0*/  STS [R24+0x2400], R21 ;  /* 0x0024001518007388 */ /* 0x0001e20000000800 */
[----:B------:R-:W-:Y:S02]  /*14c0*/  IADD3 R6, P0, R4, R6, RZ ;  /* 0x0000000604067210 */ /* 0x000fe40007f1e0ff */
[----:B------:R-:W-:Y:S01]  /*14d0*/  ISETP.GE.AND P1, PT, R14, R3, PT ;  /* 0x000000030e00720c */ /* 0x000fe20003f26270 */
[----:B------:R2:W-:Y:S01]  /*14e0*/  STS [R17+0x3000], R22 ;  /* 0x0030001611007388 */ /* 0x0005e20000000800 */
[----:B-1----:R-:W-:-:S02]  /*14f0*/  SHF.R.S32.HI R4, RZ, 0x1f, R5 ;  /* 0x0000001fff047819 */ /* 0x002fc40000011405 */
[----:B------:R-:W-:Y:S01]  /*1500*/  IADD3.X R7, R2, R7, R19, P0, !PT ;  /* 0x0000000702077210 */ /* 0x000fe200007fe413 */
[----:B------:R1:W-:Y:S01]  /*1510*/  STS [R17+0x3400], R20 ;  /* 0x0034001411007388 */ /* 0x0003e20000000800 */
[----:B------:R-:W-:Y:S01]  /*1520*/  ISETP.GE.AND P0, PT, R0, R3, PT ;  /* 0x000000030000720c */ /* 0x000fe20003f06270 */
[----:B------:R-:W-:Y:S01]  /*1530*/  IMAD R4, R4, c[0x0][0x3b0], RZ ;  /* 0x0000ec0004047a24 */ /* 0x000fe200078e02ff */
[----:B------:R-:W-:Y:S01]  /*1540*/  SHF.R.S32.HI R0, RZ, 0x1f, R14 ;  /* 0x0000001fff007819 */ /* 0x000fe2000001140e */
[----:B------:R1:W-:Y:S02]  /*1550*/  STS [R24+0x3000], R69 ;  /* 0x0030004518007388 */ /* 0x0003e40000000800 */
[C---:B0-----:R-:W-:Y:S02]  /*1560*/  IMAD R21, R5.reuse, c[0x0][0x3b4], R4 ;  /* 0x0000ed0005157a24 */ /* 0x041fe400078e0204 */
[----:B------:R1:W-:Y:S01]  /*1570*/  STS [R24+0x3400], R15 ;  /* 0x0034000f18007388 */ /* 0x0003e20000000800 */
[----:B--2---:R-:W-:-:S03]  /*1580*/  IMAD.WIDE.U32 R22, R5, c[0x0][0x3b0], R6 ;  /* 0x0000ec0005167a25 */ /* 0x004fc600078e0006 */
[----:B------:R-:W-:Y:S02]  /*1590*/  BAR.SYNC.DEFER_BLOCKING 0x0 ;  /* 0x0000000000007b1d */ /* 0x000fe40000010000 */
[----:B------:R-:W-:-:S04]  /*15a0*/  IADD3 R21, R23, R21, RZ ;  /* 0x0000001517157210 */ /* 0x000fc80007ffe0ff */
[----:B------:R1:W0:Y:S01]  /*15b0*/  LDS.128 R8, [R26+0x1000] ;  /* 0x001000001a087984 */ /* 0x0002220000000c00 */
[----:B------:R-:W-:Y:S05]  /*15c0*/  @P1 BRA `(.L_x_667) ;  /* 0x000000d000001947 */ /* 0x000fea0003800000 */
[----:B------:R-:W-:Y:S01]  /*15d0*/  ISETP.GE.AND P1, PT, R12, c[0x0][0x220], PT ;  /* 0x000088000c007a0c */ /* 0x000fe20003f26270 */
[----:B------:R-:W2:Y:S01]  /*15e0*/  LDS.128 R4, [R26+0x2000] ;  /* 0x002000001a047984 */ /* 0x000ea20000000c00 */
[----:B-1----:R-:W-:Y:S01]  /*15f0*/  IMAD R15, R0, c[0x0][0x398], RZ ;  /* 0x0000e600000f7a24 */ /* 0x002fe200078e02ff */
[----:B------:R-:W-:Y:S01]  /*1600*/  ISETP.GE.AND P2, PT, R27, c[0x0][0x220], PT ;  /* 0x000088001b007a0c */ /* 0x000fe20003f46270 */
[----:B------:R-:W-:Y:S02]  /*1610*/  IMAD.MOV.U32 R20, RZ, RZ, R22 ;  /* 0x000000ffff147224 */ /* 0x000fe400078e0016 */
[C---:B------:R-:W-:Y:S02]  /*1620*/  IMAD R15, R14.reuse, c[0x0][0x39c], R15 ;  /* 0x0000e7000e0f7a24 */ /* 0x040fe400078e020f */
[----:B------:R-:W-:-:S05]  /*1630*/  IMAD.WIDE.U32 R2, R14, c[0x0][0x398], R20 ;  /* 0x0000e6000e027a25 */ /* 0x000fca00078e0014 */
[----:B------:R-:W1:Y:S01]  /*1640*/  @!P1 LDS.128 R16, [R26] ;  /* 0x000000001a109984 */ /* 0x000e620000000c00 */
[----:B------:R-:W-:Y:S02]  /*1650*/  IADD3 R3, R3, R15, RZ ;  /* 0x0000000f03037210 */ /* 0x000fe40007ffe0ff */
[----:B------:R-:W-:-:S04]  /*1660*/  LEA R24, P3, R2, c[0x0][0x338], 0x1 ;  /* 0x0000ce0002187a11 */ /* 0x000fc800078608ff */
[----:B------:R-:W-:-:S05]  /*1670*/  LEA.HI.X R25, R2, c[0x0][0x33c], R3, 0x1, P3 ;  /* 0x0000cf0002197a11 */ /* 0x000fca00018f0c03 */
[----:B--2---:R2:W-:Y:S04]  /*1680*/  @!P2 STG.E.128 [R24.64+0x80], R4 ;  /* 0x000080041800a986 */ /* 0x0045e8000c101d06 */
[----:B-1----:R2:W-:Y:S02]  /*1690*/  @!P1 STG.E.128 [R24.64], R16 ;  /* 0x0000001018009986 */ /* 0x0025e4000c101d06 */
.L_x_667:
[----:B------:R-:W-:Y:S05]  /*16a0*/  BSYNC B0 ;  /* 0x0000000000007941 */ /* 0x000fea0003800000 */
.L_x_666:
[----:B--2---:R2:W3:Y:S01]  /*16b0*/  LDS.128 R4, [R26+0x3000] ;  /* 0x003000001a047984 */ /* 0x0044e20000000c00 */
[----:B------:R-:W-:Y:S05]  /*16c0*/  @P0 EXIT ;  /* 0x000000000000094d */ /* 0x000fea0003800000 */
[----:B------:R-:W-:Y:S01]  /*16d0*/  IADD3 R13, P0, R14, 0x20, RZ ;  /* 0x000000200e0d7810 */ /* 0x000fe20007f1e0ff */
[----:B------:R-:W-:Y:S01]  /*16e0*/  IMAD.MOV.U32 R2, RZ, RZ, R22 ;  /* 0x000000ffff027224 */ /* 0x000fe200078e0016 */
[----:B------:R-:W-:Y:S02]  /*16f0*/  MOV R3, R21 ;  /* 0x0000001500037202 */ /* 0x000fe40000000f00 */
[----:B------:R-:W-:Y:S02]  /*1700*/  IADD3.X R0, RZ, R0, RZ, P0, !PT ;  /* 0x00000000ff007210 */ /* 0x000fe400007fe4ff */
[----:B------:R-:W-:Y:S01]  /*1710*/  ISETP.GE.AND P1, PT, R12, c[0x0][0x220], PT ;  /* 0x000088000c007a0c */ /* 0x000fe20003f26270 */
[----:B------:R-:W-:Y:S01]  /*1720*/  IMAD.WIDE.U32 R2, R13, c[0x0][0x398], R2 ;  /* 0x0000e6000d027a25 */ /* 0x000fe200078e0002 */
[----:B------:R-:W-:-:S03]  /*1730*/  ISETP.GE.AND P2, PT, R27, c[0x0][0x220], PT ;  /* 0x000088001b007a0c */ /* 0x000fc60003f46270 */
[----:B------:R-:W-:Y:S01]  /*1740*/  IMAD R0, R0, c[0x0][0x398], RZ ;  /* 0x0000e60000007a24 */ /* 0x000fe200078e02ff */
[----:B------:R-:W-:-:S03]  /*1750*/  LEA R12, P0, R2, c[0x0][0x338], 0x1 ;  /* 0x0000ce00020c7a11 */ /* 0x000fc600078008ff */
[----:B------:R-:W-:-:S05]  /*1760*/  IMAD R13, R13, c[0x0][0x39c], R0 ;  /* 0x0000e7000d0d7a24 */ /* 0x000fca00078e0200 */
[----:B------:R-:W-:-:S04]  /*1770*/  IADD3 R3, R3, R13, RZ ;  /* 0x0000000d03037210 */ /* 0x000fc80007ffe0ff */
[----:B------:R-:W-:-:S05]  /*1780*/  LEA.HI.X R13, R2, c[0x0][0x33c], R3, 0x1, P0 ;  /* 0x0000cf00020d7a11 */ /* 0x000fca00000f0c03 */
[----:B0-----:R0:W-:Y:S01]  /*1790*/  @!P1 STG.E.128 [R12.64], R8 ;  /* 0x000000080c009986 */ /* 0x0011e2000c101d06 */
[----:B------:R-:W-:Y:S05]  /*17a0*/  @P2 EXIT ;  /* 0x000000000000294d */ /* 0x000fea0003800000 */
[----:B---3--:R-:W-:Y:S01]  /*17b0*/  STG.E.128 [R12.64+0x80], R4 ;  /* 0x000080040c007986 */ /* 0x008fe2000c101d06 */
[----:B------:R-:W-:Y:S05]  /*17c0*/  EXIT ;  /* 0x000000000000794d */ /* 0x000fea0003800000 */
.L_x_668:
        /* <DEDUP_REMOVED lines=11> */
.L_x_2060:


//--------------------- .text._ZN5flash44flash_bwd_dq_dk_dv_loop_seqk_parallel_kernelI23Flash_bwd_kernel_traitsILi128ELi64ELi64ELi8ELi4ELi2ELi2ELb1ELb0EN7cutlass6half_tE19Flash_kernel_traitsILi128ELi64ELi64ELi8ES3_EELb1ELb0ELb0ELb0ELb0ELb1ELb0EEEvNS_16Flash_bwd_paramsE --------------------------
	.section	.text._ZN5flash44flash_bwd_dq_dk_dv_loop_seqk_parallel_kernelI23Flash_bwd_kernel_traitsILi128ELi64ELi64ELi8ELi4ELi2ELi2ELb1ELb0EN7cutlass6half_tE19Flash_kernel_traitsILi128ELi64ELi64ELi8ES3_EELb1ELb0ELb0ELb0ELb0ELb1ELb0EEEvNS_16Flash_bwd_paramsE,"ax",@progbits
	.sectioninfo	@"SHI_REGISTERS=255"
	.align	128
        .global         _ZN5flash44flash_bwd_dq_dk_dv_loop_seqk_parallel_kernelI23Flash_bwd_kernel_traitsILi128ELi64ELi64ELi8ELi4ELi2ELi2ELb1ELb0EN7cutlass6half_tE19Flash_kernel_traitsILi128ELi64ELi64ELi8ES3_EELb1ELb0ELb0ELb0ELb0ELb1ELb0EEEvNS_16Flash_bwd_paramsE
        .type           _ZN5flash44flash_bwd_dq_dk_dv_loop_seqk_parallel_kernelI23Flash_bwd_kernel_traitsILi128ELi64ELi64ELi8ELi4ELi2ELi2ELb1ELb0EN7cutlass6half_tE19Flash_kernel_traitsILi128ELi64ELi64ELi8ES3_EELb1ELb0ELb0ELb0ELb0ELb1ELb0EEEvNS_16Flash_bwd_paramsE,@function
        .size           _ZN5flash44flash_bwd_dq_dk_dv_loop_seqk_parallel_kernelI23Flash_bwd_kernel_traitsILi128ELi64ELi64ELi8ELi4ELi2ELi2ELb1ELb0EN7cutlass6half_tE19Flash_kernel_traitsILi128ELi64ELi64ELi8ES3_EELb1ELb0ELb0ELb0ELb0ELb1ELb0EEEvNS_16Flash_bwd_paramsE,(.L_x_2061 - _ZN5flash44flash_bwd_dq_dk_dv_loop_seqk_parallel_kernelI23Flash_bwd_kernel_traitsILi128ELi64ELi64ELi8ELi4ELi2ELi2ELb1ELb0EN7cutlass6half_tE19Flash_kernel_traitsILi128ELi64ELi64ELi8ES3_EELb1ELb0ELb0ELb0ELb0ELb1ELb0EEEvNS_16Flash_bwd_paramsE)
        .other          _ZN5flash44flash_bwd_dq_dk_dv_loop_seqk_parallel_kernelI23Flash_bwd_kernel_traitsILi128ELi64ELi64ELi8ELi4ELi2ELi2ELb1ELb0EN7cutlass6half_tE19Flash_kernel_traitsILi128ELi64ELi64ELi8ES3_EELb1ELb0ELb0ELb0ELb0ELb1ELb0EEEvNS_16Flash_bwd_paramsE,@"STO_CUDA_ENTRY STV_DEFAULT"
_ZN5flash44flash_bwd_dq_dk_dv_loop_seqk_parallel_kernelI23Flash_bwd_kernel_traitsILi128ELi64ELi64ELi8ELi4ELi2ELi2ELb1ELb0EN7cutlass6half_tE19Flash_kernel_traitsILi128ELi64ELi64ELi8ES3_EELb1ELb0ELb0ELb0ELb0ELb1ELb0EEEvNS_16Flash_bwd_paramsE:
.text._ZN5flash44flash_bwd_dq_dk_dv_loop_seqk_parallel_kernelI23Flash_bwd_kernel_traitsILi128ELi64ELi64ELi8ELi4ELi2ELi2ELb1ELb0EN7cutlass6half_tE19Flash_kernel_traitsILi128ELi64ELi64ELi8ES3_EELb1ELb0ELb0ELb0ELb0ELb1ELb0EEEvNS_16Flash_bwd_paramsE:
        /* <DEDUP_REMOVED lines=14> */
[----:B------:R-:W-:Y:S01]  /*00e0*/  ULDC.U8 UR6, c[0x0][0x2d8] ;  /* 0x0000b60000067ab9 */ /* 0x000fe20000000000 */
[----:B-1----:R-:W-:-:S04]  /*00f0*/  SHF.R.S32.HI R2, RZ, 0x1f, R8 ;  /* 0x0000001fff027819 */ /* 0x002fc80000011408 */
[CC--:B------:R-:W-:Y:S02]  /*0100*/  LEA.HI R0, R2.reuse, R8.reuse, RZ, 0x5 ;  /* 0x0000000802007211 */ /* 0x0c0fe400078f28ff */
[CC--:B------:R-:W-:Y:S02]  /*0110*/  LEA.HI R11, R2.reuse, R8.reuse, RZ, 0x3 ;  /* 0x00000008020b7211 */ /* 0x0c0fe400078f18ff */
[CC--:B------:R-:W-:Y:S02]  /*0120*/  LEA.HI R4, R2.reuse, R8.reuse, RZ, 0x4 ;  /* 0x0000000802047211 */ /* 0x0c0fe400078f20ff */
[CC--:B------:R-:W-:Y:S02]  /*0130*/  LEA.HI R12, R2.reuse, R8.reuse, RZ, 0x7 ;  /* 0x00000008020c7211 */ /* 0x0c0fe400078f38ff */
[CC--:B------:R-:W-:Y:S02]  /*0140*/  LEA.HI R13, R2.reuse, R8.reuse, RZ, 0x6 ;  /* 0x00000008020d7211 */ /* 0x0c0fe400078f30ff */
[----:B------:R-:W-:-:S02]  /*0150*/  LEA.HI R2, R2, R8, RZ, 0x2 ;  /* 0x0000000802027211 */ /* 0x000fc400078f10ff */
[----:B------:R-:W-:Y:S02]  /*0160*/  LOP3.LUT R3, R0, 0xffffffe0, RZ, 0xc0, !PT ;  /* 0xffffffe000037812 */ /* 0x000fe400078ec0ff */
[----:B------:R-:W-:Y:S02]  /*0170*/  LOP3.LUT R5, R11, 0xfffffff8, RZ, 0xc0, !PT ;  /* 0xfffffff80b057812 */ /* 0x000fe400078ec0ff */
[----:B------:R-:W-:Y:S01]  /*0180*/  LOP3.LUT R6, R4, 0xfffffff0, RZ, 0xc0, !PT ;  /* 0xfffffff004067812 */ /* 0x000fe200078ec0ff */
[----:B------:R-:W-:Y:S01]  /*0190*/  IMAD.IADD R10, R8, 0x1, -R3 ;  /* 0x00000001080a7824 */ /* 0x000fe200078e0a03 */
[----:B------:R-:W-:Y:S01]  /*01a0*/  LOP3.LUT R7, R2, 0x7ffffffc, RZ, 0xc0, !PT ;  /* 0x7ffffffc02077812 */ /* 0x000fe200078ec0ff */
[C---:B------:R-:W-:Y:S01]  /*01b0*/  IMAD.IADD R5, R8.reuse, 0x1, -R5 ;  /* 0x0000000108057824 */ /* 0x040fe200078e0a05 */
[----:B------:R-:W-:Y:S01]  /*01c0*/  SHF.R.S32.HI R3, RZ, 0x5, R0 ;  /* 0x00000005ff037819 */ /* 0x000fe20000011400 */
[C---:B------:R-:W-:Y:S01]  /*01d0*/  IMAD.IADD R9, R8.reuse, 0x1, -R6 ;  /* 0x0000000108097824 */ /* 0x040fe200078e0a06 */
[----:B------:R-:W-:Y:S01]  /*01e0*/  SHF.R.S32.HI R6, RZ, 0x4, R4 ;  /* 0x00000004ff067819 */ /* 0x000fe20000011404 */
[----:B------:R-:W-:Y:S01]  /*01f0*/  IMAD.IADD R14, R8, 0x1, -R7 ;  /* 0x00000001080e7824 */ /* 0x000fe200078e0a07 */
[----:B------:R-:W-:Y:S01]  /*0200*/  SHF.R.S32.HI R8, RZ, 0x1f, R0 ;  /* 0x0000001fff087819 */ /* 0x000fe20000011400 */
[----:B------:R-:W-:Y:S01]  /*0210*/  IMAD.SHL.U32 R18, R5, 0x8, RZ ;  /* 0x0000000805127824 */ /* 0x000fe200078e00ff */
[----:B------:R-:W-:-:S02]  /*0220*/  LEA.HI R0, R0, R3, RZ, 0x1 ;  /* 0x0000000300007211 */ /* 0x000fc400078f08ff */
[--C-:B------:R-:W-:Y:S02]  /*0230*/  SHF.R.S32.HI R7, RZ, 0x2, R2.reuse ;  /* 0x00000002ff077819 */ /* 0x100fe40000011402 */
[----:B------:R-:W-:Y:S02]  /*0240*/  LOP3.LUT R0, R0, 0xfffffffe, RZ, 0xc0, !PT ;  /* 0xfffffffe00007812 */ /* 0x000fe400078ec0ff */
[----:B------:R-:W-:Y:S02]  /*0250*/  SHF.R.S32.HI R2, RZ, 0x1f, R2 ;  /* 0x0000001fff027819 */ /* 0x000fe40000011402 */
[----:B------:R-:W-:Y:S01]  /*0260*/  SHF.R.S32.HI R239, RZ, 0x3, R11 ;  /* 0x00000003ffef7819 */ /* 0x000fe2000001140b */
[----:B------:R-:W-:Y:S01]  /*0270*/  IMAD.IADD R194, R3, 0x1, -R0 ;  /* 0x0000000103c27824 */ /* 0x000fe200078e0a00 */
[----:B------:R-:W-:Y:S02]  /*0280*/  LEA.HI R8, R8, R3, RZ, 0x2 ;  /* 0x0000000308087211 */ /* 0x000fe400078f10ff */
[----:B------:R-:W-:Y:S01]  /*0290*/  LEA.HI R4, R4, R6, RZ, 0x1 ;  /* 0x0000000604047211 */ /* 0x000fe200078f08ff */
[----:B------:R-:W-:Y:S01]  /*02a0*/  IMAD.SHL.U32 R0, R239, 0x40, RZ ;  /* 0x00000040ef007824 */ /* 0x000fe200078e00ff */
[----:B------:R-:W-:-:S02]  /*02b0*/  LEA.HI R2, R2, R7, RZ, 0x3 ;  /* 0x0000000702027211 */ /* 0x000fc400078f18ff */
[----:B------:R-:W-:Y:S02]  /*02c0*/  LOP3.LUT R8, R8, 0xfffffffc, RZ, 0xc0, !PT ;  /* 0xfffffffc08087812 */ /* 0x000fe400078ec0ff */
[----:B------:R-:W-:Y:S02]  /*02d0*/  LOP3.LUT R4, R4, 0xfffffffe, RZ, 0xc0, !PT ;  /* 0xfffffffe04047812 */ /* 0x000fe400078ec0ff */
[----:B------:R-:W-:Y:S01]  /*02e0*/  LOP3.LUT R2, R2, 0xfffffff8, RZ, 0xc0, !PT ;  /* 0xfffffff802027812 */ /* 0x000fe200078ec0ff */
[----:B------:R-:W-:Y:S01]  /*02f0*/  IMAD.IADD R16, R3, 0x1, -R8 ;  /* 0x0000000103107824 */ /* 0x000fe200078e0a08 */
[----:B------:R-:W-:Y:S01]  /*0300*/  LOP3.LUT R0, R0, 0x1c0, RZ, 0xc0, !PT ;  /* 0x000001c000007812 */ /* 0x000fe200078ec0ff */
[----:B------:R-:W-:Y:S01]  /*0310*/  IMAD.IADD R8, R6, 0x1, -R4 ;  /* 0x0000000106087824 */ /* 0x000fe200078e0a04 */
[----:B------:R-:W-:Y:S01]  /*0320*/  SHF.R.S32.HI R6, RZ, 0x1f, R10 ;  /* 0x0000001fff067819 */ /* 0x000fe2000001140a */
[----:B------:R-:W-:Y:S01]  /*0330*/  IMAD.IADD R4, R7, 0x1, -R2 ;  /* 0x0000000107047824 */ /* 0x000fe200078e0a02 */
[----:B------:R-:W-:Y:S01]  /*0340*/  SHF.R.U32.HI R3, RZ, 0x3, R0 ;  /* 0x00000003ff037819 */ /* 0x000fe20000011600 */
[----:B------:R-:W-:Y:S01]  /*0350*/  STL [R1+0x4], R16 ;  /* 0x0000041001007387 */ /* 0x000fe20000100800 */
[----:B------:R-:W-:Y:S01]  /*0360*/  LOP3.LUT R2, R0, 0x38, R18, 0xf8, !PT ;  /* 0x0000003800027812 */ /* 0x000fe200078ef812 */
[C---:B------:R-:W-:Y:S01]  /*0370*/  IMAD.SHL.U32 R0, R5.reuse, 0x40, RZ ;  /* 0x0000004005007824 */ /* 0x040fe200078e00ff */
[C---:B------:R-:W-:Y:S01]  /*0380*/  LOP3.LUT P4, RZ, R5.reuse, 0x2, RZ, 0xc0, !PT ;  /* 0x0000000205ff7812 */ /* 0x040fe2000788c0ff */
[----:B------:R-:W-:Y:S01]  /*0390*/  STL [R1+0x10], R18 ;  /* 0x0000101201007387 */ /* 0x000fe20000100800 */
[----:B------:R-:W-:-:S02]  /*03a0*/  LOP3.LUT P3, RZ, R5, 0x4, RZ, 0xc0, !PT ;  /* 0x0000000405ff7812 */ /* 0x000fc4000786c0ff */
[----:B------:R-:W-:Y:S02]  /*03b0*/  LEA.HI R226, R6, R10, RZ, 0x2 ;  /* 0x0000000a06e27211 */ /* 0x000fe400078f10ff */
[----:B------:R-:W-:Y:S02]  /*03c0*/  SHF.R.S32.HI R5, RZ, 0x1f, R9 ;  /* 0x0000001fff057819 */ /* 0x000fe40000011409 */
[----:B------:R-:W-:Y:S01]  /*03d0*/  LOP3.LUT R6, R2, R3, RZ, 0x3c, !PT ;  /* 0x0000000302067212 */ /* 0x000fe200078e3cff */
[----:B------:R-:W-:Y:S01]  /*03e0*/  IMAD.SHL.U32 R2, R194, 0x10, RZ ;  /* 0x00000010c2027824 */ /* 0x000fe200078e00ff */
[----:B------:R-:W-:Y:S02]  /*03f0*/  LOP3.LUT R0, R0, 0x1c0, RZ, 0xc0, !PT ;  /* 0x000001c000007812 */ /* 0x000fe400078ec0ff */
[----:B------:R-:W-:Y:S02]  /*0400*/  LEA.HI R10, R5, R9, RZ, 0x3 ;  /* 0x00000009050a7211 */ /* 0x000fe400078f18ff */
[----:B------:R-:W-:-:S02]  /*0410*/  LOP3.LUT R190, R0, 0x8, R11, 0xf8, !PT ;  /* 0x0000000800be7812 */ /* 0x000fc400078ef80b */
[----:B------:R-:W-:Y:S01]  /*0420*/  LOP3.LUT R5, R0, 0x10, R2, 0xf8, !PT ;  /* 0x0000001000057812 */ /* 0x000fe200078ef802 */
[----:B------:R-:W-:Y:S01]  /*0430*/  IMAD.SHL.U32 R2, R8, 0x200, RZ ;  /* 0x0000020008027824 */ /* 0x000fe200078e00ff */
[----:B------:R-:W-:Y:S02]  /*0440*/  SHF.R.U32.HI R186, RZ, 0x3, R0 ;  /* 0x00000003ffba7819 */ /* 0x000fe40000011600 */
[----:B------:R-:W-:Y:S02]  /*0450*/  LOP3.LUT R0, R4, 0x1, RZ, 0xc0, !PT ;  /* 0x0000000104007812 */ /* 0x000fe400078ec0ff */
[----:B------:R-:W-:Y:S02]  /*0460*/  LOP3.LUT R3, R10, 0xfffffff8, RZ, 0xc0, !PT ;  /* 0xfffffff80a037812 */ /* 0x000fe400078ec0ff */
[----:B------:R-:W-:Y:S02]  /*0470*/  SHF.R.S32.HI R7, RZ, 0x7, R12 ;  /* 0x00000007ff077819 */ /* 0x000fe4000001140c */
[----:B------:R-:W-:Y:S01]  /*0480*/  ISETP.NE.U32.AND P0, PT, R0, 0x1, PT ;  /* 0x000000010000780c */ /* 0x000fe20003f05070 */
[----:B------:R-:W-:Y:S01]  /*0490*/  IMAD.IADD R17, R9, 0x1, -R3 ;  /* 0x0000000109117824 */ /* 0x000fe200078e0a03 */
[----:B------:R-:W-:Y:S01]  /*04a0*/  LOP3.LUT R190, R190, R186, RZ, 0x3c, !PT ;  /* 0x000000babebe7212 */ /* 0x000fe200078e3cff */
[C---:B------:R-:W-:Y:S01]  /*04b0*/  IMAD R3, R7.reuse, 0x800, R2 ;  /* 0x0000080007037824 */ /* 0x040fe200078e0202 */
[----:B------:R-:W-:Y:S01]  /*04c0*/  SHF.R.S32.HI R0, RZ, 0x6, R13 ;  /* 0x00000006ff007819 */ /* 0x000fe2000001140d */
[----:B------:R-:W-:Y:S01]  /*04d0*/  IMAD.SHL.U32 R9, R7, 0x20, RZ ;  /* 0x0000002007097824 */ /* 0x000fe200078e00ff */
[C---:B------:R-:W-:Y:S01]  /*04e0*/  R2P PR, R4.reuse, 0x6 ;  /* 0x0000000604007804 */ /* 0x040fe20000000000 */
[----:B------:R-:W-:Y:S01]  /*04f0*/  IMAD.SHL.U32 R4, R4, 0x40, RZ ;  /* 0x0000004004047824 */ /* 0x000fe200078e00ff */
[----:B------:R-:W-:Y:S01]  /*0500*/  LOP3.LUT R5, R5, 0x8, R11, 0xf8, !PT ;  /* 0x0000000805057812 */ /* 0x000fe200078ef80b */
[----:B------:R-:W-:Y:S01]  /*0510*/  IMAD.IADD R190, R3, 0x1, R190 ;  /* 0x0000000103be7824 */ /* 0x000fe200078e02be */
[----:B------:R-:W-:Y:S01]  /*0520*/  STL [R1+0x1c], R17 ;  /* 0x00001c1101007387 */ /* 0x000fe20000100800 */
[----:B------:R-:W-:Y:S01]  /*0530*/  IMAD.SHL.U32 R3, R0, 0x8, RZ ;  /* 0x0000000800037824 */ /* 0x000fe200078e00ff */
[----:B------:R-:W-:Y:S01]  /*0540*/  LOP3.LUT R186, R2, R5, R186, 0xf6, !PT ;  /* 0x0000000502ba7212 */ /* 0x000fe200078ef6ba */
[----:B------:R-:W-:Y:S01]  /*0550*/  IMAD R15, R0, 0x200, R6 ;  /* 0x00000200000f7824 */ /* 0x000fe200078e0206 */
[----:B------:R-:W-:Y:S01]  /*0560*/  LOP3.LUT R0, R4, 0x1c0, RZ, 0xc0, !PT ;  /* 0x000001c004007812 */ /* 0x000fe200078ec0ff */
[----:B------:R-:W-:Y:S01]  /*0570*/  IMAD.SHL.U32 R4, R8, 0x20, RZ ;  /* 0x0000002008047824 */ /* 0x000fe200078e00ff */
[----:B------:R-:W-:Y:S01]  /*0580*/  LOP3.LUT R2, R3, 0x18, RZ, 0xc0, !PT ;  /* 0x0000001803027812 */ /* 0x000fe200078ec0ff */
[----:B------:R-:W-:Y:S01]  /*0590*/  IMAD.SHL.U32 R7, R14, 0x2, RZ ;  /* 0x000000020e077824 */ /* 0x000fe200078e00ff */
[----:B------:R-:W-:Y:S01]  /*05a0*/  SHF.R.U32.HI R3, RZ, 0x3, R0 ;  /* 0x00000003ff037819 */ /* 0x000fe20000011600 */
[----:B------:R-:W-:Y:S01]  /*05b0*/  STL [R1+0x18], R15 ;  /* 0x0000180f01007387 */ /* 0x000fe20000100800 */
[----:B------:R-:W-:Y:S01]  /*05c0*/  LOP3.LUT R5, R0, 0x20, R9, 0xf8, !PT ;  /* 0x0000002000057812 */ /* 0x000fe200078ef809 */
[----:B------:R-:W-:Y:S01]  /*05d0*/  IMAD.SHL.U32 R6, R17, 0x40, RZ ;  /* 0x0000004011067824 */ /* 0x000fe200078e00ff */
[----:B------:R-:W-:Y:S01]  /*05e0*/  LOP3.LUT R11, R3, R0, R2, 0x1e, !PT ;  /* 0x00000000030b7212 */ /* 0x000fe200078e1e02 */
[----:B------:R1:W-:Y:S01]  /*05f0*/  STL [R1+0x20], R9 ;  /* 0x0000200901007387 */ /* 0x0003e20000100800 */
[----:B------:R-:W-:Y:S01]  /*0600*/  LOP3.LUT R0, R5, R3, RZ, 0x3c, !PT ;  /* 0x0000000305007212 */ /* 0x000fe200078e3cff */
[----:B------:R-:W-:Y:S01]  /*0610*/  IMAD.SHL.U32 R5, R10, 0x40, RZ ;  /* 0x000000400a057824 */ /* 0x000fe200078e00ff */
[----:B------:R-:W-:Y:S01]  /*0620*/  SEL R185, R185, 0xffffffc0, !P3 ;  /* 0xffffffc0b9b97807 */ /* 0x000fe20005800000 */
[----:B------:R-:W-:Y:S01]  /*0630*/  IMAD.SHL.U32 R214, R15, 0x2, RZ ;  /* 0x000000020fd67824 */ /* 0x000fe200078e00ff */
[----:B------:R-:W-:-:S02]  /*0640*/  SEL R224, R224, 0x10, !P0 ;  /* 0x00000010e0e07807 */ /* 0x000fc40004000000 */
[----:B------:R-:W-:Y:S01]  /*0650*/  SHF.R.S32.HI R226, RZ, 0x2, R226 ;  /* 0x00000002ffe27819 */ /* 0x000fe200000114e2 */
[----:B------:R-:W-:-:S04]  /*0660*/  IMAD R188, R190, 0x2, R185 ;  /* 0x00000002bebc7824 */ /* 0x000fc800078e02b9 */
[----:B------:R-:W-:Y:S01]  /*0670*/  IMAD R226, R16, 0x10, R226 ;  /* 0x0000001010e27824 */ /* 0x000fe200078e02e2 */
[----:B-1----:R-:W-:Y:S01]  /*0680*/  LOP3.LUT R9, R2, 0x20, R4, 0xf8, !PT ;  /* 0x0000002002097812 */ /* 0x002fe200078ef804 */
[--C-:B------:R-:W-:Y:S01]  /*0690*/  IMAD R4, R16, 0x400, R7.reuse ;  /* 0x0000040010047824 */ /* 0x100fe200078e0207 */
[----:B------:R-:W-:Y:S01]  /*06a0*/  LOP3.LUT R2, R6, 0x1c0, RZ, 0xc0, !PT ;  /* 0x000001c006027812 */ /* 0x000fe200078ec0ff */
[----:B------:R-:W-:Y:S02]  /*06b0*/  IMAD.SHL.U32 R6, R8, 0x8, RZ ;  /* 0x0000000808067824 */ /* 0x000fe400078e00ff */
[----:B------:R-:W-:Y:S01]  /*06c0*/  IMAD.IADD R222, R4, 0x1, R0 ;  /* 0x0000000104de7824 */ /* 0x000fe200078e0200 */
[----:B------:R-:W-:Y:S01]  /*06d0*/  SHF.R.U32.HI R3, RZ, 0x3, R2 ;  /* 0x00000003ff037819 */ /* 0x000fe20000011602 */
[----:B------:R-:W-:Y:S01]  /*06e0*/  IMAD R4, R194, 0x400, R7 ;  /* 0x00000400c2047824 */ /* 0x000fe200078e0207 */
[----:B------:R-:W-:Y:S01]  /*06f0*/  LOP3.LUT R6, R2, 0x8, R6, 0xf8, !PT ;  /* 0x0000000802067812 */ /* 0x000fe200078ef806 */
[----:B------:R-:W-:Y:S01]  /*0700*/  IMAD.SHL.U32 R222, R222, 0x2, RZ ;  /* 0x00000002dede7824 */ /* 0x000fe200078e00ff */
[----:B------:R-:W-:Y:S01]  /*0710*/  LOP3.LUT R0, R5, 0xfffffe00, RZ, 0xc0, !PT ;  /* 0xfffffe0005007812 */ /* 0x000fe200078ec0ff */
[----:B------:R-:W-:Y:S01]  /*0720*/  IMAD.IADD R4, R4, 0x1, R11 ;  /* 0x0000000104047824 */ /* 0x000fe200078e020b */
[----:B------:R-:W-:Y:S01]  /*0730*/  LOP3.LUT R2, R3, R9, R2, 0x1e, !PT ;  /* 0x0000000903027212 */ /* 0x000fe200078e1e02 */
[----:B------:R-:W-:Y:S01]  /*0740*/  IMAD.IADD R225, R222, 0x1, R224 ;  /* 0x00000001dee17824 */ /* 0x000fe200078e02e0 */
[----:B------:R-:W-:Y:S01]  /*0750*/  LOP3.LUT R3, R6, R3, RZ, 0x3c, !PT ;  /* 0x0000000306037212 */ /* 0x000fe200078e3cff */
[--C-:B------:R-:W-:Y:S01]  /*0760*/  IMAD R204, R16, 0x400, R0.reuse ;  /* 0x0000040010cc7824 */ /* 0x100fe200078e0200 */
[----:B------:R-:W-:Y:S01]  /*0770*/  LEA R252, R4, 0xc000, 0x1 ;  /* 0x0000c00004fc7811 */ /* 0x000fe200078e08ff */
[----:B------:R-:W-:Y:S01]  /*0780*/  IMAD R194, R194, 0x400, R0 ;  /* 0x00000400c2c27824 */ /* 0x000fe200078e0200 */
[----:B------:R-:W-:Y:S01]  /*0790*/  LOP3.LUT R202, R2, R0, RZ, 0xfc, !PT ;  /* 0x0000000002ca7212 */ /* 0x000fe200078efcff */
[----:B------:R-:W-:Y:S01]  /*07a0*/  IMAD.MOV.U32 R0, RZ, RZ, 0x20 ;  /* 0x00000020ff007424 */ /* 0x000fe200078e00ff */
[C---:B------:R-:W-:Y:S01]  /*07b0*/  IADD3 R2, R252.reuse, 0x40, RZ ;  /* 0x00000040fc027810 */ /* 0x040fe20007ffe0ff */
[----:B------:R-:W-:Y:S01]  /*07c0*/  IMAD.IADD R194, R3, 0x1, R194 ;  /* 0x0000000103c27824 */ /* 0x000fe200078e02c2 */
[----:B------:R-:W-:Y:S01]  /*07d0*/  @P2 IADD3 R2, R252, -0x40, RZ ;  /* 0xffffffc0fc022810 */ /* 0x000fe20007ffe0ff */
[----:B------:R-:W-:Y:S01]  /*07e0*/  IMAD.IADD R204, R204, 0x1, R3 ;  /* 0x00000001cccc7824 */ /* 0x000fe200078e0203 */
[----:B------:R-:W-:-:S02]  /*07f0*/  SEL R0, R0, 0xffffffe0, !P4 ;  /* 0xffffffe000007807 */ /* 0x000fc40006000000 */
[C---:B------:R-:W-:Y:S01]  /*0800*/  IADD3 R223, R222.reuse, 0x20, RZ ;  /* 0x00000020dedf7810 */ /* 0x040fe20007ffe0ff */
[----:B------:R1:W-:Y:S01]  /*0810*/  STL [R1], R2 ;  /* 0x0000000201007387 */ /* 0x0003e20000100800 */
[----:B------:R-:W-:Y:S01]  /*0820*/  @P1 IADD3 R223, R222, -0x20, RZ ;  /* 0xffffffe0dedf1810 */ /* 0x000fe20007ffe0ff */
[----:B------:R-:W-:Y:S01]  /*0830*/  IMAD R189, R190, 0x2, R0 ;  /* 0x00000002bebd7824 */ /* 0x000fe200078e0200 */
[----:B------:R-:W-:Y:S01]  /*0840*/  LEA R194, R194, 0x10000, 0x1 ;  /* 0x00010000c2c27811 */ /* 0x000fe200078e08ff */
[----:B------:R-:W-:Y:S02]  /*0850*/  IMAD.SHL.U32 R190, R190, 0x2, RZ ;  /* 0x00000002bebe7824 */ /* 0x000fe400078e00ff */
[----:B------:R-:W-:Y:S02]  /*0860*/  IMAD.IADD R191, R185, 0x1, R189 ;  /* 0x00000001b9bf7824 */ /* 0x000fe400078e02bd */
[----:B------:R-:W-:Y:S02]  /*0870*/  IMAD R185, R186, 0x2, R185 ;  /* 0x00000002bab97824 */ /* 0x000fe400078e02b9 */
[----:B------:R-:W-:-:S02]  /*0880*/  IMAD.IADD R203, R0, 0x1, R188 ;  /* 0x0000000100cb7824 */ /* 0x000fc400078e02bc */
[----:B------:R-:W-:Y:S02]  /*0890*/  IMAD.SHL.U32 R186, R186, 0x2, RZ ;  /* 0x00000002baba7824 */ /* 0x000fe400078e00ff */
[----:B------:R-:W-:Y:S02]  /*08a0*/  IMAD.IADD R224, R224, 0x1, R223 ;  /* 0x00000001e0e07824 */ /* 0x000fe400078e02df */
.L_x_697:
[----:B-1----:R-:W2:Y:S01]  /*08b0*/  S2R R35, SR_CTAID.Y ;  /* 0x0000000000237919 */ /* 0x002ea20000002600 */
[----:B------:R-:W3:Y:S01]  /*08c0*/  LDC.U8 R0, c[0x0][0x312] ;  /* 0x0000c480ff007b82 */ /* 0x000ee20000000000 */
[----:B------:R-:W-:Y:S02]  /*08d0*/  ISETP.NE.U32.AND P3, PT, RZ, c[0x0][0x240], PT ;  /* 0x00009000ff007a0c */ /* 0x000fe40003f65070 */
[----:B------:R-:W-:Y:S02]  /*08e0*/  ISETP.EQ.U32.AND P5, PT, RZ, c[0x0][0x248], PT ;  /* 0x00009200ff007a0c */ /* 0x000fe40003fa2070 */
[----:B------:R-:W-:Y:S02]  /*08f0*/  ISETP.NE.AND.EX P3, PT, RZ, c[0x0][0x244], PT, P3 ;  /* 0x00009100ff007a0c */ /* 0x000fe40003f65330 */
[----:B------:R-:W-:Y:S01]  /*0900*/  ISETP.NE.U32.AND P2, PT, RZ, c[0x0][0x250], PT ;  /* 0x00009400ff007a0c */ /* 0x000fe20003f45070 */
[----:B------:R-:W-:-:S03]  /*0910*/  IMAD.MOV.U32 R9, RZ, RZ, -0x1 ;  /* 0xffffffffff097424 */ /* 0x000fc600078e00ff */
[----:B------:R-:W-:Y:S01]  /*0920*/  ISETP.NE.AND.EX P2, PT, RZ, c[0x0][0x254], PT, P2 ;  /* 0x00009500ff007a0c */ /* 0x000fe20003f45320 */
[C---:B--2---:R-:W-:Y:S01]  /*0930*/  IMAD.SHL.U32 R8, R35.reuse, 0x4, RZ ;  /* 0x0000000423087824 */ /* 0x044fe200078e00ff */
        /* <DEDUP_REMOVED lines=26> */
.L_x_669:
        /* <DEDUP_REMOVED lines=44> */
.L_x_671:
        /* <DEDUP_REMOVED lines=15> */
.L_x_672:
[----:B------:R-:W-:Y:S01]  /*0e90*/  IABS R13, c[0x0][0x1c8] ;  /* 0x00007200000d7a13 */ /* 0x000fe20000000000 */
[----:B------:R-:W2:Y:S01]  /*0ea0*/  S2R R36, SR_CTAID.Z ;  /* 0x0000000000247919 */ /* 0x000ea20000002700 */
[----:B------:R-:W3:Y:S01]  /*0eb0*/  LDC.U8 R18, c[0x0][0x328] ;  /* 0x0000ca00ff127b82 */ /* 0x000ee20000000000 */
[----:B------:R-:W-:Y:S01]  /*0ec0*/  IMAD.MOV.U32 R15, RZ, RZ, c[0x0][0x224] ;  /* 0x00008900ff0f7624 */ /* 0x000fe200078e00ff */
[----:B------:R-:W4:Y:S01]  /*0ed0*/  I2F.RP R2, R13 ;  /* 0x0000000d00027306 */ /* 0x000f220000209400 */
[----:B------:R-:W-:-:S03]  /*0ee0*/  @P0 IMAD.WIDE.U32 R4, R0, c[0x0][0x370], RZ ;  /* 0x0000dc0000040a25 */ /* 0x000fc600078e00ff */
[----:B------:R-:W-:Y:S01]  /*0ef0*/  SHF.R.S32.HI R15, RZ, 0x1f, R15 ;  /* 0x0000001fff0f7819 */ /* 0x000fe2000001140f */
[----:B------:R-:W-:Y:S01]  /*0f00*/  @P0 IMAD R12, R0, c[0x0][0x374], R5 ;  /* 0x0000dd00000c0a24 */ /* 0x000fe200078e0205 */
[----:B-1----:R-:W-:Y:S01]  /*0f10*/  @P0 MOV R9, R4 ;  /* 0x0000000400090202 */ /* 0x002fe20000000f00 */
[C---:B------:R-:W-:Y:S01]  /*0f20*/  @!P0 IMAD.WIDE.U32 R4, R35.reuse, c[0x0][0x368], RZ ;  /* 0x0000da0023048a25 */ /* 0x040fe200078e00ff */
[----:B------:R-:W1:Y:S03]  /*0f30*/  LDC.U8 R20, c[0x0][0x3d0] ;  /* 0x0000f400ff147b82 */ /* 0x000e660000000000 */
[----:B------:R-:W-:Y:S02]  /*0f40*/  IMAD.MOV.U32 R32, RZ, RZ, c[0x0][0x22c] ;  /* 0x00008b00ff207624 */ /* 0x000fe400078e00ff */
[----:B------:R-:W-:Y:S01]  /*0f50*/  IMAD.WIDE.U32 R16, R35, c[0x0][0x224], RZ ;  /* 0x0000890023107a25 */ /* 0x000fe200078e00ff */
[----:B----4-:R-:W4:Y:S03]  /*0f60*/  MUFU.RCP R2, R2 ;  /* 0x0000000200027308 */ /* 0x010f260000001000 */
[----:B------:R-:W-:Y:S01]  /*0f70*/  IMAD.WIDE R22, R32, c[0x0][0x1c0], RZ ;  /* 0x0000700020167a25 */ /* 0x000fe200078e02ff */
[----:B--2---:R-:W-:-:S03]  /*0f80*/  IABS R7, R36 ;  /* 0x0000002400077213 */ /* 0x004fc60000000000 */
[----:B------:R-:W-:Y:S01]  /*0f90*/  @!P0 IMAD.MOV.U32 R9, RZ, RZ, R4 ;  /* 0x000000ffff098224 */ /* 0x000fe200078e0004 */
[----:B------:R-:W-:Y:S02]  /*0fa0*/  LOP3.LUT R8, R36, c[0x0][0x1c8], RZ, 0x3c, !PT ;  /* 0x0000720024087a12 */ /* 0x000fe400078e3cff */
[----:B---3--:R-:W-:Y:S02]  /*0fb0*/  ISETP.NE.AND P1, PT, R18, RZ, PT ;  /* 0x000000ff1200720c */ /* 0x008fe40003f25270 */
[----:B------:R-:W-:Y:S02]  /*0fc0*/  ISETP.GE.AND P2, PT, R8, RZ, PT ;  /* 0x000000ff0800720c */ /* 0x000fe40003f46270 */
[----:B------:R-:W-:Y:S02]  /*0fd0*/  SHF.L.U64.HI R8, R35, 0x7, R11 ;  /* 0x0000000723087819 */ /* 0x000fe4000001020b */
[----:B------:R-:W-:Y:S02]  /*0fe0*/  SHF.R.S32.HI R33, RZ, 0x1f, R36 ;  /* 0x0000001fff217819 */ /* 0x000fe40000011424 */
[----:B----4-:R-:W-:-:S02]  /*0ff0*/  IADD3 R2, R2, 0xffffffe, RZ ;  /* 0x0ffffffe02027810 */ /* 0x010fc40007ffe0ff */
[----:B------:R-:W-:Y:S02]  /*1000*/  SEL R8, R8, RZ, P3 ;  /* 0x000000ff08087207 */ /* 0x000fe40001800000 */
[----:B------:R-:W2:Y:S01]  /*1010*/  F2I.FTZ.U32.TRUNC.NTZ R3, R2 ;  /* 0x0000000200037305 */ /* 0x000ea2000021f000 */
[----:B-1----:R-:W-:Y:S02]  /*1020*/  ISETP.NE.AND P6, PT, R20, RZ, PT ;  /* 0x000000ff1400720c */ /* 0x002fe40003fc5270 */
[----:B--2---:R-:W-:-:S05]  /*1030*/  IADD3 R2, RZ, -R3, RZ ;  /* 0x80000003ff027210 */ /* 0x004fca0007ffe0ff */
        /* <DEDUP_REMOVED lines=10> */
[----:B------:R-:W1:Y:S01]  /*10e0*/  S2R R15, SR_CTAID.X ;  /* 0x00000000000f7919 */ /* 0x000e620000002500 */
[----:B------:R-:W-:Y:S01]  /*10f0*/  ISETP.GT.U32.AND P4, PT, R13, R3, PT ;  /* 0x000000030d00720c */ /* 0x000fe20003f84070 */
[----:B------:R-:W-:Y:S02]  /*1100*/  IMAD.SHL.U32 R6, R35, 0x80, RZ ;  /* 0x0000008023067824 */ /* 0x000fe400078e00ff */
[----:B------:R-:W-:Y:S02]  /*1110*/  IMAD R5, R11, c[0x0][0x224], R7 ;  /* 0x000089000b057a24 */ /* 0x000fe400078e0207 */
[----:B------:R-:W-:Y:S01]  /*1120*/  IMAD R7, R23, R16, RZ ;  /* 0x0000001017077224 */ /* 0x000fe200078e02ff */
[----:B------:R-:W-:-:S02]  /*1130*/  SEL R6, R6, RZ, P3 ;  /* 0x000000ff06067207 */ /* 0x000fc40001800000 */
[----:B------:R-:W-:Y:S01]  /*1140*/  IADD3 R4, R17, R5, RZ ;  /* 0x0000000511047210 */ /* 0x000fe20007ffe0ff */
[----:B------:R-:W-:Y:S01]  /*1150*/  IMAD.WIDE.U32 R16, R22, R16, RZ ;  /* 0x0000001016107225 */ /* 0x000fe200078e00ff */
[----:B------:R-:W-:-:S03]  /*1160*/  IADD3 R6, P3, R10, R6, RZ ;  /* 0x000000060a067210 */ /* 0x000fc60007f7e0ff */
[-C--:B------:R-:W-:Y:S01]  /*1170*/  @!P4 IADD3 R3, R3, -R13.reuse, RZ ;  /* 0x8000000d0303c210 */ /* 0x080fe20007ffe0ff */
[----:B------:R-:W-:Y:S01]  /*1180*/  IMAD R7, R22, R4, R7 ;  /* 0x0000000416077224 */ /* 0x000fe200078e0207 */
[----:B------:R-:W-:Y:S01]  /*1190*/  @!P4 IADD3 R2, R2, 0x1, RZ ;  /* 0x000000010202c810 */ /* 0x000fe20007ffe0ff */
[----:B------:R-:W-:Y:S01]  /*11a0*/  IMAD.X R8, R14, 0x1, R8, P3 ;  /* 0x000000010e087824 */ /* 0x000fe200018e0608 */
[----:B------:R-:W-:Y:S01]  /*11b0*/  ISETP.GE.U32.AND P5, PT, R3, R13, PT ;  /* 0x0000000d0300720c */ /* 0x000fe20003fa6070 */
[----:B------:R-:W-:Y:S01]  /*11c0*/  IMAD.WIDE.U32 R4, R22, R0, RZ ;  /* 0x0000000016047225 */ /* 0x000fe200078e00ff */
[----:B------:R-:W-:Y:S02]  /*11d0*/  ISETP.NE.AND P3, PT, RZ, c[0x0][0x1c8], PT ;  /* 0x00007200ff007a0c */ /* 0x000fe40003f65270 */
[----:B------:R-:W-:Y:S01]  /*11e0*/  IADD3 R13, R17, R7, RZ ;  /* 0x00000007110d7210 */ /* 0x000fe20007ffe0ff */
[C---:B------:R-:W-:Y:S01]  /*11f0*/  IMAD R11, R23.reuse, R6, RZ ;  /* 0x00000006170b7224 */ /* 0x040fe200078e02ff */
[----:B------:R-:W-:Y:S01]  /*1200*/  SEL R16, R16, R4, !P0 ;  /* 0x0000000410107207 */ /* 0x000fe20004000000 */
[----:B------:R-:W-:Y:S01]  /*1210*/  IMAD R3, R23, R0, RZ ;  /* 0x0000000017037224 */ /* 0x000fe200078e02ff */
[----:B------:R-:W-:Y:S01]  /*1220*/  SHF.R.S32.HI R17, RZ, 0x1f, R21 ;  /* 0x0000001fff117819 */ /* 0x000fe20000011415 */
[----:B------:R-:W-:-:S04]  /*1230*/  IMAD.WIDE.U32 R6, R22, R6, RZ ;  /* 0x0000000616067225 */ /* 0x000fc800078e00ff */
[----:B------:R-:W-:Y:S01]  /*1240*/  IMAD R8, R22, R8, R11 ;  /* 0x0000000816087224 */ /* 0x000fe200078e020b */
[----:B------:R-:W-:Y:S01]  /*1250*/  @P5 IADD3 R2, R2, 0x1, RZ ;  /* 0x0000000102025810 */ /* 0x000fe20007ffe0ff */
[----:B------:R-:W-:Y:S02]  /*1260*/  @P1 IMAD R4, R35, c[0x0][0x214], RZ ;  /* 0x0000850023041a24 */ /* 0x000fe400078e02ff */
[----:B-1----:R-:W-:Y:S01]  /*1270*/  IMAD.WIDE.U32 R22, R15, c[0x0][0x3d8], RZ ;  /* 0x0000f6000f167a25 */ /* 0x002fe200078e00ff */
[----:B------:R-:W-:Y:S02]  /*1280*/  @!P2 IADD3 R2, -R2, RZ, RZ ;  /* 0x000000ff0202a210 */ /* 0x000fe40007ffe1ff */
[----:B------:R-:W-:Y:S01]  /*1290*/  @P1 SEL R4, R4, R0, !P0 ;  /* 0x0000000004041207 */ /* 0x000fe20004000000 */
[----:B------:R-:W-:Y:S01]  /*12a0*/  @P0 IMAD.IADD R13, R5, 0x1, R3 ;  /* 0x00000001050d0824 */ /* 0x000fe200078e0203 */
[----:B------:R-:W-:Y:S01]  /*12b0*/  @!P3 LOP3.LUT R2, RZ, c[0x0][0x1c8], RZ, 0x33, !PT ;  /* 0x00007200ff02ba12 */ /* 0x000fe200078e33ff */
[----:B------:R-:W-:Y:S01]  /*12c0*/  IMAD R3, R15, c[0x0][0x3dc], R23 ;  /* 0x0000f7000f037a24 */ /* 0x000fe200078e0217 */
[----:B------:R-:W-:Y:S01]  /*12d0*/  SEL R22, R22, RZ, P6 ;  /* 0x000000ff16167207 */ /* 0x000fe20003000000 */
[C---:B------:R-:W-:Y:S01]  /*12e0*/  IMAD R23, R36.reuse, c[0x0][0x22c], RZ ;  /* 0x00008b0024177a24 */ /* 0x040fe200078e02ff */
[----:B------:R-:W-:Y:S01]  /*12f0*/  IADD3 R8, R7, R8, RZ ;  /* 0x0000000807087210 */ /* 0x000fe20007ffe0ff */
[----:B------:R-:W-:Y:S01]  /*1300*/  @!P1 IMAD R5, R35, c[0x0][0x1c0], R36 ;  /* 0x0000700023059a24 */ /* 0x000fe200078e0224 */
[----:B------:R-:W-:Y:S01]  /*1310*/  SEL R18, R3, RZ, P6 ;  /* 0x000000ff03127207 */ /* 0x000fe20003000000 */
[----:B------:R-:W-:Y:S01]  /*1320*/  @P1 IMAD R15, R36, c[0x0][0x234], R4 ;  /* 0x00008d00240f1a24 */ /* 0x000fe200078e0204 */
[----:B------:R-:W-:Y:S01]  /*1330*/  SHF.R.S32.HI R34, RZ, 0x1f, R23 ;  /* 0x0000001fff227819 */ /* 0x000fe20000011417 */
[----:B------:R-:W-:Y:S01]  /*1340*/  @!P1 IMAD R15, R5, c[0x0][0x214], RZ ;  /* 0x00008500050f9a24 */ /* 0x000fe200078e02ff */
        /* <DEDUP_REMOVED lines=9> */
.L_x_673:
[----:B------:R-:W-:-:S04]  /*13e0*/  IMAD R11, R35, c[0x0][0x1c0], R36 ;  /* 0x00007000230b7a24 */ /* 0x000fc800078e0224 */
[----:B------:R-:W-:Y:S02]  /*13f0*/  IMAD R11, R11, c[0x0][0x224], RZ ;  /* 0x000089000b0b7a24 */ /* 0x000fe400078e02ff */
.L_x_674:
[----:B------:R-:W2:Y:S04]  /*1400*/  LDL.64 R4, [R1+0x10] ;  /* 0x0000100001047983 */ /* 0x000ea80000100a00 */
[----:B------:R1:W2:Y:S01]  /*1410*/  LDL.64 R38, [R1+0x10] ;  /* 0x0000100001267983 */ /* 0x0002a20000100a00 */
[----:B------:R-:W-:Y:S01]  /*1420*/  IMAD R32, R32, c[0x0][0x1c0], RZ ;  /* 0x0000700020207a24 */ /* 0x000fe200078e02ff */
[----:B------:R-:W-:Y:S01]  /*1430*/  IADD3 R0, P3, R239, R10, RZ ;  /* 0x0000000aef007210 */ /* 0x000fe20007f7e0ff */
[----:B------:R-:W-:Y:S01]  /*1440*/  IMAD.IADD R11, R10, 0x1, R11 ;  /* 0x000000010a0b7824 */ /* 0x000fe200078e020b */
[----:B------:R-:W3:Y:S01]  /*1450*/  S2R R31, SR_TID.X ;  /* 0x00000000001f7919 */ /* 0x000ee20000002100 */
[----:B------:R-:W-:Y:S01]  /*1460*/  IMAD.SHL.U32 R3, R32, 0x40, RZ ;  /* 0x0000004020037824 */ /* 0x000fe200078e00ff */
[----:B------:R-:W-:Y:S04]  /*1470*/  BSSY B1, `(.L_x_670) ;  /* 0x0000575000017945 */ /* 0x000fe80003800000 */
[----:B------:R-:W-:-:S02]  /*1480*/  IADD3 R7, P1, P0, R6, R3, R23 ;  /* 0x0000000306077210 */ /* 0x000fc4000783e017 */
[----:B------:R-:W-:Y:S01]  /*1490*/  SHF.R.S32.HI R6, RZ, 0x1f, R3 ;  /* 0x0000001fff067819 */ /* 0x000fe20000011403 */
[----:B------:R-:W-:Y:S01]  /*14a0*/  IMAD R3, R14, c[0x0][0x370], RZ ;  /* 0x0000dc000e037a24 */ /* 0x000fe200078e02ff */
[----:B------:R-:W-:-:S03]  /*14b0*/  SHF.R.S32.HI R23, RZ, 0x1f, R239 ;  /* 0x0000001fff177819 */ /* 0x000fc600000114ef */
[----:B------:R-:W-:Y:S02]  /*14c0*/  IMAD R3, R10, c[0x0][0x374], R3 ;  /* 0x0000dd000a037a24 */ /* 0x000fe400078e0203 */
[----:B--2---:R-:W-:-:S05]  /*14d0*/  IMAD.MOV.U32 R38, RZ, RZ, R4 ;  /* 0x000000ffff267224 */ /* 0x004fca00078e0004 */
[----:B------:R-:W-:Y:S02]  /*14e0*/  IADD3 R4, P2, R38, R9, RZ ;  /* 0x0000000926047210 */ /* 0x000fe40007f5e0ff */
[----:B------:R-:W-:-:S05]  /*14f0*/  SHF.R.S32.HI R39, RZ, 0x1f, R38 ;  /* 0x0000001fff277819 */ /* 0x000fca0000011426 */
[----:B------:R-:W-:Y:S01]  /*1500*/  IMAD.X R5, R39, 0x1, R12, P2 ;  /* 0x0000000127057824 */ /* 0x000fe200010e060c */
[----:B------:R-:W-:Y:S01]  /*1510*/  IADD3.X R12, R8, R6, R34, P1, P0 ;  /* 0x00000006080c7210 */ /* 0x000fe20000fe0422 */
[----:B------:R1:W-:Y:S01]  /*1520*/  STL [R1+0x14], R39 ;  /* 0x0000142701007387 */ /* 0x0003e20000100800 */
[----:B------:R-:W-:Y:S01]  /*1530*/  IADD3.X R6, R23, R14, RZ, P3, !PT ;  /* 0x0000000e17067210 */ /* 0x000fe20001ffe4ff */
[----:B------:R-:W-:Y:S01]  /*1540*/  IMAD.WIDE.U32 R4, R10, c[0x0][0x370], R4 ;  /* 0x0000dc000a047a25 */ /* 0x000fe200078e0004 */
[----:B---3--:R-:W-:Y:S02]  /*1550*/  SHF.R.S32.HI R8, RZ, 0x1f, R31 ;  /* 0x0000001fff087819 */ /* 0x008fe4000001141f */
[----:B------:R-:W-:Y:S01]  /*1560*/  IADD3 R14, P1, P0, R22, R7, R16 ;  /* 0x00000007160e7210 */ /* 0x000fe2000783e010 */
[----:B------:R-:W-:Y:S01]  /*1570*/  IMAD R9, R6, c[0x0][0x190], RZ ;  /* 0x0000640006097a24 */ /* 0x000fe200078e02ff */
[----:B------:R-:W-:Y:S01]  /*1580*/  LEA.HI R8, R8, R31, RZ, 0x5 ;  /* 0x0000001f08087211 */ /* 0x000fe200078f28ff */
[----:B------:R-:W-:Y:S01]  /*1590*/  IMAD.WIDE.U32 R6, R0, c[0x0][0x190], R38 ;  /* 0x0000640000067a25 */ /* 0x000fe200078e0026 */
[----:B------:R-:W-:-:S02]  /*15a0*/  IADD3.X R12, R18, R12, R13, P1, P0 ;  /* 0x0000000c120c7210 */ /* 0x000fc40000fe040d */
[----:B------:R-:W-:Y:S01]  /*15b0*/  LOP3.LUT R22, R8, 0xffffffe0, RZ, 0xc0, !PT ;  /* 0xffffffe008167812 */ /* 0x000fe200078ec0ff */
[----:B------:R-:W-:Y:S01]  /*15c0*/  IMAD R9, R0, c[0x0][0x194], R9 ;  /* 0x0000650000097a24 */ /* 0x000fe200078e0209 */
[----:B------:R-:W-:Y:S01]  /*15d0*/  IADD3 R6, P2, R30, R6, RZ ;  /* 0x000000061e067210 */ /* 0x000fe20007f5e0ff */
[----:B------:R-:W-:Y:S01]  /*15e0*/  IMAD.IADD R5, R5, 0x1, R3 ;  /* 0x0000000105057824 */ /* 0x000fe200078e0203 */
[----:B------:R-:W-:Y:S01]  /*15f0*/  SHF.R.S32.HI R3, RZ, 0x5, R8 ;  /* 0x00000005ff037819 */ /* 0x000fe20000011408 */
[----:B------:R-:W-:Y:S01]  /*1600*/  IMAD R0, R33, c[0x0][0x378], RZ ;  /* 0x0000de0021007a24 */ /* 0x000fe200078e02ff */
[----:B------:R-:W-:Y:S01]  /*1610*/  IADD3.X R7, R24, R7, R9, P2, !PT ;  /* 0x0000000718077210 */ /* 0x000fe200017fe409 */
[----:B------:R-:W-:Y:S01]  /*1620*/  IMAD.IADD R22, R31, 0x1, -R22 ;  /* 0x000000011f167824 */ /* 0x000fe200078e0a16 */
[----:B------:R-:W-:Y:S01]  /*1630*/  ISETP.GE.AND P2, PT, R19, 0x1, PT ;  /* 0x000000011300780c */ /* 0x000fe20003f46270 */
[----:B------:R-:W-:Y:S01]  /*1640*/  IMAD R0, R36, c[0x0][0x37c], R0 ;  /* 0x0000df0024007a24 */ /* 0x000fe200078e0200 */
[----:B------:R-:W-:Y:S01]  /*1650*/  IADD3 R10, R10, R15, RZ ;  /* 0x0000000f0a0a7210 */ /* 0x000fe20007ffe0ff */
[----:B------:R-:W-:Y:S01]  /*1660*/  IMAD.WIDE.U32 R4, R36, c[0x0][0x378], R4 ;  /* 0x0000de0024047a25 */ /* 0x000fe200078e0004 */
[----:B------:R-:W-:-:S03]  /*1670*/  MOV R30, 0x4 ;  /* 0x00000004001e7802 */ /* 0x000fc60000000f00 */
[----:B------:R-:W-:Y:S01]  /*1680*/  IMAD R9, R33, c[0x0][0x1a8], RZ ;  /* 0x00006a0021097a24 */ /* 0x000fe200078e02ff */
[----:B------:R-:W-:Y:S01]  /*1690*/  IADD3 R5, R5, R0, RZ ;  /* 0x0000000005057210 */ /* 0x000fe20007ffe0ff */
[----:B------:R-:W-:Y:S02]  /*16a0*/  IMAD R3, R3, R32, R22 ;  /* 0x0000002003037224 */ /* 0x000fe400078e0216 */
[C---:B------:R-:W-:Y:S02]  /*16b0*/  IMAD R9, R36.reuse, c[0x0][0x1ac], R9 ;  /* 0x00006b0024097a24 */ /* 0x040fe400078e0209 */
[----:B------:R-:W-:Y:S01]  /*16c0*/  IMAD.WIDE.U32 R6, R36, c[0x0][0x1a8], R6 ;  /* 0x00006a0024067a25 */ /* 0x000fe200078e0006 */
[----:B------:R-:W-:-:S03]  /*16d0*/  IADD3 R0, P0, R3, R14, RZ ;  /* 0x0000000e03007210 */ /* 0x000fc60007f1e0ff */
[----:B------:R-:W-:Y:S01]  /*16e0*/  IMAD R8, R23, c[0x0][0x370], RZ ;  /* 0x0000dc0017087a24 */ /* 0x000fe200078e02ff */
[----:B------:R-:W-:Y:S01]  /*16f0*/  LEA R208, P1, R6, c[0x0][0x160], 0x1 ;  /* 0x0000580006d07a11 */ /* 0x000fe200078208ff */
[----:B------:R-:W-:Y:S01]  /*1700*/  IMAD.IADD R9, R7, 0x1, R9 ;  /* 0x0000000107097824 */ /* 0x000fe200078e0209 */
[----:B------:R-:W-:Y:S01]  /*1710*/  LEA.HI.X.SX32 R7, R3, R12, 0x1, P0 ;  /* 0x0000000c03077211 */ /* 0x000fe200000f0eff */
[C---:B------:R-:W-:Y:S01]  /*1720*/  IMAD R8, R239.reuse, c[0x0][0x374], R8 ;  /* 0x0000dd00ef087a24 */ /* 0x040fe200078e0208 */
[----:B------:R-:W-:Y:S01]  /*1730*/  LEA R206, P0, R0, c[0x0][0x350], 0x2 ;  /* 0x0000d40000ce7a11 */ /* 0x000fe200078010ff */
[----:B------:R-:W-:Y:S01]  /*1740*/  IMAD.WIDE.U32 R4, R239, c[0x0][0x370], R4 ;  /* 0x0000dc00ef047a25 */ /* 0x000fe200078e0004 */
[----:B------:R-:W-:Y:S02]  /*1750*/  LEA.HI.X R209, R6, c[0x0][0x164], R9, 0x1, P1 ;  /* 0x0000590006d17a11 */ /* 0x000fe400008f0c09 */
[----:B------:R-:W-:Y:S01]  /*1760*/  LEA.HI.X R207, R0, c[0x0][0x354], R7, 0x2, P0 ;  /* 0x0000d50000cf7a11 */ /* 0x000fe200000f1407 */
[----:B------:R-:W-:Y:S01]  /*1770*/  IMAD.IADD R3, R5, 0x1, R8 ;  /* 0x0000000105037824 */ /* 0x000fe200078e0208 */
[----:B------:R-:W-:Y:S01]  /*1780*/  LEA R8, P1, R4, c[0x0][0x330], 0x1 ;  /* 0x0000cc0004087a11 */ /* 0x000fe200078208ff */
[----:B------:R-:W-:Y:S01]  /*1790*/  IMAD.WIDE R216, R10, R30, c[0x0][0x200] ;  /* 0x000080000ad87625 */ /* 0x000fe200078e021e */
[----:B------:R-:W-:-:S02]  /*17a0*/  LEA.HI.SX32 R0, R27, 0xffffffff, 0x1a ;  /* 0xffffffff1b007811 */ /* 0x000fc400078fd2ff */
[----:B------:R-:W-:Y:S01]  /*17b0*/  LEA.HI.X R9, R4, c[0x0][0x334], R3, 0x1, P1 ;  /* 0x0000cd0004097a11 */ /* 0x000fe200008f0c03 */
[----:B------:R-:W-:Y:S01]  /*17c0*/  IMAD.WIDE R30, R11, R30, c[0x0][0x3c8] ;  /* 0x0000f2000b1e7625 */ /* 0x000fe200078e021e */
[----:B------:R-:W-:Y:S05]  /*17d0*/  @!P2 BRA `(.L_x_675) ;  /* 0x00004cb00000a947 */ /* 0x000fea0003800000 */
[----:B-1----:R-:W2:Y:S01]  /*17e0*/  LDL R27, [R1+0x18] ;  /* 0x00001800011b7983 */ /* 0x002ea20000100800 */
[----:B------:R-:W-:Y:S01]  /*17f0*/  IMAD.MOV.U32 R213, RZ, RZ, R0 ;  /* 0x000000ffffd57224 */ /* 0x000fe200078e0000 */
[----:B------:R-:W-:Y:S01]  /*1800*/  IADD3 R11, R239, 0x20, RZ ;  /* 0x00000020ef0b7810 */ /* 0x000fe20007ffe0ff */
[----:B------:R-:W-:Y:S02]  /*1810*/  IMAD R0, R238, -0x40, R212 ;  /* 0xffffffc0ee007824 */ /* 0x000fe400078e02d4 */
[----:B------:R-:W-:Y:S02]  /*1820*/  IMAD R19, R213, -0x40, R19 ;  /* 0xffffffc0d5137824 */ /* 0x000fe400078e0213 */
[----:B------:R-:W-:-:S04]  /*1830*/  IMAD.WIDE.U32 R6, R21, c[0x0][0x198], R38 ;  /* 0x0000660015067a25 */ /* 0x000fc800078e0026 */
[----:B------:R-:W-:Y:S01]  /*1840*/  IMAD R10, R17, c[0x0][0x198], RZ ;  /* 0x00006600110a7a24 */ /* 0x000fe200078e02ff */
[----:B------:R-:W-:Y:S01]  /*1850*/  ISETP.GE.AND P1, PT, R11, R19, PT ;  /* 0x000000130b00720c */ /* 0x000fe20003f26270 */
[----:B------:R-:W-:Y:S01]  /*1860*/  IMAD.WIDE.U32 R4, R21, c[0x0][0x1a0], R38 ;  /* 0x0000680015047a25 */ /* 0x000fe200078e0026 */
[----:B------:R-:W-:Y:S02]  /*1870*/  ISETP.GE.AND P2, PT, R11, R0, PT ;  /* 0x000000000b00720c */ /* 0x000fe40003f46270 */
[----:B------:R-:W-:Y:S01]  /*1880*/  IADD3 R6, P0, R28, R6, RZ ;  /* 0x000000061c067210 */ /* 0x000fe20007f1e0ff */
[----:B------:R-:W-:Y:S02]  /*1890*/  IMAD R10, R21, c[0x0][0x19c], R10 ;  /* 0x00006700150a7a24 */ /* 0x000fe400078e020a */
[----:B------:R-:W-:Y:S02]  /*18a0*/  IMAD R3, R17, c[0x0][0x1a0], RZ ;  /* 0x0000680011037a24 */ /* 0x000fe400078e02ff */
[----:B------:R-:W-:Y:S01]  /*18b0*/  IMAD.MOV.U32 R192, RZ, RZ, 0x40 ;  /* 0x00000040ffc07424 */ /* 0x000fe200078e00ff */
[----:B------:R-:W-:Y:S01]  /*18c0*/  ISETP.GE.AND P3, PT, R239, R0, PT ;  /* 0x00000000ef00720c */ /* 0x000fe20003f66270 */
[----:B------:R-:W-:Y:S01]  /*18d0*/  IMAD R3, R21, c[0x0][0x1a4], R3 ;  /* 0x0000690015037a24 */ /* 0x000fe200078e0203 */
[----:B------:R-:W-:Y:S01]  /*18e0*/  IADD3.X R7, R29, R7, R10, P0, !PT ;  /* 0x000000071d077210 */ /* 0x000fe200007fe40a */
[----:B------:R-:W-:Y:S01]  /*18f0*/  IMAD.WIDE.U32 R10, R192, c[0x0][0x370], RZ ;  /* 0x0000dc00c00a7a25 */ /* 0x000fe200078e00ff */
[----:B------:R-:W-:Y:S01]  /*1900*/  IADD3 R4, P4, R25, R4, RZ ;  /* 0x0000000419047210 */ /* 0x000fe20007f9e0ff */
[----:B------:R-:W-:Y:S02]  /*1910*/  @P6 BAR.SYNC.DEFER_BLOCKING 0x0 ;  /* 0x0000000000006b1d */ /* 0x000fe40000010000 */
[----:B------:R-:W-:Y:S01]  /*1920*/  IMAD.MOV.U32 R210, RZ, RZ, R8 ;  /* 0x000000ffffd27224 */ /* 0x000fe200078e0008 */
[----:B------:R-:W-:Y:S01]  /*1930*/  IADD3.X R5, R26, R5, R3, P4, !PT ;  /* 0x000000051a057210 */ /* 0x000fe200027fe403 */
[----:B------:R-:W-:Y:S01]  /*1940*/  IMAD R8, R192, c[0x0][0x374], RZ ;  /* 0x0000dd00c0087a24 */ /* 0x000fe200078e02ff */
[----:B------:R-:W-:Y:S01]  /*1950*/  MOV R211, R9 ;  /* 0x0000000900d37202 */ /* 0x000fe20000000f00 */
[----:B------:R-:W-:Y:S01]  /*1960*/  IMAD R0, R20, c[0x0][0x1b8], RZ ;  /* 0x00006e0014007a24 */ /* 0x000fe200078e02ff */
[----:B------:R-:W-:Y:S01]  /*1970*/  @!P1 IADD3 R16, P0, R210, R10, RZ ;  /* 0x0000000ad2109210 */ /* 0x000fe20007f1e0ff */
[----:B------:R-:W-:Y:S01]  /*1980*/  IMAD R3, R20, c[0x0][0x1b0], RZ ;  /* 0x00006c0014037a24 */ /* 0x000fe200078e02ff */
[----:B------:R-:W-:Y:S01]  /*1990*/  @!P2 IADD3 R10, P4, R239, 0x20, RZ ;  /* 0x00000020ef0aa810 */ /* 0x000fe20007f9e0ff */
[C---:B------:R-:W-:Y:S01]  /*19a0*/  IMAD R0, R2.reuse, c[0x0][0x1bc], R0 ;  /* 0x00006f0002007a24 */ /* 0x040fe200078e0200 */
[----:B------:R-:W-:Y:S01]  /*19b0*/  @!P1 IADD3.X R17, R211, R11, R8, P0, !PT ;  /* 0x0000000bd3119210 */ /* 0x000fe200007fe408 */
[----:B------:R-:W-:-:S04]  /*19c0*/  IMAD.WIDE.U32 R4, R2, c[0x0][0x1b8], R4 ;  /* 0x00006e0002047a25 */ /* 0x000fc800078e0004 */
[C---:B------:R-:W-:Y:S02]  /*19d0*/  IMAD R11, R2.reuse, c[0x0][0x1b4], R3 ;  /* 0x00006d00020b7a24 */ /* 0x040fe400078e0203 */
[----:B------:R-:W-:-:S04]  /*19e0*/  IMAD.WIDE.U32 R2, R2, c[0x0][0x1b0], R6 ;  /* 0x00006c0002027a25 */ /* 0x000fc800078e0006 */
[----:B------:R-:W-:Y:S02]  /*19f0*/  @!P3 IMAD R6, R23, c[0x0][0x1a0], RZ ;  /* 0x000068001706ba24 */ /* 0x000fe400078e02ff */
[----:B------:R-:W-:Y:S02]  /*1a00*/  @!P2 IMAD.X R7, RZ, RZ, R23, P4 ;  /* 0x000000ffff07a224 */ /* 0x000fe400020e0617 */
[----:B------:R-:W-:Y:S01]  /*1a10*/  IMAD.IADD R5, R5, 0x1, R0 ;  /* 0x0000000105057824 */ /* 0x000fe200078e0200 */
[C---:B------:R-:W-:Y:S01]  /*1a20*/  @!P2 IADD3 R0, P0, R239.reuse, 0x20, RZ ;  /* 0x00000020ef00a810 */ /* 0x040fe20007f1e0ff */
[----:B------:R-:W-:Y:S02]  /*1a30*/  @!P3 IMAD R15, R239, c[0x0][0x1a4], R6 ;  /* 0x00006900ef0fba24 */ /* 0x000fe400078e0206 */
[----:B------:R-:W-:Y:S02]  /*1a40*/  @!P2 IMAD R14, R7, c[0x0][0x1a0], RZ ;  /* 0x00006800070eaa24 */ /* 0x000fe400078e02ff */
[----:B------:R-:W-:-:S02]  /*1a50*/  IMAD.IADD R3, R3, 0x1, R11 ;  /* 0x0000000103037824 */ /* 0x000fc400078e020b */
[----:B------:R-:W-:Y:S01]  /*1a60*/  @!P3 IMAD.WIDE.U32 R6, R239, c[0x0][0x1a0], R4 ;  /* 0x00006800ef06ba25 */ /* 0x000fe200078e0004 */
[----:B------:R-:W-:-:S03]  /*1a70*/  @!P2 MOV R9, R5 ;  /* 0x000000050009a202 */ /* 0x000fc60000000f00 */
[----:B------:R-:W-:Y:S01]  /*1a80*/  @!P2 IMAD.X R11, RZ, RZ, R23, P0 ;  /* 0x000000ffff0ba224 */ /* 0x000fe200000e0617 */
[----:B------:R-:W-:Y:S01]  /*1a90*/  @!P2 MOV R13, R3 ;  /* 0x00000003000da202 */ /* 0x000fe20000000f00 */
[----:B------:R-:W-:Y:S01]  /*1aa0*/  @!P2 IMAD R18, R10, c[0x0][0x1a4], R14 ;  /* 0x000069000a12aa24 */ /* 0x000fe200078e020e */
[C---:B------:R-:W-:Y:S01]  /*1ab0*/  @!P3 LEA R14, P0, R6.reuse, c[0x0][0x170], 0x1 ;  /* 0x00005c00060eba11 */ /* 0x040fe200078008ff */
[----:B------:R-:W-:Y:S02]  /*1ac0*/  @!P3 IMAD.IADD R7, R7, 0x1, R15 ;  /* 0x000000010707b824 */ /* 0x000fe400078e020f */
[----:B------:R-:W-:Y:S02]  /*1ad0*/  @!P2 IMAD.MOV.U32 R8, RZ, RZ, R4 ;  /* 0x000000ffff08a224 */ /* 0x000fe400078e0004 */
[----:B------:R-:W-:Y:S02]  /*1ae0*/  @!P2 IMAD.MOV.U32 R12, RZ, RZ, R2 ;  /* 0x000000ffff0ca224 */ /* 0x000fe400078e0002 */
[----:B------:R-:W-:Y:S01]  /*1af0*/  @!P2 IMAD R11, R11, c[0x0][0x198], RZ ;  /* 0x000066000b0baa24 */ /* 0x000fe200078e02ff */
[----:B------:R-:W-:Y:S01]  /*1b00*/  @!P3 LEA.HI.X R15, R6, c[0x0][0x174], R7, 0x1, P0 ;  /* 0x00005d00060fba11 */ /* 0x000fe200000f0c07 */
[----:B------:R-:W-:Y:S01]  /*1b10*/  @!P2 IMAD.WIDE.U32 R4, R10, c[0x0][0x1a0], R8 ;  /* 0x000068000a04aa25 */ /* 0x000fe200078e0008 */
[----:B------:R-:W-:-:S03]  /*1b20*/  LEA.HI R6, R213, R213, RZ, 0x1 ;  /* 0x000000d5d5067211 */ /* 0x000fc600078f08ff */
[C---:B------:R-:W-:Y:S02]  /*1b30*/  @!P2 IMAD R20, R0.reuse, c[0x0][0x19c], R11 ;  /* 0x000067000014aa24 */ /* 0x040fe400078e020b */
[----:B------:R-:W-:Y:S01]  /*1b40*/  @!P2 IMAD.WIDE.U32 R12, R0, c[0x0][0x198], R12 ;  /* 0x00006600000caa25 */ /* 0x000fe200078e000c */
[----:B------:R-:W-:Y:S02]  /*1b50*/  @!P2 LEA R10, P0, R4, c[0x0][0x170], 0x1 ;  /* 0x00005c00040aaa11 */ /* 0x000fe400078008ff */
[----:B------:R-:W-:Y:S01]  /*1b60*/  LOP3.LUT R6, R6, 0xfffffffe, RZ, 0xc0, !PT ;  /* 0xfffffffe06067812 */ /* 0x000fe200078ec0ff */
[----:B------:R-:W-:Y:S02]  /*1b70*/  @!P2 IMAD.IADD R5, R5, 0x1, R18 ;  /* 0x000000010505a824 */ /* 0x000fe400078e0212 */
[----:B------:R-:W-:Y:S01]  /*1b80*/  @!P3 IMAD.WIDE.U32 R8, R239, c[0x0][0x198], R2 ;  /* 0x00006600ef08ba25 */ /* 0x000fe200078e0002 */
[----:B------:R-:W-:-:S03]  /*1b90*/  @!P2 LEA R2, P4, R12, c[0x0][0x168], 0x1 ;  /* 0x00005a000c02aa11 */ /* 0x000fc600078808ff */
[----:B------:R-:W-:Y:S02]  /*1ba0*/  @!P2 IMAD.IADD R3, R13, 0x1, R20 ;  /* 0x000000010d03a824 */ /* 0x000fe400078e0214 */
[----:B------:R-:W-:Y:S01]  /*1bb0*/  IMAD.WIDE.U32 R24, R192, c[0x0][0x190], RZ ;  /* 0x00006400c0187a25 */ /* 0x000fe200078e00ff */
[----:B------:R-:W-:Y:S02]  /*1bc0*/  @!P2 LEA.HI.X R11, R4, c[0x0][0x174], R5, 0x1, P0 ;  /* 0x00005d00040baa11 */ /* 0x000fe400000f0c05 */
[----:B------:R-:W-:Y:S01]  /*1bd0*/  @!P2 LEA.HI.X R3, R12, c[0x0][0x16c], R3, 0x1, P4 ;  /* 0x00005b000c03aa11 */ /* 0x000fe200020f0c03 */
[----:B------:R-:W-:Y:S01]  /*1be0*/  IMAD R7, R192, c[0x0][0x194], RZ ;  /* 0x00006500c0077a24 */ /* 0x000fe200078e02ff */
[----:B------:R-:W-:Y:S01]  /*1bf0*/  ISETP.GE.AND P4, PT, R239, R19, PT ;  /* 0x00000013ef00720c */ /* 0x000fe20003f86270 */
[----:B------:R-:W-:Y:S01]  /*1c00*/  IMAD.IADD R5, R213, 0x1, -R6 ;  /* 0x00000001d5057824 */ /* 0x000fe200078e0a06 */
[----:B------:R-:W-:Y:S01]  /*1c10*/  @!P1 IADD3 R6, P0, R208, R24, RZ ;  /* 0x00000018d0069210 */ /* 0x000fe20007f1e0ff */
[----:B------:R1:W-:Y:S03]  /*1c20*/  @P3 STS.128 [R214+0x10000], RZ ;  /* 0x010000ffd6003388 */ /* 0x0003e60000000c00 */
[----:B------:R-:W-:Y:S01]  /*1c30*/  @!P1 IADD3.X R7, R209, R25, R7, P0, !PT ;  /* 0x00000019d1079210 */ /* 0x000fe200007fe407 */
[----:B------:R1:W-:Y:S01]  /*1c40*/  @P3 STS.128 [R214+0x12000], RZ ;  /* 0x012000ffd6003388 */ /* 0x0003e20000000c00 */
[----:B------:R-:W-:Y:S01]  /*1c50*/  ISETP.NE.AND P0, PT, R5, 0x1, PT ;  /* 0x000000010500780c */ /* 0x000fe20003f05270 */
[----:B------:R-:W-:-:S02]  /*1c60*/  @!P3 IMAD R0, R23, c[0x0][0x198], RZ ;  /* 0x000066001700ba24 */ /* 0x000fc400078e02ff */
[----:B------:R-:W-:Y:S01]  /*1c70*/  @!PT LDS RZ, [RZ] ;  /* 0x00000000fffff984 */ /* 0x000fe20000000800 */
[----:B------:R-:W-:Y:S01]  /*1c80*/  @!PT LDS RZ, [RZ] ;  /* 0x00000000fffff984 */ /* 0x000fe20000000800 */
[----:B------:R-:W-:Y:S01]  /*1c90*/  @!PT LDS RZ, [RZ] ;  /* 0x00000000fffff984 */ /* 0x000fe20000000800 */
[----:B------:R1:W-:Y:S04]  /*1ca0*/  @!P3 LDGSTS.E.BYPASS.LTC128B.128 [R214+0x10000], [R14.64] ;  /* 0x100000000ed6bfae */ /* 0x0003e8000b901d48 */
[----:B------:R1:W-:Y:S01]  /*1cb0*/  @!P3 LDGSTS.E.BYPASS.LTC128B.128 [R214+0x12000], [R14.64+0x80] ;  /* 0x120000800ed6bfae */ /* 0x0003e2000b901d48 */
[----:B------:R-:W-:-:S03]  /*1cc0*/  @!P3 IMAD R0, R239, c[0x0][0x19c], R0 ;  /* 0x00006700ef00ba24 */ /* 0x000fc600078e0200 */
        /* <DEDUP_REMOVED lines=8> */
[----:B------:R1:W-:Y:S04]  /*1d50*/  @P4 STS.128 [R214+0x8000], RZ ;  /* 0x008000ffd6004388 */ /* 0x0003e80000000c00 */
[----:B------:R1:W-:Y:S01]  /*1d60*/  @P4 STS.128 [R214+0xa000], RZ ;  /* 0x00a000ffd6004388 */ /* 0x0003e20000000c00 */
[----:B------:R-:W-:-:S03]  /*1d70*/  @!P3 IADD3 R0, R9, R0, RZ ;  /* 0x000000000900b210 */ /* 0x000fc60007ffe0ff */
[----:B------:R-:W-:Y:S01]  /*1d80*/  @!PT LDS RZ, [RZ] ;  /* 0x00000000fffff984 */ /* 0x000fe20000000800 */
[----:B------:R-:W-:Y:S01]  /*1d90*/  @!PT LDS RZ, [RZ] ;  /* 0x00000000fffff984 */ /* 0x000fe20000000800 */
[----:B------:R-:W-:Y:S01]  /*1da0*/  @!PT LDS RZ, [RZ] ;  /* 0x00000000fffff984 */ /* 0x000fe20000000800 */
[----:B------:R1:W-:Y:S01]  /*1db0*/  @!P4 LDGSTS.E.BYPASS.LTC128B.128 [R214+0x8000], [R210.64] ;  /* 0x08000000d2d6cfae */ /* 0x0003e2000b901d48 */
[----:B------:R-:W-:-:S03]  /*1dc0*/  @!P3 LEA R4, P5, R8, c[0x0][0x168], 0x1 ;  /* 0x00005a000804ba11 */ /* 0x000fc600078a08ff */
[----:B------:R1:W-:Y:S04]  /*1dd0*/  @!P4 LDGSTS.E.BYPASS.LTC128B.128 [R214+0xa000], [R210.64+0x80] ;  /* 0x0a000080d2d6cfae */ /* 0x0003e8000b901d48 */
[----:B------:R1:W-:Y:S04]  /*1de0*/  @P1 STS.128 [R214+0x9000], RZ ;  /* 0x009000ffd6001388 */ /* 0x0003e80000000c00 */
[----:B------:R1:W-:Y:S04]  /*1df0*/  @P1 STS.128 [R214+0xb000], RZ ;  /* 0x00b000ffd6001388 */ /* 0x0003e80000000c00 */
[----:B------:R-:W-:Y:S01]  /*1e00*/  @!PT LDS RZ, [RZ] ;  /* 0x00000000fffff984 */ /* 0x000fe20000000800 */
[----:B------:R-:W-:Y:S01]  /*1e10*/  @!PT LDS RZ, [RZ] ;  /* 0x00000000fffff984 */ /* 0x000fe20000000800 */
[----:B------:R-:W-:Y:S01]  /*1e20*/  @!PT LDS RZ, [RZ] ;  /* 0x00000000fffff984 */ /* 0x000fe20000000800 */
[----:B------:R1:W-:Y:S01]  /*1e30*/  @!P1 LDGSTS.E.BYPASS.LTC128B.128 [R214+0x9000], [R16.64] ;  /* 0x0900000010d69fae */ /* 0x0003e2000b901d48 */
[----:B------:R-:W-:-:S03]  /*1e40*/  @!P3 LEA.HI.X R5, R8, c[0x0][0x16c], R0, 0x1, P5 ;  /* 0x00005b000805ba11 */ /* 0x000fc600028f0c00 */
[----:B------:R1:W-:Y:S01]  /*1e50*/  @!P1 LDGSTS.E.BYPASS.LTC128B.128 [R214+0xb000], [R16.64+0x80] ;  /* 0x0b00008010d69fae */ /* 0x0003e2000b901d48 */
[----:B------:R-:W-:Y:S01]  /*1e60*/  IADD3 R0, R226, 0x8, RZ ;  /* 0x00000008e2007810 */ /* 0x000fe20007ffe0ff */
[----:B------:R-:W-:Y:S01]  /*1e70*/  IMAD.MOV.U32 R218, RZ, RZ, 0x7f800000 ;  /* 0x7f800000ffda7424 */ /* 0x000fe200078e00ff */
[----:B------:R-:W-:Y:S01]  /*1e80*/  MOV R219, 0x7f800000 ;  /* 0x7f80000000db7802 */ /* 0x000fe20000000f00 */
[----:B------:R-:W-:Y:S01]  /*1e90*/  IMAD.MOV.U32 R240, RZ, RZ, c[0x0][0x308] ;  /* 0x0000c200fff07624 */ /* 0x000fe200078e00ff */
[----:B------:R-:W3:Y:S01]  /*1ea0*/  LDL R8, [R1+0x1c] ;  /* 0x00001c0001087983 */ /* 0x000ee20000100800 */
[----:B------:R-:W-:Y:S01]  /*1eb0*/  IMAD.MOV.U32 R241, RZ, RZ, c[0x0][0x30c] ;  /* 0x0000c300fff17624 */ /* 0x000fe200078e00ff */
[----:B--2---:R-:W-:-:S04]  /*1ec0*/  IADD3 R205, R27, 0x2000, RZ ;  /* 0x000020001bcd7810 */ /* 0x004fc80007ffe0ff */
[----:B------:R-:W-:-:S05]  /*1ed0*/  SEL R205, R205, R27, !P0 ;  /* 0x0000001bcdcd7207 */ /* 0x000fca0004000000 */
[----:B------:R-:W-:-:S05]  /*1ee0*/  IMAD.SHL.U32 R205, R205, 0x2, RZ ;  /* 0x00000002cdcd7824 */ /* 0x000fca00078e00ff */
[----:B------:R1:W-:Y:S04]  /*1ef0*/  @P4 STS [R205], RZ ;  /* 0x000000ffcd004388 */ /* 0x0003e80000000800 */
        /* <DEDUP_REMOVED lines=11> */
[----:B------:R1:W-:Y:S04]  /*1fb0*/  @!P4 LDGSTS.E.BYPASS.LTC128B.128 [R205+0x2000], [R208.64+0x80] ;  /* 0x02000080d0cdcfae */ /* 0x0003e8000b901d48 */
[----:B------:R1:W-:Y:S04]  /*1fc0*/  @P1 STS [R205+0x1000], RZ ;  /* 0x001000ffcd001388 */ /* 0x0003e80000000800 */
        /* <DEDUP_REMOVED lines=27> */
[----:B------:R-:W-:-:S02]  /*2180*/  ISETP.GE.AND P2, PT, R226, R19, PT ;  /* 0x00000013e200720c */ /* 0x000fc40003f46270 */
[----:B------:R-:W-:Y:S01]  /*2190*/  ISETP.GE.AND P1, PT, R0, R19, PT ;  /* 0x000000130000720c */ /* 0x000fe20003f26270 */
[----:B-1----:R-:W-:Y:S01]  /*21a0*/  IMAD.WIDE R2, R226, 0x4, R216 ;  /* 0x00000004e2027825 */ /* 0x002fe200078e02d8 */
[----:B------:R-:W-:-:S09]  /*21b0*/  DEPBAR.LE SB0, 0x1 ;  /* 0x000080400000791a */ /* 0x000fd20000000000 */
[----:B------:R1:W5:Y:S04]  /*21c0*/  @!P2 LDG.E R218, [R2.64] ;  /* 0x0000000802daa981 */ /* 0x000368000c1e1900 */
[----:B------:R1:W5:Y:S04]  /*21d0*/  @!P1 LDG.E R219, [R2.64+0x20] ;  /* 0x0000200802db9981 */ /* 0x000368000c1e1900 */
[----:B------:R-:W-:Y:S06]  /*21e0*/  BAR.SYNC.DEFER_BLOCKING 0x0 ;  /* 0x0000000000007b1d */ /* 0x000fec0000010000 */
[----:B-1----:R1:W2:Y:S01]  /*21f0*/  LDG.E.64 R2, [R240.64+0x8] ;  /* 0x00000808f0027981 */ /* 0x0022a2000c1e1b00 */
[----:B------:R-:W-:Y:S01]  /*2200*/  IMAD R0, R35, c[0x0][0x1c0], R36 ;  /* 0x0000700023007a24 */ /* 0x000fe200078e0224 */
[----:B----4-:R-:W-:-:S02]  /*2210*/  SHF.R.S32.HI R5, RZ, 0x1f, R22 ;  /* 0x0000001fff057819 */ /* 0x010fc40000011416 */
[----:B------:R-:W-:Y:S01]  /*2220*/  IADD3 R4, R21, 0x40, RZ ;  /* 0x0000004015047810 */ /* 0x000fe20007ffe0ff */
[----:B------:R-:W-:Y:S01]  /*2230*/  IMAD.SHL.U32 R0, R0, 0x20, RZ ;  /* 0x0000002000007824 */ /* 0x000fe200078e00ff */
[----:B------:R4:W2:Y:S04]  /*2240*/  LDSM.16.M88.4 R104, [R190+0x10000] ;  /* 0x01000000be68783b */ /* 0x0008a80000000200 */
[----:B------:R4:W2:Y:S04]  /*2250*/  LDSM.16.M88.4 R108, [R190+0x10800] ;  /* 0x01080000be6c783b */ /* 0x0008a80000000200 */
[----:B------:R4:W2:Y:S04]  /*2260*/  LDSM.16.M88.4 R112, [R189+0x10000] ;  /* 0x01000000bd70783b */ /* 0x0008a80000000200 */
[----:B------:R4:W2:Y:S04]  /*2270*/  LDSM.16.M88.4 R116, [R189+0x10800] ;  /* 0x01080000bd74783b */ /* 0x0008a80000000200 */
[----:B------:R4:W2:Y:S04]  /*2280*/  LDSM.16.M88.4 R120, [R188+0x10000] ;  /* 0x01000000bc78783b */ /* 0x0008a80000000200 */
[----:B-1----:R-:W3:Y:S01]  /*2290*/  LDG.E.64 R240, [R240.64] ;  /* 0x00000008f0f07981 */ /* 0x002ee2000c1e1b00 */
[----:B------:R-:W-:-:S03]  /*22a0*/  ISETP.GE.AND P3, PT, R4, R212, PT ;  /* 0x000000d40400720c */ /* 0x000fc60003f66270 */
        /* <DEDUP_REMOVED lines=11> */
[----:B--2---:R-:W-:-:S02]  /*2360*/  IADD3 R228, P2, P1, R0, R2, R22 ;  /* 0x0000000200e47210 */ /* 0x004fc4000795e016 */
[----:B------:R-:W-:-:S04]  /*2370*/  SHF.R.S32.HI R0, RZ, 0x1f, R0 ;  /* 0x0000001fff007819 */ /* 0x000fc80000011400 */
[----:B------:R-:W-:Y:S02]  /*2380*/  IADD3.X R244, R0, R3, R5, P2, P1 ;  /* 0x0000000300f47210 */ /* 0x000fe400017e2405 */
[----:B------:R-:W2:Y:S01]  /*2390*/  LDL R3, [R1+0x20] ;  /* 0x0000200001037983 */ /* 0x000ea20000100800 */
[----:B------:R-:W-:-:S04]  /*23a0*/  IADD3 R0, R204, 0x2000, RZ ;  /* 0x00002000cc007810 */ /* 0x000fc80007ffe0ff */
[----:B------:R-:W-:Y:S02]  /*23b0*/  SEL R0, R0, R204, !P0 ;  /* 0x000000cc00007207 */ /* 0x000fe40004000000 */
[----:B------:R-:W-:-:S03]  /*23c0*/  IADD3 R2, R202, 0x2000, RZ ;  /* 0x00002000ca027810 */ /* 0x000fc60007ffe0ff */
[----:B------:R-:W-:Y:S02]  /*23d0*/  IMAD.SHL.U32 R187, R0, 0x2, RZ ;  /* 0x0000000200bb7824 */ /* 0x000fe400078e00ff */
[----:B------:R-:W1:Y:S01]  /*23e0*/  @P3 S2R R0, SR_TID.X ;  /* 0x0000000000003919 */ /* 0x000e620000002100 */
[----:B------:R-:W-:-:S04]  /*23f0*/  SEL R2, R2, R202, !P0 ;  /* 0x000000ca02027207 */ /* 0x000fc80004000000 */
[----:B------:R-:W-:Y:S01]  /*2400*/  SHF.L.U32 R184, R2, 0x1, RZ ;  /* 0x0000000102b87819 */ /* 0x000fe200000006ff */
[----:B------:R-:W-:-:S04]  /*2410*/  IMAD.MOV.U32 R2, RZ, RZ, c[0x0][0x22c] ;  /* 0x00008b00ff027624 */ /* 0x000fc800078e00ff */
[----:B------:R-:W-:-:S04]  /*2420*/  IMAD R2, R2, c[0x0][0x1c0], RZ ;  /* 0x0000700002027a24 */ /* 0x000fc800078e02ff */
[C---:B------:R-:W-:Y:S01]  /*2430*/  IMAD.SHL.U32 R245, R2.reuse, 0x10, RZ ;  /* 0x0000001002f57824 */ /* 0x040fe200078e00ff */
[----:B------:R-:W-:-:S04]  /*2440*/  SHF.L.U32 R215, R2, 0x3, RZ ;  /* 0x0000000302d77819 */ /* 0x000fc800000006ff */
[C---:B------:R-:W-:Y:S02]  /*2450*/  IADD3 R250, R245.reuse, 0x40, RZ ;  /* 0x00000040f5fa7810 */ /* 0x040fe40007ffe0ff */
[C---:B------:R-:W-:Y:S02]  /*2460*/  IADD3 R251, R245.reuse, 0x20, RZ ;  /* 0x00000020f5fb7810 */ /* 0x040fe40007ffe0ff */
[----:B------:R-:W-:Y:S01]  /*2470*/  IADD3 R249, R245, 0x60, RZ ;  /* 0x00000060f5f97810 */ /* 0x000fe20007ffe0ff */
[----:B-1----:R-:W-:Y:S01]  /*2480*/  @P3 IMAD.SHL.U32 R0, R0, 0x2, RZ ;  /* 0x0000000200003824 */ /* 0x002fe200078e00ff */
[----:B---3--:R-:W-:Y:S01]  /*2490*/  IADD3 R4, R240, 0x3c6ef372, RZ ;  /* 0x3c6ef372f0047810 */ /* 0x008fe20007ffe0ff */
[C---:B------:R-:W-:Y:S01]  /*24a0*/  IMAD.IADD R247, R215.reuse, 0x1, R250 ;  /* 0x00000001d7f77824 */ /* 0x040fe200078e02fa */
[C---:B------:R-:W-:Y:S01]  /*24b0*/  IADD3 R246, R215.reuse, R249, RZ ;  /* 0x000000f9d7f67210 */ /* 0x040fe20007ffe0ff */
[----:B------:R-:W-:Y:S01]  /*24c0*/  IMAD.IADD R248, R215, 0x1, R251 ;  /* 0x00000001d7f87824 */ /* 0x000fe200078e02fb */
[----:B------:R-:W-:Y:S01]  /*24d0*/  IADD3 R4, R241, 0x32370b8f, RZ ;  /* 0x32370b8ff1047810 */ /* 0x000fe20007ffe0ff */
[----:B------:R-:W-:Y:S01]  /*24e0*/  IMAD.MOV.U32 R201, RZ, RZ, 0x20 ;  /* 0x00000020ffc97424 */ /* 0x000fe200078e00ff */
[----:B------:R-:W-:-:S02]  /*24f0*/  R2P PR, R8, 0x6 ;  /* 0x0000000608007804 */ /* 0x000fc40000000000 */
[----:B------:R-:W-:Y:S02]  /*2500*/  IADD3 R4, R240, 0x1715609d, RZ ;  /* 0x1715609df0047810 */ /* 0x000fe40007ffe0ff */
[----:B------:R-:W-:Y:S01]  /*2510*/  IADD3 R4, R241, 0x646e171e, RZ ;  /* 0x646e171ef1047810 */ /* 0x000fe20007ffe0ff */
[----:B------:R-:W-:Y:S01]  /*2520*/  IMAD.IADD R4, R215, 0x1, R248 ;  /* 0x00000001d7047824 */ /* 0x000fe200078e02f8 */
[----:B------:R-:W-:Y:S01]  /*2530*/  SEL R201, R201, 0xffffffe0, !P1 ;  /* 0xffffffe0c9c97807 */ /* 0x000fe20004800000 */
[----:B------:R-:W-:Y:S02]  /*2540*/  IMAD.SHL.U32 R193, R204, 0x2, RZ ;  /* 0x00000002ccc17824 */ /* 0x000fe400078e00ff */
[----:B------:R-:W-:Y:S01]  /*2550*/  IMAD.IADD R234, R215, 0x1, R4 ;  /* 0x00000001d7ea7824 */ /* 0x000fe200078e0204 */
[----:B------:R-:W-:Y:S01]  /*2560*/  SEL R192, R192, 0xffffffc0, !P2 ;  /* 0xffffffc0c0c07807 */ /* 0x000fe20005000000 */
[----:B------:R-:W-:Y:S01]  /*2570*/  IMAD.IADD R196, R194, 0x1, R201 ;  /* 0x00000001c2c47824 */ /* 0x000fe200078e02c9 */
[C---:B------:R-:W-:Y:S01]  /*2580*/  IADD3 R6, R240.reuse, -0x61c88647, RZ ;  /* 0x9e3779b9f0067810 */ /* 0x040fe20007ffe0ff */
[----:B------:R-:W-:Y:S01]  /*2590*/  IMAD.IADD R195, R201, 0x1, R193 ;  /* 0x00000001c9c37824 */ /* 0x000fe200078e02c1 */
[----:B------:R-:W-:Y:S01]  /*25a0*/  IADD3 R5, R241, -0x4498517b, RZ ;  /* 0xbb67ae85f1057810 */ /* 0x000fe20007ffe0ff */
[----:B------:R-:W-:Y:S01]  /*25b0*/  IMAD.IADD R233, R215, 0x1, R234 ;  /* 0x00000001d7e97824 */ /* 0x000fe200078e02ea */
[C---:B------:R-:W-:Y:S01]  /*25c0*/  IADD3 R6, R241.reuse, 0x76cf5d0a, RZ ;  /* 0x76cf5d0af1067810 */ /* 0x040fe20007ffe0ff */
[----:B------:R-:W-:Y:S01]  /*25d0*/  IMAD.MOV.U32 R220, RZ, RZ, R31 ;  /* 0x000000ffffdc7224 */ /* 0x000fe200078e001f */
[C---:B------:R-:W-:Y:S01]  /*25e0*/  IADD3 R5, R240.reuse, -0x255992d5, RZ ;  /* 0xdaa66d2bf0057810 */ /* 0x040fe20007ffe0ff */
[----:B------:R-:W-:Y:S01]  /*25f0*/  CS2R R94, SRZ ;  /* 0x00000000005e7805 */ /* 0x000fe2000001ff00 */
[----:B------:R-:W-:Y:S01]  /*2600*/  MOV R221, R30 ;  /* 0x0000001e00dd7202 */ /* 0x000fe20000000f00 */
[----:B------:R-:W-:Y:S01]  /*2610*/  CS2R R92, SRZ ;  /* 0x00000000005c7805 */ /* 0x000fe2000001ff00 */
[----:B------:R-:W-:Y:S01]  /*2620*/  IADD3 R6, R240, 0x78dde6e4, RZ ;  /* 0x78dde6e4f0067810 */ /* 0x000fe20007ffe0ff */
[----:B------:R-:W-:Y:S01]  /*2630*/  CS2R R98, SRZ ;  /* 0x0000000000627805 */ /* 0x000fe2000001ff00 */
[C---:B------:R-:W-:Y:S01]  /*2640*/  IADD3 R5, R241.reuse, -0x126145ec, RZ ;  /* 0xed9eba14f1057810 */ /* 0x040fe20007ffe0ff */
        /* <DEDUP_REMOVED lines=29> */
[----:B------:R-:W-:Y:S01]  /*2820*/  IMAD.WIDE.U32 R228, R228, -0x2daee0ad, RZ ;  /* 0xd2511f53e4e47825 */ /* 0x000fe200078e00ff */
[----:B------:R-:W-:-:S02]  /*2830*/  IADD3 R6, R241, -0x56f99767, RZ ;  /* 0xa9066899f1067810 */ /* 0x000fc40007ffe0ff */
[----:B------:R-:W-:Y:S01]  /*2840*/  IADD3 R5, R240, -0x4ab325aa, RZ ;  /* 0xb54cda56f0057810 */ /* 0x000fe20007ffe0ff */
[----:B------:R-:W-:Y:S01]  /*2850*/  IMAD.IADD R200, R192, 0x1, R196 ;  /* 0x00000001c0c87824 */ /* 0x000fe200078e02c4 */
[----:B------:R-:W-:Y:S01]  /*2860*/  IADD3 R199, R194, R192, RZ ;  /* 0x000000c0c2c77210 */ /* 0x000fe20007ffe0ff */
[C---:B------:R-:W-:Y:S01]  /*2870*/  IMAD.IADD R197, R192.reuse, 0x1, R195 ;  /* 0x00000001c0c57824 */ /* 0x040fe200078e02c3 */
[----:B------:R-:W-:Y:S01]  /*2880*/  IADD3 R198, R192, R193, RZ ;  /* 0x000000c1c0c67210 */ /* 0x000fe20007ffe0ff */
[----:B------:R-:W-:Y:S01]  /*2890*/  IMAD.IADD R237, R215, 0x1, R233 ;  /* 0x00000001d7ed7824 */ /* 0x000fe200078e02e9 */
[----:B--2---:R-:W-:Y:S01]  /*28a0*/  @P3 LOP3.LUT R243, R3, 0x6, R0, 0xf8, !PT ;  /* 0x0000000603f33812 */ /* 0x004fe200078ef800 */
[C---:B------:R-:W-:Y:S01]  /*28b0*/  IMAD.IADD R3, R215.reuse, 0x1, R247 ;  /* 0x00000001d7037824 */ /* 0x040fe200078e02f7 */
[----:B------:R-:W-:-:S03]  /*28c0*/  IADD3 R0, R215, R246, RZ ;  /* 0x000000f6d7007210 */ /* 0x000fc60007ffe0ff */
[C---:B------:R-:W-:Y:S01]  /*28d0*/  IMAD.IADD R232, R215.reuse, 0x1, R3 ;  /* 0x00000001d7e87824 */ /* 0x040fe200078e0203 */
[----:B------:R-:W-:-:S03]  /*28e0*/  IADD3 R230, R215, R0, RZ ;  /* 0x00000000d7e67210 */ /* 0x000fc60007ffe0ff */
[C---:B------:R-:W-:Y:S01]  /*28f0*/  IMAD.IADD R231, R215.reuse, 0x1, R232 ;  /* 0x00000001d7e77824 */ /* 0x040fe200078e02e8 */
[----:B------:R-:W-:-:S04]  /*2900*/  IADD3 R227, R215, R230, RZ ;  /* 0x000000e6d7e37210 */ /* 0x000fc80007ffe0ff */
[C---:B------:R-:W-:Y:S01]  /*2910*/  IADD3 R236, R215.reuse, R231, RZ ;  /* 0x000000e7d7ec7210 */ /* 0x040fe20007ffe0ff */
[----:B----4-:R-:W-:Y:S02]  /*2920*/  IMAD.IADD R235, R215, 0x1, R227 ;  /* 0x00000001d7eb7824 */ /* 0x010fe400078e02e3 */
.L_x_678:
[----:B------:R-:W0:Y:S01]  /*2930*/  LDGDEPBAR ;  /* 0x00000000000079af */ /* 0x000e220000000000 */
[C---:B------:R-:W-:Y:S01]  /*2940*/  IMAD.IADD R0, R187.reuse, 0x1, R201 ;  /* 0x00000001bb007824 */ /* 0x040fe200078e02c9 */
[----:B-----5:R-:W-:Y:S01]  /*2950*/  FSETP.NEU.FTZ.AND P0, PT, R218, -INF , PT ;  /* 0xff800000da00780b */ /* 0x020fe20003f1d000 */
[--C-:B------:R-:W-:Y:S02]  /*2960*/  IMAD.IADD R3, R187, 0x1, R192.reuse ;  /* 0x00000001bb037824 */ /* 0x100fe400078e02c0 */
[----:B------:R-:W-:Y:S03]  /*2970*/  IMAD.IADD R2, R0, 0x1, R192 ;  /* 0x0000000100027824 */ /* 0x000fe600078e02c0 */
[----:B------:R-:W2:Y:S04]  /*2980*/  LDL R171, [R1+0x4] ;  /* 0x0000040001ab7983 */ /* 0x000ea80000100800 */
[----:B------:R-:W1:Y:S08]  /*2990*/  S2R R169, SR_TID.X ;  /* 0x0000000000a97919 */ /* 0x000e700000002100 */
[----:B------:R-:W3:Y:S01]  /*29a0*/  S2R R170, SR_TID.X ;  /* 0x0000000000aa7919 */ /* 0x000ee20000002100 */
[----:B------:R-:W-:Y:S07]  /*29b0*/  DEPBAR.LE SB0, 0x0 ;  /* 0x000080000000791a */ /* 0x000fee0000000000 */
[----:B------:R-:W-:Y:S01]  /*29c0*/  BAR.SYNC.DEFER_BLOCKING 0x0 ;  /* 0x0000000000007b1d */ /* 0x000fe20000010000 */
[----:B-1----:R-:W-:Y:S04]  /*29d0*/  SHF.R.S32.HI R169, RZ, 0x1f, R169 ;  /* 0x0000001fffa97819 */ /* 0x002fe800000114a9 */
[----:B---3--:R-:W-:Y:S02]  /*29e0*/  LEA.HI R169, R169, R170, RZ, 0x7 ;  /* 0x000000aaa9a97211 */ /* 0x008fe400078f38ff */
[----:B------:R-:W-:Y:S02]  /*29f0*/  IADD3 R170, R240, -0x61c88647, RZ ;  /* 0x9e3779b9f0aa7810 */ /* 0x000fe40007ffe0ff */
[----:B------:R-:W-:Y:S01]  /*2a00*/  SHF.R.S32.HI R169, RZ, 0x7, R169 ;  /* 0x00000007ffa97819 */ /* 0x000fe200000114a9 */
        /* <DEDUP_REMOVED lines=11> */
[----:B------:R-:W-:Y:S07]  /*2ac0*/  LDSM.16.M88.4 R52, [R3] ;  /* 0x000000000334783b */ /* 0x000fee0000000200 */
[C---:B----4-:R-:W-:Y:S08]  /*2ad0*/  HMMA.16816.F32 R4, R56.reuse, R60, R4 ;  /* 0x0000003c3804723c */ /* 0x050ff00000001804 */
[C---:B------:R-:W-:Y:S01]  /*2ae0*/  HMMA.16816.F32 R8, R56.reuse, R62, R8 ;  /* 0x0000003e3808723c */ /* 0x040fe20000001808 */
[----:B------:R-:W1:Y:S07]  /*2af0*/  LDSM.16.M88.4 R60, [R188+0xc000] ;  /* 0x00c00000bc3c783b */ /* 0x000e6e0000000200 */
[C---:B------:R-:W-:Y:S08]  /*2b00*/  HMMA.16816.F32 R12, R56.reuse, R64, R12 ;  /* 0x00000040380c723c */ /* 0x040ff0000000180c */
[----:B------:R-:W-:Y:S01]  /*2b10*/  HMMA.16816.F32 R16, R56, R66, R16 ;  /* 0x000000423810723c */ /* 0x000fe20000001810 */
[----:B------:R-:W3:Y:S08]  /*2b20*/  LDSM.16.M88.4 R56, [R188+0xc800] ;  /* 0x00c80000bc38783b */ /* 0x000ef00000000200 */
[----:B------:R-:W-:Y:S01]  /*2b30*/  LDSM.16.M88.4 R64, [R191+0xc000] ;  /* 0x00c00000bf40783b */ /* 0x000fe20000000200 */
[C---:B-1----:R-:W-:Y:S08]  /*2b40*/  HMMA.16816.F32 R4, R52.reuse, R60, R4 ;  /* 0x0000003c3404723c */ /* 0x042ff00000001804 */
[C---:B------:R-:W-:Y:S01]  /*2b50*/  HMMA.16816.F32 R8, R52.reuse, R62, R8 ;  /* 0x0000003e3408723c */ /* 0x040fe20000001808 */
[----:B------:R-:W1:Y:S07]  /*2b60*/  LDSM.16.M88.4 R60, [R2] ;  /* 0x00000000023c783b */ /* 0x000e6e0000000200 */
[C---:B---3--:R-:W-:Y:S08]  /*2b70*/  HMMA.16816.F32 R12, R52.reuse, R56, R12 ;  /* 0x00000038340c723c */ /* 0x048ff0000000180c */
[----:B------:R-:W-:Y:S01]  /*2b80*/  HMMA.16816.F32 R16, R52, R58, R16 ;  /* 0x0000003a3410723c */ /* 0x000fe20000001810 */
[----:B------:R-:W3:Y:S08]  /*2b90*/  LDSM.16.M88.4 R52, [R191+0xc800] ;  /* 0x00c80000bf34783b */ /* 0x000ef00000000200 */
[----:B------:R-:W-:Y:S01]  /*2ba0*/  LDSM.16.M88.4 R56, [R187+0x2000] ;  /* 0x00200000bb38783b */ /* 0x000fe20000000200 */
[C---:B-1----:R-:W-:Y:S08]  /*2bb0*/  HMMA.16816.F32 R4, R60.reuse, R64, R4 ;  /* 0x000000403c04723c */ /* 0x042ff00000001804 */
[C---:B------:R-:W-:Y:S01]  /*2bc0*/  HMMA.16816.F32 R8, R60.reuse, R66, R8 ;  /* 0x000000423c08723c */ /* 0x040fe20000001808 */
[----:B------:R-:W1:Y:S07]  /*2bd0*/  LDSM.16.M88.4 R64, [R190+0xe000] ;  /* 0x00e00000be40783b */ /* 0x000e6e0000000200 */
[C---:B---3--:R-:W-:Y:S08]  /*2be0*/  HMMA.16816.F32 R12, R60.reuse, R52, R12 ;  /* 0x000000343c0c723c */ /* 0x048ff0000000180c */
[----:B------:R-:W-:Y:S01]  /*2bf0*/  HMMA.16816.F32 R16, R60, R54, R16 ;  /* 0x000000363c10723c */ /* 0x000fe20000001810 */
[----:B------:R-:W3:Y:S08]  /*2c00*/  LDSM.16.M88.4 R52, [R190+0xe800] ;  /* 0x00e80000be34783b */ /* 0x000ef00000000200 */
[----:B------:R4:W-:Y:S01]  /*2c10*/  LDSM.16.M88.4 R60, [R0+0x2000] ;  /* 0x00200000003c783b */ /* 0x0009e20000000200 */
[C---:B-1----:R-:W-:Y:S05]  /*2c20*/  HMMA.16816.F32 R4, R56.reuse, R64, R4 ;  /* 0x000000403804723c */ /* 0x042fea0000001804 */
[----:B----4-:R-:W-:Y:S03]  /*2c30*/  @P3 IMAD R0, R238, 0x40, R243 ;  /* 0x00000040ee003824 */ /* 0x010fe600078e02f3 */
[C---:B------:R-:W-:Y:S01]  /*2c40*/  HMMA.16816.F32 R8, R56.reuse, R66, R8 ;  /* 0x000000423808723c */ /* 0x040fe20000001808 */
[----:B------:R-:W1:Y:S02]  /*2c50*/  LDSM.16.M88.4 R64, [R189+0xe000] ;  /* 0x00e00000bd40783b */ /* 0x000e640000000200 */
[-C--:B------:R-:W-:Y:S05]  /*2c60*/  @P3 ISETP.GE.AND P1, PT, R0, R212.reuse, PT ;  /* 0x000000d40000320c */ /* 0x080fea0003f26270 */
[C---:B---3--:R-:W-:Y:S08]  /*2c70*/  HMMA.16816.F32 R12, R56.reuse, R52, R12 ;  /* 0x00000034380c723c */ /* 0x048ff0000000180c */
[----:B------:R-:W-:Y:S01]  /*2c80*/  HMMA.16816.F32 R16, R56, R54, R16 ;  /* 0x000000363810723c */ /* 0x000fe20000001810 */
[----:B------:R-:W3:Y:S08]  /*2c90*/  LDSM.16.M88.4 R52, [R189+0xe800] ;  /* 0x00e80000bd34783b */ /* 0x000ef00000000200 */
[----:B------:R4:W2:Y:S01]  /*2ca0*/  LDSM.16.M88.4 R56, [R3+0x2000] ;  /* 0x002000000338783b */ /* 0x0008a20000000200 */
[C---:B-1----:R-:W-:Y:S05]  /*2cb0*/  HMMA.16816.F32 R4, R60.reuse, R64, R4 ;  /* 0x000000403c04723c */ /* 0x042fea0000001804 */
[----:B----4-:R-:W-:Y:S03]  /*2cc0*/  FMUL.FTZ R3, R218, 1.4426950216293334961 ;  /* 0x3fb8aa3bda037820 */ /* 0x010fe60000410000 */
[C---:B------:R-:W-:Y:S01]  /*2cd0*/  HMMA.16816.F32 R8, R60.reuse, R66, R8 ;  /* 0x000000423c08723c */ /* 0x040fe20000001808 */
[----:B------:R-:W-:Y:S03]  /*2ce0*/  LDSM.16.M88.4 R64, [R191+0xe000] ;  /* 0x00e00000bf40783b */ /* 0x000fe60000000200 */
[----:B------:R-:W-:Y:S02]  /*2cf0*/  FSEL R3, R3, RZ, P0 ;  /* 0x000000ff03037208 */ /* 0x000fe40000000000 */
[C---:B------:R-:W-:Y:S02]  /*2d00*/  FSETP.NEU.FTZ.AND P0, PT, R219.reuse, -INF , PT ;  /* 0xff800000db00780b */ /* 0x040fe40003f1d000 */
[C---:B---3--:R-:W-:Y:S08]  /*2d10*/  HMMA.16816.F32 R12, R60.reuse, R52, R12 ;  /* 0x000000343c0c723c */ /* 0x048ff0000000180c */
[----:B------:R-:W-:Y:S01]  /*2d20*/  HMMA.16816.F32 R16, R60, R54, R16 ;  /* 0x000000363c10723c */ /* 0x000fe20000001810 */
[----:B------:R-:W1:Y:S07]  /*2d30*/  LDSM.16.M88.4 R52, [R188+0xe800] ;  /* 0x00e80000bc34783b */ /* 0x000e6e0000000200 */
[C---:B--2---:R-:W-:Y:S01]  /*2d40*/  HMMA.16816.F32 R4, R56.reuse, R100, R4 ;  /* 0x000000643804723c */ /* 0x044fe20000001804 */
[----:B------:R2:W3:Y:S07]  /*2d50*/  LDSM.16.M88.4 R60, [R2+0x2000] ;  /* 0x00200000023c783b */ /* 0x0004ee0000000200 */
[C---:B------:R-:W-:Y:S04]  /*2d60*/  HMMA.16816.F32 R8, R56.reuse, R102, R8 ;  /* 0x000000663808723c */ /* 0x040fe80000001808 */
[----:B--2---:R-:W-:Y:S04]  /*2d70*/  @P3 IADD3 R2, R0, 0x1, RZ ;  /* 0x0000000100023810 */ /* 0x004fe80007ffe0ff */
[-C--:B------:R-:W-:Y:S01]  /*2d80*/  @P3 ISETP.GE.AND P2, PT, R2, R212.reuse, PT ;  /* 0x000000d40200320c */ /* 0x080fe20003f46270 */
[----:B------:R-:W-:Y:S01]  /*2d90*/  FMUL.FTZ R2, R219, 1.4426950216293334961 ;  /* 0x3fb8aa3bdb027820 */ /* 0x000fe20000410000 */
[C---:B-1----:R-:W-:Y:S04]  /*2da0*/  HMMA.16816.F32 R12, R56.reuse, R52, R12 ;  /* 0x00000034380c723c */ /* 0x042fe8000000180c */
[----:B------:R-:W-:Y:S04]  /*2db0*/  FSEL R2, R2, RZ, P0 ;  /* 0x000000ff02027208 */ /* 0x000fe80000000000 */
[----:B------:R-:W-:Y:S01]  /*2dc0*/  HMMA.16816.F32 R16, R56, R54, R16 ;  /* 0x000000363810723c */ /* 0x000fe20000001810 */
[----:B------:R-:W1:Y:S06]  /*2dd0*/  LDSM.16.M88.4 R52, [R191+0xe800] ;  /* 0x00e80000bf34783b */ /* 0x000e6c0000000200 */
[----:B------:R-:W-:Y:S01]  /*2de0*/  IMAD R56, R213, 0x4, R171 ;  /* 0x00000004d5387824 */ /* 0x000fe200078e02ab */
[C---:B---3--:R-:W-:Y:S05]  /*2df0*/  HMMA.16816.F32 R4, R60.reuse, R64, R4 ;  /* 0x000000403c04723c */ /* 0x048fea0000001804 */
[----:B------:R-:W-:Y:S02]  /*2e00*/  IMAD.WIDE.U32 R56, R56, -0x326172a9, RZ ;  /* 0xcd9e8d5738387825 */ /* 0x000fe400078e00ff */
[----:B------:R-:W-:Y:S01]  /*2e10*/  IADD3 R65, R240, -0x255992d5, RZ ;  /* 0xdaa66d2bf0417810 */ /* 0x000fe20007ffe0ff */
[C---:B------:R-:W-:Y:S04]  /*2e20*/  HMMA.16816.F32 R8, R60.reuse, R66, R8 ;  /* 0x000000423c08723c */ /* 0x040fe80000001808 */
[----:B------:R-:W-:Y:S11]  /*2e30*/  IADD3 R64, R241, 0x32370b8f, RZ ;  /* 0x32370b8ff1407810 */ /* 0x000ff60007ffe0ff */
[----:B------:R-:W-:Y:S01]  /*2e40*/  @!UPT UIADD3 URZ, URZ, URZ, URZ ;  /* 0x0000003f3f3ff290 */ /* 0x000fe2000fffe03f */
[----:B------:R-:W-:Y:S02]  /*2e50*/  @P3 FSEL R5, R5, -INF , !P2 ;  /* 0xff80000005053808 */ /* 0x000fe40005000000 */
[----:B------:R-:W-:Y:S02]  /*2e60*/  @P3 FSEL R4, R4, -INF , !P1 ;  /* 0xff80000004043808 */ /* 0x000fe40004800000 */
[----:B------:R-:W-:Y:S01]  /*2e70*/  @P3 FSEL R6, R6, -INF , !P1 ;  /* 0xff80000006063808 */ /* 0x000fe20004800000 */
[--C-:B------:R-:W-:Y:S01]  /*2e80*/  FFMA.FTZ R5, R5, c[0x0][0x23c], -R3.reuse ;  /* 0x00008f0005057a23 */ /* 0x100fe20000010803 */
[----:B------:R-:W-:Y:S01]  /*2e90*/  @P3 FSEL R7, R7, -INF , !P2 ;  /* 0xff80000007073808 */ /* 0x000fe20005000000 */
[----:B------:R-:W-:Y:S01]  /*2ea0*/  FFMA.FTZ R4, R4, c[0x0][0x23c], -R3 ;  /* 0x00008f0004047a23 */ /* 0x000fe20000010803 */
[C---:B-1----:R-:W-:Y:S01]  /*2eb0*/  HMMA.16816.F32 R12, R60.reuse, R52, R12 ;  /* 0x000000343c0c723c */ /* 0x042fe2000000180c */
[----:B------:R1:W-:Y:S02]  /*2ec0*/  MUFU.EX2 R103, R5 ;  /* 0x0000000500677308 */ /* 0x0003e40000000800 */
[--C-:B------:R-:W-:Y:S02]  /*2ed0*/  FFMA.FTZ R6, R6, c[0x0][0x23c], -R2.reuse ;  /* 0x00008f0006067a23 */ /* 0x100fe40000010802 */
[--C-:B------:R-:W-:Y:S03]  /*2ee0*/  FFMA.FTZ R101, R7, c[0x0][0x23c], -R2.reuse ;  /* 0x00008f0007657a23 */ /* 0x100fe60000010802 */
[----:B------:R-:W-:Y:S03]  /*2ef0*/  HMMA.16816.F32 R16, R60, R54, R16 ;  /* 0x000000363c10723c */ /* 0x000fe60000001810 */
[----:B------:R2:W3:Y:S04]  /*2f00*/  MUFU.EX2 R168, R4 ;  /* 0x0000000400a87308 */ /* 0x0004e80000000800 */
[----:B------:R-:W-:Y:S05]  /*2f10*/  IMAD.MOV.U32 R63, RZ, RZ, c[0x0][0x22c] ;  /* 0x00008b00ff3f7624 */ /* 0x000fea00078e00ff */
[----:B------:R-:W-:Y:S01]  /*2f20*/  IMAD R63, R63, c[0x0][0x1c0], RZ ;  /* 0x000070003f3f7a24 */ /* 0x000fe200078e02ff */
[----:B------:R4:W3:Y:S03]  /*2f30*/  MUFU.EX2 R102, R6 ;  /* 0x0000000600667308 */ /* 0x0008e60000000800 */
[----:B------:R-:W-:Y:S01]  /*2f40*/  IMAD.U32 R63, R63, -0x40, RZ ;  /* 0xffffffc03f3f7824 */ /* 0x000fe200078e00ff */
[----:B-1----:R-:W-:Y:S04]  /*2f50*/  @P3 IADD3 R5, R0, 0x8, RZ ;  /* 0x0000000800053810 */ /* 0x002fe80007ffe0ff */
[----:B------:R-:W-:Y:S02]  /*2f60*/  @P3 ISETP.GE.AND P0, PT, R5, R212, PT ;  /* 0x000000d40500320c */ /* 0x000fe40003f06270 */
[----:B------:R-:W1:Y:S02]  /*2f70*/  MUFU.EX2 R101, R101 ;  /* 0x0000006500657308 */ /* 0x000e640000000800 */
[----:B------:R-:W-:Y:S02]  /*2f80*/  @P3 FSEL R8, R8, -INF , !P0 ;  /* 0xff80000008083808 */ /* 0x000fe40004000000 */
[----:B------:R-:W-:Y:S01]  /*2f90*/  @P3 FSEL R10, R10, -INF , !P0 ;  /* 0xff8000000a0a3808 */ /* 0x000fe20004000000 */
[----:B--2---:R-:W-:Y:S01]  /*2fa0*/  IMAD R4, R238, 0x2, R169 ;  /* 0x00000002ee047824 */ /* 0x004fe200078e02a9 */
[----:B------:R-:W-:Y:S01]  /*2fb0*/  IADD3 R169, R241, -0x4498517b, RZ ;  /* 0xbb67ae85f1a97810 */ /* 0x000fe20007ffe0ff */
[----:B------:R-:W-:Y:S02]  /*2fc0*/  FFMA.FTZ R8, R8, c[0x0][0x23c], -R3 ;  /* 0x00008f0008087a23 */ /* 0x000fe40000010803 */
[----:B------:R-:W-:Y:S01]  /*2fd0*/  FFMA.FTZ R10, R10, c[0x0][0x23c], -R2 ;  /* 0x00008f000a0a7a23 */ /* 0x000fe20000010802 */
[----:B------:R-:W-:Y:S01]  /*2fe0*/  LOP3.LUT R4, R229, R241, R4, 0x96, !PT ;  /* 0x000000f1e5047212 */ /* 0x000fe200078e9604 */
[----:B------:R2:W-:Y:S01]  /*2ff0*/  MUFU.EX2 R100, R8 ;  /* 0x0000000800647308 */ /* 0x0005e20000000800 */
[----:B----4-:R-:W-:Y:S03]  /*3000*/  LOP3.LUT R6, R57, R244, R240, 0x96, !PT ;  /* 0x000000f439067212 */ /* 0x010fe600078e96f0 */
[----:B------:R-:W-:Y:S04]  /*3010*/  IMAD.WIDE.U32 R4, R4, -0x326172a9, RZ ;  /* 0xcd9e8d5704047825 */ /* 0x000fe800078e00ff */
[----:B------:R-:W-:Y:S01]  /*3020*/  IMAD.WIDE.U32 R6, R6, -0x2daee0ad, RZ ;  /* 0xd2511f5306067825 */ /* 0x000fe200078e00ff */
[----:B------:R-:W-:Y:S01]  /*3030*/  LOP3.LUT R58, R5, R56, R170, 0x96, !PT ;  /* 0x00000038053a7212 */ /* 0x000fe200078e96aa */
[----:B------:R4:W-:Y:S01]  /*3040*/  MUFU.EX2 R66, R10 ;  /* 0x0000000a00427308 */ /* 0x0009e20000000800 */
[----:B------:R-:W-:Y:S02]  /*3050*/  @P3 IADD3 R5, R0, 0x9, RZ ;  /* 0x0000000900053810 */ /* 0x000fe40007ffe0ff */
[----:B------:R-:W-:Y:S01]  /*3060*/  LOP3.LUT R56, R7, R228, R169, 0x96, !PT ;  /* 0x000000e407387212 */ /* 0x000fe200078e96a9 */
[----:B------:R-:W-:Y:S01]  /*3070*/  IMAD.WIDE.U32 R58, R58, -0x2daee0ad, RZ ;  /* 0xd2511f533a3a7825 */ /* 0x000fe200078e00ff */
[----:B------:R-:W-:Y:S02]  /*3080*/  IADD3 R170, R241, 0x76cf5d0a, RZ ;  /* 0x76cf5d0af1aa7810 */ /* 0x000fe40007ffe0ff */
[----:B------:R-:W-:Y:S01]  /*3090*/  IADD3 R169, R240, 0x3c6ef372, RZ ;  /* 0x3c6ef372f0a97810 */ /* 0x000fe20007ffe0ff */
[----:B------:R-:W-:Y:S01]  /*30a0*/  IMAD.WIDE.U32 R56, R56, -0x326172a9, RZ ;  /* 0xcd9e8d5738387825 */ /* 0x000fe200078e00ff */
[----:B------:R-:W-:Y:S02]  /*30b0*/  @P3 ISETP.GE.AND P1, PT, R5, R212, PT ;  /* 0x000000d40500320c */ /* 0x000fe40003f26270 */
[----:B------:R-:W-:Y:S02]  /*30c0*/  LOP3.LUT R6, R59, R6, R170, 0x96, !PT ;  /* 0x000000063b067212 */ /* 0x000fe400078e96aa */
[----:B------:R-:W-:Y:S02]  /*30d0*/  @P3 FSEL R9, R9, -INF , !P1 ;  /* 0xff80000009093808 */ /* 0x000fe40004800000 */
[----:B--2---:R-:W-:Y:S01]  /*30e0*/  LOP3.LUT R8, R57, R4, R169, 0x96, !PT ;  /* 0x0000000439087212 */ /* 0x004fe200078e96a9 */
[----:B------:R-:W-:Y:S01]  /*30f0*/  IMAD.WIDE.U32 R6, R6, -0x326172a9, RZ ;  /* 0xcd9e8d5706067825 */ /* 0x000fe200078e00ff */
[----:B------:R-:W-:Y:S02]  /*3100*/  @P3 FSEL R11, R11, -INF , !P1 ;  /* 0xff8000000b0b3808 */ /* 0x000fe40004800000 */
[----:B------:R-:W-:Y:S01]  /*3110*/  IADD3 R169, R241, 0x646e171e, RZ ;  /* 0x646e171ef1a97810 */ /* 0x000fe20007ffe0ff */
[----:B------:R-:W-:Y:S01]  /*3120*/  FFMA.FTZ R67, R9, c[0x0][0x23c], -R3 ;  /* 0x00008f0009437a23 */ /* 0x000fe20000010803 */
[----:B------:R-:W-:Y:S01]  /*3130*/  LOP3.LUT R52, R7, R56, R65, 0x96, !PT ;  /* 0x0000003807347212 */ /* 0x000fe200078e9641 */
[----:B------:R-:W-:Y:S01]  /*3140*/  IMAD.WIDE.U32 R8, R8, -0x2daee0ad, RZ ;  /* 0xd2511f5308087825 */ /* 0x000fe200078e00ff */
[----:B------:R-:W-:Y:S02]  /*3150*/  IADD3 R65, R241, -0x126145ec, RZ ;  /* 0xed9eba14f1417810 */ /* 0x000fe40007ffe0ff */
[----:B------:R-:W-:Y:S01]  /*3160*/  @P3 IADD3 R7, R0, 0x10, RZ ;  /* 0x0000001000073810 */ /* 0x000fe20007ffe0ff */
[----:B------:R-:W-:Y:S01]  /*3170*/  IMAD.WIDE.U32 R52, R52, -0x2daee0ad, RZ ;  /* 0xd2511f5334347825 */ /* 0x000fe200078e00ff */
[----:B------:R-:W-:Y:S01]  /*3180*/  LOP3.LUT R4, R9, R58, R64, 0x96, !PT ;  /* 0x0000003a09047212 */ /* 0x000fe200078e9640 */
[----:B------:R-:W2:Y:S01]  /*3190*/  MUFU.EX2 R67, R67 ;  /* 0x0000004300437308 */ /* 0x000ea20000000800 */
[----:B------:R-:W-:Y:S02]  /*31a0*/  IADD3 R64, R240, 0x78dde6e4, RZ ;  /* 0x78dde6e4f0407810 */ /* 0x000fe40007ffe0ff */
[----:B----4-:R-:W-:Y:S01]  /*31b0*/  LOP3.LUT R10, R53, R8, R65, 0x96, !PT ;  /* 0x00000008350a7212 */ /* 0x010fe200078e9641 */
[----:B------:R-:W-:Y:S01]  /*31c0*/  IMAD.WIDE.U32 R4, R4, -0x326172a9, RZ ;  /* 0xcd9e8d5704047825 */ /* 0x000fe200078e00ff */
[----:B------:R-:W-:Y:S02]  /*31d0*/  @P3 ISETP.GE.AND P0, PT, R7, R212, PT ;  /* 0x000000d40700320c */ /* 0x000fe40003f06270 */
[----:B------:R-:W-:Y:S01]  /*31e0*/  @P3 IADD3 R7, R0, 0x18, RZ ;  /* 0x0000001800073810 */ /* 0x000fe20007ffe0ff */
[----:B------:R-:W-:Y:S01]  /*31f0*/  FFMA.FTZ R65, R11, c[0x0][0x23c], -R2 ;  /* 0x00008f000b417a23 */ /* 0x000fe20000010802 */
[----:B------:R-:W-:Y:S01]  /*3200*/  LOP3.LUT R8, R5, R6, R64, 0x96, !PT ;  /* 0x0000000605087212 */ /* 0x000fe200078e9640 */
[----:B------:R-:W-:Y:S01]  /*3210*/  IMAD.WIDE.U32 R10, R10, -0x326172a9, RZ ;  /* 0xcd9e8d570a0a7825 */ /* 0x000fe200078e00ff */
[----:B------:R-:W-:Y:S02]  /*3220*/  @P3 IADD3 R5, R0, 0x11, RZ ;  /* 0x0000001100053810 */ /* 0x000fe40007ffe0ff */
[----:B------:R-:W-:Y:S01]  /*3230*/  IADD3 R64, R240, 0x1715609d, RZ ;  /* 0x1715609df0407810 */ /* 0x000fe20007ffe0ff */
[----:B------:R-:W-:Y:S01]  /*3240*/  IMAD.WIDE.U32 R8, R8, -0x2daee0ad, RZ ;  /* 0xd2511f5308087825 */ /* 0x000fe200078e00ff */
[----:B------:R-:W-:Y:S01]  /*3250*/  @P3 ISETP.GE.AND P1, PT, R5, R212, PT ;  /* 0x000000d40500320c */ /* 0x000fe20003f26270 */
[----:B------:R-:W4:Y:S01]  /*3260*/  MUFU.EX2 R65, R65 ;  /* 0x0000004100417308 */ /* 0x000f220000000800 */
[----:B------:R-:W-:Y:S02]  /*3270*/  @P3 FSEL R12, R12, -INF , !P0 ;  /* 0xff8000000c0c3808 */ /* 0x000fe40004000000 */
[----:B------:R-:W-:Y:S02]  /*3280*/  @P3 FSEL R13, R13, -INF , !P1 ;  /* 0xff8000000d0d3808 */ /* 0x000fe40004800000 */
[----:B------:R-:W-:Y:S01]  /*3290*/  LOP3.LUT R6, R11, R4, R64, 0x96, !PT ;  /* 0x000000040b067212 */ /* 0x000fe200078e9640 */
[--C-:B------:R-:W-:Y:S01]  /*32a0*/  FFMA.FTZ R12, R12, c[0x0][0x23c], -R3.reuse ;  /* 0x00008f000c0c7a23 */ /* 0x100fe20000010803 */
[----:B------:R-:W-:Y:S01]  /*32b0*/  IADD3 R64, R241, -0x56f99767, RZ ;  /* 0xa9066899f1407810 */ /* 0x000fe20007ffe0ff */
[--C-:B------:R-:W-:Y:S01]  /*32c0*/  FFMA.FTZ R13, R13, c[0x0][0x23c], -R3.reuse ;  /* 0x00008f000d0d7a23 */ /* 0x100fe20000010803 */
[----:B------:R-:W-:Y:S02]  /*32d0*/  @P3 IADD3 R0, R0, 0x19, RZ ;  /* 0x0000001900003810 */ /* 0x000fe40007ffe0ff */
[----:B------:R-:W-:Y:S01]  /*32e0*/  LOP3.LUT R4, R9, R52, R64, 0x96, !PT ;  /* 0x0000003409047212 */ /* 0x000fe200078e9640 */
[----:B------:R1:W1:Y:S01]  /*32f0*/  MUFU.EX2 R62, R13 ;  /* 0x0000000d003e7308 */ /* 0x0002620000000800 */
[----:B------:R-:W-:Y:S02]  /*3300*/  IADD3 R56, R240, -0x4ab325aa, RZ ;  /* 0xb54cda56f0387810 */ /* 0x000fe40007ffe0ff */
[-C--:B------:R-:W-:Y:S01]  /*3310*/  @P3 ISETP.GE.AND P6, PT, R7, R212.reuse, PT ;  /* 0x000000d40700320c */ /* 0x080fe20003fc6270 */
[----:B------:R-:W-:Y:S01]  /*3320*/  IMAD.WIDE.U32 R4, R4, -0x326172a9, RZ ;  /* 0xcd9e8d5704047825 */ /* 0x000fe200078e00ff */
[----:B------:R-:W-:Y:S02]  /*3330*/  @P3 ISETP.GE.AND P5, PT, R0, R212, PT ;  /* 0x000000d40000320c */ /* 0x000fe40003fa6270 */
[----:B------:R-:W-:Y:S01]  /*3340*/  @P3 FSEL R16, R16, -INF , !P6 ;  /* 0xff80000010103808 */ /* 0x000fe20007000000 */
[----:B------:R-:W-:Y:S01]  /*3350*/  IMAD.WIDE.U32 R6, R6, -0x2daee0ad, RZ ;  /* 0xd2511f5306067825 */ /* 0x000fe200078e00ff */
[----:B------:R-:W-:Y:S01]  /*3360*/  LOP3.LUT R0, R5, R10, R56, 0x96, !PT ;  /* 0x0000000a05007212 */ /* 0x000fe200078e9638 */
[----:B------:R2:W2:Y:S01]  /*3370*/  MUFU.EX2 R64, R12 ;  /* 0x0000000c00407308 */ /* 0x0004a20000000800 */
[----:B------:R-:W-:Y:S01]  /*3380*/  SHF.R.U32.HI R10, RZ, 0x10, R4 ;  /* 0x00000010ff0a7819 */ /* 0x000fe20000011604 */
[----:B------:R-:W-:Y:S01]  /*3390*/  FFMA.FTZ R16, R16, c[0x0][0x23c], -R3 ;  /* 0x00008f0010107a23 */ /* 0x000fe20000010803 */
[----:B------:R-:W-:Y:S02]  /*33a0*/  LOP3.LUT R52, R6, 0xffff, RZ, 0xc0, !PT ;  /* 0x0000ffff06347812 */ /* 0x000fe400078ec0ff */
[----:B------:R-:W-:Y:S02]  /*33b0*/  LOP3.LUT R8, R7, R8, R169, 0x96, !PT ;  /* 0x0000000807087212 */ /* 0x000fe400078e96a9 */
[----:B------:R-:W-:Y:S02]  /*33c0*/  LOP3.LUT R7, R4, 0xffff, RZ, 0xc0, !PT ;  /* 0x0000ffff04077812 */ /* 0x000fe400078ec0ff */
[----:B------:R-:W-:Y:S01]  /*33d0*/  @P3 FSEL R17, R17, -INF , !P5 ;  /* 0xff80000011113808 */ /* 0x000fe20006800000 */
[----:B------:R-:W-:Y:S01]  /*33e0*/  MUFU.EX2 R59, R16 ;  /* 0x00000010003b7308 */ /* 0x000fe20000000800 */
[--C-:B------:R-:W-:Y:S02]  /*33f0*/  SHF.R.U32.HI R53, RZ, 0x10, R6.reuse ;  /* 0x00000010ff357819 */ /* 0x100fe40000011606 */
[----:B------:R-:W-:Y:S01]  /*3400*/  SHF.R.U32.HI R11, RZ, 0x18, R6 ;  /* 0x00000018ff0b7819 */ /* 0x000fe20000011606 */
[----:B------:R-:W-:Y:S01]  /*3410*/  FFMA.FTZ R3, R17, c[0x0][0x23c], -R3 ;  /* 0x00008f0011037a23 */ /* 0x000fe20000010803 */
[----:B-1----:R-:W-:Y:S02]  /*3420*/  SHF.R.U32.HI R13, RZ, 0x18, R4 ;  /* 0x00000018ff0d7819 */ /* 0x002fe40000011604 */
[----:B------:R-:W-:Y:S02]  /*3430*/  LOP3.LUT R9, R6, 0xff, RZ, 0xc0, !PT ;  /* 0x000000ff06097812 */ /* 0x000fe400078ec0ff */
[----:B------:R-:W-:Y:S01]  /*3440*/  @P3 FSEL R15, R15, -INF , !P1 ;  /* 0xff8000000f0f3808 */ /* 0x000fe20004800000 */
[----:B------:R1:W-:Y:S01]  /*3450*/  MUFU.EX2 R58, R3 ;  /* 0x00000003003a7308 */ /* 0x0003e20000000800 */
[----:B------:R-:W-:Y:S02]  /*3460*/  LOP3.LUT R6, R0, 0xff, RZ, 0xc0, !PT ;  /* 0x000000ff00067812 */ /* 0x000fe400078ec0ff */
[----:B------:R-:W-:Y:S01]  /*3470*/  @P3 FSEL R19, R19, -INF , !P5 ;  /* 0xff80000013133808 */ /* 0x000fe20006800000 */
[----:B------:R-:W-:Y:S01]  /*3480*/  FFMA.FTZ R15, R15, c[0x0][0x23c], -R2 ;  /* 0x00008f000f0f7a23 */ /* 0x000fe20000010802 */
[----:B--2---:R-:W-:Y:S02]  /*3490*/  LOP3.LUT R12, R4, 0xff, RZ, 0xc0, !PT ;  /* 0x000000ff040c7812 */ /* 0x004fe400078ec0ff */
[----:B------:R-:W-:Y:S02]  /*34a0*/  LOP3.LUT R4, R0, 0xffff, RZ, 0xc0, !PT ;  /* 0x0000ffff00047812 */ /* 0x000fe400078ec0ff */
[----:B------:R-:W-:Y:S01]  /*34b0*/  @P3 FSEL R18, R18, -INF , !P6 ;  /* 0xff80000012123808 */ /* 0x000fe20007000000 */
[----:B------:R-:W-:Y:S01]  /*34c0*/  MUFU.EX2 R60, R15 ;  /* 0x0000000f003c7308 */ /* 0x000fe20000000800 */
[----:B------:R-:W-:Y:S02]  /*34d0*/  SHF.R.U32.HI R4, RZ, 0x8, R4 ;  /* 0x00000008ff047819 */ /* 0x000fe40000011604 */
[----:B------:R-:W-:Y:S01]  /*34e0*/  @P3 FSEL R14, R14, -INF , !P0 ;  /* 0xff8000000e0e3808 */ /* 0x000fe20004000000 */
[--C-:B------:R-:W-:Y:S01]  /*34f0*/  FFMA.FTZ R18, R18, c[0x0][0x23c], -R2.reuse ;  /* 0x00008f0012127a23 */ /* 0x100fe20000010802 */
[----:B------:R-:W-:Y:S02]  /*3500*/  LOP3.LUT R4, R4, 0xffff, RZ, 0xc0, !PT ;  /* 0x0000ffff04047812 */ /* 0x000fe400078ec0ff */
[----:B------:R-:W-:Y:S01]  /*3510*/  ISETP.LE.U32.AND P2, PT, R6, UR6, PT ;  /* 0x0000000606007c0c */ /* 0x000fe2000bf43070 */
[--C-:B------:R-:W-:Y:S01]  /*3520*/  FFMA.FTZ R14, R14, c[0x0][0x23c], -R2.reuse ;  /* 0x00008f000e0e7a23 */ /* 0x100fe20000010802 */
[----:B------:R-:W-:Y:S01]  /*3530*/  ISETP.LE.U32.AND P1, PT, R4, UR6, PT ;  /* 0x0000000604007c0c */ /* 0x000fe2000bf23070 */
[----:B------:R-:W-:Y:S01]  /*3540*/  FFMA.FTZ R2, R19, c[0x0][0x23c], -R2 ;  /* 0x00008f0013027a23 */ /* 0x000fe20000010802 */
[--C-:B------:R-:W-:Y:S01]  /*3550*/  SHF.R.U32.HI R4, RZ, 0x18, R0.reuse ;  /* 0x00000018ff047819 */ /* 0x100fe20000011600 */
[----:B------:R-:W2:Y:S01]  /*3560*/  MUFU.EX2 R61, R14 ;  /* 0x0000000e003d7308 */ /* 0x000ea20000000800 */
[----:B------:R-:W-:Y:S02]  /*3570*/  SHF.R.U32.HI R5, RZ, 0x10, R0 ;  /* 0x00000010ff057819 */ /* 0x000fe40000011600 */
[----:B------:R-:W-:Y:S02]  /*3580*/  SHF.R.U32.HI R0, RZ, 0x8, R7 ;  /* 0x00000008ff007819 */ /* 0x000fe40000011607 */
[----:B------:R-:W-:Y:S02]  /*3590*/  LOP3.LUT R5, R5, 0xff, RZ, 0xc0, !PT ;  /* 0x000000ff05057812 */ /* 0x000fe400078ec0ff */
[----:B------:R-:W-:Y:S01]  /*35a0*/  LOP3.LUT R0, R0, 0xffff, RZ, 0xc0, !PT ;  /* 0x0000ffff00007812 */ /* 0x000fe200078ec0ff */
[----:B---3--:R-:W-:Y:S01]  /*35b0*/  @!P2 FADD.FTZ R168, -R168, -RZ ;  /* 0x800000ffa8a8a221 */ /* 0x008fe20000010100 */
[----:B------:R-:W-:Y:S01]  /*35c0*/  ISETP.LE.U32.AND P6, PT, R5, UR6, PT ;  /* 0x0000000605007c0c */ /* 0x000fe2000bfc3070 */
[----:B------:R3:W-:Y:S01]  /*35d0*/  MUFU.EX2 R56, R2 ;  /* 0x0000000200387308 */ /* 0x0007e20000000800 */
[----:B------:R-:W-:Y:S01]  /*35e0*/  ISETP.LE.U32.AND P5, PT, R4, UR6, PT ;  /* 0x0000000604007c0c */ /* 0x000fe2000bfa3070 */
[----:B------:R-:W-:Y:S01]  /*35f0*/  @!P1 FADD.FTZ R103, -R103, -RZ ;  /* 0x800000ff67679221 */ /* 0x000fe20000010100 */
[----:B------:R-:W-:Y:S02]  /*3600*/  ISETP.LE.U32.AND P1, PT, R0, UR6, PT ;  /* 0x0000000600007c0c */ /* 0x000fe4000bf23070 */
[----:B------:R-:W-:Y:S02]  /*3610*/  LOP3.LUT R0, R8, 0xffff, RZ, 0xc0, !PT ;  /* 0x0000ffff08007812 */ /* 0x000fe400078ec0ff */
[----:B------:R-:W-:Y:S02]  /*3620*/  ISETP.LE.U32.AND P2, PT, R12, UR6, PT ;  /* 0x000000060c007c0c */ /* 0x000fe4000bf43070 */
[----:B------:R-:W-:Y:S01]  /*3630*/  SHF.R.U32.HI R0, RZ, 0x8, R0 ;  /* 0x00000008ff007819 */ /* 0x000fe20000011600 */
[----:B------:R-:W2:Y:S01]  /*3640*/  MUFU.EX2 R57, R18 ;  /* 0x0000001200397308 */ /* 0x000ea20000000800 */
[----:B-1----:R-:W-:Y:S01]  /*3650*/  LOP3.LUT R3, R10, 0xff, RZ, 0xc0, !PT ;  /* 0x000000ff0a037812 */ /* 0x002fe200078ec0ff */
[----:B------:R-:W-:Y:S01]  /*3660*/  @!P6 FADD.FTZ R102, -R102, -RZ ;  /* 0x800000ff6666e221 */ /* 0x000fe20000010100 */
[----:B------:R-:W-:Y:S01]  /*3670*/  LOP3.LUT R0, R0, 0xffff, RZ, 0xc0, !PT ;  /* 0x0000ffff00007812 */ /* 0x000fe200078ec0ff */
[----:B------:R-:W-:Y:S01]  /*3680*/  @!P5 FADD.FTZ R101, -R101, -RZ ;  /* 0x800000ff6565d221 */ /* 0x000fe20000010100 */
[----:B------:R-:W-:Y:S01]  /*3690*/  ISETP.LE.U32.AND P6, PT, R13, UR6, PT ;  /* 0x000000060d007c0c */ /* 0x000fe2000bfc3070 */
[----:B------:R-:W-:Y:S01]  /*36a0*/  @!P1 FADD.FTZ R67, -R67, -RZ ;  /* 0x800000ff43439221 */ /* 0x000fe20000010100 */
[----:B------:R-:W-:Y:S02]  /*36b0*/  ISETP.LE.U32.AND P1, PT, R0, UR6, PT ;  /* 0x0000000600007c0c */ /* 0x000fe4000bf23070 */
[----:B------:R-:W-:Y:S01]  /*36c0*/  ISETP.LE.U32.AND P5, PT, R3, UR6, PT ;  /* 0x0000000603007c0c */ /* 0x000fe2000bfa3070 */
[----:B------:R-:W-:Y:S01]  /*36d0*/  @!P2 FADD.FTZ R100, -R100, -RZ ;  /* 0x800000ff6464a221 */ /* 0x000fe20000010100 */
[----:B------:R-:W-:Y:S02]  /*36e0*/  LOP3.LUT R3, R8, 0xff, RZ, 0xc0, !PT ;  /* 0x000000ff08037812 */ /* 0x000fe400078ec0ff */
[----:B------:R-:W-:Y:S02]  /*36f0*/  SHF.R.U32.HI R0, RZ, 0x8, R52 ;  /* 0x00000008ff007819 */ /* 0x000fe40000011634 */
[----:B------:R-:W-:Y:S02]  /*3700*/  ISETP.LE.U32.AND P2, PT, R3, UR6, PT ;  /* 0x0000000603007c0c */ /* 0x000fe4000bf43070 */
[--C-:B------:R-:W-:Y:S01]  /*3710*/  SHF.R.U32.HI R3, RZ, 0x10, R8.reuse ;  /* 0x00000010ff037819 */ /* 0x100fe20000011608 */
[----:B----4-:R-:W-:Y:S01]  /*3720*/  @!P6 FADD.FTZ R65, -R65, -RZ ;  /* 0x800000ff4141e221 */ /* 0x010fe20000010100 */
[----:B---3--:R-:W-:Y:S01]  /*3730*/  LOP3.LUT R2, R53, 0xff, RZ, 0xc0, !PT ;  /* 0x000000ff35027812 */ /* 0x008fe200078ec0ff */
[----:B------:R-:W-:Y:S01]  /*3740*/  @!P1 FADD.FTZ R62, -R62, -RZ ;  /* 0x800000ff3e3e9221 */ /* 0x000fe20000010100 */
[----:B------:R-:W-:Y:S01]  /*3750*/  LOP3.LUT R3, R3, 0xff, RZ, 0xc0, !PT ;  /* 0x000000ff03037812 */ /* 0x000fe200078ec0ff */
[----:B------:R-:W-:Y:S01]  /*3760*/  @!P5 FADD.FTZ R66, -R66, -RZ ;  /* 0x800000ff4242d221 */ /* 0x000fe20000010100 */
[----:B------:R-:W-:Y:S02]  /*3770*/  LOP3.LUT R0, R0, 0xffff, RZ, 0xc0, !PT ;  /* 0x0000ffff00007812 */ /* 0x000fe400078ec0ff */
[----:B------:R-:W-:Y:S02]  /*3780*/  ISETP.LE.U32.AND P6, PT, R3, UR6, PT ;  /* 0x0000000603007c0c */ /* 0x000fe4000bfc3070 */
[----:B------:R-:W-:Y:S01]  /*3790*/  F2FP.RELU.PACK_AB R3, R103, R168 ;  /* 0x000000a86703723e */ /* 0x000fe200000008ff */
[----:B------:R-:W-:Y:S01]  /*37a0*/  @!P2 FADD.FTZ R64, -R64, -RZ ;  /* 0x800000ff4040a221 */ /* 0x000fe20000010100 */
[----:B------:R-:W-:Y:S02]  /*37b0*/  ISETP.LE.U32.AND P1, PT, R2, UR6, PT ;  /* 0x0000000602007c0c */ /* 0x000fe4000bf23070 */
[----:B------:R-:W-:Y:S01]  /*37c0*/  F2FP.RELU.PACK_AB R2, R101, R102 ;  /* 0x000000666502723e */ /* 0x000fe200000008ff */
[----:B------:R1:W-:Y:S01]  /*37d0*/  STS [R222+0x12000], R3 ;  /* 0x01200003de007388 */ /* 0x0003e20000000800 */
[----:B------:R-:W-:Y:S02]  /*37e0*/  ISETP.LE.U32.AND P2, PT, R0, UR6, PT ;  /* 0x0000000600007c0c */ /* 0x000fe4000bf43070 */
[----:B------:R-:W-:Y:S01]  /*37f0*/  F2FP.RELU.PACK_AB R0, R67, R100 ;  /* 0x000000644300723e */ /* 0x000fe200000008ff */
[----:B------:R3:W-:Y:S01]  /*3800*/  STS [R222+0x12400], R2 ;  /* 0x01240002de007388 */ /* 0x0007e20000000800 */
[----:B------:R-:W-:Y:S01]  /*3810*/  SHF.R.U32.HI R8, RZ, 0x18, R8 ;  /* 0x00000018ff087819 */ /* 0x000fe20000011608 */
[----:B--2---:R-:W-:Y:S01]  /*3820*/  @!P6 FADD.FTZ R61, -R61, -RZ ;  /* 0x800000ff3d3de221 */ /* 0x004fe20000010100 */
[----:B------:R-:W-:Y:S01]  /*3830*/  ISETP.LE.U32.AND P0, PT, R11, UR6, PT ;  /* 0x000000060b007c0c */ /* 0x000fe2000bf03070 */
[----:B------:R2:W-:Y:S01]  /*3840*/  STS [R225+0x12000], R0 ;  /* 0x01200000e1007388 */ /* 0x0005e20000000800 */
[----:B------:R-:W-:Y:S01]  /*3850*/  ISETP.LE.U32.AND P5, PT, R8, UR6, PT ;  /* 0x0000000608007c0c */ /* 0x000fe2000bfa3070 */
[----:B------:R-:W-:Y:S01]  /*3860*/  @!P1 FADD.FTZ R57, -R57, -RZ ;  /* 0x800000ff39399221 */ /* 0x000fe20000010100 */
[----:B------:R-:W-:Y:S02]  /*3870*/  ISETP.LE.U32.AND P4, PT, R9, UR6, PT ;  /* 0x0000000609007c0c */ /* 0x000fe4000bf83070 */
[----:B------:R-:W-:Y:S01]  /*3880*/  F2FP.RELU.PACK_AB R5, R65, R66 ;  /* 0x000000424105723e */ /* 0x000fe200000008ff */
[----:B------:R-:W-:Y:S01]  /*3890*/  @!P2 FADD.FTZ R58, -R58, -RZ ;  /* 0x800000ff3a3aa221 */ /* 0x000fe20000010100 */
[----:B------:R-:W-:Y:S02]  /*38a0*/  F2FP.RELU.PACK_AB R4, R62, R64 ;  /* 0x000000403e04723e */ /* 0x000fe400000008ff */
[----:B------:R-:W-:Y:S01]  /*38b0*/  FSETP.GE.FTZ.AND P1, PT, R103, RZ, PT ;  /* 0x000000ff6700720b */ /* 0x000fe20003f36000 */
[----:B------:R-:W-:Y:S01]  /*38c0*/  STS [R225+0x12400], R5 ;  /* 0x01240005e1007388 */ /* 0x000fe20000000800 */
[----:B------:R-:W-:Y:S01]  /*38d0*/  FSETP.GE.FTZ.AND P2, PT, R168, RZ, PT ;  /* 0x000000ffa800720b */ /* 0x000fe20003f56000 */
[----:B------:R-:W-:Y:S01]  /*38e0*/  @!P0 FADD.FTZ R56, -R56, -RZ ;  /* 0x800000ff38388221 */ /* 0x000fe20000010100 */
[----:B------:R-:W-:Y:S01]  /*38f0*/  FSETP.GE.FTZ.AND P6, PT, R100, RZ, PT ;  /* 0x000000ff6400720b */ /* 0x000fe20003fd6000 */
[----:B------:R-:W-:Y:S01]  /*3900*/  @!P5 FADD.FTZ R60, -R60, -RZ ;  /* 0x800000ff3c3cd221 */ /* 0x000fe20000010100 */
[----:B------:R-:W-:Y:S01]  /*3910*/  STS [R223+0x12000], R4 ;  /* 0x01200004df007388 */ /* 0x000fe20000000800 */
[----:B------:R-:W-:Y:S01]  /*3920*/  @!P4 FADD.FTZ R59, -R59, -RZ ;  /* 0x800000ff3b3bc221 */ /* 0x000fe20000010100 */
[----:B------:R-:W-:Y:S02]  /*3930*/  FSETP.GE.FTZ.AND P4, PT, R64, RZ, PT ;  /* 0x000000ff4000720b */ /* 0x000fe40003f96000 */
[----:B-1----:R-:W-:Y:S02]  /*3940*/  F2FP.RELU.PACK_AB R3, R60, R61 ;  /* 0x0000003d3c03723e */ /* 0x002fe400000008ff */
[----:B---3--:R-:W-:Y:S02]  /*3950*/  F2FP.RELU.PACK_AB R2, R58, R59 ;  /* 0x0000003b3a02723e */ /* 0x008fe400000008ff */
[----:B------:R-:W-:Y:S01]  /*3960*/  FSETP.GE.FTZ.AND P5, PT, R67, RZ, PT ;  /* 0x000000ff4300720b */ /* 0x000fe20003fb6000 */
[----:B------:R1:W-:Y:S01]  /*3970*/  STS [R223+0x12400], R3 ;  /* 0x01240003df007388 */ /* 0x0003e20000000800 */
[----:B--2---:R-:W-:Y:S03]  /*3980*/  F2FP.RELU.PACK_AB R0, R56, R57 ;  /* 0x000000393800723e */ /* 0x004fe600000008ff */
[----:B------:R2:W-:Y:S04]  /*3990*/  STS [R224+0x12000], R2 ;  /* 0x01200002e0007388 */ /* 0x0005e80000000800 */
[----:B------:R-:W-:Y:S04]  /*39a0*/  STS [R224+0x12400], R0 ;  /* 0x01240000e0007388 */ /* 0x000fe80000000800 */
[----:B------:R-:W3:Y:S08]  /*39b0*/  LDSM.16.M88.4 R16, [R193+0x8000] ;  /* 0x00800000c110783b */ /* 0x000ef00000000200 */
[----:B------:R-:W4:Y:S01]  /*39c0*/  LDSM.16.M88.4 R52, [R195+0x8000] ;  /* 0x00800000c334783b */ /* 0x000f220000000200 */
[----:B-1----:R-:W-:Y:S02]  /*39d0*/  IMAD.MOV.U32 R3, RZ, RZ, R220 ;  /* 0x000000ffff037224 */ /* 0x002fe400078e00dc */
[----:B--2---:R-:W-:Y:S01]  /*39e0*/  IMAD.MOV.U32 R2, RZ, RZ, R221 ;  /* 0x000000ffff027224 */ /* 0x004fe200078e00dd */
[C---:B---3--:R-:W-:Y:S08]  /*39f0*/  HMMA.16816.F32 R4, R16.reuse, R104, RZ ;  /* 0x000000681004723c */ /* 0x048ff000000018ff */
[C---:B------:R-:W-:Y:S08]  /*3a00*/  HMMA.16816.F32 R8, R16.reuse, R106, RZ ;  /* 0x0000006a1008723c */ /* 0x040ff000000018ff */
[C---:B------:R-:W-:Y:S08]  /*3a10*/  HMMA.16816.F32 R12, R16.reuse, R108, RZ ;  /* 0x0000006c100c723c */ /* 0x040ff000000018ff */
[----:B------:R-:W-:Y:S08]  /*3a20*/  HMMA.16816.F32 R16, R16, R110, RZ ;  /* 0x0000006e1010723c */ /* 0x000ff000000018ff */
[C---:B----4-:R-:W-:Y:S08]  /*3a30*/  HMMA.16816.F32 R4, R52.reuse, R112, R4 ;  /* 0x000000703404723c */ /* 0x050ff00000001804 */
        /* <DEDUP_REMOVED lines=32> */
[----:B------:R-:W-:Y:S07]  /*3c40*/  HMMA.16816.F32 R16, R52, R166, R16 ;  /* 0x000000a63410723c */ /* 0x000fee0000001810 */
[C---:B------:R-:W-:Y:S05]  /*3c50*/  LEA R52, P0, R226.reuse, R2, 0x2 ;  /* 0x00000002e2347211 */ /* 0x040fea00078010ff */
[----:B------:R-:W-:Y:S02]  /*3c60*/  LEA.HI.X.SX32 R53, R226, R3, 0x2, P0 ;  /* 0x00000003e2357211 */ /* 0x000fe400000f16ff */
[C---:B------:R-:W-:Y:S03]  /*3c70*/  LEA R206, P0, R63.reuse, R206, 0x2 ;  /* 0x000000ce3fce7211 */ /* 0x040fe600078010ff */
[----:B------:R-:W2:Y:S01]  /*3c80*/  LDG.E R2, [R52.64] ;  /* 0x0000000834027981 */ /* 0x000ea2000c1e1900 */
[----:B------:R-:W-:Y:S02]  /*3c90*/  LEA.HI.X.SX32 R207, R63, R207, 0x2, P0 ;  /* 0x000000cf3fcf7211 */ /* 0x000fe400000f16ff */
[----:B------:R-:W-:Y:S01]  /*3ca0*/  FSETP.GE.FTZ.AND P0, PT, R58, RZ, PT ;  /* 0x000000ff3a00720b */ /* 0x000fe20003f16000 */
[----:B------:R-:W3:Y:S01]  /*3cb0*/  LDG.E R0, [R52.64+0x20] ;  /* 0x0000200834007981 */ /* 0x000ee2000c1e1900 */
[C---:B--2---:R-:W-:Y:S02]  /*3cc0*/  FADD.FTZ R3, -R2.reuse, R5 ;  /* 0x0000000502037221 */ /* 0x044fe40000010100 */
[C---:B------:R-:W-:Y:S02]  /*3cd0*/  FADD.FTZ R4, -R2.reuse, R4 ;  /* 0x0000000402047221 */ /* 0x040fe40000010100 */
[----:B------:R-:W-:Y:S01]  /*3ce0*/  FADD.FTZ R5, -R2, R12 ;  /* 0x0000000c02057221 */ /* 0x000fe20000010100 */
[-C--:B------:R-:W-:Y:S01]  /*3cf0*/  FSEL R3, R3, R2.reuse, P1 ;  /* 0x0000000203037208 */ /* 0x080fe20000800000 */
[----:B---3--:R-:W-:Y:S01]  /*3d00*/  FADD.FTZ R10, -R0, R10 ;  /* 0x0000000a000a7221 */ /* 0x008fe20000010100 */
[-C--:B------:R-:W-:Y:S01]  /*3d10*/  FSEL R4, R4, R2.reuse, P2 ;  /* 0x0000000204047208 */ /* 0x080fe20001000000 */
[----:B------:R-:W-:Y:S01]  /*3d20*/  FADD.FTZ R6, -R0, R6 ;  /* 0x0000000600067221 */ /* 0x000fe20000010100 */
[----:B------:R-:W-:Y:S01]  /*3d30*/  FSETP.GE.FTZ.AND P2, PT, R62, RZ, PT ;  /* 0x000000ff3e00720b */ /* 0x000fe20003f56000 */
[----:B------:R-:W-:Y:S01]  /*3d40*/  FMUL.FTZ R103, R103, R3 ;  /* 0x0000000367677220 */ /* 0x000fe20000410000 */
[----:B------:R-:W-:Y:S01]  /*3d50*/  FSETP.GE.FTZ.AND P1, PT, R59, RZ, PT ;  /* 0x000000ff3b00720b */ /* 0x000fe20003f36000 */
[C---:B------:R-:W-:Y:S01]  /*3d60*/  FADD.FTZ R3, -R2.reuse, R8 ;  /* 0x0000000802037221 */ /* 0x040fe20000010100 */
[----:B------:R-:W-:Y:S01]  /*3d70*/  FSEL R5, R5, R2, P4 ;  /* 0x0000000205057208 */ /* 0x000fe20002000000 */
[----:B------:R-:W-:Y:S01]  /*3d80*/  FADD.FTZ R8, -R2, R9 ;  /* 0x0000000902087221 */ /* 0x000fe20000010100 */
[----:B------:R-:W-:Y:S01]  /*3d90*/  FSETP.GE.FTZ.AND P4, PT, R61, RZ, PT ;  /* 0x000000ff3d00720b */ /* 0x000fe20003f96000 */
[----:B------:R-:W-:Y:S01]  /*3da0*/  FMUL.FTZ R168, R168, R4 ;  /* 0x00000004a8a87220 */ /* 0x000fe20000410000 */
[-C--:B------:R-:W-:Y:S01]  /*3db0*/  FSEL R9, R3, R2.reuse, P6 ;  /* 0x0000000203097208 */ /* 0x080fe20003000000 */
[----:B------:R-:W-:Y:S01]  /*3dc0*/  FADD.FTZ R4, -R2, R13 ;  /* 0x0000000d02047221 */ /* 0x000fe20000010100 */
[-C--:B------:R-:W-:Y:S01]  /*3dd0*/  FSEL R8, R8, R2.reuse, P5 ;  /* 0x0000000208087208 */ /* 0x080fe20002800000 */
[----:B------:R-:W-:Y:S01]  /*3de0*/  FADD.FTZ R3, -R2, R16 ;  /* 0x0000001002037221 */ /* 0x000fe20000010100 */
[----:B------:R-:W-:Y:S01]  /*3df0*/  FSETP.GE.FTZ.AND P5, PT, R65, RZ, PT ;  /* 0x000000ff4100720b */ /* 0x000fe20003fb6000 */
[----:B------:R-:W-:Y:S01]  /*3e00*/  FMUL.FTZ R64, R64, R5 ;  /* 0x0000000540407220 */ /* 0x000fe20000410000 */
[-C--:B------:R-:W-:Y:S01]  /*3e10*/  FSEL R4, R4, R2.reuse, P2 ;  /* 0x0000000204047208 */ /* 0x080fe20001000000 */
[----:B------:R-:W-:Y:S01]  /*3e20*/  FADD.FTZ R5, -R0, R11 ;  /* 0x0000000b00057221 */ /* 0x000fe20000010100 */
[----:B------:R-:W-:Y:S01]  /*3e30*/  FSEL R3, R3, R2, P1 ;  /* 0x0000000203037208 */ /* 0x000fe20000800000 */
[----:B------:R-:W-:Y:S01]  /*3e40*/  @P0 FADD.FTZ R2, -R2, R17 ;  /* 0x0000001102020221 */ /* 0x000fe20000010100 */
[----:B------:R-:W-:Y:S01]  /*3e50*/  FSETP.GE.FTZ.AND P0, PT, R66, RZ, PT ;  /* 0x000000ff4200720b */ /* 0x000fe20003f16000 */
[----:B------:R-:W-:Y:S01]  /*3e60*/  FMUL.FTZ R67, R67, R8 ;  /* 0x0000000843437220 */ /* 0x000fe20000410000 */
[----:B------:R-:W-:Y:S01]  /*3e70*/  FSEL R5, R5, R0, P5 ;  /* 0x0000000005057208 */ /* 0x000fe20002800000 */
[----:B------:R-:W-:Y:S01]  /*3e80*/  FMUL.FTZ R8, R58, R2 ;  /* 0x000000023a087220 */ /* 0x000fe20000410000 */
[----:B------:R-:W-:Y:S01]  /*3e90*/  FSEL R2, R10, R0, P0 ;  /* 0x000000000a027208 */ /* 0x000fe20000000000 */
[----:B------:R-:W-:Y:S01]  /*3ea0*/  FADD.FTZ R7, -R0, R7 ;  /* 0x0000000700077221 */ /* 0x000fe20000010100 */
[----:B------:R-:W-:Y:S01]  /*3eb0*/  FSETP.GE.FTZ.AND P0, PT, R56, RZ, PT ;  /* 0x000000ff3800720b */ /* 0x000fe20003f16000 */
[----:B------:R-:W-:Y:S01]  /*3ec0*/  FMUL.FTZ R62, R62, R4 ;  /* 0x000000043e3e7220 */ /* 0x000fe20000410000 */
[----:B------:R-:W-:Y:S01]  /*3ed0*/  ISETP.GE.AND P5, PT, R213, 0x1, PT ;  /* 0x00000001d500780c */ /* 0x000fe20003fa6270 */
[----:B------:R-:W-:Y:S01]  /*3ee0*/  FMUL.FTZ R59, R59, R3 ;  /* 0x000000033b3b7220 */ /* 0x000fe20000410000 */
[----:B------:R-:W-:Y:S01]  /*3ef0*/  FSETP.GE.FTZ.AND P2, PT, R102, RZ, PT ;  /* 0x000000ff6600720b */ /* 0x000fe20003f56000 */
[C---:B------:R-:W-:Y:S01]  /*3f00*/  FADD.FTZ R4, -R0.reuse, R14 ;  /* 0x0000000e00047221 */ /* 0x040fe20000010100 */
[----:B------:R-:W-:Y:S01]  /*3f10*/  FSETP.GE.FTZ.AND P1, PT, R101, RZ, PT ;  /* 0x000000ff6500720b */ /* 0x000fe20003f36000 */
[----:B------:R-:W-:Y:S01]  /*3f20*/  FADD.FTZ R3, -R0, R15 ;  /* 0x0000000f00037221 */ /* 0x000fe20000010100 */
[----:B------:R-:W-:Y:S01]  /*3f30*/  FSEL R6, R6, R0, P2 ;  /* 0x0000000006067208 */ /* 0x000fe20001000000 */
[----:B------:R-:W-:Y:S01]  /*3f40*/  FMUL.FTZ R66, R66, R2 ;  /* 0x0000000242427220 */ /* 0x000fe20000410000 */
[----:B------:R-:W-:Y:S01]  /*3f50*/  FSEL R7, R7, R0, P1 ;  /* 0x0000000007077208 */ /* 0x000fe20000800000 */
[----:B------:R-:W-:Y:S01]  /*3f60*/  FADD.FTZ R2, -R0, R18 ;  /* 0x0000001200027221 */ /* 0x000fe20000010100 */
[----:B------:R-:W-:Y:S01]  /*3f70*/  FSETP.GE.FTZ.AND P2, PT, R60, RZ, PT ;  /* 0x000000ff3c00720b */ /* 0x000fe20003f56000 */
[----:B------:R-:W-:Y:S01]  /*3f80*/  FMUL.FTZ R9, R100, R9 ;  /* 0x0000000964097220 */ /* 0x000fe20000410000 */
[----:B------:R-:W-:Y:S01]  /*3f90*/  FSETP.GE.FTZ.AND P1, PT, R57, RZ, PT ;  /* 0x000000ff3900720b */ /* 0x000fe20003f36000 */
[----:B------:R-:W-:Y:S01]  /*3fa0*/  FMUL.FTZ R102, R102, R6 ;  /* 0x0000000666667220 */ /* 0x000fe20000410000 */
[-C--:B------:R-:W-:Y:S01]  /*3fb0*/  FSEL R4, R4, R0.reuse, P4 ;  /* 0x0000000004047208 */ /* 0x080fe20002000000 */
[----:B------:R-:W-:Y:S01]  /*3fc0*/  FMUL.FTZ R101, R101, R7 ;  /* 0x0000000765657220 */ /* 0x000fe20000410000 */
[-C--:B------:R-:W-:Y:S01]  /*3fd0*/  FSEL R3, R3, R0.reuse, P2 ;  /* 0x0000000003037208 */ /* 0x080fe20001000000 */
[----:B------:R-:W-:Y:S01]  /*3fe0*/  FMUL.FTZ R65, R65, R5 ;  /* 0x0000000541417220 */ /* 0x000fe20000410000 */
[----:B------:R-:W-:Y:S01]  /*3ff0*/  FSEL R2, R2, R0, P1 ;  /* 0x0000000002027208 */ /* 0x000fe20000800000 */
[----:B------:R-:W-:Y:S02]  /*4000*/  @P0 FADD.FTZ R0, -R0, R19 ;  /* 0x0000001300000221 */ /* 0x000fe40000010100 */
        /* <DEDUP_REMOVED lines=11> */
[C---:B------:R-:W-:Y:S02]  /*40c0*/  LEA R3, P0, R2.reuse, R208, 0x1 ;  /* 0x000000d002037211 */ /* 0x040fe400078008ff */
        /* <DEDUP_REMOVED lines=16> */
.L_x_676:
        /* <DEDUP_REMOVED lines=22> */
[----:B------:R-:W-:Y:S01]  /*4330*/  LDSM.16.MT88.4 R52, [R185+0x12800] ;  /* 0x01280000b934783b */ /* 0x000fe20000004200 */
        /* <DEDUP_REMOVED lines=8> */
[----:B------:R-:W1:Y:S07]  /*43c0*/  LDSM.16.MT88.4 R12, [R0+0x8800] ;  /* 0x00880000000c783b */ /* 0x000e6e0000004200 */
[----:B------:R-:W-:Y:S01]  /*43d0*/  HMMA.16816.F32 R48, R4, R18, R48 ;  /* 0x000000120430723c */ /* 0x000fe20000001830 */
[----:B------:R-:W2:Y:S04]  /*43e0*/  LDSM.16.MT88.4 R4, [R0+0xa800] ;  /* 0x00a800000004783b */ /* 0x000ea80000004200 */
[----:B------:R-:W-:Y:S03]  /*43f0*/  LDSM.16.MT88.4 R16, [R0+0x9000] ;  /* 0x009000000010783b */ /* 0x000fe60000004200 */
        /* <DEDUP_REMOVED lines=8> */
[----:B------:R-:W2:Y:S07]  /*4480*/  LDSM.16.MT88.4 R52, [R185+0x13000] ;  /* 0x01300000b934783b */ /* 0x000eae0000004200 */
[----:B------:R-:W-:Y:S01]  /*4490*/  HMMA.16816.F32 R48, R8, R6, R48 ;  /* 0x000000060830723c */ /* 0x000fe20000001830 */
[----:B------:R-:W3:Y:S04]  /*44a0*/  LDSM.16.MT88.4 R4, [R0+0xb000] ;  /* 0x00b000000004783b */ /* 0x000ee80000004200 */
[----:B------:R-:W-:Y:S03]  /*44b0*/  LDSM.16.MT88.4 R8, [R186+0x13800] ;  /* 0x01380000ba08783b */ /* 0x000fe60000004200 */
        /* <DEDUP_REMOVED lines=10> */
[----:B------:R-:W3:Y:S04]  /*4560*/  LDSM.16.MT88.4 R4, [R0+0xb800] ;  /* 0x00b800000004783b */ /* 0x000ee80000004200 */
[----:B------:R-:W-:Y:S03]  /*4570*/  BAR.SYNC.DEFER_BLOCKING 0x0 ;  /* 0x0000000000007b1d */ /* 0x000fe60000010000 */
[-C--:B-1----:R-:W-:Y:S08]  /*4580*/  HMMA.16816.F32 R20, R8, R16.reuse, R20 ;  /* 0x000000100814723c */ /* 0x082ff00000001814 */
[C---:B--2---:R-:W-:Y:S08]  /*4590*/  HMMA.16816.F32 R24, R52.reuse, R16, R24 ;  /* 0x000000103418723c */ /* 0x044ff00000001818 */
[-C--:B------:R-:W-:Y:S08]  /*45a0*/  HMMA.16816.F32 R28, R52, R18.reuse, R28 ;  /* 0x00000012341c723c */ /* 0x080ff0000000181c */
[C---:B------:R-:W-:Y:S08]  /*45b0*/  HMMA.16816.F32 R32, R8.reuse, R18, R32 ;  /* 0x000000120820723c */ /* 0x040ff00000001820 */
[-C--:B---3--:R-:W-:Y:S08]  /*45c0*/  HMMA.16816.F32 R36, R8, R4.reuse, R36 ;  /* 0x000000040824723c */ /* 0x088ff00000001824 */
        /* <DEDUP_REMOVED lines=21> */
.L_x_677:
[----:B------:R-:W-:Y:S01]  /*4720*/  LDSM.16.M88.4 R64, [R194] ;  /* 0x00000000c240783b */ /* 0x000fe20000000200 */
[----:B-1----:R-:W-:Y:S03]  /*4730*/  @P5 IADD3 R2, P0, R216, -0x100, RZ ;  /* 0xffffff00d8025810 */ /* 0x002fe60007f1e0ff */
[----:B------:R-:W1:Y:S02]  /*4740*/  LDSM.16.MT88.4 R16, [R0+0xc000] ;  /* 0x00c000000010783b */ /* 0x000e640000004200 */
[----:B------:R-:W-:Y:S01]  /*4750*/  @P5 IMAD.MOV.U32 R216, RZ, RZ, R2 ;  /* 0x000000ffffd85224 */ /* 0x000fe200078e0002 */
[CC--:B------:R-:W-:Y:S01]  /*4760*/  LEA R2, P1, R215.reuse, R206.reuse, 0x2 ;  /* 0x000000ced7027211 */ /* 0x0c0fe200078210ff */
[----:B------:R-:W2:Y:S03]  /*4770*/  LDSM.16.M88.4 R60, [R194+0x1000] ;  /* 0x00100000c23c783b */ /* 0x000ea60000000200 */
[-C--:B------:R-:W-:Y:S01]  /*4780*/  LEA.HI.X.SX32 R3, R215, R207.reuse, 0x2, P1 ;  /* 0x000000cfd7037211 */ /* 0x080fe200008f16ff */
        /* <DEDUP_REMOVED lines=43> */
[-C--:B------:R-:W-:Y:S02]  /*4a40*/  LEA R168, P1, R171, R206.reuse, 0x2 ;  /* 0x000000ceaba87211 */ /* 0x080fe400078210ff */
[----:B--2---:R-:W-:Y:S02]  /*4a50*/  @P5 IADD3.X R0, R217, -0x1, RZ, P0, !PT ;  /* 0xffffffffd9005810 */ /* 0x004fe400007fe4ff */
[-C--:B------:R-:W-:Y:S01]  /*4a60*/  LEA.HI.X.SX32 R169, R171, R207.reuse, 0x2, P1 ;  /* 0x000000cfaba97211 */ /* 0x080fe200008f16ff */
[----:B------:R-:W-:Y:S02]  /*4a70*/  IMAD.MOV.U32 R171, RZ, RZ, c[0x0][0x22c] ;  /* 0x00008b00ffab7624 */ /* 0x000fe400078e00ff */
[----:B------:R-:W-:Y:S02]  /*4a80*/  @P5 IMAD.MOV.U32 R217, RZ, RZ, R0 ;  /* 0x000000ffffd95224 */ /* 0x000fe400078e0000 */
[----:B------:R-:W-:Y:S01]  /*4a90*/  IMAD.IADD R0, R215, 0x1, R247 ;  /* 0x00000001d7007824 */ /* 0x000fe200078e02f7 */
        /* <DEDUP_REMOVED lines=14> */
[----:B------:R-:W-:Y:S01]  /*4b80*/  @P5 IMAD.WIDE R100, R226, 0x4, R216 ;  /* 0x00000004e2645825 */ /* 0x000fe200078e02d8 */
[-C--:B------:R-:W-:Y:S04]  /*4b90*/  HMMA.16816.F32 R60, R180, R102.reuse, R60 ;  /* 0x00000066b43c723c */ /* 0x080fe8000000183c */
[----:B------:R1:W5:Y:S04]  /*4ba0*/  @P5 LDG.E R218, [R100.64] ;  /* 0x0000000864da5981 */ /* 0x000368000c1e1900 */
[----:B------:R-:W-:Y:S01]  /*4bb0*/  HMMA.16816.F32 R64, R172, R102, R64 ;  /* 0x00000066ac40723c */ /* 0x000fe20000001840 */
[----:B------:R1:W5:Y:S04]  /*4bc0*/  @P5 LDG.E R219, [R100.64+0x20] ;  /* 0x0000200864db5981 */ /* 0x000368000c1e1900 */
[----:B------:R2:W-:Y:S04]  /*4bd0*/  RED.E.ADD.F32.FTZ.RN.STRONG.GPU [R206.64], R4 ;  /* 0x00000004ce00798e */ /* 0x0005e8000c10e788 */
[----:B------:R3:W-:Y:S03]  /*4be0*/  RED.E.ADD.F32.FTZ.RN.STRONG.GPU [R2.64], R5 ;  /* 0x000000050200798e */ /* 0x0007e6000c10e788 */
[CC--:B-1----:R-:W-:Y:S04]  /*4bf0*/  LEA R100, P0, R245.reuse, R206.reuse, 0x2 ;  /* 0x000000cef5647211 */ /* 0x0c2fe800078010ff */
[-C--:B------:R-:W-:Y:S02]  /*4c00*/  LEA.HI.X.SX32 R101, R245, R207.reuse, 0x2, P0 ;  /* 0x000000cff5657211 */ /* 0x080fe400000f16ff */
[-C--:B------:R-:W-:Y:S02]  /*4c10*/  LEA R102, P0, R176, R206.reuse, 0x2 ;  /* 0x000000ceb0667211 */ /* 0x080fe400078010ff */
[-C--:B--2---:R-:W-:Y:S01]  /*4c20*/  LEA R4, P1, R170, R206.reuse, 0x2 ;  /* 0x000000ceaa047211 */ /* 0x084fe200078210ff */
[----:B------:R1:W-:Y:S01]  /*4c30*/  RED.E.ADD.F32.FTZ.RN.STRONG.GPU [R100.64], R6 ;  /* 0x000000066400798e */ /* 0x0003e2000c10e788 */
[-C--:B------:R-:W-:Y:S02]  /*4c40*/  LEA.HI.X.SX32 R103, R176, R207.reuse, 0x2, P0 ;  /* 0x000000cfb0677211 */ /* 0x080fe400000f16ff */
[-C--:B---3--:R-:W-:Y:S01]  /*4c50*/  LEA.HI.X.SX32 R5, R170, R207.reuse, 0x2, P1 ;  /* 0x000000cfaa057211 */ /* 0x088fe200008f16ff */
[----:B------:R2:W-:Y:S04]  /*4c60*/  RED.E.ADD.F32.FTZ.RN.STRONG.GPU [R168.64], R7 ;  /* 0x00000007a800798e */ /* 0x0005e8000c10e788 */
[----:B------:R3:W-:Y:S01]  /*4c70*/  RED.E.ADD.F32.FTZ.RN.STRONG.GPU [R102.64], R8 ;  /* 0x000000086600798e */ /* 0x0007e2000c10e788 */
[-C--:B-1----:R-:W-:Y:S02]  /*4c80*/  LEA R100, P2, R177, R206.reuse, 0x2 ;  /* 0x000000ceb1647211 */ /* 0x082fe400078410ff */
[-C--:B------:R-:W-:Y:S02]  /*4c90*/  LEA R6, P0, R171, R206.reuse, 0x2 ;  /* 0x000000ceab067211 */ /* 0x080fe400078010ff */
[-C--:B------:R-:W-:Y:S02]  /*4ca0*/  LEA.HI.X.SX32 R101, R177, R207.reuse, 0x2, P2 ;  /* 0x000000cfb1657211 */ /* 0x080fe400010f16ff */
        /* <DEDUP_REMOVED lines=34> */
[CC--:B--2---:R-:W-:Y:S02]  /*4ed0*/  LEA R6, P1, R247.reuse, R206.reuse, 0x2 ;  /* 0x000000cef7067211 */ /* 0x0c4fe400078210ff */
[CC--:B------:R-:W-:Y:S01]  /*4ee0*/  LEA R10, P0, R0.reuse, R206.reuse, 0x2 ;  /* 0x000000ce000a7211 */ /* 0x0c0fe200078010ff */
        /* <DEDUP_REMOVED lines=26> */
[-C--:B------:R-:W-:Y:S02]  /*5090*/  LEA.HI.X.SX32 R7, R230, R207.reuse, 0x2, P2 ;  /* 0x000000cfe6077211 */ /* 0x080fe400010f16ff */
[----:B------:R-:W-:Y:S01]  /*50a0*/  ISETP.GT.AND P2, PT, R213, RZ, PT ;  /* 0x000000ffd500720c */ /* 0x000fe20003f44270 */
[----:B------:R-:W-:Y:S01]  /*50b0*/  RED.E.ADD.F32.FTZ.RN.STRONG.GPU [R10.64], R67 ;  /* 0x000000430a00798e */ /* 0x000fe2000c10e788 */
[CC--:B---3--:R-:W-:Y:S03]  /*50c0*/  LEA R2, P0, R235.reuse, R206.reuse, 0x2 ;  /* 0x000000ceeb027211 */ /* 0x0c8fe600078010ff */
[----:B------:R-:W-:Y:S01]  /*50d0*/  RED.E.ADD.F32.FTZ.RN.STRONG.GPU [R8.64], R60 ;  /* 0x0000003c0800798e */ /* 0x000fe2000c10e788 */
[-C--:B------:R-:W-:Y:S02]  /*50e0*/  LEA.HI.X.SX32 R3, R235, R207.reuse, 0x2, P0 ;  /* 0x000000cfeb037211 */ /* 0x080fe400000f16ff */
[----:B------:R-:W-:Y:S01]  /*50f0*/  ISETP.NE.U32.AND P0, PT, R0, 0x1, PT ;  /* 0x000000010000780c */ /* 0x000fe20003f05070 */
[----:B------:R-:W-:Y:S01]  /*5100*/  RED.E.ADD.F32.FTZ.RN.STRONG.GPU [R6.64], R61 ;  /* 0x0000003d0600798e */ /* 0x000fe2000c10e788 */
[C---:B------:R-:W-:Y:S03]  /*5110*/  IADD3 R0, R184.reuse, -0x4000, RZ ;  /* 0xffffc000b8007810 */ /* 0x040fe60007ffe0ff */
[----:B------:R-:W-:Y:S04]  /*5120*/  LDSM.16.MT88.4 R8, [R184] ;  /* 0x00000000b808783b */ /* 0x000fe80000004200 */
        /* <DEDUP_REMOVED lines=10> */
[----:B--2---:R-:W-:Y:S05]  /*51d0*/  IADD3 R2, R213, -0x1, RZ ;  /* 0xffffffffd5027810 */ /* 0x004fea0007ffe0ff */
[----:B------:R-:W-:Y:S01]  /*51e0*/  IMAD.MOV.U32 R213, RZ, RZ, R2 ;  /* 0x000000ffffd57224 */ /* 0x000fe200078e0002 */
        /* <DEDUP_REMOVED lines=62> */
[----:B------:R-:W-:Y:S01]  /*55d0*/  FMUL.FTZ R82, R82, c[0x0][0x2e0] ;  /* 0x0000b80052527a20 */ /* 0x000fe20000410000 */
[----:B------:R-:W-:Y:S01]  /*55e0*/  F2FP.PACK_AB R13, R13, R53 ;  /* 0x000000350d0d723e */ /* 0x000fe200000000ff */
        /* <DEDUP_REMOVED lines=15> */
[----:B------:R-:W-:-:S02]  /*56e0*/  FMUL.FTZ R24, R77, c[0x0][0x2e0] ;  /* 0x0000b8004d187a20 */ /* 0x000fc40000410000 */
[----:B------:R-:W-:Y:S02]  /*56f0*/  FMUL.FTZ R16, R21, c[0x0][0x2dc] ;  /* 0x0000b70015107a20 */ /* 0x000fe40000410000 */
        /* <DEDUP_REMOVED lines=59> */
[----:B------:R-:W-:-:S04]  /*5ab0*/  F2FP.PACK_AB R2, R2, R44 ;  /* 0x0000002c0202723e */ /* 0x000fc800000000ff */
        /* <DEDUP_REMOVED lines=32> */
[----:B-1----:R-:W1:Y:S01]  /*5cc0*/  S2R R168, SR_CTAID.Y ;  /* 0x0000000000a87919 */ /* 0x002e620000002600 */
[----:B------:R-:W-:-:S05]  /*5cd0*/  @P0 IADD3 R0, R242, R169, RZ ;  /* 0x000000a9f2000210 */ /* 0x000fca0007ffe0ff */
[----:B------:R-:W-:-:S04]  /*5ce0*/  @P0 IMAD.WIDE.U32 R2, R0, c[0x0][0x3a0], RZ ;  /* 0x0000e80000020a25 */ /* 0x000fc800078e00ff */
[----:B------:R-:W-:Y:S01]  /*5cf0*/  @P0 IMAD R8, R0, c[0x0][0x3a4], R3 ;  /* 0x0000e90000080a24 */ /* 0x000fe200078e0203 */
[----:B------:R-:W-:Y:S02]  /*5d00*/  @P0 MOV R7, R2 ;  /* 0x0000000200070202 */ /* 0x000fe40000000f00 */
        /* <DEDUP_REMOVED lines=12> */
.L_x_679:
        /* <DEDUP_REMOVED lines=15> */
.L_x_680:
[----:B------:R-:W2:Y:S01]  /*5ec0*/  LDL.64 R4, [R1+0x10] ;  /* 0x0000100001047983 */ /* 0x000ea20000100a00 */
        /* <DEDUP_REMOVED lines=39> */
.L_x_682:
[----:B-1-34-:R-:W-:Y:S05]  /*6140*/  BSYNC B0 ;  /* 0x0000000000007941 */ /* 0x01afea0003800000 */
.L_x_681:
        /* <DEDUP_REMOVED lines=16> */
.L_x_684:
[----:B------:R-:W-:Y:S05]  /*6250*/  BSYNC B0 ;  /* 0x0000000000007941 */ /* 0x000fea0003800000 */
.L_x_683:
        /* <DEDUP_REMOVED lines=21> */
.L_x_686:
[----:B------:R-:W-:Y:S05]  /*63b0*/  BSYNC B0 ;  /* 0x0000000000007941 */ /* 0x000fea0003800000 */
.L_x_685:
        /* <DEDUP_REMOVED lines=13> */
.L_x_675:
[----:B-1----:R-:W2:Y:S04]  /*6490*/  LDL R9, [R1+0x8] ;  /* 0x0000080001097983 */ /* 0x002ea80000100800 */
[----:B------:R-:W1:Y:S02]  /*64a0*/  S2R R8, SR_CTAID.Y ;  /* 0x0000000000087919 */ /* 0x000e640000002600 */
[----:B-1----:R-:W-:-:S02]  /*64b0*/  SHF.R.S32.HI R7, RZ, 0x1f, R8 ;  /* 0x0000001fff077819 */ /* 0x002fc40000011408 */
        /* <DEDUP_REMOVED lines=16> */
.L_x_688:
        /* <DEDUP_REMOVED lines=15> */
.L_x_689:
[----:B------:R-:W2:Y:S01]  /*66b0*/  LDL.64 R16, [R1+0x10] ;  /* 0x0000100001107983 */ /* 0x000ea20000100a00 */
        /* <DEDUP_REMOVED lines=28> */
.L_x_691:
[----:B------:R-:W-:Y:S05]  /*6880*/  BSYNC B0 ;  /* 0x0000000000007941 */ /* 0x000fea0003800000 */
.L_x_690:
        /* <DEDUP_REMOVED lines=16> */
.L_x_693:
[----:B------:R-:W-:Y:S05]  /*6990*/  BSYNC B0 ;  /* 0x0000000000007941 */ /* 0x000fea0003800000 */
.L_x_692:
        /* <DEDUP_REMOVED lines=21> */
.L_x_695:
[----:B------:R-:W-:Y:S05]  /*6af0*/  BSYNC B0 ;  /* 0x0000000000007941 */ /* 0x000fea0003800000 */
.L_x_694:
        /* <DEDUP_REMOVED lines=12> */
.L_x_687:
[----:B------:R-:W-:Y:S05]  /*6bc0*/  BSYNC B1 ;  /* 0x0000000000017941 */ /* 0x000fea0003800000 */
.L_x_670:
        /* <DEDUP_REMOVED lines=9> */
.L_x_696:
[----:B------:R-:W-:Y:S05]  /*6c60*/  EXIT ;  /* 0x000000000000794d */ /* 0x000fea0003800000 */
.L_x_698:
        /* <DEDUP_REMOVED lines=9> */
.L_x_2061:


//--------------------- .text._ZN5flash44flash_bwd_dq_dk_dv_loop_seqk_parallel_kernelI23Flash_bwd_kernel_traitsILi128ELi64ELi64ELi8ELi4ELi2ELi2ELb1ELb0EN7cutlass6half_tE19Flash_kernel_traitsILi128ELi64ELi64ELi8ES3_EELb0ELb0ELb0ELb0ELb0ELb1ELb1EEEvNS_16Flash_bwd_paramsE --------------------------
	.section	.text._ZN5flash44flash_bwd_dq_dk_dv_loop_seqk_parallel_kernelI23Flash_bwd_kernel_traitsILi128ELi64ELi64ELi8ELi4ELi2ELi2ELb1ELb0EN7cutlass6half_tE19Flash_kernel_traitsILi128ELi64ELi64ELi8ES3_EELb0ELb0ELb0ELb0ELb0ELb1ELb1EEEvNS_16Flash_bwd_paramsE,"ax",@progbits
	.sectioninfo	@"SHI_REGISTERS=255"
	.align	128
        .global         _ZN5flash44flash_bwd_dq_dk_dv_loop_seqk_parallel_kernelI23Flash_bwd_kernel_traitsILi128ELi64ELi64ELi8ELi4ELi2ELi2ELb1ELb0EN7cutlass6half_tE19Flash_kernel_traitsILi128ELi64ELi64ELi8ES3_EELb0ELb0ELb0ELb0ELb0ELb1ELb1EEEvNS_16Flash_bwd_paramsE
        .type           _ZN5flash44flash_bwd_dq_dk_dv_loop_seqk_parallel_kernelI23Flash_bwd_kernel_traitsILi128ELi64ELi64ELi8ELi4ELi2ELi2ELb1ELb0EN7cutlass6half_tE19Flash_kernel_traitsILi128ELi64ELi64ELi8ES3_EELb0ELb0ELb0ELb0ELb0ELb1ELb1EEEvNS_16Flash_bwd_paramsE,@function
        .size           _ZN5flash44flash_bwd_dq_dk_dv_loop_seqk_parallel_kernelI23Flash_bwd_kernel_traitsILi128ELi64ELi64ELi8ELi4ELi2ELi2ELb1ELb0EN7cutlass6half_tE19Flash_kernel_traitsILi128ELi64ELi64ELi8ES3_EELb0ELb0ELb0ELb0ELb0ELb1ELb1EEEvNS_16Flash_bwd_paramsE,(.L_x_2062 - _ZN5flash44flash_bwd_dq_dk_dv_loop_seqk_parallel_kernelI23Flash_bwd_kernel_traitsILi128ELi64ELi64ELi8ELi4ELi2ELi2ELb1ELb0EN7cutlass6half_tE19Flash_kernel_traitsILi128ELi64ELi64ELi8ES3_EELb0ELb0ELb0ELb0ELb0ELb1ELb1EEEvNS_16Flash_bwd_paramsE)
        .other          _ZN5flash44flash_bwd_dq_dk_dv_loop_seqk_parallel_kernelI23Flash_bwd_kernel_traitsILi128ELi64ELi64ELi8ELi4ELi2ELi2ELb1ELb0EN7cutlass6half_tE19Flash_kernel_traitsILi128ELi64ELi64ELi8ES3_EELb0ELb0ELb0ELb0ELb0ELb1ELb1EEEvNS_16Flash_bwd_paramsE,@"STO_CUDA_ENTRY STV_DEFAULT"
_ZN5flash44flash_bwd_dq_dk_dv_loop_seqk_parallel_kernelI23Flash_bwd_kernel_traitsILi128ELi64ELi64ELi8ELi4ELi2ELi2ELb1ELb0EN7cutlass6half_tE19Flash_kernel_traitsILi128ELi64ELi64ELi8ES3_EELb0ELb0ELb0ELb0ELb0ELb1ELb1EEEvNS_16Flash_bwd_paramsE:
.text._ZN5flash44flash_bwd_dq_dk_dv_loop_seqk_parallel_kernelI23Flash_bwd_kernel_traitsILi128ELi64ELi64ELi8ELi4ELi2ELi2ELb1ELb0EN7cutlass6half_tE19Flash_kernel_traitsILi128ELi64ELi64ELi8ES3_EELb0ELb0ELb0ELb0ELb0ELb1ELb1EEEvNS_16Flash_bwd_paramsE:
        /* <DEDUP_REMOVED lines=52> */
[----:B------:R-:W-:Y:S02]  /*0340*/  LEA.HI R11, R5, R3, RZ, 0x3 ;  /* 0x00000003050b7211 */ /* 0x000fe400078f18ff */
[C---:B------:R-:W-:Y:S02]  /*0350*/  LOP3.LUT R187, R0.reuse, 0x8, R16, 0xf8, !PT ;  /* 0x0000000800bb7812 */ /* 0x040fe400078ef810 */
[----:B------:R-:W-:Y:S02]  /*0360*/  LOP3.LUT R6, R11, 0xfffffff8, RZ, 0xc0, !PT ;  /* 0xfffffff80b067812 */ /* 0x000fe400078ec0ff */
[----:B------:R-:W-:Y:S02]  /*0370*/  LOP3.LUT R5, R7, 0x1, RZ, 0xc0, !PT ;  /* 0x0000000107057812 */ /* 0x000fe400078ec0ff */
[----:B-1----:R-:W-:Y:S01]  /*0380*/  SHF.R.S32.HI R8, RZ, 0x7, R4 ;  /* 0x00000007ff087819 */ /* 0x002fe20000011404 */
[----:B------:R-:W-:Y:S01]  /*0390*/  IMAD.IADD R19, R3, 0x1, -R6 ;  /* 0x0000000103137824 */ /* 0x000fe200078e0a06 */
[----:B------:R-:W-:-:S02]  /*03a0*/  LOP3.LUT R4, R0, 0x10, R2, 0xf8, !PT ;  /* 0x0000001000047812 */ /* 0x000fc400078ef802 */
[----:B------:R-:W-:Y:S01]  /*03b0*/  SHF.R.U32.HI R0, RZ, 0x3, R0 ;  /* 0x00000003ff007819 */ /* 0x000fe20000011600 */
[----:B------:R-:W-:Y:S01]  /*03c0*/  IMAD R2, R8, 0x800, R185 ;  /* 0x0000080008027824 */ /* 0x000fe200078e02b9 */
[----:B------:R-:W-:Y:S01]  /*03d0*/  LOP3.LUT R4, R4, 0x8, R16, 0xf8, !PT ;  /* 0x0000000804047812 */ /* 0x000fe200078ef810 */
[----:B------:R1:W-:Y:S01]  /*03e0*/  STL [R1+0x10], R19 ;  /* 0x0000101301007387 */ /* 0x0003e20000100800 */
[----:B------:R-:W-:Y:S02]  /*03f0*/  LOP3.LUT R187, R187, R0, RZ, 0x3c, !PT ;  /* 0x00000000bbbb7212 */ /* 0x000fe400078e3cff */
[----:B------:R-:W-:Y:S02]  /*0400*/  LOP3.LUT R185, R185, R4, R0, 0xf6, !PT ;  /* 0x00000004b9b97212 */ /* 0x000fe400078ef600 */
[----:B------:R-:W-:Y:S01]  /*0410*/  LEA.HI R0, R13, R12, RZ, 0x6 ;  /* 0x0000000c0d007211 */ /* 0x000fe200078f30ff */
[----:B------:R-:W-:Y:S01]  /*0420*/  IMAD.IADD R187, R2, 0x1, R187 ;  /* 0x0000000102bb7824 */ /* 0x000fe200078e02bb */
[----:B------:R-:W-:-:S02]  /*0430*/  LOP3.LUT R2, R15, 0x7ffffffc, RZ, 0xc0, !PT ;  /* 0x7ffffffc0f027812 */ /* 0x000fc400078ec0ff */
[----:B------:R-:W-:Y:S01]  /*0440*/  SHF.R.S32.HI R0, RZ, 0x6, R0 ;  /* 0x00000006ff007819 */ /* 0x000fe20000011400 */
[----:B------:R-:W-:Y:S01]  /*0450*/  IMAD.SHL.U32 R187, R187, 0x2, RZ ;  /* 0x00000002bbbb7824 */ /* 0x000fe200078e00ff */
[----:B------:R-:W-:Y:S01]  /*0460*/  ISETP.NE.U32.AND P0, PT, R5, 0x1, PT ;  /* 0x000000010500780c */ /* 0x000fe20003f05070 */
[----:B------:R-:W-:Y:S01]  /*0470*/  IMAD.IADD R5, R12, 0x1, -R2 ;  /* 0x000000010c057824 */ /* 0x000fe200078e0a02 */
[----:B------:R-:W-:Y:S01]  /*0480*/  LOP3.LUT R4, R14, 0xffffffe0, RZ, 0xc0, !PT ;  /* 0xffffffe00e047812 */ /* 0x000fe200078ec0ff */
[C---:B------:R-:W-:Y:S01]  /*0490*/  IMAD R17, R0.reuse, 0x200, R9 ;  /* 0x0000020000117824 */ /* 0x040fe200078e0209 */
[----:B------:R-:W-:Y:S01]  /*04a0*/  SHF.R.S32.HI R3, RZ, 0x1f, R14 ;  /* 0x0000001fff037819 */ /* 0x000fe2000001140e */
[----:B------:R-:W-:Y:S01]  /*04b0*/  IMAD.SHL.U32 R2, R0, 0x8, RZ ;  /* 0x0000000800027824 */ /* 0x000fe200078e00ff */
[C---:B------:R-:W-:Y:S01]  /*04c0*/  R2P PR, R7.reuse, 0x6 ;  /* 0x0000000607007804 */ /* 0x040fe20000000000 */
[----:B------:R-:W-:Y:S01]  /*04d0*/  IMAD.SHL.U32 R0, R7, 0x40, RZ ;  /* 0x0000004007007824 */ /* 0x000fe200078e00ff */
[----:B------:R-:W-:Y:S01]  /*04e0*/  LEA.HI R3, R3, R20, RZ, 0x2 ;  /* 0x0000001403037211 */ /* 0x000fe200078f10ff */
[----:B------:R-:W-:Y:S01]  /*04f0*/  IMAD.IADD R18, R12, 0x1, -R4 ;  /* 0x000000010c127824 */ /* 0x000fe200078e0a04 */
[----:B------:R-:W-:Y:S01]  /*0500*/  LOP3.LUT R2, R2, 0x18, RZ, 0xc0, !PT ;  /* 0x0000001802027812 */ /* 0x000fe200078ec0ff */
[----:B------:R-:W-:Y:S01]  /*0510*/  IMAD.SHL.U32 R4, R8, 0x20, RZ ;  /* 0x0000002008047824 */ /* 0x000fe200078e00ff */
[----:B------:R-:W-:Y:S01]  /*0520*/  LOP3.LUT R0, R0, 0x1c0, RZ, 0xc0, !PT ;  /* 0x000001c000007812 */ /* 0x000fe200078ec0ff */
[----:B------:R-:W-:Y:S01]  /*0530*/  IMAD.SHL.U32 R8, R5, 0x2, RZ ;  /* 0x0000000205087824 */ /* 0x000fe200078e00ff */
[----:B------:R-:W-:Y:S01]  /*0540*/  LOP3.LUT R6, R3, 0xfffffffc, RZ, 0xc0, !PT ;  /* 0xfffffffc03067812 */ /* 0x000fe200078ec0ff */
[----:B------:R-:W-:Y:S01]  /*0550*/  IMAD.SHL.U32 R5, R10, 0x20, RZ ;  /* 0x000000200a057824 */ /* 0x000fe200078e00ff */
[----:B------:R-:W-:Y:S01]  /*0560*/  SHF.R.U32.HI R3, RZ, 0x3, R0 ;  /* 0x00000003ff037819 */ /* 0x000fe20000011600 */
[----:B------:R1:W-:Y:S01]  /*0570*/  STL [R1+0xc], R18 ;  /* 0x00000c1201007387 */ /* 0x0003e20000100800 */
[----:B------:R-:W-:Y:S01]  /*0580*/  LOP3.LUT R250, R4, 0x6, R250, 0xf8, !PT ;  /* 0x0000000604fa7812 */ /* 0x000fe200078ef8fa */
[----:B------:R-:W-:Y:S01]  /*0590*/  IMAD.IADD R203, R20, 0x1, -R6 ;  /* 0x0000000114cb7824 */ /* 0x000fe200078e0a06 */
[----:B------:R-:W-:Y:S01]  /*05a0*/  LOP3.LUT R4, R0, 0x20, R4, 0xf8, !PT ;  /* 0x0000002000047812 */ /* 0x000fe200078ef804 */
[----:B------:R-:W-:Y:S01]  /*05b0*/  IMAD.SHL.U32 R6, R11, 0x40, RZ ;  /* 0x000000400b067824 */ /* 0x000fe200078e00ff */
[----:B------:R-:W-:Y:S01]  /*05c0*/  LOP3.LUT R5, R2, 0x20, R5, 0xf8, !PT ;  /* 0x0000002002057812 */ /* 0x000fe200078ef805 */
[----:B------:R1:W-:Y:S01]  /*05d0*/  STL [R1+0x8], R17 ;  /* 0x0000081101007387 */ /* 0x0003e20000100800 */
[----:B------:R-:W-:Y:S01]  /*05e0*/  LOP3.LUT R9, R3, R0, R2, 0x1e, !PT ;  /* 0x0000000003097212 */ /* 0x000fe200078e1e02 */
[----:B------:R-:W-:Y:S01]  /*05f0*/  IMAD.SHL.U32 R2, R19, 0x40, RZ ;  /* 0x0000004013027824 */ /* 0x000fe200078e00ff */
[----:B------:R-:W-:Y:S01]  /*0600*/  LOP3.LUT R3, R4, R3, RZ, 0x3c, !PT ;  /* 0x0000000304037212 */ /* 0x000fe200078e3cff */
[----:B------:R-:W-:Y:S01]  /*0610*/  IMAD R0, R203, 0x400, R8 ;  /* 0x00000400cb007824 */ /* 0x000fe200078e0208 */
[----:B------:R-:W-:Y:S01]  /*0620*/  SHF.R.S32.HI R4, RZ, 0x1f, R18 ;  /* 0x0000001fff047819 */ /* 0x000fe20000011412 */
[----:B------:R-:W-:Y:S01]  /*0630*/  IMAD.SHL.U32 R213, R17, 0x2, RZ ;  /* 0x0000000211d57824 */ /* 0x000fe200078e00ff */
[----:B------:R-:W-:Y:S01]  /*0640*/  LOP3.LUT R2, R2, 0x1c0, RZ, 0xc0, !PT ;  /* 0x000001c002027812 */ /* 0x000fe200078ec0ff */
[----:B------:R-:W-:Y:S01]  /*0650*/  IMAD.IADD R222, R0, 0x1, R3 ;  /* 0x0000000100de7824 */ /* 0x000fe200078e0203 */
[----:B------:R-:W-:Y:S01]  /*0660*/  LEA.HI R4, R4, R18, RZ, 0x2 ;  /* 0x0000001204047211 */ /* 0x000fe200078f10ff */
[----:B------:R-:W-:Y:S01]  /*0670*/  IMAD.SHL.U32 R0, R10, 0x8, RZ ;  /* 0x000000080a007824 */ /* 0x000fe200078e00ff */
[----:B------:R-:W-:Y:S01]  /*0680*/  SHF.R.U32.HI R3, RZ, 0x3, R2 ;  /* 0x00000003ff037819 */ /* 0x000fe20000011602 */
[----:B------:R-:W-:Y:S01]  /*0690*/  IMAD.SHL.U32 R222, R222, 0x2, RZ ;  /* 0x00000002dede7824 */ /* 0x000fe200078e00ff */
[----:B------:R-:W-:-:S02]  /*06a0*/  SEL R223, R223, 0x10, !P0 ;  /* 0x00000010dfdf7807 */ /* 0x000fc40004000000 */
[----:B------:R-:W-:Y:S02]  /*06b0*/  LOP3.LUT R7, R2, 0x8, R0, 0xf8, !PT ;  /* 0x0000000802077812 */ /* 0x000fe400078ef800 */
[----:B------:R-:W-:Y:S01]  /*06c0*/  LOP3.LUT R2, R3, R5, R2, 0x1e, !PT ;  /* 0x0000000503027212 */ /* 0x000fe200078e1e02 */
[----:B------:R-:W-:Y:S01]  /*06d0*/  IMAD.IADD R224, R222, 0x1, R223 ;  /* 0x00000001dee07824 */ /* 0x000fe200078e02df */
[----:B------:R-:W-:Y:S01]  /*06e0*/  SHF.R.S32.HI R5, RZ, 0x2, R4 ;  /* 0x00000002ff057819 */ /* 0x000fe20000011404 */
[----:B------:R-:W-:Y:S01]  /*06f0*/  IMAD R4, R193, 0x400, R8 ;  /* 0x00000400c1047824 */ /* 0x000fe200078e0208 */
[----:B------:R-:W-:Y:S02]  /*0700*/  LOP3.LUT R0, R6, 0xfffffe00, RZ, 0xc0, !PT ;  /* 0xfffffe0006007812 */ /* 0x000fe400078ec0ff */
[----:B------:R-:W-:Y:S01]  /*0710*/  LOP3.LUT R3, R7, R3, RZ, 0x3c, !PT ;  /* 0x0000000307037212 */ /* 0x000fe200078e3cff */
[C---:B------:R-:W-:Y:S01]  /*0720*/  IMAD R252, R203.reuse, 0x10, R5 ;  /* 0x00000010cbfc7824 */ /* 0x040fe200078e0205 */
[----:B------:R-:W-:Y:S01]  /*0730*/  LOP3.LUT R201, R2, R0, RZ, 0xfc, !PT ;  /* 0x0000000002c97212 */ /* 0x000fe200078efcff */
[--C-:B------:R-:W-:Y:S01]  /*0740*/  IMAD R203, R203, 0x400, R0.reuse ;  /* 0x00000400cbcb7824 */ /* 0x100fe200078e0200 */
[C---:B------:R-:W-:Y:S01]  /*0750*/  IADD3 R221, R222.reuse, 0x20, RZ ;  /* 0x00000020dedd7810 */ /* 0x040fe20007ffe0ff */
[----:B------:R-:W-:Y:S01]  /*0760*/  IMAD R193, R193, 0x400, R0 ;  /* 0x00000400c1c17824 */ /* 0x000fe200078e0200 */
[----:B------:R-:W-:Y:S01]  /*0770*/  @P1 IADD3 R221, R222, -0x20, RZ ;  /* 0xffffffe0dedd1810 */ /* 0x000fe20007ffe0ff */
[----:B------:R-:W-:-:S02]  /*0780*/  IMAD.MOV.U32 R0, RZ, RZ, 0x40 ;  /* 0x00000040ff007424 */ /* 0x000fc400078e00ff */
[----:B------:R-:W-:Y:S02]  /*0790*/  IMAD.IADD R4, R4, 0x1, R9 ;  /* 0x0000000104047824 */ /* 0x000fe400078e0209 */
        /* <DEDUP_REMOVED lines=8> */
[C---:B------:R-:W-:Y:S01]  /*0820*/  IMAD R184, R185.reuse, 0x2, R0 ;  /* 0x00000002b9b87824 */ /* 0x040fe200078e0200 */
[----:B------:R-:W-:Y:S01]  /*0830*/  SHF.R.S32.HI R3, RZ, 0x1f, R239 ;  /* 0x0000001fff037819 */ /* 0x000fe200000114ef */
[----:B------:R-:W-:Y:S01]  /*0840*/  IMAD.SHL.U32 R185, R185, 0x2, RZ ;  /* 0x00000002b9b97824 */ /* 0x000fe200078e00ff */
[--C-:B------:R-:W-:Y:S01]  /*0850*/  IADD3 R190, R0, R187, R2.reuse ;  /* 0x000000bb00be7210 */ /* 0x100fe20007ffe002 */
[----:B------:R-:W-:Y:S01]  /*0860*/  IMAD.IADD R188, R187, 0x1, R2 ;  /* 0x00000001bbbc7824 */ /* 0x000fe200078e0202 */
[----:B------:R-:W-:Y:S01]  /*0870*/  LEA R193, R193, 0x10000, 0x1 ;  /* 0x00010000c1c17811 */ /* 0x000fe200078e08ff */
[----:B------:R-:W-:Y:S01]  /*0880*/  IMAD.IADD R202, R2, 0x1, R189 ;  /* 0x0000000102ca7824 */ /* 0x000fe200078e02bd */
[----:B------:R-:W-:Y:S01]  /*0890*/  @P2 IADD3 R249, R248, -0x40, RZ ;  /* 0xffffffc0f8f92810 */ /* 0x000fe20007ffe0ff */
[----:B-1----:R-:W-:-:S02]  /*08a0*/  IMAD.IADD R223, R223, 0x1, R221 ;  /* 0x00000001dfdf7824 */ /* 0x002fc400078e02dd */
.L_x_727:
[----:B-1----:R-:W1:Y:S01]  /*08b0*/  S2R R34, SR_CTAID.Y ;  /* 0x0000000000227919 */ /* 0x002e620000002600 */
[----:B------:R-:W2:Y:S01]  /*08c0*/  LDC.U8 R0, c[0x0][0x312] ;  /* 0x0000c480ff007b82 */ /* 0x000ea20000000000 */
[----:B------:R-:W-:-:S02]  /*08d0*/  ISETP.NE.U32.AND P1, PT, RZ, c[0x0][0x240], PT ;  /* 0x00009000ff007a0c */ /* 0x000fc40003f25070 */
[----:B------:R-:W3:Y:S01]  /*08e0*/  S2R R2, SR_CTAID.Y ;  /* 0x0000000000027919 */ /* 0x000ee20000002600 */
[----:B------:R-:W-:Y:S02]  /*08f0*/  ISETP.EQ.U32.AND P5, PT, RZ, c[0x0][0x248], PT ;  /* 0x00009200ff007a0c */ /* 0x000fe40003fa2070 */
[----:B------:R-:W-:Y:S02]  /*0900*/  ISETP.NE.AND.EX P1, PT, RZ, c[0x0][0x244], PT, P1 ;  /* 0x00009100ff007a0c */ /* 0x000fe40003f25310 */
[----:B------:R-:W-:Y:S01]  /*0910*/  ISETP.NE.U32.AND P3, PT, RZ, c[0x0][0x250], PT ;  /* 0x00009400ff007a0c */ /* 0x000fe20003f65070 */
[----:B------:R-:W-:-:S03]  /*0920*/  IMAD.MOV.U32 R251, RZ, RZ, -0x1 ;  /* 0xfffffffffffb7424 */ /* 0x000fc600078e00ff */
[----:B------:R-:W-:Y:S01]  /*0930*/  ISETP.NE.AND.EX P3, PT, RZ, c[0x0][0x254], PT, P3 ;  /* 0x00009500ff007a0c */ /* 0x000fe20003f65330 */
[----:B-1----:R-:W-:Y:S01]  /*0940*/  IMAD.SHL.U32 R8, R34, 0x4, RZ ;  /* 0x0000000422087824 */ /* 0x002fe200078e00ff */
[----:B--2---:R-:W-:Y:S01]  /*0950*/  ISETP.NE.AND P4, PT, R0, RZ, PT ;  /* 0x000000ff0000720c */ /* 0x004fe20003f85270 */
[----:B------:R-:W-:Y:S01]  /*0960*/  IMAD.MOV.U32 R0, RZ, RZ, -0x1 ;  /* 0xffffffffff007424 */ /* 0x000fe200078e00ff */
[----:B---3--:R-:W-:Y:S02]  /*0970*/  SHF.R.S32.HI R27, RZ, 0x1f, R2 ;  /* 0x0000001fff1b7819 */ /* 0x008fe40000011402 */
[----:B------:R-:W-:Y:S02]  /*0980*/  IADD3 R2, P0, R8, c[0x0][0x240], RZ ;  /* 0x0000900008027a10 */ /* 0x000fe40007f1e0ff */
[----:B------:R-:W-:Y:S02]  /*0990*/  SHF.L.U64.HI R7, R34, 0x2, R27 ;  /* 0x0000000222077819 */ /* 0x000fe4000001021b */
        /* <DEDUP_REMOVED lines=20> */
.L_x_699:
        /* <DEDUP_REMOVED lines=44> */
.L_x_701:
        /* <DEDUP_REMOVED lines=15> */
.L_x_702:
[----:B------:R-:W-:Y:S01]  /*0e90*/  IABS R14, c[0x0][0x1c8] ;  /* 0x00007200000e7a13 */ /* 0x000fe20000000000 */
[----:B------:R-:W1:Y:S01]  /*0ea0*/  S2R R35, SR_CTAID.Z ;  /* 0x0000000000237919 */ /* 0x000e620000002700 */
[----:B------:R-:W-:Y:S01]  /*0eb0*/  IMAD.MOV.U32 R12, RZ, RZ, c[0x0][0x224] ;  /* 0x00008900ff0c7624 */ /* 0x000fe200078e00ff */
[----:B------:R-:W2:Y:S01]  /*0ec0*/  LDC.U8 R21, c[0x0][0x328] ;  /* 0x0000ca00ff157b82 */ /* 0x000ea20000000000 */
[----:B------:R-:W3:Y:S01]  /*0ed0*/  I2F.RP R2, R14 ;  /* 0x0000000e00027306 */ /* 0x000ee20000209400 */
[C---:B------:R-:W-:Y:S01]  /*0ee0*/  @P0 IMAD.WIDE.U32 R4, R0.reuse, c[0x0][0x370], RZ ;  /* 0x0000dc0000040a25 */ /* 0x040fe200078e00ff */
[----:B------:R-:W4:Y:S01]  /*0ef0*/  S2R R18, SR_CTAID.X ;  /* 0x0000000000127919 */ /* 0x000f220000002500 */
[----:B------:R-:W-:Y:S02]  /*0f00*/  SHF.R.S32.HI R12, RZ, 0x1f, R12 ;  /* 0x0000001fff0c7819 */ /* 0x000fe4000001140c */
[----:B------:R-:W-:Y:S01]  /*0f10*/  @P0 IMAD R11, R0, c[0x0][0x374], R5 ;  /* 0x0000dd00000b0a24 */ /* 0x000fe200078e0205 */
[----:B------:R-:W-:Y:S01]  /*0f20*/  @P0 MOV R10, R4 ;  /* 0x00000004000a0202 */ /* 0x000fe20000000f00 */
[----:B------:R-:W-:-:S04]  /*0f30*/  @!P0 IMAD.WIDE.U32 R4, R34, c[0x0][0x368], RZ ;  /* 0x0000da0022048a25 */ /* 0x000fc800078e00ff */
[----:B------:R-:W-:Y:S02]  /*0f40*/  IMAD.MOV.U32 R33, RZ, RZ, c[0x0][0x22c] ;  /* 0x00008b00ff217624 */ /* 0x000fe400078e00ff */
        /* <DEDUP_REMOVED lines=9> */
[----:B------:R-:W-:Y:S02]  /*0fe0*/  SHF.R.S32.HI R38, RZ, 0x1f, R35 ;  /* 0x0000001fff267819 */ /* 0x000fe40000011423 */
        /* <DEDUP_REMOVED lines=17> */
[----:B------:R-:W1:Y:S01]  /*1100*/  LDC.U8 R27, c[0x0][0x3d0] ;  /* 0x0000f400ff1b7b82 */ /* 0x000e620000000000 */
[----:B------:R-:W-:Y:S02]  /*1110*/  IMAD.SHL.U32 R6, R34, 0x80, RZ ;  /* 0x0000008022067824 */ /* 0x000fe400078e00ff */
[----:B------:R-:W-:Y:S01]  /*1120*/  IADD3 R4, R13, R5, RZ ;  /* 0x000000050d047210 */ /* 0x000fe20007ffe0ff */
[-C--:B------:R-:W-:Y:S02]  /*1130*/  IMAD R7, R17, R12.reuse, RZ ;  /* 0x0000000c11077224 */ /* 0x080fe400078e02ff */
[----:B------:R-:W-:Y:S01]  /*1140*/  SEL R6, R6, RZ, P1 ;  /* 0x000000ff06067207 */ /* 0x000fe20000800000 */
[----:B------:R-:W-:Y:S01]  /*1150*/  IMAD.WIDE.U32 R12, R16, R12, RZ ;  /* 0x0000000c100c7225 */ /* 0x000fe200078e00ff */
[----:B------:R-:W-:-:S02]  /*1160*/  @!P4 IADD3 R3, R3, -R14, RZ ;  /* 0x8000000e0303c210 */ /* 0x000fc40007ffe0ff */
[----:B------:R-:W-:Y:S01]  /*1170*/  IADD3 R6, P1, R9, R6, RZ ;  /* 0x0000000609067210 */ /* 0x000fe20007f3e0ff */
[C---:B------:R-:W-:Y:S01]  /*1180*/  IMAD R7, R16.reuse, R4, R7 ;  /* 0x0000000410077224 */ /* 0x040fe200078e0207 */
[----:B------:R-:W-:Y:S01]  /*1190*/  ISETP.GE.U32.AND P5, PT, R3, R14, PT ;  /* 0x0000000e0300720c */ /* 0x000fe20003fa6070 */
[-C--:B------:R-:W-:Y:S01]  /*11a0*/  IMAD.WIDE.U32 R4, R16, R0.reuse, RZ ;  /* 0x0000000010047225 */ /* 0x080fe200078e00ff */
[----:B------:R-:W-:Y:S02]  /*11b0*/  @!P4 IADD3 R2, R2, 0x1, RZ ;  /* 0x000000010202c810 */ /* 0x000fe40007ffe0ff */
[----:B------:R-:W-:Y:S01]  /*11c0*/  ISETP.NE.AND P4, PT, RZ, c[0x0][0x1c8], PT ;  /* 0x00007200ff007a0c */ /* 0x000fe20003f85270 */
[----:B------:R-:W-:Y:S01]  /*11d0*/  IMAD R3, R17, R0, RZ ;  /* 0x0000000011037224 */ /* 0x000fe200078e02ff */
[----:B------:R-:W-:Y:S01]  /*11e0*/  IADD3 R13, R13, R7, RZ ;  /* 0x000000070d0d7210 */ /* 0x000fe20007ffe0ff */
[----:B------:R-:W-:Y:S01]  /*11f0*/  IMAD R14, R17, R6, RZ ;  /* 0x00000006110e7224 */ /* 0x000fe200078e02ff */
[----:B------:R-:W-:Y:S01]  /*1200*/  SEL R17, R12, R4, !P0 ;  /* 0x000000040c117207 */ /* 0x000fe20004000000 */
[----:B------:R-:W-:-:S02]  /*1210*/  IMAD.X R8, R15, 0x1, R8, P1 ;  /* 0x000000010f087824 */ /* 0x000fc400008e0608 */
[----:B------:R-:W-:Y:S01]  /*1220*/  @P2 IMAD R4, R34, c[0x0][0x214], RZ ;  /* 0x0000850022042a24 */ /* 0x000fe200078e02ff */
[----:B-1----:R-:W-:Y:S01]  /*1230*/  ISETP.NE.AND P1, PT, R27, RZ, PT ;  /* 0x000000ff1b00720c */ /* 0x002fe20003f25270 */
[----:B------:R-:W-:Y:S01]  /*1240*/  @P0 IMAD.IADD R13, R5, 0x1, R3 ;  /* 0x00000001050d0824 */ /* 0x000fe200078e0203 */
[----:B------:R-:W-:Y:S01]  /*1250*/  @P5 IADD3 R2, R2, 0x1, RZ ;  /* 0x0000000102025810 */ /* 0x000fe20007ffe0ff */
[----:B------:R-:W-:Y:S01]  /*1260*/  IMAD.WIDE.U32 R6, R16, R6, RZ ;  /* 0x0000000610067225 */ /* 0x000fe200078e00ff */
[----:B------:R-:W-:Y:S02]  /*1270*/  @P2 SEL R4, R4, R0, !P0 ;  /* 0x0000000004042207 */ /* 0x000fe40004000000 */
[----:B------:R-:W-:Y:S01]  /*1280*/  SEL R27, R30, RZ, P1 ;  /* 0x000000ff1e1b7207 */ /* 0x000fe20000800000 */
[----:B------:R-:W-:Y:S01]  /*1290*/  IMAD R8, R16, R8, R14 ;  /* 0x0000000810087224 */ /* 0x000fe200078e020e */
[----:B------:R-:W-:Y:S01]  /*12a0*/  @!P3 IADD3 R2, -R2, RZ, RZ ;  /* 0x000000ff0202b210 */ /* 0x000fe20007ffe1ff */
[----:B------:R-:W-:Y:S01]  /*12b0*/  IMAD R3, R18, c[0x0][0x3dc], R31 ;  /* 0x0000f70012037a24 */ /* 0x000fe200078e021f */
[----:B------:R-:W-:Y:S01]  /*12c0*/  @!P4 LOP3.LUT R2, RZ, c[0x0][0x1c8], RZ, 0x33, !PT ;  /* 0x00007200ff02ca12 */ /* 0x000fe200078e33ff */
[----:B------:R-:W-:Y:S01]  /*12d0*/  IMAD R30, R35, c[0x0][0x22c], RZ ;  /* 0x00008b00231e7a24 */ /* 0x000fe200078e02ff */
[----:B------:R-:W-:Y:S01]  /*12e0*/  SHF.R.S32.HI R18, RZ, 0x1f, R20 ;  /* 0x0000001fff127819 */ /* 0x000fe20000011414 */
[----:B------:R-:W-:Y:S01]  /*12f0*/  @!P2 IMAD R5, R34, c[0x0][0x1c0], R35 ;  /* 0x000070002205aa24 */ /* 0x000fe200078e0223 */
[----:B------:R-:W-:Y:S01]  /*1300*/  SEL R16, R3, RZ, P1 ;  /* 0x000000ff03107207 */ /* 0x000fe20000800000 */
[----:B------:R-:W-:Y:S01]  /*1310*/  @P2 IMAD R12, R35, c[0x0][0x234], R4 ;  /* 0x00008d00230c2a24 */ /* 0x000fe200078e0204 */
[----:B------:R-:W-:Y:S01]  /*1320*/  SHF.R.S32.HI R32, RZ, 0x1f, R30 ;  /* 0x0000001fff207819 */ /* 0x000fe2000001141e */
[----:B------:R-:W-:Y:S01]  /*1330*/  @!P2 IMAD R12, R5, c[0x0][0x214], RZ ;  /* 0x00008500050caa24 */ /* 0x000fe200078e02ff */
[----:B------:R-:W-:-:S02]  /*1340*/  IADD3 R14, R7, R8, RZ ;  /* 0x00000008070e7210 */ /* 0x000fc40007ffe0ff */
        /* <DEDUP_REMOVED lines=9> */
.L_x_703:
[----:B------:R-:W-:-:S04]  /*13e0*/  IMAD R8, R34, c[0x0][0x1c0], R35 ;  /* 0x0000700022087a24 */ /* 0x000fc800078e0223 */
[----:B------:R-:W-:Y:S02]  /*13f0*/  IMAD R8, R8, c[0x0][0x224], RZ ;  /* 0x0000890008087a24 */ /* 0x000fe400078e02ff */
.L_x_704:
[----:B------:R-:W2:Y:S04]  /*1400*/  LDL.64 R4, [R1] ;  /* 0x0000000001047983 */ /* 0x000ea80000100a00 */
[----:B------:R1:W2:Y:S04]  /*1410*/  LDL.64 R36, [R1] ;  /* 0x0000000001247983 */ /* 0x0002a80000100a00 */
[----:B------:R-:W3:Y:S04]  /*1420*/  LDL R41, [R1+0xc] ;  /* 0x00000c0001297983 */ /* 0x000ee80000100800 */
[----:B------:R-:W4:Y:S04]  /*1430*/  S2R R39, SR_TID.X ;  /* 0x0000000000277919 */ /* 0x000f280000002100 */
[----:B------:R-:W5:Y:S01]  /*1440*/  S2R R40, SR_TID.X ;  /* 0x0000000000287919 */ /* 0x000f620000002100 */
[----:B------:R-:W-:Y:S01]  /*1450*/  IMAD R31, R33, c[0x0][0x1c0], RZ ;  /* 0x00007000211f7a24 */ /* 0x000fe200078e02ff */
[----:B------:R-:W-:Y:S01]  /*1460*/  IADD3 R7, P3, R239, R9, RZ ;  /* 0x00000009ef077210 */ /* 0x000fe20007f7e0ff */
[----:B------:R-:W-:Y:S01]  /*1470*/  IMAD R0, R15, c[0x0][0x370], RZ ;  /* 0x0000dc000f007a24 */ /* 0x000fe200078e02ff */
[----:B------:R-:W-:-:S02]  /*1480*/  SHF.R.S32.HI R34, RZ, 0x1f, R239 ;  /* 0x0000001fff227819 */ /* 0x000fc400000114ef */
[----:B------:R-:W-:Y:S02]  /*1490*/  SHF.L.U32 R3, R31, 0x6, RZ ;  /* 0x000000061f037819 */ /* 0x000fe400000006ff */
[----:B----4-:R-:W-:-:S04]  /*14a0*/  SHF.R.S32.HI R39, RZ, 0x1f, R39 ;  /* 0x0000001fff277819 */ /* 0x010fc80000011427 */
[----:B-----5:R-:W-:-:S04]  /*14b0*/  LEA.HI R39, R39, R40, RZ, 0x5 ;  /* 0x0000002827277211 */ /* 0x020fc800078f28ff */
[----:B------:R-:W-:Y:S02]  /*14c0*/  SHF.R.S32.HI R39, RZ, 0x5, R39 ;  /* 0x00000005ff277819 */ /* 0x000fe40000011427 */
[----:B------:R-:W-:Y:S01]  /*14d0*/  ISETP.GE.AND P4, PT, R19, 0x1, PT ;  /* 0x000000011300780c */ /* 0x000fe20003f86270 */
[----:B------:R-:W-:Y:S01]  /*14e0*/  BSSY B1, `(.L_x_700) ;  /* 0x0000514000017945 */ /* 0x000fe20003800000 */
[----:B--2---:R-:W-:-:S05]  /*14f0*/  IMAD.MOV.U32 R36, RZ, RZ, R4 ;  /* 0x000000ffff247224 */ /* 0x004fca00078e0004 */
[----:B------:R-:W-:Y:S02]  /*1500*/  IADD3 R4, P0, R36, R10, RZ ;  /* 0x0000000a24047210 */ /* 0x000fe40007f1e0ff */
[----:B------:R-:W-:Y:S01]  /*1510*/  SHF.R.S32.HI R37, RZ, 0x1f, R36 ;  /* 0x0000001fff257819 */ /* 0x000fe20000011424 */
[----:B------:R-:W-:Y:S02]  /*1520*/  IMAD R10, R9, c[0x0][0x374], R0 ;  /* 0x0000dd00090a7a24 */ /* 0x000fe400078e0200 */
[----:B------:R-:W-:Y:S02]  /*1530*/  IMAD.X R0, R34, 0x1, R15, P3 ;  /* 0x0000000122007824 */ /* 0x000fe400018e060f */
[----:B------:R-:W-:Y:S01]  /*1540*/  IMAD.X R5, R37, 0x1, R11, P0 ;  /* 0x0000000125057824 */ /* 0x000fe200000e060b */
[----:B------:R-:W-:Y:S01]  /*1550*/  IADD3 R6, P2, P0, R6, R3, R30 ;  /* 0x0000000306067210 */ /* 0x000fe2000785e01e */
[----:B------:R-:W-:Y:S01]  /*1560*/  IMAD R0, R0, c[0x0][0x190], RZ ;  /* 0x0000640000007a24 */ /* 0x000fe200078e02ff */
[----:B------:R-:W-:Y:S01]  /*1570*/  SHF.R.S32.HI R3, RZ, 0x1f, R3 ;  /* 0x0000001fff037819 */ /* 0x000fe20000011403 */
[----:B------:R-:W-:-:S03]  /*1580*/  IMAD.WIDE.U32 R4, R9, c[0x0][0x370], R4 ;  /* 0x0000dc0009047a25 */ /* 0x000fc600078e0004 */
[----:B------:R-:W-:Y:S01]  /*1590*/  IADD3.X R3, R14, R3, R32, P2, P0 ;  /* 0x000000030e037210 */ /* 0x000fe200017e0420 */
[----:B------:R-:W-:Y:S01]  /*15a0*/  IMAD R15, R7, c[0x0][0x194], R0 ;  /* 0x00006500070f7a24 */ /* 0x000fe200078e0200 */
[----:B------:R-:W-:Y:S01]  /*15b0*/  IADD3 R14, P2, P0, R27, R6, R17 ;  /* 0x000000061b0e7210 */ /* 0x000fe2000785e011 */
[----:B------:R-:W-:-:S04]  /*15c0*/  IMAD.WIDE.U32 R6, R7, c[0x0][0x190], R36 ;  /* 0x0000640007067a25 */ /* 0x000fc800078e0024 */
[----:B---3--:R-:W-:Y:S02]  /*15d0*/  IMAD R0, R39, R31, R41 ;  /* 0x0000001f27007224 */ /* 0x008fe400078e0229 */
[----:B------:R-:W-:Y:S01]  /*15e0*/  IMAD.IADD R5, R5, 0x1, R10 ;  /* 0x0000000105057824 */ /* 0x000fe200078e020a */
[----:B------:R-:W-:Y:S01]  /*15f0*/  IADD3.X R10, R16, R3, R13, P2, P0 ;  /* 0x00000003100a7210 */ /* 0x000fe200017e040d */
[----:B------:R-:W-:Y:S01]  /*1600*/  IMAD R11, R38, c[0x0][0x378], RZ ;  /* 0x0000de00260b7a24 */ /* 0x000fe200078e02ff */
[----:B------:R-:W-:Y:S01]  /*1610*/  IADD3 R6, P2, R29, R6, RZ ;  /* 0x000000061d067210 */ /* 0x000fe20007f5e0ff */
[----:B------:R1:W-:Y:S01]  /*1620*/  STL [R1+0x4], R37 ;  /* 0x0000042501007387 */ /* 0x0003e20000100800 */
[----:B------:R-:W-:Y:S01]  /*1630*/  IADD3 R3, P0, R0, R14, RZ ;  /* 0x0000000e00037210 */ /* 0x000fe20007f1e0ff */
[C---:B------:R-:W-:Y:S02]  /*1640*/  IMAD R11, R35.reuse, c[0x0][0x37c], R11 ;  /* 0x0000df00230b7a24 */ /* 0x040fe400078e020b */
[----:B------:R-:W-:Y:S01]  /*1650*/  IMAD.WIDE.U32 R4, R35, c[0x0][0x378], R4 ;  /* 0x0000de0023047a25 */ /* 0x000fe200078e0004 */
[----:B------:R-:W-:-:S02]  /*1660*/  IADD3 R16, R9, R8, RZ ;  /* 0x0000000809107210 */ /* 0x000fc40007ffe0ff */
[----:B------:R-:W-:Y:S01]  /*1670*/  IADD3.X R7, R22, R7, R15, P2, !PT ;  /* 0x0000000716077210 */ /* 0x000fe200017fe40f */
[----:B------:R-:W-:Y:S01]  /*1680*/  IMAD R8, R38, c[0x0][0x1a8], RZ ;  /* 0x00006a0026087a24 */ /* 0x000fe200078e02ff */
[----:B------:R-:W-:Y:S01]  /*1690*/  LEA.HI.X.SX32 R10, R0, R10, 0x1, P0 ;  /* 0x0000000a000a7211 */ /* 0x000fe200000f0eff */
[----:B------:R-:W-:Y:S02]  /*16a0*/  IMAD.IADD R5, R5, 0x1, R11 ;  /* 0x0000000105057824 */ /* 0x000fe400078e020b */
[----:B------:R-:W-:Y:S02]  /*16b0*/  IMAD R0, R34, c[0x0][0x370], RZ ;  /* 0x0000dc0022007a24 */ /* 0x000fe400078e02ff */
[C---:B------:R-:W-:Y:S02]  /*16c0*/  IMAD R8, R35.reuse, c[0x0][0x1ac], R8 ;  /* 0x00006b0023087a24 */ /* 0x040fe400078e0208 */
[----:B------:R-:W-:-:S04]  /*16d0*/  IMAD.WIDE.U32 R6, R35, c[0x0][0x1a8], R6 ;  /* 0x00006a0023067a25 */ /* 0x000fc800078e0006 */
[C---:B------:R-:W-:Y:S02]  /*16e0*/  IMAD R0, R239.reuse, c[0x0][0x374], R0 ;  /* 0x0000dd00ef007a24 */ /* 0x040fe400078e0200 */
[----:B------:R-:W-:Y:S01]  /*16f0*/  IMAD.WIDE.U32 R4, R239, c[0x0][0x370], R4 ;  /* 0x0000dc00ef047a25 */ /* 0x000fe200078e0004 */
[----:B------:R-:W-:Y:S02]  /*1700*/  IADD3 R7, R7, R8, RZ ;  /* 0x0000000807077210 */ /* 0x000fe40007ffe0ff */
[----:B------:R-:W-:Y:S01]  /*1710*/  MOV R30, 0x4 ;  /* 0x00000004001e7802 */ /* 0x000fe20000000f00 */
[----:B------:R-:W-:Y:S01]  /*1720*/  IMAD.IADD R0, R5, 0x1, R0 ;  /* 0x0000000105007824 */ /* 0x000fe200078e0200 */
[----:B------:R-:W-:Y:S01]  /*1730*/  LEA R8, P2, R4, c[0x0][0x330], 0x1 ;  /* 0x0000cc0004087a11 */ /* 0x000fe200078408ff */
[----:B------:R-:W-:Y:S01]  /*1740*/  IMAD.IADD R11, R9, 0x1, R12 ;  /* 0x00000001090b7824 */ /* 0x000fe200078e020c */
[----:B------:R-:W-:Y:S02]  /*1750*/  LEA R208, P0, R3, c[0x0][0x350], 0x2 ;  /* 0x0000d40003d07a11 */ /* 0x000fe400078010ff */
[----:B------:R-:W-:-:S02]  /*1760*/  LEA R12, P3, R6, c[0x0][0x160], 0x1 ;  /* 0x00005800060c7a11 */ /* 0x000fc400078608ff */
[----:B------:R-:W-:Y:S01]  /*1770*/  LEA.HI.X R9, R4, c[0x0][0x334], R0, 0x1, P2 ;  /* 0x0000cd0004097a11 */ /* 0x000fe200010f0c00 */
[-C--:B------:R-:W-:Y:S01]  /*1780*/  IMAD.WIDE R4, R11, R30.reuse, c[0x0][0x200] ;  /* 0x000080000b047625 */ /* 0x080fe200078e021e */
[----:B------:R-:W-:Y:S02]  /*1790*/  LEA.HI.X R209, R3, c[0x0][0x354], R10, 0x2, P0 ;  /* 0x0000d50003d17a11 */ /* 0x000fe400000f140a */
[----:B------:R-:W-:Y:S01]  /*17a0*/  LEA.HI.X R13, R6, c[0x0][0x164], R7, 0x1, P3 ;  /* 0x00005900060d7a11 */ /* 0x000fe200018f0c07 */
[----:B------:R-:W-:Y:S01]  /*17b0*/  IMAD.WIDE R30, R16, R30, c[0x0][0x3c8] ;  /* 0x0000f200101e7625 */ /* 0x000fe200078e021e */
[----:B------:R-:W-:Y:S01]  /*17c0*/  LEA.HI.SX32 R0, R25, 0xffffffff, 0x1a ;  /* 0xffffffff19007811 */ /* 0x000fe200078fd2ff */
[----:B------:R-:W-:Y:S05]  /*17d0*/  @!P4 BRA `(.L_x_705) ;  /* 0x000047000000c947 */ /* 0x000fea0003800000 */
[----:B-1----:R-:W2:Y:S01]  /*17e0*/  LDL R22, [R1+0x8] ;  /* 0x0000080001167983 */ /* 0x002ea20000100800 */
[----:B------:R-:W-:Y:S01]  /*17f0*/  IMAD.MOV.U32 R212, RZ, RZ, R0 ;  /* 0x000000ffffd47224 */ /* 0x000fe200078e0000 */
[----:B------:R-:W-:Y:S01]  /*1800*/  IADD3 R11, R239, 0x20, RZ ;  /* 0x00000020ef0b7810 */ /* 0x000fe20007ffe0ff */
[----:B------:R-:W-:Y:S01]  /*1810*/  IMAD R0, R240, -0x40, R210 ;  /* 0xffffffc0f0007824 */ /* 0x000fe200078e02d2 */
[----:B------:R-:W-:Y:S01]  /*1820*/  MOV R225, R5 ;  /* 0x0000000500e17202 */ /* 0x000fe20000000f00 */
[----:B------:R-:W-:-:S02]  /*1830*/  IMAD R19, R212, -0x40, R19 ;  /* 0xffffffc0d4137824 */ /* 0x000fc400078e0213 */
[----:B------:R-:W-:Y:S02]  /*1840*/  IMAD.MOV.U32 R226, RZ, RZ, R4 ;  /* 0x000000ffffe27224 */ /* 0x000fe400078e0004 */
[--C-:B------:R-:W-:Y:S01]  /*1850*/  IMAD.WIDE.U32 R6, R20, c[0x0][0x1a0], R36.reuse ;  /* 0x0000680014067a25 */ /* 0x100fe200078e0024 */
[C---:B------:R-:W-:Y:S01]  /*1860*/  ISETP.GE.AND P2, PT, R11.reuse, R0, PT ;  /* 0x000000000b00720c */ /* 0x040fe20003f46270 */
[----:B------:R-:W-:Y:S02]  /*1870*/  @P1 BAR.SYNC.DEFER_BLOCKING 0x0 ;  /* 0x0000000000001b1d */ /* 0x000fe40000010000 */
[----:B------:R-:W-:Y:S02]  /*1880*/  IMAD R3, R18, c[0x0][0x1a0], RZ ;  /* 0x0000680012037a24 */ /* 0x000fe400078e02ff */
        /* <DEDUP_REMOVED lines=18> */
[C---:B------:R-:W-:Y:S01]  /*19b0*/  IMAD R13, R191.reuse, c[0x0][0x374], RZ ;  /* 0x0000dd00bf0d7a24 */ /* 0x040fe200078e02ff */
[----:B------:R-:W-:Y:S01]  /*19c0*/  @!P0 IADD3 R14, P3, R204, R8, RZ ;  /* 0x00000008cc0e8210 */ /* 0x000fe20007f7e0ff */
[----:B------:R-:W-:Y:S02]  /*19d0*/  IMAD R15, R191, c[0x0][0x194], RZ ;  /* 0x00006500bf0f7a24 */ /* 0x000fe400078e02ff */
[C---:B------:R-:W-:Y:S02]  /*19e0*/  IMAD R0, R21.reuse, c[0x0][0x1b0], RZ ;  /* 0x00006c0015007a24 */ /* 0x040fe400078e02ff */
[----:B------:R-:W-:Y:S01]  /*19f0*/  IMAD R3, R21, c[0x0][0x1b8], RZ ;  /* 0x00006e0015037a24 */ /* 0x000fe200078e02ff */
[----:B------:R-:W-:Y:S01]  /*1a00*/  @!P0 IADD3.X R13, R207, R5, R13, P5, !PT ;  /* 0x00000005cf0d8210 */ /* 0x000fe20002ffe40d */
[C---:B------:R-:W-:Y:S01]  /*1a10*/  IMAD R21, R2.reuse, c[0x0][0x1b4], R0 ;  /* 0x00006d0002157a24 */ /* 0x040fe200078e0200 */
[----:B------:R-:W-:Y:S01]  /*1a20*/  @!P0 IADD3.X R15, R205, R9, R15, P3, !PT ;  /* 0x00000009cd0f8210 */ /* 0x000fe20001ffe40f */
[C---:B------:R-:W-:Y:S01]  /*1a30*/  IMAD R3, R2.reuse, c[0x0][0x1bc], R3 ;  /* 0x00006f0002037a24 */ /* 0x040fe200078e0203 */
        /* <DEDUP_REMOVED lines=135> */
[----:B----4-:R-:W-:Y:S02]  /*22b0*/  IMAD.SHL.U32 R3, R0, 0x2, RZ ;  /* 0x0000000200037824 */ /* 0x010fe400078e00ff */
[----:B------:R-:W-:Y:S01]  /*22c0*/  IMAD.MOV.U32 R0, RZ, RZ, c[0x0][0x22c] ;  /* 0x00008b00ff007624 */ /* 0x000fe200078e00ff */
[----:B------:R1:W4:Y:S03]  /*22d0*/  LDSM.16.M88.4 R116, [R187+0x10000] ;  /* 0x01000000bb74783b */ /* 0x0003260000000200 */
        /* <DEDUP_REMOVED lines=18> */
[----:B------:R-:W-:Y:S02]  /*2400*/  IADD3 R2, R203, 0x2000, RZ ;  /* 0x00002000cb027810 */ /* 0x000fe40007ffe0ff */
[C---:B------:R-:W-:Y:S02]  /*2410*/  IADD3 R247, R241.reuse, 0x20, RZ ;  /* 0x00000020f1f77810 */ /* 0x040fe40007ffe0ff */
[C---:B------:R-:W-:Y:S02]  /*2420*/  IADD3 R245, R241.reuse, 0x60, RZ ;  /* 0x00000060f1f57810 */ /* 0x040fe40007ffe0ff */
[----:B------:R-:W-:Y:S01]  /*2430*/  IADD3 R246, R241, 0x40, RZ ;  /* 0x00000040f1f67810 */ /* 0x000fe20007ffe0ff */
[----:B------:R-:W-:Y:S01]  /*2440*/  IMAD.IADD R244, R214, 0x1, R247 ;  /* 0x00000001d6f47824 */ /* 0x000fe200078e02f7 */
[----:B------:R-:W-:Y:S01]  /*2450*/  SEL R2, R2, R203, !P3 ;  /* 0x000000cb02027207 */ /* 0x000fe20005800000 */
[C---:B------:R-:W-:Y:S01]  /*2460*/  IMAD.IADD R242, R214.reuse, 0x1, R245 ;  /* 0x00000001d6f27824 */ /* 0x040fe200078e02f5 */
[----:B------:R-:W-:-:S02]  /*2470*/  IADD3 R243, R214, R246, RZ ;  /* 0x000000f6d6f37210 */ /* 0x000fc40007ffe0ff */
[----:B---3--:R-:W-:Y:S02]  /*2480*/  R2P PR, R8, 0x6 ;  /* 0x0000000608007804 */ /* 0x008fe40000000000 */
[----:B------:R-:W-:Y:S01]  /*2490*/  SHF.L.U32 R186, R2, 0x1, RZ ;  /* 0x0000000102ba7819 */ /* 0x000fe200000006ff */
[C---:B--2---:R-:W-:Y:S01]  /*24a0*/  IMAD.IADD R4, R214.reuse, 0x1, R243 ;  /* 0x00000001d6047824 */ /* 0x044fe200078e02f3 */
[C---:B------:R-:W-:Y:S02]  /*24b0*/  IADD3 R5, R214.reuse, R244, RZ ;  /* 0x000000f4d6057210 */ /* 0x040fe40007ffe0ff */
        /* <DEDUP_REMOVED lines=47> */
[C---:B------:R-:W-:Y:S01]  /*27b0*/  IMAD.IADD R197, R191.reuse, 0x1, R192 ;  /* 0x00000001bfc57824 */ /* 0x040fe200078e02c0 */
[C---:B------:R-:W-:Y:S01]  /*27c0*/  IADD3 R237, R214.reuse, R231, RZ ;  /* 0x000000e7d6ed7210 */ /* 0x040fe20007ffe0ff */
[----:B------:R-:W-:Y:S01]  /*27d0*/  IMAD.IADD R196, R191, 0x1, R194 ;  /* 0x00000001bfc47824 */ /* 0x000fe200078e02c2 */
[C---:B------:R-:W-:Y:S01]  /*27e0*/  IADD3 R235, R214.reuse, R227, RZ ;  /* 0x000000e3d6eb7210 */ /* 0x040fe20007ffe0ff */
[----:B-1--4-:R-:W-:-:S02]  /*27f0*/  IMAD.IADD R236, R214, 0x1, R229 ;  /* 0x00000001d6ec7824 */ /* 0x012fc400078e02e5 */
.L_x_708:
[----:B------:R-:W0:Y:S01]  /*2800*/  LDGDEPBAR ;  /* 0x00000000000079af */ /* 0x000e220000000000 */
[C---:B------:R-:W-:Y:S02]  /*2810*/  IADD3 R0, R186.reuse, R200, RZ ;  /* 0x000000c8ba007210 */ /* 0x040fe40007ffe0ff */
[-C--:B------:R-:W-:Y:S02]  /*2820*/  IADD3 R2, R186, R191.reuse, RZ ;  /* 0x000000bfba027210 */ /* 0x080fe40007ffe0ff */
[----:B------:R-:W-:Y:S02]  /*2830*/  IADD3 R180, R0, R191, RZ ;  /* 0x000000bf00b47210 */ /* 0x000fe40007ffe0ff */
[C---:B-----5:R-:W-:Y:S02]  /*2840*/  FSETP.NEU.FTZ.AND P1, PT, R217.reuse, -INF , PT ;  /* 0xff800000d900780b */ /* 0x060fe40003f3d000 */
[----:B------:R-:W-:Y:S01]  /*2850*/  ISETP.GE.AND P6, PT, R212, 0x1, PT ;  /* 0x00000001d400780c */ /* 0x000fe20003fc6270 */
        /* <DEDUP_REMOVED lines=9> */
[----:B------:R-:W-:Y:S01]  /*28f0*/  LDSM.16.M88.4 R100, [R2] ;  /* 0x000000000264783b */ /* 0x000fe20000000200 */
[C---:B------:R-:W-:Y:S07]  /*2900*/  HMMA.16816.F32 R8, R16.reuse, R10, RZ ;  /* 0x0000000a1008723c */ /* 0x040fee00000018ff */
[----:B------:R-:W1:Y:S01]  /*2910*/  LDSM.16.M88.4 R104, [R189+0xc000] ;  /* 0x00c00000bd68783b */ /* 0x000e620000000200 */
[C---:B--2---:R-:W-:Y:S07]  /*2920*/  HMMA.16816.F32 R12, R16.reuse, R52, RZ ;  /* 0x00000034100c723c */ /* 0x044fee00000018ff */
[----:B------:R-:W-:Y:S01]  /*2930*/  LDSM.16.M88.4 R108, [R180] ;  /* 0x00000000b46c783b */ /* 0x000fe20000000200 */
[----:B------:R-:W-:Y:S07]  /*2940*/  HMMA.16816.F32 R16, R16, R54, RZ ;  /* 0x000000361010723c */ /* 0x000fee00000018ff */
[----:B------:R-:W2:Y:S01]  /*2950*/  LDSM.16.M88.4 R52, [R189+0xc800] ;  /* 0x00c80000bd34783b */ /* 0x000ea20000000200 */
[C---:B---3--:R-:W-:Y:S07]  /*2960*/  HMMA.16816.F32 R4, R56.reuse, R60, R4 ;  /* 0x0000003c3804723c */ /* 0x048fee0000001804 */
[----:B------:R-:W3:Y:S01]  /*2970*/  LDSM.16.M88.4 R112, [R190+0xc000] ;  /* 0x00c00000be70783b */ /* 0x000ee20000000200 */
[C---:B------:R-:W-:Y:S07]  /*2980*/  HMMA.16816.F32 R8, R56.reuse, R62, R8 ;  /* 0x0000003e3808723c */ /* 0x040fee0000001808 */
[----:B------:R-:W-:Y:S01]  /*2990*/  LDSM.16.M88.4 R60, [R186+0x2000] ;  /* 0x00200000ba3c783b */ /* 0x000fe20000000200 */
[C---:B----4-:R-:W-:Y:S08]  /*29a0*/  HMMA.16816.F32 R12, R56.reuse, R64, R12 ;  /* 0x00000040380c723c */ /* 0x050ff0000000180c */
[----:B------:R-:W-:Y:S01]  /*29b0*/  HMMA.16816.F32 R16, R56, R66, R16 ;  /* 0x000000423810723c */ /* 0x000fe20000001810 */
[----:B------:R-:W4:Y:S07]  /*29c0*/  LDSM.16.M88.4 R56, [R190+0xc800] ;  /* 0x00c80000be38783b */ /* 0x000f2e0000000200 */
[C---:B-1----:R-:W-:Y:S01]  /*29d0*/  HMMA.16816.F32 R4, R100.reuse, R104, R4 ;  /* 0x000000686404723c */ /* 0x042fe20000001804 */
[----:B------:R-:W1:Y:S07]  /*29e0*/  LDSM.16.M88.4 R64, [R187+0xe000] ;  /* 0x00e00000bb40783b */ /* 0x000e6e0000000200 */
[C---:B------:R-:W-:Y:S01]  /*29f0*/  HMMA.16816.F32 R8, R100.reuse, R106, R8 ;  /* 0x0000006a6408723c */ /* 0x040fe20000001808 */
[----:B------:R-:W-:Y:S07]  /*2a00*/  LDSM.16.M88.4 R104, [R188+0xe000] ;  /* 0x00e00000bc68783b */ /* 0x000fee0000000200 */
[C---:B--2---:R-:W-:Y:S08]  /*2a10*/  HMMA.16816.F32 R12, R100.reuse, R52, R12 ;  /* 0x00000034640c723c */ /* 0x044ff0000000180c */
[----:B------:R-:W-:Y:S01]  /*2a20*/  HMMA.16816.F32 R16, R100, R54, R16 ;  /* 0x000000366410723c */ /* 0x000fe20000001810 */
[----:B------:R-:W2:Y:S07]  /*2a30*/  LDSM.16.M88.4 R52, [R187+0xe800] ;  /* 0x00e80000bb34783b */ /* 0x000eae0000000200 */
[C---:B---3--:R-:W-:Y:S01]  /*2a40*/  HMMA.16816.F32 R4, R108.reuse, R112, R4 ;  /* 0x000000706c04723c */ /* 0x048fe20000001804 */
[----:B------:R-:W3:Y:S07]  /*2a50*/  LDSM.16.M88.4 R100, [R0+0x2000] ;  /* 0x002000000064783b */ /* 0x000eee0000000200 */
[C---:B------:R-:W-:Y:S01]  /*2a60*/  HMMA.16816.F32 R8, R108.reuse, R114, R8 ;  /* 0x000000726c08723c */ /* 0x040fe20000001808 */
[----:B------:R-:W-:Y:S07]  /*2a70*/  LDSM.16.M88.4 R112, [R189+0xe000] ;  /* 0x00e00000bd70783b */ /* 0x000fee0000000200 */
[C---:B----4-:R-:W-:Y:S08]  /*2a80*/  HMMA.16816.F32 R12, R108.reuse, R56, R12 ;  /* 0x000000386c0c723c */ /* 0x050ff0000000180c */
[----:B------:R-:W-:Y:S01]  /*2a90*/  HMMA.16816.F32 R16, R108, R58, R16 ;  /* 0x0000003a6c10723c */ /* 0x000fe20000001810 */
[----:B------:R-:W4:Y:S07]  /*2aa0*/  LDSM.16.M88.4 R56, [R188+0xe800] ;  /* 0x00e80000bc38783b */ /* 0x000f2e0000000200 */
[C---:B-1----:R-:W-:Y:S01]  /*2ab0*/  HMMA.16816.F32 R4, R60.reuse, R64, R4 ;  /* 0x000000403c04723c */ /* 0x042fe20000001804 */
[----:B------:R1:W4:Y:S07]  /*2ac0*/  LDSM.16.M88.4 R108, [R2+0x2000] ;  /* 0x00200000026c783b */ /* 0x00032e0000000200 */
[C---:B------:R-:W-:Y:S01]  /*2ad0*/  HMMA.16816.F32 R8, R60.reuse, R66, R8 ;  /* 0x000000423c08723c */ /* 0x040fe20000001808 */
[----:B------:R-:W-:Y:S07]  /*2ae0*/  LDSM.16.M88.4 R64, [R190+0xe000] ;  /* 0x00e00000be40783b */ /* 0x000fee0000000200 */
[C---:B--2---:R-:W-:Y:S08]  /*2af0*/  HMMA.16816.F32 R12, R60.reuse, R52, R12 ;  /* 0x000000343c0c723c */ /* 0x044ff0000000180c */
[----:B------:R-:W-:Y:S01]  /*2b00*/  HMMA.16816.F32 R16, R60, R54, R16 ;  /* 0x000000363c10723c */ /* 0x000fe20000001810 */
[----:B------:R-:W2:Y:S03]  /*2b10*/  LDSM.16.M88.4 R52, [R189+0xe800] ;  /* 0x00e80000bd34783b */ /* 0x000ea60000000200 */
[----:B-1----:R-:W-:Y:S04]  /*2b20*/  FMUL.FTZ R2, R217, 1.4426950216293334961 ;  /* 0x3fb8aa3bd9027820 */ /* 0x002fe80000410000 */
[C---:B---3--:R-:W-:Y:S01]  /*2b30*/  HMMA.16816.F32 R4, R100.reuse, R104, R4 ;  /* 0x000000686404723c */ /* 0x048fe20000001804 */
[----:B------:R-:W1:Y:S04]  /*2b40*/  LDSM.16.M88.4 R60, [R180+0x2000] ;  /* 0x00200000b43c783b */ /* 0x000e680000000200 */
[----:B------:R-:W-:Y:S02]  /*2b50*/  FSEL R2, R2, RZ, P1 ;  /* 0x000000ff02027208 */ /* 0x000fe40000800000 */
[----:B------:R-:W-:Y:S01]  /*2b60*/  FSETP.NEU.FTZ.AND P1, PT, R218, -INF , PT ;  /* 0xff800000da00780b */ /* 0x000fe20003f3d000 */
[C---:B------:R-:W-:Y:S08]  /*2b70*/  HMMA.16816.F32 R8, R100.reuse, R106, R8 ;  /* 0x0000006a6408723c */ /* 0x040ff00000001808 */
[C---:B----4-:R-:W-:Y:S08]  /*2b80*/  HMMA.16816.F32 R12, R100.reuse, R56, R12 ;  /* 0x00000038640c723c */ /* 0x050ff0000000180c */
[----:B------:R-:W-:Y:S08]  /*2b90*/  HMMA.16816.F32 R16, R100, R58, R16 ;  /* 0x0000003a6410723c */ /* 0x000ff00000001810 */
[C---:B------:R-:W-:Y:S08]  /*2ba0*/  HMMA.16816.F32 R4, R108.reuse, R112, R4 ;  /* 0x000000706c04723c */ /* 0x040ff00000001804 */
[C---:B------:R-:W-:Y:S08]  /*2bb0*/  HMMA.16816.F32 R8, R108.reuse, R114, R8 ;  /* 0x000000726c08723c */ /* 0x040ff00000001808 */
[C---:B--2---:R-:W-:Y:S08]  /*2bc0*/  HMMA.16816.F32 R12, R108.reuse, R52, R12 ;  /* 0x000000346c0c723c */ /* 0x044ff0000000180c */
[----:B------:R-:W-:Y:S01]  /*2bd0*/  HMMA.16816.F32 R16, R108, R54, R16 ;  /* 0x000000366c10723c */ /* 0x000fe20000001810 */
[----:B------:R-:W2:Y:S07]  /*2be0*/  LDSM.16.M88.4 R52, [R190+0xe800] ;  /* 0x00e80000be34783b */ /* 0x000eae0000000200 */
[C---:B-1----:R-:W-:Y:S08]  /*2bf0*/  HMMA.16816.F32 R4, R60.reuse, R64, R4 ;  /* 0x000000403c04723c */ /* 0x042ff00000001804 */
[C---:B------:R-:W-:Y:S11]  /*2c00*/  HMMA.16816.F32 R8, R60.reuse, R66, R8 ;  /* 0x000000423c08723c */ /* 0x040ff60000001808 */
[----:B------:R-:W-:Y:S05]  /*2c10*/  @!UPT UIADD3 URZ, URZ, URZ, URZ ;  /* 0x0000003f3f3ff290 */ /* 0x000fea000fffe03f */
[----:B------:R-:W-:Y:S02]  /*2c20*/  FMUL.FTZ R4, R4, c[0x0][0x2ec] ;  /* 0x0000bb0004047a20 */ /* 0x000fe40000410000 */
[----:B------:R-:W-:Y:S02]  /*2c30*/  FMUL.FTZ R7, R7, c[0x0][0x2ec] ;  /* 0x0000bb0007077a20 */ /* 0x000fe40000410000 */
[----:B------:R1:W3:Y:S01]  /*2c40*/  MUFU.TANH R66, R4 ;  /* 0x0000000400427308 */ /* 0x0002e20000002400 */
[----:B------:R-:W-:Y:S02]  /*2c50*/  FMUL.FTZ R5, R5, c[0x0][0x2ec] ;  /* 0x0000bb0005057a20 */ /* 0x000fe40000410000 */
[----:B------:R-:W-:Y:S01]  /*2c60*/  FMUL.FTZ R6, R6, c[0x0][0x2ec] ;  /* 0x0000bb0006067a20 */ /* 0x000fe20000410000 */
[C---:B--2---:R-:W-:Y:S03]  /*2c70*/  HMMA.16816.F32 R12, R60.reuse, R52, R12 ;  /* 0x000000343c0c723c */ /* 0x044fe6000000180c */
[----:B------:R-:W-:Y:S03]  /*2c80*/  FMUL.FTZ R8, R8, c[0x0][0x2ec] ;  /* 0x0000bb0008087a20 */ /* 0x000fe60000410000 */
[----:B------:R2:W4:Y:S01]  /*2c90*/  MUFU.TANH R65, R5 ;  /* 0x0000000500417308 */ /* 0x0005220000002400 */
[----:B------:R-:W-:Y:S01]  /*2ca0*/  FMUL.FTZ R9, R9, c[0x0][0x2ec] ;  /* 0x0000bb0009097a20 */ /* 0x000fe20000410000 */
[----:B------:R-:W-:Y:S04]  /*2cb0*/  HMMA.16816.F32 R16, R60, R54, R16 ;  /* 0x000000363c10723c */ /* 0x000fe80000001810 */
[----:B------:R-:W-:Y:S02]  /*2cc0*/  FMUL.FTZ R10, R10, c[0x0][0x2ec] ;  /* 0x0000bb000a0a7a20 */ /* 0x000fe40000410000 */
[----:B------:R-:W-:Y:S02]  /*2cd0*/  FMUL.FTZ R11, R11, c[0x0][0x2ec] ;  /* 0x0000bb000b0b7a20 */ /* 0x000fe40000410000 */
[----:B------:R-:W-:Y:S01]  /*2ce0*/  MUFU.TANH R67, R8 ;  /* 0x0000000800437308 */ /* 0x000fe20000002400 */
[----:B-1----:R-:W-:Y:S03]  /*2cf0*/  @P0 LEA R4, R240, R250, 0x6 ;  /* 0x000000faf0040211 */ /* 0x002fe600078e30ff */
[----:B---3--:R-:W-:Y:S02]  /*2d00*/  MOV R0, R66 ;  /* 0x0000004200007202 */ /* 0x008fe40000000f00 */
[-C--:B------:R-:W-:Y:S04]  /*2d10*/  @P0 ISETP.GE.AND P2, PT, R4, R210.reuse, PT ;  /* 0x000000d20400020c */ /* 0x080fe80003f46270 */
[----:B------:R1:W3:Y:S01]  /*2d20*/  MUFU.TANH R105, R6 ;  /* 0x0000000600697308 */ /* 0x0002e20000002400 */
[----:B------:R-:W-:Y:S01]  /*2d30*/  FMUL.FTZ R12, R12, c[0x0][0x2ec] ;  /* 0x0000bb000c0c7a20 */ /* 0x000fe20000410000 */
[----:B------:R-:W-:Y:S01]  /*2d40*/  @P0 FSEL R0, R66, -INF , !P2 ;  /* 0xff80000042000808 */ /* 0x000fe20005000000 */
[----:B------:R-:W-:Y:S01]  /*2d50*/  FMUL.FTZ R13, R13, c[0x0][0x2ec] ;  /* 0x0000bb000d0d7a20 */ /* 0x000fe20000410000 */
[----:B--2---:R-:W-:Y:S01]  /*2d60*/  @P0 IADD3 R5, R4, 0x1, RZ ;  /* 0x0000000104050810 */ /* 0x004fe20007ffe0ff */
[----:B------:R-:W-:Y:S02]  /*2d70*/  FMUL.FTZ R14, R14, c[0x0][0x2ec] ;  /* 0x0000bb000e0e7a20 */ /* 0x000fe40000410000 */
[----:B------:R-:W-:Y:S01]  /*2d80*/  FMUL.FTZ R16, R16, c[0x0][0x2ec] ;  /* 0x0000bb0010107a20 */ /* 0x000fe20000410000 */
[----:B------:R-:W-:Y:S02]  /*2d90*/  @P0 ISETP.GE.AND P3, PT, R5, R210, PT ;  /* 0x000000d20500020c */ /* 0x000fe40003f66270 */
[----:B------:R-:W-:Y:S01]  /*2da0*/  MUFU.TANH R64, R9 ;  /* 0x0000000900407308 */ /* 0x000fe20000002400 */
[--C-:B------:R-:W-:Y:S01]  /*2db0*/  FFMA.FTZ R5, R0, c[0x0][0x23c], -R2.reuse ;  /* 0x00008f0000057a23 */ /* 0x100fe20000010802 */
[----:B----4-:R-:W-:Y:S01]  /*2dc0*/  MOV R0, R65 ;  /* 0x0000004100007202 */ /* 0x010fe20000000f00 */
[----:B------:R-:W-:Y:S01]  /*2dd0*/  FMUL.FTZ R17, R17, c[0x0][0x2ec] ;  /* 0x0000bb0011117a20 */ /* 0x000fe20000410000 */
[----:B------:R-:W-:Y:S01]  /*2de0*/  @P0 FSEL R0, R65, -INF , !P3 ;  /* 0xff80000041000808 */ /* 0x000fe20005800000 */
[----:B------:R-:W-:Y:S02]  /*2df0*/  FMUL.FTZ R18, R18, c[0x0][0x2ec] ;  /* 0x0000bb0012127a20 */ /* 0x000fe40000410000 */
[----:B------:R-:W-:Y:S02]  /*2e00*/  FMUL.FTZ R19, R19, c[0x0][0x2ec] ;  /* 0x0000bb0013137a20 */ /* 0x000fe40000410000 */
[----:B------:R-:W-:Y:S01]  /*2e10*/  FMUL.FTZ R15, R15, c[0x0][0x2ec] ;  /* 0x0000bb000f0f7a20 */ /* 0x000fe20000410000 */
[----:B------:R2:W4:Y:S01]  /*2e20*/  MUFU.TANH R104, R7 ;  /* 0x0000000700687308 */ /* 0x0005220000002400 */
[----:B-1----:R-:W-:Y:S09]  /*2e30*/  FMUL.FTZ R6, R218, 1.4426950216293334961 ;  /* 0x3fb8aa3bda067820 */ /* 0x002ff20000410000 */
[----:B------:R3:W-:Y:S10]  /*2e40*/  MUFU.EX2 R113, R5 ;  /* 0x0000000500717308 */ /* 0x0007f40000000800 */
[----:B------:R-:W1:Y:S01]  /*2e50*/  MUFU.TANH R103, R10 ;  /* 0x0000000a00677308 */ /* 0x000e620000002400 */
[----:B--2---:R-:W-:Y:S01]  /*2e60*/  FFMA.FTZ R7, R0, c[0x0][0x23c], -R2 ;  /* 0x00008f0000077a23 */ /* 0x004fe20000010802 */
[----:B------:R-:W-:Y:S08]  /*2e70*/  FSEL R0, R6, RZ, P1 ;  /* 0x000000ff06007208 */ /* 0x000ff00000800000 */
[----:B------:R2:W-:Y:S01]  /*2e80*/  MUFU.EX2 R111, R7 ;  /* 0x00000007006f7308 */ /* 0x0005e20000000800 */
[----:B---3--:R-:W-:Y:S02]  /*2e90*/  MOV R5, R105 ;  /* 0x0000006900057202 */ /* 0x008fe40000000f00 */
[----:B------:R-:W-:Y:S07]  /*2ea0*/  @P0 FSEL R5, R105, -INF , !P2 ;  /* 0xff80000069050808 */ /* 0x000fee0005000000 */
[----:B------:R-:W3:Y:S01]  /*2eb0*/  MUFU.TANH R102, R11 ;  /* 0x0000000b00667308 */ /* 0x000ee20000002400 */
[--C-:B------:R-:W-:Y:S01]  /*2ec0*/  FFMA.FTZ R6, R5, c[0x0][0x23c], -R0.reuse ;  /* 0x00008f0005067a23 */ /* 0x100fe20000010800 */
[----:B----4-:R-:W-:Y:S02]  /*2ed0*/  MOV R5, R104 ;  /* 0x0000006800057202 */ /* 0x010fe40000000f00 */
[----:B------:R-:W-:Y:S06]  /*2ee0*/  @P0 FSEL R5, R104, -INF , !P3 ;  /* 0xff80000068050808 */ /* 0x000fec0005800000 */
[----:B------:R4:W-:Y:S01]  /*2ef0*/  MUFU.EX2 R216, R6 ;  /* 0x0000000600d87308 */ /* 0x0009e20000000800 */
[C---:B--2---:R-:W-:Y:S04]  /*2f00*/  @P0 IADD3 R7, R4.reuse, 0x8, RZ ;  /* 0x0000000804070810 */ /* 0x044fe80007ffe0ff */
[-C--:B------:R-:W-:Y:S02]  /*2f10*/  @P0 ISETP.GE.AND P1, PT, R7, R210.reuse, PT ;  /* 0x000000d20700020c */ /* 0x080fe40003f26270 */
[C---:B------:R-:W-:Y:S03]  /*2f20*/  @P0 IADD3 R7, R4.reuse, 0x9, RZ ;  /* 0x0000000904070810 */ /* 0x040fe60007ffe0ff */
[----:B------:R-:W2:Y:S01]  /*2f30*/  MUFU.TANH R61, R12 ;  /* 0x0000000c003d7308 */ /* 0x000ea20000002400 */
[----:B------:R-:W-:Y:S02]  /*2f40*/  @P0 ISETP.GE.AND P2, PT, R7, R210, PT ;  /* 0x000000d20700020c */ /* 0x000fe40003f46270 */
[----:B------:R-:W-:Y:S07]  /*2f50*/  @P0 IADD3 R7, R4, 0x10, RZ ;  /* 0x0000001004070810 */ /* 0x000fee0007ffe0ff */
[----:B------:R-:W1:Y:S01]  /*2f60*/  MUFU.TANH R60, R13 ;  /* 0x0000000d003c7308 */ /* 0x000e620000002400 */
[----:B----4-:R-:W-:Y:S01]  /*2f70*/  FFMA.FTZ R6, R5, c[0x0][0x23c], -R0 ;  /* 0x00008f0005067a23 */ /* 0x010fe20000010800 */
[----:B------:R-:W-:Y:S02]  /*2f80*/  MOV R5, R67 ;  /* 0x0000004300057202 */ /* 0x000fe40000000f00 */
[----:B------:R-:W-:Y:S06]  /*2f90*/  @P0 FSEL R5, R67, -INF , !P1 ;  /* 0xff80000043050808 */ /* 0x000fec0004800000 */
[----:B------:R4:W-:Y:S10]  /*2fa0*/  MUFU.EX2 R183, R6 ;  /* 0x0000000600b77308 */ /* 0x0009f40000000800 */
[----:B------:R-:W1:Y:S10]  /*2fb0*/  MUFU.TANH R101, R14 ;  /* 0x0000000e00657308 */ /* 0x000e740000002400 */
[----:B------:R-:W1:Y:S01]  /*2fc0*/  MUFU.TANH R100, R15 ;  /* 0x0000000f00647308 */ /* 0x000e620000002400 */
[--C-:B----4-:R-:W-:Y:S01]  /*2fd0*/  FFMA.FTZ R6, R5, c[0x0][0x23c], -R2.reuse ;  /* 0x00008f0005067a23 */ /* 0x110fe20000010802 */
[----:B------:R-:W-:Y:S02]  /*2fe0*/  MOV R5, R64 ;  /* 0x0000004000057202 */ /* 0x000fe40000000f00 */
[----:B------:R-:W-:Y:S06]  /*2ff0*/  @P0 FSEL R5, R64, -INF , !P2 ;  /* 0xff80000040050808 */ /* 0x000fec0005000000 */
[----:B------:R4:W-:Y:S10]  /*3000*/  MUFU.EX2 R109, R6 ;  /* 0x00000006006d7308 */ /* 0x0009f40000000800 */
[----:B------:R-:W-:Y:S10]  /*3010*/  MUFU.TANH R59, R16 ;  /* 0x00000010003b7308 */ /* 0x000ff40000002400 */
[----:B------:R-:W2:Y:S01]  /*3020*/  MUFU.TANH R58, R17 ;  /* 0x00000011003a7308 */ /* 0x000ea20000002400 */
[----:B----4-:R-:W-:Y:S01]  /*3030*/  FFMA.FTZ R6, R5, c[0x0][0x23c], -R2 ;  /* 0x00008f0005067a23 */ /* 0x010fe20000010802 */
[----:B-1----:R-:W-:Y:S02]  /*3040*/  MOV R5, R103 ;  /* 0x0000006700057202 */ /* 0x002fe40000000f00 */
[----:B------:R-:W-:Y:S02]  /*3050*/  @P0 FSEL R5, R103, -INF , !P1 ;  /* 0xff80000067050808 */ /* 0x000fe40004800000 */
[----:B------:R-:W-:Y:S04]  /*3060*/  @P0 ISETP.GE.AND P1, PT, R7, R210, PT ;  /* 0x000000d20700020c */ /* 0x000fe80003f26270 */
[----:B------:R1:W-:Y:S01]  /*3070*/  MUFU.EX2 R108, R6 ;  /* 0x00000006006c7308 */ /* 0x0003e20000000800 */
[----:B------:R-:W-:Y:S09]  /*3080*/  @P0 IADD3 R7, R4, 0x11, RZ ;  /* 0x0000001104070810 */ /* 0x000ff20007ffe0ff */
[----:B------:R-:W4:Y:S10]  /*3090*/  MUFU.TANH R63, R18 ;  /* 0x00000012003f7308 */ /* 0x000f340000002400 */
[----:B------:R-:W-:Y:S01]  /*30a0*/  MUFU.TANH R62, R19 ;  /* 0x00000013003e7308 */ /* 0x000fe20000002400 */
[--C-:B-1----:R-:W-:Y:S01]  /*30b0*/  FFMA.FTZ R6, R5, c[0x0][0x23c], -R0.reuse ;  /* 0x00008f0005067a23 */ /* 0x102fe20000010800 */
[----:B---3--:R-:W-:Y:S02]  /*30c0*/  MOV R5, R102 ;  /* 0x0000006600057202 */ /* 0x008fe40000000f00 */
[----:B------:R-:W-:Y:S02]  /*30d0*/  @P0 FSEL R5, R102, -INF , !P2 ;  /* 0xff80000066050808 */ /* 0x000fe40005000000 */
[----:B------:R-:W-:Y:S04]  /*30e0*/  @P0 ISETP.GE.AND P2, PT, R7, R210, PT ;  /* 0x000000d20700020c */ /* 0x000fe80003f46270 */
[----:B------:R1:W-:Y:S01]  /*30f0*/  MUFU.EX2 R182, R6 ;  /* 0x0000000600b67308 */ /* 0x0003e20000000800 */
[C---:B------:R-:W-:Y:S02]  /*3100*/  @P0 IADD3 R7, R4.reuse, 0x18, RZ ;  /* 0x0000001804070810 */ /* 0x040fe40007ffe0ff */
[----:B------:R-:W-:Y:S01]  /*3110*/  @P0 IADD3 R4, R4, 0x19, RZ ;  /* 0x0000001904040810 */ /* 0x000fe20007ffe0ff */
[----:B-1----:R-:W-:Y:S01]  /*3120*/  FFMA.FTZ R6, R5, c[0x0][0x23c], -R0 ;  /* 0x00008f0005067a23 */ /* 0x002fe20000010800 */
[----:B--2---:R-:W-:Y:S02]  /*3130*/  MOV R5, R61 ;  /* 0x0000003d00057202 */ /* 0x004fe40000000f00 */
[----:B------:R-:W-:Y:S03]  /*3140*/  @P0 FSEL R5, R61, -INF , !P1 ;  /* 0xff8000003d050808 */ /* 0x000fe60004800000 */
[----:B------:R1:W2:Y:S02]  /*3150*/  MUFU.EX2 R180, R6 ;  /* 0x0000000600b47308 */ /* 0x0002a40000000800 */
[--C-:B-1----:R-:W-:Y:S01]  /*3160*/  FFMA.FTZ R6, R5, c[0x0][0x23c], -R2.reuse ;  /* 0x00008f0005067a23 */ /* 0x102fe20000010802 */
[----:B------:R-:W-:Y:S02]  /*3170*/  MOV R5, R60 ;  /* 0x0000003c00057202 */ /* 0x000fe40000000f00 */
[----:B------:R-:W-:Y:S05]  /*3180*/  @P0 FSEL R5, R60, -INF , !P2 ;  /* 0xff8000003c050808 */ /* 0x000fea0005000000 */
[----:B------:R1:W-:Y:S02]  /*3190*/  MUFU.EX2 R112, R6 ;  /* 0x0000000600707308 */ /* 0x0003e40000000800 */
[----:B-1----:R-:W-:Y:S01]  /*31a0*/  FFMA.FTZ R6, R5, c[0x0][0x23c], -R2 ;  /* 0x00008f0005067a23 */ /* 0x002fe20000010802 */
[----:B------:R-:W-:Y:S02]  /*31b0*/  MOV R5, R101 ;  /* 0x0000006500057202 */ /* 0x000fe40000000f00 */
[----:B------:R-:W-:Y:S05]  /*31c0*/  @P0 FSEL R5, R101, -INF , !P1 ;  /* 0xff80000065050808 */ /* 0x000fea0004800000 */
[----:B------:R1:W3:Y:S01]  /*31d0*/  MUFU.EX2 R110, R6 ;  /* 0x00000006006e7308 */ /* 0x0002e20000000800 */
[----:B------:R-:W-:Y:S01]  /*31e0*/  @P0 ISETP.GE.AND P1, PT, R7, R210, PT ;  /* 0x000000d20700020c */ /* 0x000fe20003f26270 */
[--C-:B-1----:R-:W-:Y:S01]  /*31f0*/  FFMA.FTZ R6, R5, c[0x0][0x23c], -R0.reuse ;  /* 0x00008f0005067a23 */ /* 0x102fe20000010800 */
[----:B------:R-:W-:Y:S02]  /*3200*/  MOV R5, R100 ;  /* 0x0000006400057202 */ /* 0x000fe40000000f00 */
[----:B------:R-:W-:Y:S05]  /*3210*/  @P0 FSEL R5, R100, -INF , !P2 ;  /* 0xff80000064050808 */ /* 0x000fea0005000000 */
[----:B------:R1:W-:Y:S01]  /*3220*/  MUFU.EX2 R215, R6 ;  /* 0x0000000600d77308 */ /* 0x0003e20000000800 */
[----:B------:R-:W-:Y:S02]  /*3230*/  @P0 ISETP.GE.AND P2, PT, R4, R210, PT ;  /* 0x000000d20400020c */ /* 0x000fe40003f46270 */
[----:B------:R-:W-:Y:S02]  /*3240*/  MOV R4, R58 ;  /* 0x0000003a00047202 */ /* 0x000fe40000000f00 */
[----:B------:R-:W-:Y:S01]  /*3250*/  @P0 FSEL R4, R58, -INF , !P2 ;  /* 0xff8000003a040808 */ /* 0x000fe20005000000 */
[----:B-1----:R-:W-:Y:S01]  /*3260*/  FFMA.FTZ R6, R5, c[0x0][0x23c], -R0 ;  /* 0x00008f0005067a23 */ /* 0x002fe20000010800 */
[----:B------:R-:W-:Y:S02]  /*3270*/  MOV R5, R59 ;  /* 0x0000003b00057202 */ /* 0x000fe40000000f00 */
[----:B------:R-:W-:Y:S01]  /*3280*/  @P0 FSEL R5, R59, -INF , !P1 ;  /* 0xff8000003b050808 */ /* 0x000fe20004800000 */
[----:B------:R2:W-:Y:S04]  /*3290*/  MUFU.EX2 R181, R6 ;  /* 0x0000000600b57308 */ /* 0x0005e80000000800 */
[--C-:B------:R-:W-:Y:S02]  /*32a0*/  FFMA.FTZ R5, R5, c[0x0][0x23c], -R2.reuse ;  /* 0x00008f0005057a23 */ /* 0x100fe40000010802 */
[----:B------:R-:W-:Y:S01]  /*32b0*/  FFMA.FTZ R2, R4, c[0x0][0x23c], -R2 ;  /* 0x00008f0004027a23 */ /* 0x000fe20000010802 */
[----:B----4-:R-:W-:Y:S02]  /*32c0*/  MOV R4, R63 ;  /* 0x0000003f00047202 */ /* 0x010fe40000000f00 */
[----:B------:R-:W-:Y:S01]  /*32d0*/  @P0 FSEL R4, R63, -INF , !P1 ;  /* 0xff8000003f040808 */ /* 0x000fe20004800000 */
[----:B------:R1:W-:Y:S01]  /*32e0*/  MUFU.EX2 R106, R2 ;  /* 0x00000002006a7308 */ /* 0x0003e20000000800 */
[----:B------:R-:W-:Y:S03]  /*32f0*/  IADD3 R56, P1, R234, R220, RZ ;  /* 0x000000dcea387210 */ /* 0x000fe60007f3e0ff */
[--C-:B------:R-:W-:Y:S01]  /*3300*/  FFMA.FTZ R4, R4, c[0x0][0x23c], -R0.reuse ;  /* 0x00008f0004047a23 */ /* 0x100fe20000010800 */
[----:B------:R-:W-:Y:S05]  /*3310*/  IADD3.X R57, R233, R219, RZ, P1, !PT ;  /* 0x000000dbe9397210 */ /* 0x000fea0000ffe4ff */
[----:B------:R4:W-:Y:S01]  /*3320*/  MUFU.EX2 R115, R4 ;  /* 0x0000000400737308 */ /* 0x0009e20000000800 */
[----:B--2---:R-:W-:Y:S09]  /*3330*/  F2FP.PACK_AB R6, R180, R182 ;  /* 0x000000b6b406723e */ /* 0x004ff200000000ff */
[----:B------:R3:W2:Y:S01]  /*3340*/  MUFU.EX2 R107, R5 ;  /* 0x00000005006b7308 */ /* 0x0006a20000000800 */
[----:B-1----:R-:W-:Y:S02]  /*3350*/  MOV R2, R62 ;  /* 0x0000003e00027202 */ /* 0x002fe40000000f00 */
[----:B------:R-:W-:Y:S05]  /*3360*/  @P0 FSEL R2, R62, -INF , !P2 ;  /* 0xff8000003e020808 */ /* 0x000fea0005000000 */
[----:B------:R-:W-:Y:S01]  /*3370*/  FFMA.FTZ R0, R2, c[0x0][0x23c], -R0 ;  /* 0x00008f0002007a23 */ /* 0x000fe20000010800 */
[----:B------:R-:W-:Y:S02]  /*3380*/  F2FP.PACK_AB R2, R183, R216 ;  /* 0x000000d8b702723e */ /* 0x000fe400000000ff */
[----:B----4-:R-:W-:Y:S01]  /*3390*/  F2FP.PACK_AB R4, R111, R113 ;  /* 0x000000716f04723e */ /* 0x010fe200000000ff */
[----:B------:R1:W4:Y:S02]  /*33a0*/  MUFU.EX2 R114, R0 ;  /* 0x0000000000727308 */ /* 0x0003240000000800 */
[----:B------:R2:W-:Y:S04]  /*33b0*/  STS [R222+0x12400], R2 ;  /* 0x01240002de007388 */ /* 0x0005e80000000800 */
[----:B------:R4:W-:Y:S01]  /*33c0*/  STS [R222+0x12000], R4 ;  /* 0x01200004de007388 */ /* 0x0009e20000000800 */
[----:B---3--:R-:W-:Y:S03]  /*33d0*/  F2FP.PACK_AB R5, R110, R112 ;  /* 0x000000706e05723e */ /* 0x008fe600000000ff */
[----:B------:R-:W-:Y:S01]  /*33e0*/  STS [R224+0x12400], R6 ;  /* 0x01240006e0007388 */ /* 0x000fe20000000800 */
[----:B-1----:R-:W-:Y:S02]  /*33f0*/  F2FP.PACK_AB R0, R108, R109 ;  /* 0x0000006d6c00723e */ /* 0x002fe400000000ff */
[----:B--2---:R-:W-:Y:S03]  /*3400*/  F2FP.PACK_AB R2, R106, R107 ;  /* 0x0000006b6a02723e */ /* 0x004fe600000000ff */
[----:B------:R1:W-:Y:S01]  /*3410*/  STS [R224+0x12000], R0 ;  /* 0x01200000e0007388 */ /* 0x0003e20000000800 */
[----:B----4-:R-:W-:Y:S03]  /*3420*/  F2FP.PACK_AB R4, R181, R215 ;  /* 0x000000d7b504723e */ /* 0x010fe600000000ff */
[----:B------:R-:W-:Y:S04]  /*3430*/  STS [R221+0x12000], R5 ;  /* 0x01200005dd007388 */ /* 0x000fe80000000800 */
[----:B------:R-:W-:Y:S04]  /*3440*/  STS [R221+0x12400], R4 ;  /* 0x01240004dd007388 */ /* 0x000fe80000000800 */
[----:B------:R2:W-:Y:S01]  /*3450*/  STS [R223+0x12000], R2 ;  /* 0x01200002df007388 */ /* 0x0005e20000000800 */
[----:B-1----:R-:W-:Y:S05]  /*3460*/  F2FP.PACK_AB R0, R114, R115 ;  /* 0x000000737200723e */ /* 0x002fea00000000ff */
[----:B------:R1:W-:Y:S04]  /*3470*/  STS [R223+0x12400], R0 ;  /* 0x01240000df007388 */ /* 0x0003e80000000800 */
[----:B------:R-:W3:Y:S08]  /*3480*/  LDSM.16.M88.4 R16, [R192+0x8000] ;  /* 0x00800000c010783b */ /* 0x000ef00000000200 */
[----:B------:R-:W2:Y:S08]  /*3490*/  LDSM.16.M88.4 R52, [R194+0x8000] ;  /* 0x00800000c234783b */ /* 0x000eb00000000200 */
[----:B--2---:R2:W4:Y:S04]  /*34a0*/  LDG.E R2, [R56.64] ;  /* 0x0000000638027981 */ /* 0x004528000c1e1900 */
[----:B-1----:R2:W4:Y:S01]  /*34b0*/  LDG.E R0, [R56.64+0x20] ;  /* 0x0000200638007981 */ /* 0x002522000c1e1900 */
[C---:B---3--:R-:W-:Y:S03]  /*34c0*/  HMMA.16816.F32 R4, R16.reuse, R116, RZ ;  /* 0x000000741004723c */ /* 0x048fe600000018ff */
[----:B--2---:R-:W-:Y:S05]  /*34d0*/  FFMA.FTZ R57, -R66, R66, 1 ;  /* 0x3f80000042397423 */ /* 0x004fea0000010142 */
[C---:B------:R-:W-:Y:S01]  /*34e0*/  HMMA.16816.F32 R8, R16.reuse, R118, RZ ;  /* 0x000000761008723c */ /* 0x040fe200000018ff */
[----:B------:R-:W-:Y:S03]  /*34f0*/  FFMA.FTZ R56, -R65, R65, 1 ;  /* 0x3f80000041387423 */ /* 0x000fe60000010141 */
[----:B------:R-:W-:Y:S02]  /*3500*/  FMUL.FTZ R57, R57, c[0x0][0x2ec] ;  /* 0x0000bb0039397a20 */ /* 0x000fe40000410000 */
[----:B------:R-:W-:Y:S02]  /*3510*/  FMUL.FTZ R56, R56, c[0x0][0x2ec] ;  /* 0x0000bb0038387a20 */ /* 0x000fe40000410000 */
        /* <DEDUP_REMOVED lines=37> */
[C---:B------:R-:W-:Y:S02]  /*3770*/  FADD.FTZ R5, -R2.reuse, R5 ;  /* 0x0000000502057221 */ /* 0x040fe40000010100 */
[----:B------:R-:W-:Y:S02]  /*3780*/  FMUL.FTZ R4, R113, R4 ;  /* 0x0000000471047220 */ /* 0x000fe40000410000 */
[----:B------:R-:W-:Y:S02]  /*3790*/  FMUL.FTZ R5, R111, R5 ;  /* 0x000000056f057220 */ /* 0x000fe40000410000 */
[----:B------:R-:W-:Y:S03]  /*37a0*/  FADD.FTZ R8, -R2, R8 ;  /* 0x0000000802087221 */ /* 0x000fe60000010100 */
[----:B------:R-:W-:Y:S02]  /*37b0*/  FMUL.FTZ R57, R4, R57 ;  /* 0x0000003904397220 */ /* 0x000fe40000410000 */
[----:B------:R-:W-:Y:S02]  /*37c0*/  FFMA.FTZ R4, -R67, R67, 1 ;  /* 0x3f80000043047423 */ /* 0x000fe40000010143 */
[C---:B------:R-:W-:Y:S02]  /*37d0*/  FADD.FTZ R12, -R2.reuse, R12 ;  /* 0x0000000c020c7221 */ /* 0x040fe40000010100 */
[----:B------:R-:W-:Y:S02]  /*37e0*/  FADD.FTZ R13, -R2, R13 ;  /* 0x0000000d020d7221 */ /* 0x000fe40000010100 */
[----:B------:R-:W-:Y:S02]  /*37f0*/  FFMA.FTZ R55, -R61, R61, 1 ;  /* 0x3f8000003d377423 */ /* 0x000fe4000001013d */
[----:B------:R-:W-:Y:S02]  /*3800*/  FFMA.FTZ R54, -R60, R60, 1 ;  /* 0x3f8000003c367423 */ /* 0x000fe4000001013c */
[----:B------:R-:W-:Y:S02]  /*3810*/  FADD.FTZ R9, -R2, R9 ;  /* 0x0000000902097221 */ /* 0x000fe40000010100 */
[----:B------:R-:W-:Y:S02]  /*3820*/  FMUL.FTZ R8, R109, R8 ;  /* 0x000000086d087220 */ /* 0x000fe40000410000 */
[----:B------:R-:W-:Y:S02]  /*3830*/  FMUL.FTZ R56, R5, R56 ;  /* 0x0000003805387220 */ /* 0x000fe40000410000 */
[----:B------:R-:W-:Y:S02]  /*3840*/  FFMA.FTZ R5, -R64, R64, 1 ;  /* 0x3f80000040057423 */ /* 0x000fe40000010140 */
[C---:B------:R-:W-:Y:S02]  /*3850*/  FADD.FTZ R53, -R2.reuse, R16 ;  /* 0x0000001002357221 */ /* 0x040fe40000010100 */
[----:B------:R-:W-:Y:S02]  /*3860*/  FADD.FTZ R52, -R2, R17 ;  /* 0x0000001102347221 */ /* 0x000fe40000010100 */
[----:B------:R-:W-:Y:S02]  /*3870*/  FMUL.FTZ R17, R4, c[0x0][0x2ec] ;  /* 0x0000bb0004117a20 */ /* 0x000fe40000410000 */
[----:B------:R-:W-:Y:S02]  /*3880*/  FMUL.FTZ R2, R112, R12 ;  /* 0x0000000c70027220 */ /* 0x000fe40000410000 */
[----:B------:R-:W-:Y:S02]  /*3890*/  FMUL.FTZ R4, R110, R13 ;  /* 0x0000000d6e047220 */ /* 0x000fe40000410000 */
[----:B------:R-:W-:Y:S02]  /*38a0*/  FMUL.FTZ R55, R55, c[0x0][0x2ec] ;  /* 0x0000bb0037377a20 */ /* 0x000fe40000410000 */
[----:B------:R-:W-:Y:S02]  /*38b0*/  FMUL.FTZ R54, R54, c[0x0][0x2ec] ;  /* 0x0000bb0036367a20 */ /* 0x000fe40000410000 */
[----:B------:R-:W-:Y:S02]  /*38c0*/  FMUL.FTZ R16, R5, c[0x0][0x2ec] ;  /* 0x0000bb0005107a20 */ /* 0x000fe40000410000 */
[----:B------:R-:W-:Y:S02]  /*38d0*/  FMUL.FTZ R17, R8, R17 ;  /* 0x0000001108117220 */ /* 0x000fe40000410000 */
[----:B------:R-:W-:Y:S02]  /*38e0*/  FMUL.FTZ R5, R107, R53 ;  /* 0x000000356b057220 */ /* 0x000fe40000410000 */
[----:B------:R-:W-:Y:S02]  /*38f0*/  FMUL.FTZ R8, R106, R52 ;  /* 0x000000346a087220 */ /* 0x000fe40000410000 */
[----:B------:R-:W-:Y:S02]  /*3900*/  FFMA.FTZ R53, -R59, R59, 1 ;  /* 0x3f8000003b357423 */ /* 0x000fe4000001013b */
[----:B------:R-:W-:Y:S02]  /*3910*/  FFMA.FTZ R52, -R58, R58, 1 ;  /* 0x3f8000003a347423 */ /* 0x000fe4000001013a */
[----:B------:R-:W-:Y:S02]  /*3920*/  FMUL.FTZ R55, R2, R55 ;  /* 0x0000003702377220 */ /* 0x000fe40000410000 */
[----:B------:R-:W-:Y:S02]  /*3930*/  FMUL.FTZ R54, R4, R54 ;  /* 0x0000003604367220 */ /* 0x000fe40000410000 */
[C---:B------:R-:W-:Y:S02]  /*3940*/  FADD.FTZ R2, -R0.reuse, R6 ;  /* 0x0000000600027221 */ /* 0x040fe40000010100 */
[----:B------:R-:W-:Y:S02]  /*3950*/  FADD.FTZ R4, -R0, R7 ;  /* 0x0000000700047221 */ /* 0x000fe40000010100 */
[----:B------:R-:W-:Y:S02]  /*3960*/  FFMA.FTZ R12, -R105, R105, 1 ;  /* 0x3f800000690c7423 */ /* 0x000fe40000010169 */
[----:B------:R-:W-:Y:S02]  /*3970*/  FFMA.FTZ R6, -R104, R104, 1 ;  /* 0x3f80000068067423 */ /* 0x000fe40000010168 */
[----:B------:R-:W-:Y:S02]  /*3980*/  FMUL.FTZ R9, R108, R9 ;  /* 0x000000096c097220 */ /* 0x000fe40000410000 */
[----:B------:R-:W-:Y:S02]  /*3990*/  FMUL.FTZ R53, R53, c[0x0][0x2ec] ;  /* 0x0000bb0035357a20 */ /* 0x000fe40000410000 */
[----:B------:R-:W-:Y:S02]  /*39a0*/  FMUL.FTZ R52, R52, c[0x0][0x2ec] ;  /* 0x0000bb0034347a20 */ /* 0x000fe40000410000 */
[----:B------:R-:W-:Y:S02]  /*39b0*/  FMUL.FTZ R2, R216, R2 ;  /* 0x00000002d8027220 */ /* 0x000fe40000410000 */
[----:B------:R-:W-:Y:S02]  /*39c0*/  FMUL.FTZ R4, R183, R4 ;  /* 0x00000004b7047220 */ /* 0x000fe40000410000 */
[----:B------:R-:W-:Y:S02]  /*39d0*/  FMUL.FTZ R12, R12, c[0x0][0x2ec] ;  /* 0x0000bb000c0c7a20 */ /* 0x000fe40000410000 */
[----:B------:R-:W-:Y:S02]  /*39e0*/  FMUL.FTZ R6, R6, c[0x0][0x2ec] ;  /* 0x0000bb0006067a20 */ /* 0x000fe40000410000 */
        /* <DEDUP_REMOVED lines=9> */
[----:B------:R-:W-:Y:S02]  /*3a80*/  FFMA.FTZ R9, -R103, R103, 1 ;  /* 0x3f80000067097423 */ /* 0x000fe40000010167 */
[----:B------:R-:W-:Y:S02]  /*3a90*/  FFMA.FTZ R8, -R102, R102, 1 ;  /* 0x3f80000066087423 */ /* 0x000fe40000010166 */
[C---:B------:R-:W-:Y:S02]  /*3aa0*/  FADD.FTZ R18, -R0.reuse, R18 ;  /* 0x0000001200127221 */ /* 0x040fe40000010100 */
[----:B------:R-:W-:Y:S02]  /*3ab0*/  FADD.FTZ R2, -R0, R19 ;  /* 0x0000001300027221 */ /* 0x000fe40000010100 */
[----:B------:R-:W-:Y:S02]  /*3ac0*/  FFMA.FTZ R11, -R101, R101, 1 ;  /* 0x3f800000650b7423 */ /* 0x000fe40000010165 */
[----:B------:R-:W-:Y:S02]  /*3ad0*/  FFMA.FTZ R10, -R100, R100, 1 ;  /* 0x3f800000640a7423 */ /* 0x000fe40000010164 */
[----:B------:R-:W-:Y:S02]  /*3ae0*/  FFMA.FTZ R14, -R63, R63, 1 ;  /* 0x3f8000003f0e7423 */ /* 0x000fe4000001013f */
[----:B------:R-:W-:Y:S02]  /*3af0*/  FFMA.FTZ R13, -R62, R62, 1 ;  /* 0x3f8000003e0d7423 */ /* 0x000fe4000001013e */
[----:B------:R-:W-:Y:S02]  /*3b00*/  FMUL.FTZ R5, R182, R5 ;  /* 0x00000005b6057220 */ /* 0x000fe40000410000 */
[----:B------:R-:W-:Y:S02]  /*3b10*/  FMUL.FTZ R7, R180, R7 ;  /* 0x00000007b4077220 */ /* 0x000fe40000410000 */
[----:B------:R-:W-:Y:S02]  /*3b20*/  FMUL.FTZ R9, R9, c[0x0][0x2ec] ;  /* 0x0000bb0009097a20 */ /* 0x000fe40000410000 */
[----:B------:R-:W-:Y:S02]  /*3b30*/  FMUL.FTZ R8, R8, c[0x0][0x2ec] ;  /* 0x0000bb0008087a20 */ /* 0x000fe40000410000 */
[----:B------:R-:W-:Y:S02]  /*3b40*/  FMUL.FTZ R4, R215, R4 ;  /* 0x00000004d7047220 */ /* 0x000fe40000410000 */
[----:B------:R-:W-:Y:S02]  /*3b50*/  FMUL.FTZ R15, R181, R15 ;  /* 0x0000000fb50f7220 */ /* 0x000fe40000410000 */
[----:B------:R-:W-:Y:S02]  /*3b60*/  FMUL.FTZ R0, R115, R18 ;  /* 0x0000001273007220 */ /* 0x000fe40000410000 */
[----:B------:R-:W-:Y:S02]  /*3b70*/  FMUL.FTZ R2, R114, R2 ;  /* 0x0000000272027220 */ /* 0x000fe40000410000 */
[----:B------:R-:W-:Y:S02]  /*3b80*/  FMUL.FTZ R11, R11, c[0x0][0x2ec] ;  /* 0x0000bb000b0b7a20 */ /* 0x000fe40000410000 */
[----:B------:R-:W-:Y:S02]  /*3b90*/  FMUL.FTZ R10, R10, c[0x0][0x2ec] ;  /* 0x0000bb000a0a7a20 */ /* 0x000fe40000410000 */
[----:B------:R-:W-:Y:S02]  /*3ba0*/  FMUL.FTZ R14, R14, c[0x0][0x2ec] ;  /* 0x0000bb000e0e7a20 */ /* 0x000fe40000410000 */
[----:B------:R-:W-:Y:S02]  /*3bb0*/  FMUL.FTZ R13, R13, c[0x0][0x2ec] ;  /* 0x0000bb000d0d7a20 */ /* 0x000fe40000410000 */
        /* <DEDUP_REMOVED lines=30> */
.L_x_706:
[----:B------:R-:W-:Y:S02]  /*3da0*/  F2FP.PACK_AB R7, R56, R57 ;  /* 0x000000393807723e */ /* 0x000fe400000000ff */
[----:B------:R-:W-:Y:S02]  /*3db0*/  F2FP.PACK_AB R6, R6, R12 ;  /* 0x0000000c0606723e */ /* 0x000fe400000000ff */
[----:B-1----:R-:W-:Y:S01]  /*3dc0*/  F2FP.PACK_AB R5, R16, R17 ;  /* 0x000000111005723e */ /* 0x002fe200000000ff */
        /* <DEDUP_REMOVED lines=82> */
.L_x_707:
[----:B------:R-:W-:Y:S01]  /*42f0*/  LDSM.16.M88.4 R64, [R193] ;  /* 0x00000000c140783b */ /* 0x000fe20000000200 */
[----:B------:R-:W-:Y:S02]  /*4300*/  IMAD.MOV.U32 R2, RZ, RZ, c[0x0][0x22c] ;  /* 0x00008b00ff027624 */ /* 0x000fe400078e00ff */
[----:B------:R-:W-:Y:S01]  /*4310*/  IMAD.MOV.U32 R216, RZ, RZ, c[0x0][0x22c] ;  /* 0x00008b00ffd87624 */ /* 0x000fe200078e00ff */
[----:B------:R-:W2:Y:S01]  /*4320*/  LDSM.16.MT88.4 R16, [R0+0xc000] ;  /* 0x00c000000010783b */ /* 0x000ea20000004200 */
[----:B------:R-:W-:Y:S02]  /*4330*/  IMAD R2, R2, c[0x0][0x1c0], RZ ;  /* 0x0000700002027a24 */ /* 0x000fe400078e02ff */
[----:B------:R-:W-:Y:S01]  /*4340*/  IMAD R216, R216, c[0x0][0x1c0], RZ ;  /* 0x00007000d8d87a24 */ /* 0x000fe200078e02ff */
[----:B------:R-:W3:Y:S01]  /*4350*/  LDSM.16.M88.4 R60, [R193+0x1000] ;  /* 0x00100000c13c783b */ /* 0x000ee20000000200 */
[----:B------:R-:W-:Y:S02]  /*4360*/  IMAD.U32 R2, R2, -0x40, RZ ;  /* 0xffffffc002027824 */ /* 0x000fe400078e00ff */
[----:B------:R-:W-:Y:S01]  /*4370*/  IMAD R216, R216, 0x28, RZ ;  /* 0x00000028d8d87824 */ /* 0x000fe200078e02ff */
[----:B------:R-:W4:Y:S01]  /*4380*/  LDSM.16.MT88.4 R100, [R0+0xe000] ;  /* 0x00e000000064783b */ /* 0x000f220000004200 */
[----:B------:R-:W-:Y:S01]  /*4390*/  IMAD.MOV.U32 R215, RZ, RZ, c[0x0][0x22c] ;  /* 0x00008b00ffd77624 */ /* 0x000fe200078e00ff */
[C---:B------:R-:W-:Y:S02]  /*43a0*/  LEA R208, P1, R2.reuse, R208, 0x2 ;  /* 0x000000d002d07211 */ /* 0x040fe400078210ff */
[----:B------:R-:W-:Y:S01]  /*43b0*/  LDSM.16.M88.4 R104, [R195] ;  /* 0x00000000c368783b */ /* 0x000fe20000000200 */
[----:B------:R-:W-:Y:S01]  /*43c0*/  IMAD R215, R215, c[0x0][0x1c0], RZ ;  /* 0x00007000d7d77a24 */ /* 0x000fe200078e02ff */
[----:B------:R-:W-:Y:S01]  /*43d0*/  LEA.HI.X.SX32 R209, R2, R209, 0x2, P1 ;  /* 0x000000d102d17211 */ /* 0x000fe200008f16ff */
[----:B------:R-:W-:Y:S01]  /*43e0*/  IMAD.MOV.U32 R2, RZ, RZ, c[0x0][0x22c] ;  /* 0x00008b00ff027624 */ /* 0x000fe200078e00ff */
[----:B------:R-:W1:Y:S01]  /*43f0*/  LDSM.16.MT88.4 R108, [R0+0xc800] ;  /* 0x00c80000006c783b */ /* 0x000e620000004200 */
[----:B------:R-:W-:Y:S02]  /*4400*/  IMAD R215, R215, 0x30, RZ ;  /* 0x00000030d7d77824 */ /* 0x000fe400078e02ff */
[----:B------:R-:W-:Y:S01]  /*4410*/  IMAD R2, R2, c[0x0][0x1c0], RZ ;  /* 0x0000700002027a24 */ /* 0x000fe200078e02ff */
[----:B------:R-:W1:Y:S03]  /*4420*/  LDSM.16.M88.4 R112, [R195+0x1000] ;  /* 0x00100000c370783b */ /* 0x000e660000000200 */
[----:B------:R-:W-:Y:S01]  /*4430*/  IMAD R2, R2, 0x18, RZ ;  /* 0x0000001802027824 */ /* 0x000fe200078e02ff */
        /* <DEDUP_REMOVED lines=9> */
[----:B------:R-:W-:Y:S07]  /*44d0*/  LDSM.16.M88.4 R100, [R198] ;  /* 0x00000000c664783b */ /* 0x000fee0000000200 */
[-C--:B------:R-:W-:Y:S08]  /*44e0*/  HMMA.16816.F32 R4, R104, R108.reuse, R4 ;  /* 0x0000006c6804723c */ /* 0x080ff00000001804 */
        /* <DEDUP_REMOVED lines=22> */
[----:B------:R-:W-:Y:S05]  /*4650*/  @P6 IADD3 R106, P2, R234, R226, RZ ;  /* 0x000000e2ea6a6210 */ /* 0x000fea0007f5e0ff */
[----:B------:R-:W-:Y:S05]  /*4660*/  @P6 IMAD.X R107, R233, 0x1, R225, P2 ;  /* 0x00000001e96b6824 */ /* 0x000fea00010e06e1 */
[----:B------:R4:W5:Y:S04]  /*4670*/  @P6 LDG.E R217, [R106.64+-0x100] ;  /* 0xffff00066ad96981 */ /* 0x000968000c1e1900 */
[----:B------:R4:W5:Y:S01]  /*4680*/  @P6 LDG.E R218, [R106.64+-0xe0] ;  /* 0xffff20066ada6981 */ /* 0x000962000c1e1900 */
[----:B--2---:R-:W-:Y:S04]  /*4690*/  IMAD.MOV.U32 R0, RZ, RZ, c[0x0][0x22c] ;  /* 0x00008b00ff007624 */ /* 0x004fe800078e00ff */
[----:B------:R-:W-:Y:S04]  /*46a0*/  IMAD R0, R0, c[0x0][0x1c0], RZ ;  /* 0x0000700000007a24 */ /* 0x000fe800078e02ff */
[----:B------:R-:W-:Y:S01]  /*46b0*/  IMAD.SHL.U32 R0, R0, 0x20, RZ ;  /* 0x0000002000007824 */ /* 0x000fe200078e00ff */
[-C--:B-1----:R-:W-:Y:S08]  /*46c0*/  HMMA.16816.F32 R4, R108, R112.reuse, R4 ;  /* 0x000000706c04723c */ /* 0x082ff00000001804 */
[C---:B------:R-:W-:Y:S08]  /*46d0*/  HMMA.16816.F32 R8, R180.reuse, R112, R8 ;  /* 0x00000070b408723c */ /* 0x040ff00000001808 */
[-C--:B------:R-:W-:Y:S08]  /*46e0*/  HMMA.16816.F32 R12, R180, R114.reuse, R12 ;  /* 0x00000072b40c723c */ /* 0x080ff0000000180c */
[C---:B------:R-:W-:Y:S08]  /*46f0*/  HMMA.16816.F32 R16, R108.reuse, R114, R16 ;  /* 0x000000726c10723c */ /* 0x040ff00000001810 */
[-C--:B---3--:R-:W-:Y:S08]  /*4700*/  HMMA.16816.F32 R52, R108, R100.reuse, R52 ;  /* 0x000000646c34723c */ /* 0x088ff00000001834 */
[C---:B------:R-:W-:Y:S07]  /*4710*/  HMMA.16816.F32 R56, R180.reuse, R100, R56 ;  /* 0x00000064b438723c */ /* 0x040fee0000001838 */
[----:B------:R-:W-:Y:S01]  /*4720*/  IMAD.MOV.U32 R100, RZ, RZ, R208 ;  /* 0x000000ffff647224 */ /* 0x000fe200078e00d0 */
[-C--:B------:R-:W-:Y:S04]  /*4730*/  HMMA.16816.F32 R60, R180, R102.reuse, R60 ;  /* 0x00000066b43c723c */ /* 0x080fe8000000183c */
[----:B------:R-:W-:Y:S01]  /*4740*/  IMAD.MOV.U32 R101, RZ, RZ, R209 ;  /* 0x000000ffff657224 */ /* 0x000fe200078e00d1 */
[CC--:B------:R-:W-:Y:S02]  /*4750*/  LEA R104, P2, R214.reuse, R100.reuse, 0x2 ;  /* 0x00000064d6687211 */ /* 0x0c0fe400078410ff */
[CC--:B------:R-:W-:Y:S01]  /*4760*/  LEA R112, P1, R241.reuse, R100.reuse, 0x2 ;  /* 0x00000064f1707211 */ /* 0x0c0fe200078210ff */
[----:B------:R-:W-:Y:S01]  /*4770*/  HMMA.16816.F32 R64, R108, R102, R64 ;  /* 0x000000666c40723c */ /* 0x000fe20000001840 */
[----:B------:R1:W-:Y:S03]  /*4780*/  RED.E.ADD.F32.FTZ.RN.STRONG.GPU [R100.64], R4 ;  /* 0x000000046400798e */ /* 0x0003e6000c10e786 */
[-C--:B------:R-:W-:Y:S02]  /*4790*/  LEA.HI.X.SX32 R105, R214, R101.reuse, 0x2, P2 ;  /* 0x00000065d6697211 */ /* 0x080fe400010f16ff */
[-C--:B------:R-:W-:Y:S02]  /*47a0*/  LEA.HI.X.SX32 R113, R241, R101.reuse, 0x2, P1 ;  /* 0x00000065f1717211 */ /* 0x080fe400008f16ff */
[-C--:B------:R-:W-:Y:S01]  /*47b0*/  LEA R108, P2, R2, R100.reuse, 0x2 ;  /* 0x00000064026c7211 */ /* 0x080fe200078410ff */
[----:B------:R2:W-:Y:S03]  /*47c0*/  RED.E.ADD.F32.FTZ.RN.STRONG.GPU [R104.64], R5 ;  /* 0x000000056800798e */ /* 0x0005e6000c10e786 */
[-C--:B----4-:R-:W-:Y:S01]  /*47d0*/  LEA R106, P1, R0, R100.reuse, 0x2 ;  /* 0x00000064006a7211 */ /* 0x090fe200078210ff */
[----:B------:R3:W-:Y:S01]  /*47e0*/  RED.E.ADD.F32.FTZ.RN.STRONG.GPU [R112.64], R6 ;  /* 0x000000067000798e */ /* 0x0007e2000c10e786 */
[-C--:B------:R-:W-:Y:S01]  /*47f0*/  LEA.HI.X.SX32 R109, R2, R101.reuse, 0x2, P2 ;  /* 0x00000065026d7211 */ /* 0x080fe200010f16ff */
[----:B------:R-:W-:Y:S01]  /*4800*/  IMAD.MOV.U32 R2, RZ, RZ, c[0x0][0x22c] ;  /* 0x00008b00ff027624 */ /* 0x000fe200078e00ff */
[-C--:B------:R-:W-:Y:S02]  /*4810*/  LEA R102, P3, R216, R100.reuse, 0x2 ;  /* 0x00000064d8667211 */ /* 0x080fe400078610ff */
[-C--:B------:R-:W-:Y:S01]  /*4820*/  LEA.HI.X.SX32 R107, R0, R101.reuse, 0x2, P1 ;  /* 0x00000065006b7211 */ /* 0x080fe200008f16ff */
[----:B------:R4:W-:Y:S01]  /*4830*/  RED.E.ADD.F32.FTZ.RN.STRONG.GPU [R108.64], R7 ;  /* 0x000000076c00798e */ /* 0x0009e2000c10e786 */
[-C--:B------:R-:W-:Y:S01]  /*4840*/  LEA.HI.X.SX32 R103, R216, R101.reuse, 0x2, P3 ;  /* 0x00000065d8677211 */ /* 0x080fe200018f16ff */
[----:B------:R-:W-:Y:S02]  /*4850*/  IMAD R2, R2, c[0x0][0x1c0], RZ ;  /* 0x0000700002027a24 */ /* 0x000fe400078e02ff */
[----:B------:R4:W-:Y:S01]  /*4860*/  RED.E.ADD.F32.FTZ.RN.STRONG.GPU [R106.64], R8 ;  /* 0x000000086a00798e */ /* 0x0009e2000c10e786 */
[----:B------:R-:W-:Y:S02]  /*4870*/  IMAD.IADD R0, R214, 0x1, R244 ;  /* 0x00000001d6007824 */ /* 0x000fe400078e02f4 */
[----:B------:R-:W-:Y:S01]  /*4880*/  IMAD R2, R2, 0x38, RZ ;  /* 0x0000003802027824 */ /* 0x000fe200078e02ff */
[----:B------:R4:W-:Y:S01]  /*4890*/  RED.E.ADD.F32.FTZ.RN.STRONG.GPU [R102.64], R9 ;  /* 0x000000096600798e */ /* 0x0009e2000c10e786 */
[CC--:B-1----:R-:W-:Y:S04]  /*48a0*/  LEA R4, P2, R215.reuse, R100.reuse, 0x2 ;  /* 0x00000064d7047211 */ /* 0x0c2fe800078410ff */
[-C--:B--2---:R-:W-:Y:S02]  /*48b0*/  LEA.HI.X.SX32 R5, R215, R101.reuse, 0x2, P2 ;  /* 0x00000065d7057211 */ /* 0x084fe400010f16ff */
[CC--:B---3--:R-:W-:Y:S03]  /*48c0*/  LEA R6, P1, R2.reuse, R100.reuse, 0x2 ;  /* 0x0000006402067211 */ /* 0x0c8fe600078210ff */
[----:B------:R1:W-:Y:S01]  /*48d0*/  RED.E.ADD.F32.FTZ.RN.STRONG.GPU [R4.64], R10 ;  /* 0x0000000a0400798e */ /* 0x0003e2000c10e786 */
[-C--:B----4-:R-:W-:Y:S02]  /*48e0*/  LEA.HI.X.SX32 R7, R2, R101.reuse, 0x2, P1 ;  /* 0x0000006502077211 */ /* 0x090fe400008f16ff */
[CC--:B------:R-:W-:Y:S03]  /*48f0*/  LEA R8, P3, R232.reuse, R100.reuse, 0x2 ;  /* 0x00000064e8087211 */ /* 0x0c0fe600078610ff */
[----:B------:R2:W-:Y:S01]  /*4900*/  RED.E.ADD.F32.FTZ.RN.STRONG.GPU [R6.64], R11 ;  /* 0x0000000b0600798e */ /* 0x0005e2000c10e786 */
[-C--:B------:R-:W-:Y:S03]  /*4910*/  LEA.HI.X.SX32 R9, R232, R101.reuse, 0x2, P3 ;  /* 0x00000065e8097211 */ /* 0x080fe600018f16ff */
[----:B------:R-:W-:Y:S04]  /*4920*/  RED.E.ADD.F32.FTZ.RN.STRONG.GPU [R100.64+0x80], R16 ;  /* 0x000080106400798e */ /* 0x000fe8000c10e786 */
[----:B------:R-:W-:Y:S01]  /*4930*/  RED.E.ADD.F32.FTZ.RN.STRONG.GPU [R104.64+0x80], R17 ;  /* 0x000080116800798e */ /* 0x000fe2000c10e786 */
[CC--:B-1----:R-:W-:Y:S04]  /*4940*/  LEA R4, P1, R247.reuse, R100.reuse, 0x2 ;  /* 0x00000064f7047211 */ /* 0x0c2fe800078210ff */
[-C--:B------:R-:W-:Y:S02]  /*4950*/  LEA.HI.X.SX32 R5, R247, R101.reuse, 0x2, P1 ;  /* 0x00000065f7057211 */ /* 0x080fe400008f16ff */
[-C--:B------:R-:W-:Y:S03]  /*4960*/  LEA R10, P1, R0, R100.reuse, 0x2 ;  /* 0x00000064000a7211 */ /* 0x080fe600078210ff */
[----:B------:R1:W-:Y:S01]  /*4970*/  RED.E.ADD.F32.FTZ.RN.STRONG.GPU [R4.64], R18 ;  /* 0x000000120400798e */ /* 0x0003e2000c10e786 */
[-C--:B--2---:R-:W-:Y:S02]  /*4980*/  LEA R6, P2, R244, R100.reuse, 0x2 ;  /* 0x00000064f4067211 */ /* 0x084fe400078410ff */
[-C--:B------:R-:W-:Y:S01]  /*4990*/  LEA.HI.X.SX32 R11, R0, R101.reuse, 0x2, P1 ;  /* 0x00000065000b7211 */ /* 0x080fe200008f16ff */
[----:B------:R-:W-:Y:S01]  /*49a0*/  IMAD.IADD R0, R214, 0x1, R243 ;  /* 0x00000001d6007824 */ /* 0x000fe200078e02f3 */
[-C--:B------:R-:W-:Y:S05]  /*49b0*/  LEA.HI.X.SX32 R7, R244, R101.reuse, 0x2, P2 ;  /* 0x00000065f4077211 */ /* 0x080fea00010f16ff */
[----:B------:R2:W-:Y:S04]  /*49c0*/  RED.E.ADD.F32.FTZ.RN.STRONG.GPU [R6.64], R19 ;  /* 0x000000130600798e */ /* 0x0005e8000c10e786 */
[----:B------:R3:W-:Y:S04]  /*49d0*/  RED.E.ADD.F32.FTZ.RN.STRONG.GPU [R10.64], R12 ;  /* 0x0000000c0a00798e */ /* 0x0007e8000c10e786 */
[----:B------:R4:W-:Y:S04]  /*49e0*/  RED.E.ADD.F32.FTZ.RN.STRONG.GPU [R8.64], R13 ;  /* 0x0000000d0800798e */ /* 0x0009e8000c10e786 */
[----:B------:R-:W-:Y:S01]  /*49f0*/  LDSM.16.MT88.4 R16, [R3+0x2000] ;  /* 0x002000000310783b */ /* 0x000fe20000004200 */
[CC--:B-1----:R-:W-:Y:S04]  /*4a00*/  LEA R4, P2, R231.reuse, R100.reuse, 0x2 ;  /* 0x00000064e7047211 */ /* 0x0c2fe800078410ff */
[-C--:B------:R-:W-:Y:S05]  /*4a10*/  LEA.HI.X.SX32 R5, R231, R101.reuse, 0x2, P2 ;  /* 0x00000065e7057211 */ /* 0x080fea00010f16ff */
[----:B------:R1:W-:Y:S01]  /*4a20*/  RED.E.ADD.F32.FTZ.RN.STRONG.GPU [R4.64], R14 ;  /* 0x0000000e0400798e */ /* 0x0003e2000c10e786 */
[CC--:B--2---:R-:W-:Y:S04]  /*4a30*/  LEA R6, P1, R237.reuse, R100.reuse, 0x2 ;  /* 0x00000064ed067211 */ /* 0x0c4fe800078210ff */
[-C--:B------:R-:W-:Y:S02]  /*4a40*/  LEA.HI.X.SX32 R7, R237, R101.reuse, 0x2, P1 ;  /* 0x00000065ed077211 */ /* 0x080fe400008f16ff */
[CC--:B---3--:R-:W-:Y:S02]  /*4a50*/  LEA R12, P2, R243.reuse, R100.reuse, 0x2 ;  /* 0x00000064f30c7211 */ /* 0x0c8fe400078410ff */
[CC--:B----4-:R-:W-:Y:S01]  /*4a60*/  LEA R8, P3, R230.reuse, R100.reuse, 0x2 ;  /* 0x00000064e6087211 */ /* 0x0d0fe200078610ff */
[----:B------:R2:W-:Y:S01]  /*4a70*/  RED.E.ADD.F32.FTZ.RN.STRONG.GPU [R6.64], R15 ;  /* 0x0000000f0600798e */ /* 0x0005e2000c10e786 */
[-C--:B------:R-:W-:Y:S02]  /*4a80*/  LEA.HI.X.SX32 R13, R243, R101.reuse, 0x2, P2 ;  /* 0x00000065f30d7211 */ /* 0x080fe400010f16ff */
[-C--:B------:R-:W-:Y:S01]  /*4a90*/  LEA.HI.X.SX32 R9, R230, R101.reuse, 0x2, P3 ;  /* 0x00000065e6097211 */ /* 0x080fe200018f16ff */
[----:B------:R-:W-:Y:S04]  /*4aa0*/  RED.E.ADD.F32.FTZ.RN.STRONG.GPU [R100.64+0x100], R52 ;  /* 0x000100346400798e */ /* 0x000fe8000c10e786 */
[----:B------:R-:W-:Y:S01]  /*4ab0*/  RED.E.ADD.F32.FTZ.RN.STRONG.GPU [R104.64+0x100], R53 ;  /* 0x000100356800798e */ /* 0x000fe2000c10e786 */
[CC--:B-1----:R-:W-:Y:S04]  /*4ac0*/  LEA R4, P1, R246.reuse, R100.reuse, 0x2 ;  /* 0x00000064f6047211 */ /* 0x0c2fe800078210ff */
[-C--:B------:R-:W-:Y:S02]  /*4ad0*/  LEA.HI.X.SX32 R5, R246, R101.reuse, 0x2, P1 ;  /* 0x00000065f6057211 */ /* 0x080fe400008f16ff */
[CC--:B------:R-:W-:Y:S03]  /*4ae0*/  LEA R10, P1, R0.reuse, R100.reuse, 0x2 ;  /* 0x00000064000a7211 */ /* 0x0c0fe600078210ff */
[----:B------:R1:W-:Y:S01]  /*4af0*/  RED.E.ADD.F32.FTZ.RN.STRONG.GPU [R4.64], R54 ;  /* 0x000000360400798e */ /* 0x0003e2000c10e786 */
[-C--:B------:R-:W-:Y:S01]  /*4b00*/  LEA.HI.X.SX32 R11, R0, R101.reuse, 0x2, P1 ;  /* 0x00000065000b7211 */ /* 0x080fe200008f16ff */
[----:B------:R-:W-:Y:S01]  /*4b10*/  IMAD.IADD R0, R214, 0x1, R242 ;  /* 0x00000001d6007824 */ /* 0x000fe200078e02f2 */
[CC--:B--2---:R-:W-:Y:S01]  /*4b20*/  LEA R6, P2, R229.reuse, R100.reuse, 0x2 ;  /* 0x00000064e5067211 */ /* 0x0c4fe200078410ff */
[----:B------:R2:W-:Y:S03]  /*4b30*/  RED.E.ADD.F32.FTZ.RN.STRONG.GPU [R12.64], R55 ;  /* 0x000000370c00798e */ /* 0x0005e6000c10e786 */
[-C--:B------:R-:W-:Y:S01]  /*4b40*/  LEA.HI.X.SX32 R7, R229, R101.reuse, 0x2, P2 ;  /* 0x00000065e5077211 */ /* 0x080fe200010f16ff */
[----:B------:R3:W-:Y:S04]  /*4b50*/  RED.E.ADD.F32.FTZ.RN.STRONG.GPU [R10.64], R56 ;  /* 0x000000380a00798e */ /* 0x0007e8000c10e786 */
[----:B------:R4:W-:Y:S04]  /*4b60*/  RED.E.ADD.F32.FTZ.RN.STRONG.GPU [R8.64], R57 ;  /* 0x000000390800798e */ /* 0x0009e8000c10e786 */
[----:B------:R4:W-:Y:S04]  /*4b70*/  RED.E.ADD.F32.FTZ.RN.STRONG.GPU [R6.64], R58 ;  /* 0x0000003a0600798e */ /* 0x0009e8000c10e786 */
[----:B------:R-:W-:Y:S01]  /*4b80*/  LDSM.16.MT88.4 R52, [R185+0x10800] ;  /* 0x01080000b934783b */ /* 0x000fe20000004200 */
[CC--:B-1----:R-:W-:Y:S04]  /*4b90*/  LEA R4, P1, R236.reuse, R100.reuse, 0x2 ;  /* 0x00000064ec047211 */ /* 0x0c2fe800078210ff */
[-C--:B------:R-:W-:Y:S02]  /*4ba0*/  LEA.HI.X.SX32 R5, R236, R101.reuse, 0x2, P1 ;  /* 0x00000065ec057211 */ /* 0x080fe400008f16ff */
[CC--:B------:R-:W-:Y:S02]  /*4bb0*/  LEA R14, P1, R245.reuse, R100.reuse, 0x2 ;  /* 0x00000064f50e7211 */ /* 0x0c0fe400078210ff */
[-C--:B--2---:R-:W-:Y:S01]  /*4bc0*/  LEA R12, P5, R242, R100.reuse, 0x2 ;  /* 0x00000064f20c7211 */ /* 0x084fe200078a10ff */
[----:B------:R1:W-:Y:S01]  /*4bd0*/  RED.E.ADD.F32.FTZ.RN.STRONG.GPU [R4.64], R59 ;  /* 0x0000003b0400798e */ /* 0x0003e2000c10e786 */
[-C--:B------:R-:W-:Y:S02]  /*4be0*/  LEA.HI.X.SX32 R15, R245, R101.reuse, 0x2, P1 ;  /* 0x00000065f50f7211 */ /* 0x080fe400008f16ff */
[-C--:B---3--:R-:W-:Y:S01]  /*4bf0*/  LEA R10, P4, R0, R100.reuse, 0x2 ;  /* 0x00000064000a7211 */ /* 0x088fe200078810ff */
[----:B------:R-:W-:Y:S01]  /*4c00*/  RED.E.ADD.F32.FTZ.RN.STRONG.GPU [R100.64+0x180], R64 ;  /* 0x000180406400798e */ /* 0x000fe2000c10e786 */
[-C--:B------:R-:W-:Y:S02]  /*4c10*/  LEA.HI.X.SX32 R13, R242, R101.reuse, 0x2, P5 ;  /* 0x00000065f20d7211 */ /* 0x080fe400028f16ff */
[-C--:B----4-:R-:W-:Y:S01]  /*4c20*/  LEA R8, P3, R228, R100.reuse, 0x2 ;  /* 0x00000064e4087211 */ /* 0x090fe200078610ff */
[----:B------:R-:W-:Y:S01]  /*4c30*/  RED.E.ADD.F32.FTZ.RN.STRONG.GPU [R104.64+0x180], R65 ;  /* 0x000180416800798e */ /* 0x000fe2000c10e786 */
[-C--:B------:R-:W-:Y:S02]  /*4c40*/  LEA.HI.X.SX32 R11, R0, R101.reuse, 0x2, P4 ;  /* 0x00000065000b7211 */ /* 0x080fe400020f16ff */
[CC--:B------:R-:W-:Y:S01]  /*4c50*/  LEA R6, P2, R227.reuse, R100.reuse, 0x2 ;  /* 0x00000064e3067211 */ /* 0x0c0fe200078410ff */
[----:B------:R-:W-:Y:S01]  /*4c60*/  RED.E.ADD.F32.FTZ.RN.STRONG.GPU [R14.64], R66 ;  /* 0x000000420e00798e */ /* 0x000fe2000c10e786 */
[-C--:B------:R-:W-:Y:S02]  /*4c70*/  LEA.HI.X.SX32 R9, R228, R101.reuse, 0x2, P3 ;  /* 0x00000065e4097211 */ /* 0x080fe400018f16ff */
[-C--:B------:R-:W-:Y:S01]  /*4c80*/  LEA.HI.X.SX32 R7, R227, R101.reuse, 0x2, P2 ;  /* 0x00000065e3077211 */ /* 0x080fe200010f16ff */
[----:B------:R-:W-:Y:S01]  /*4c90*/  RED.E.ADD.F32.FTZ.RN.STRONG.GPU [R12.64], R67 ;  /* 0x000000430c00798e */ /* 0x000fe2000c10e786 */
[----:B------:R-:W-:Y:S02]  /*4ca0*/  LOP3.LUT R0, R212, 0x1, RZ, 0xc0, !PT ;  /* 0x00000001d4007812 */ /* 0x000fe400078ec0ff */
[----:B------:R-:W-:Y:S01]  /*4cb0*/  @P6 IADD3 R220, P2, R220, -0x100, RZ ;  /* 0xffffff00dcdc6810 */ /* 0x000fe20007f5e0ff */
[----:B------:R-:W-:Y:S03]  /*4cc0*/  RED.E.ADD.F32.FTZ.RN.STRONG.GPU [R10.64], R60 ;  /* 0x0000003c0a00798e */ /* 0x000fe6000c10e786 */
[----:B------:R-:W-:Y:S01]  /*4cd0*/  @P6 IADD3.X R219, R219, -0x1, RZ, P2, !PT ;  /* 0xffffffffdbdb6810 */ /* 0x000fe200017fe4ff */
[----:B------:R-:W-:Y:S01]  /*4ce0*/  RED.E.ADD.F32.FTZ.RN.STRONG.GPU [R8.64], R61 ;  /* 0x0000003d0800798e */ /* 0x000fe2000c10e786 */
[C---:B-1----:R-:W-:Y:S03]  /*4cf0*/  LEA R4, P1, R235.reuse, R100, 0x2 ;  /* 0x00000064eb047211 */ /* 0x042fe600078210ff */
[----:B------:R-:W-:Y:S01]  /*4d00*/  RED.E.ADD.F32.FTZ.RN.STRONG.GPU [R6.64], R62 ;  /* 0x0000003e0600798e */ /* 0x000fe2000c10e786 */
[----:B------:R-:W-:Y:S03]  /*4d10*/  LEA.HI.X.SX32 R5, R235, R101, 0x2, P1 ;  /* 0x00000065eb057211 */ /* 0x000fe600008f16ff */
[----:B------:R-:W-:Y:S01]  /*4d20*/  LDSM.16.MT88.4 R8, [R3] ;  /* 0x000000000308783b */ /* 0x000fe20000004200 */
[----:B------:R-:W-:Y:S02]  /*4d30*/  ISETP.NE.U32.AND P1, PT, R0, 0x1, PT ;  /* 0x000000010000780c */ /* 0x000fe40003f25070 */
[----:B------:R-:W-:Y:S01]  /*4d40*/  @P6 IADD3 R0, P3, R226, -0x100, RZ ;  /* 0xffffff00e2006810 */ /* 0x000fe20007f7e0ff */
[----:B------:R-:W-:Y:S03]  /*4d50*/  RED.E.ADD.F32.FTZ.RN.STRONG.GPU [R4.64], R63 ;  /* 0x0000003f0400798e */ /* 0x000fe6000c10e786 */
[----:B------:R-:W-:Y:S01]  /*4d60*/  @P6 IADD3.X R2, R225, -0x1, RZ, P3, !PT ;  /* 0xffffffffe1026810 */ /* 0x000fe20001ffe4ff */
[----:B------:R-:W1:Y:S01]  /*4d70*/  LDSM.16.MT88.4 R4, [R185+0x10000] ;  /* 0x01000000b904783b */ /* 0x000e620000004200 */
[----:B------:R-:W-:Y:S01]  /*4d80*/  @P6 IMAD.MOV.U32 R226, RZ, RZ, R0 ;  /* 0x000000ffffe26224 */ /* 0x000fe200078e0000 */
[C---:B------:R-:W-:Y:S02]  /*4d90*/  ISETP.GT.AND P3, PT, R212.reuse, RZ, PT ;  /* 0x000000ffd400720c */ /* 0x040fe40003f64270 */
[----:B------:R-:W2:Y:S01]  /*4da0*/  LDSM.16.MT88.4 R12, [R184+0x10000] ;  /* 0x01000000b80c783b */ /* 0x000ea20000004200 */
[C---:B------:R-:W-:Y:S01]  /*4db0*/  IADD3 R0, R3.reuse, -0x4000, RZ ;  /* 0xffffc00003007810 */ /* 0x040fe20007ffe0ff */
[----:B------:R-:W-:Y:S01]  /*4dc0*/  @P6 IMAD.MOV.U32 R225, RZ, RZ, R2 ;  /* 0x000000ffffe16224 */ /* 0x000fe200078e0002 */
[----:B------:R-:W-:Y:S01]  /*4dd0*/  @P1 IADD3 R0, R3, 0x4000, RZ ;  /* 0x0000400003001810 */ /* 0x000fe20007ffe0ff */
[----:B------:R-:W3:Y:S04]  /*4de0*/  LDSM.16.MT88.4 R56, [R3+0x800] ;  /* 0x000800000338783b */ /* 0x000ee80000004200 */
[----:B------:R-:W4:Y:S04]  /*4df0*/  LDSM.16.MT88.4 R64, [R184+0x10800] ;  /* 0x01080000b840783b */ /* 0x000f280000004200 */
[----:B------:R-:W3:Y:S04]  /*4e00*/  LDSM.16.MT88.4 R100, [R3+0x2800] ;  /* 0x002800000364783b */ /* 0x000ee80000004200 */
[----:B------:R-:W-:Y:S01]  /*4e10*/  LDSM.16.MT88.4 R60, [R184+0x11000] ;  /* 0x01100000b83c783b */ /* 0x000fe20000004200 */
[-C--:B-1----:R-:W-:Y:S08]  /*4e20*/  HMMA.16816.F32 R68, R4, R8.reuse, R68 ;  /* 0x000000080444723c */ /* 0x082ff00000001844 */
[C---:B--2---:R-:W-:Y:S08]  /*4e30*/  HMMA.16816.F32 R72, R12.reuse, R8, R72 ;  /* 0x000000080c48723c */ /* 0x044ff00000001848 */
        /* <DEDUP_REMOVED lines=10> */
[-C--:B---3--:R-:W-:Y:S08]  /*4ee0*/  HMMA.16816.F32 R68, R52, R56.reuse, R68 ;  /* 0x000000383444723c */ /* 0x088ff00000001844 */
[C---:B----4-:R-:W-:Y:S08]  /*4ef0*/  HMMA.16816.F32 R72, R64.reuse, R56, R72 ;  /* 0x000000384048723c */ /* 0x050ff00000001848 */
        /* <DEDUP_REMOVED lines=15> */
[C---:B------:R-:W-:Y:S07]  /*4ff0*/  HMMA.16816.F32 R88, R60.reuse, R4, R88 ;  /* 0x000000043c58723c */ /* 0x040fee0000001858 */
[----:B------:R-:W-:Y:S01]  /*5000*/  IADD3 R4, R212, -0x1, RZ ;  /* 0xffffffffd4047810 */ /* 0x000fe20007ffe0ff */
[-C--:B------:R-:W-:Y:S04]  /*5010*/  HMMA.16816.F32 R92, R60, R6.reuse, R92 ;  /* 0x000000063c5c723c */ /* 0x080fe8000000185c */
[----:B------:R-:W-:Y:S04]  /*5020*/  IMAD.MOV.U32 R212, RZ, RZ, R4 ;  /* 0x000000ffffd47224 */ /* 0x000fe800078e0004 */
        /* <DEDUP_REMOVED lines=113> */
[----:B------:R2:W-:Y:S04]  /*5740*/  STS [R249+0x7400], R46 ;  /* 0x0074002ef9007388 */ /* 0x0005e80000000800 */
[----:B------:R-:W1:Y:S01]  /*5750*/  S2R R106, SR_CTAID.Y ;  /* 0x00000000006a7919 */ /* 0x000e620000002600 */
[----:B------:R-:W-:Y:S05]  /*5760*/  @P0 BRA `(.L_x_709) ;  /* 0x000000a000000947 */ /* 0x000fea0003800000 */
[----:B------:R-:W-:Y:S01]  /*5770*/  SHF.R.S32.HI R0, RZ, 0x1f, R238 ;  /* 0x0000001fff007819 */ /* 0x000fe200000114ee */
[----:B------:R-:W-:-:S04]  /*5780*/  IMAD.WIDE.U32 R2, R238, c[0x0][0x3a0], RZ ;  /* 0x0000e800ee027a25 */ /* 0x000fc800078e00ff */
[----:B------:R-:W-:Y:S02]  /*5790*/  IMAD R0, R0, c[0x0][0x3a0], RZ ;  /* 0x0000e80000007a24 */ /* 0x000fe400078e02ff */
[----:B------:R-:W-:Y:S02]  /*57a0*/  IMAD R4, R107, c[0x0][0x388], RZ ;  /* 0x0000e2006b047a24 */ /* 0x000fe400078e02ff */
[----:B------:R-:W-:-:S05]  /*57b0*/  IMAD R0, R238, c[0x0][0x3a4], R0 ;  /* 0x0000e900ee007a24 */ /* 0x000fca00078e0200 */
[----:B------:R-:W-:Y:S01]  /*57c0*/  IADD3 R3, R3, R0, RZ ;  /* 0x0000000003037210 */ /* 0x000fe20007ffe0ff */
[----:B-1----:R-:W-:-:S04]  /*57d0*/  IMAD R0, R106, c[0x0][0x38c], R4 ;  /* 0x0000e3006a007a24 */ /* 0x002fc800078e0204 */
[----:B------:R-:W-:-:S05]  /*57e0*/  IMAD.WIDE.U32 R2, R106, c[0x0][0x388], R2 ;  /* 0x0000e2006a027a25 */ /* 0x000fca00078e0002 */
[----:B------:R-:W-:Y:S02]  /*57f0*/  IADD3 R8, R3, R0, RZ ;  /* 0x0000000003087210 */ /* 0x000fe40007ffe0ff */
[----:B------:R-:W-:Y:S02]  /*5800*/  MOV R7, R2 ;  /* 0x0000000200077202 */ /* 0x000fe40000000f00 */
.L_x_709:
        /* <DEDUP_REMOVED lines=15> */
.L_x_710:
        /* <DEDUP_REMOVED lines=8> */
[----:B------:R-:W3:Y:S01]  /*5980*/  S2R R9, SR_CTAID.Z ;  /* 0x0000000000097919 */ /* 0x000ee20000002700 */
[----:B------:R-:W-:-:S03]  /*5990*/  IMAD R6, R20, c[0x0][0x3a0], RZ ;  /* 0x0000e80014067a24 */ /* 0x000fc600078e02ff */
[----:B------:R-:W4:Y:S01]  /*59a0*/  S2R R48, SR_CTAID.Z ;  /* 0x0000000000307919 */ /* 0x000f220000002700 */
[----:B------:R-:W-:-:S03]  /*59b0*/  IMAD R6, R0, c[0x0][0x3a4], R6 ;  /* 0x0000e90000067a24 */ /* 0x000fc600078e0206 */
[----:B------:R1:W1:Y:S04]  /*59c0*/  LDS.128 R28, [R213+0xd000] ;  /* 0x00d00000d51c7984 */ /* 0x0002680000000c00 */
[----:B------:R1:W1:Y:S01]  /*59d0*/  LDS.128 R24, [R213+0xf000] ;  /* 0x00f00000d5187984 */ /* 0x0002620000000c00 */
[----:B---3--:R-:W-:-:S03]  /*59e0*/  SHF.R.S32.HI R49, RZ, 0x1f, R9 ;  /* 0x0000001fff317819 */ /* 0x008fc60000011409 */
        /* <DEDUP_REMOVED lines=10> */
[C---:B----4-:R-:W-:Y:S02]  /*5a90*/  IMAD R6, R48.reuse, c[0x0][0x3bc], R6 ;  /* 0x0000ef0030067a24 */ /* 0x050fe400078e0206 */
[----:B------:R-:W-:-:S05]  /*5aa0*/  IMAD.WIDE.U32 R4, R48, c[0x0][0x3b8], R4 ;  /* 0x0000ee0030047a25 */ /* 0x000fca00078e0004 */
[----:B------:R-:W-:Y:S01]  /*5ab0*/  IADD3 R10, R5, R6, RZ ;  /* 0x00000006050a7210 */ /* 0x000fe20007ffe0ff */
[----:B------:R-:W-:Y:S05]  /*5ac0*/  @P2 BRA `(.L_x_712) ;  /* 0x000000c000002947 */ /* 0x000fea0003800000 */
[----:B-1-3--:R-:W1:Y:S01]  /*5ad0*/  LDS.128 R12, [R213+0xc000] ;  /* 0x00c00000d50c7984 */ /* 0x00ae620000000c00 */
        /* <DEDUP_REMOVED lines=11> */
.L_x_712:
[----:B-1-3--:R-:W-:Y:S05]  /*5b90*/  BSYNC B0 ;  /* 0x0000000000007941 */ /* 0x00afea0003800000 */
.L_x_711:
        /* <DEDUP_REMOVED lines=16> */
.L_x_714:
[----:B------:R-:W-:Y:S05]  /*5ca0*/  BSYNC B0 ;  /* 0x0000000000007941 */ /* 0x000fea0003800000 */
.L_x_713:
        /* <DEDUP_REMOVED lines=21> */
.L_x_716:
[----:B------:R-:W-:Y:S05]  /*5e00*/  BSYNC B0 ;  /* 0x0000000000007941 */ /* 0x000fea0003800000 */
.L_x_715:
        /* <DEDUP_REMOVED lines=13> */
.L_x_705:
[----:B-1----:R-:W1:Y:S01]  /*5ee0*/  S2R R4, SR_CTAID.Y ;  /* 0x0000000000047919 */ /* 0x002e620000002600 */
[----:B------:R-:W-:-:S03]  /*5ef0*/  ISETP.NE.AND P0, PT, R251, -0x1, PT ;  /* 0xfffffffffb00780c */ /* 0x000fc60003f05270 */
[----:B------:R-:W2:Y:S10]  /*5f00*/  S2R R7, SR_CTAID.Y ;  /* 0x0000000000077919 */ /* 0x000eb40000002600 */
        /* <DEDUP_REMOVED lines=12> */
[----:B--2---:R-:W-:-:S04]  /*5fd0*/  IMAD R0, R7, c[0x0][0x38c], R4 ;  /* 0x0000e30007007a24 */ /* 0x004fc800078e0204 */
[----:B------:R-:W-:-:S05]  /*5fe0*/  IMAD.WIDE.U32 R2, R7, c[0x0][0x388], R2 ;  /* 0x0000e20007027a25 */ /* 0x000fca00078e0002 */
[----:B------:R-:W-:Y:S02]  /*5ff0*/  IADD3 R6, R3, R0, RZ ;  /* 0x0000000003067210 */ /* 0x000fe40007ffe0ff */
[----:B------:R-:W-:Y:S02]  /*6000*/  MOV R5, R2 ;  /* 0x0000000200057202 */ /* 0x000fe40000000f00 */
.L_x_718:
        /* <DEDUP_REMOVED lines=15> */
.L_x_719:
[----:B------:R-:W3:Y:S01]  /*6100*/  LDL.64 R16, [R1] ;  /* 0x0000000001107983 */ /* 0x000ee20000100a00 */
[C---:B------:R-:W-:Y:S01]  /*6110*/  SHF.L.U32 R0, R240.reuse, 0x6, RZ ;  /* 0x00000006f0007819 */ /* 0x040fe200000006ff */
[----:B------:R-:W-:Y:S01]  /*6120*/  IMAD R9, R240, -0x40, R210 ;  /* 0xffffffc0f0097824 */ /* 0x000fe200078e02d2 */
[----:B------:R-:W-:Y:S01]  /*6130*/  BSSY B0, `(.L_x_720) ;  /* 0x000001b000007945 */ /* 0x000fe20003800000 */
[----:B--2---:R-:W1:Y:S01]  /*6140*/  S2R R7, SR_CTAID.Z ;  /* 0x0000000000077919 */ /* 0x004e620000002700 */
[----:B------:R-:W-:Y:S02]  /*6150*/  SHF.R.S32.HI R10, RZ, 0x1f, R0 ;  /* 0x0000001fff0a7819 */ /* 0x000fe40000011400 */
[----:B------:R-:W-:Y:S01]  /*6160*/  ISETP.GE.AND P2, PT, R239, R9, PT ;  /* 0x00000009ef00720c */ /* 0x000fe20003f46270 */
[----:B------:R-:W2:Y:S01]  /*6170*/  S2R R14, SR_CTAID.Z ;  /* 0x00000000000e7919 */ /* 0x000ea20000002700 */
[----:B------:R-:W-:Y:S01]  /*6180*/  SHF.R.S32.HI R13, RZ, 0x1f, R239 ;  /* 0x0000001fff0d7819 */ /* 0x000fe200000114ef */
[----:B------:R-:W-:-:S04]  /*6190*/  IMAD R4, R10, c[0x0][0x3a0], RZ ;  /* 0x0000e8000a047a24 */ /* 0x000fc800078e02ff */
[----:B------:R-:W-:Y:S01]  /*61a0*/  IMAD R4, R0, c[0x0][0x3a4], R4 ;  /* 0x0000e90000047a24 */ /* 0x000fe200078e0204 */
[----:B-1----:R-:W-:-:S05]  /*61b0*/  SHF.R.S32.HI R15, RZ, 0x1f, R7 ;  /* 0x0000001fff0f7819 */ /* 0x002fca0000011407 */
[----:B------:R-:W-:-:S04]  /*61c0*/  IMAD R8, R15, c[0x0][0x3b8], RZ ;  /* 0x0000ee000f087a24 */ /* 0x000fc800078e02ff */
[----:B--2---:R-:W-:Y:S02]  /*61d0*/  IMAD R8, R14, c[0x0][0x3bc], R8 ;  /* 0x0000ef000e087a24 */ /* 0x004fe400078e0208 */
[----:B---3--:R-:W-:-:S05]  /*61e0*/  IMAD.WIDE.U32 R2, R0, c[0x0][0x3a0], R16 ;  /* 0x0000e80000027a25 */ /* 0x008fca00078e0010 */
        /* <DEDUP_REMOVED lines=15> */
.L_x_721:
[----:B------:R-:W-:Y:S05]  /*62e0*/  BSYNC B0 ;  /* 0x0000000000007941 */ /* 0x000fea0003800000 */
.L_x_720:
        /* <DEDUP_REMOVED lines=16> */
.L_x_723:
[----:B------:R-:W-:Y:S05]  /*63f0*/  BSYNC B0 ;  /* 0x0000000000007941 */ /* 0x000fea0003800000 */
.L_x_722:
        /* <DEDUP_REMOVED lines=21> */
.L_x_725:
[----:B------:R-:W-:Y:S05]  /*6550*/  BSYNC B0 ;  /* 0x0000000000007941 */ /* 0x000fea0003800000 */
.L_x_724:
        /* <DEDUP_REMOVED lines=12> */
.L_x_717:
[----:B------:R-:W-:Y:S05]  /*6620*/  BSYNC B1 ;  /* 0x0000000000017941 */ /* 0x000fea0003800000 */
.L_x_700:
[----:B------:R-:W-:-:S04]  /*6630*/  IADD3 R240, R240, c[0x0][0xc], RZ ;  /* 0x00000300f0f07a10 */ /* 0x000fc80007ffe0ff */
[----:B------:R-:W-:-:S13]  /*6640*/  ISETP.GE.AND P0, PT, R240, UR4, PT ;  /* 0x00000004f0007c0c */ /* 0x000fda000bf06270 */
[----:B------:R-:W-:Y:S01]  /*6650*/  @P0 CALL.REL.NOINC `(.L_x_726) ;  /* 0x0000001000000944 */ /* 0x000fe20003c00000 */
[----:B------:R-:W-:Y:S05]  /*6660*/  BRA `(.L_x_727) ;  /* 0xffffa24000007947 */ /* 0x000fea000383ffff */
.L_x_726:
[----:B------:R-:W-:Y:S05]  /*6670*/  EXIT ;  /* 0x000000000000794d */ /* 0x000fea0003800000 */
.L_x_728:
        /* <DEDUP_REMOVED lines=16> */
.L_x_2062:


//--------------------- .text._ZN5flash44flash_bwd_dq_dk_dv_loop_seqk_parallel_kernelI23Flash_bwd_kernel_traitsILi128ELi64ELi64ELi8ELi4ELi2ELi2ELb1ELb0EN7cutlass6half_tE19Flash_kernel_traitsILi128ELi64ELi64ELi8ES3_EELb1ELb0ELb0ELb0ELb0ELb0ELb0EEEvNS_16Flash_bwd_paramsE --------------------------
	.section	.text._ZN5flash44flash_bwd_dq_dk_dv_loop_seqk_parallel_kernelI23Flash_bwd_kernel_traitsILi128ELi64ELi64ELi8ELi4ELi2ELi2ELb1ELb0EN7cutlass6half_tE19Flash_kernel_traitsILi128ELi64ELi64ELi8ES3_EELb1ELb0ELb0ELb0ELb0ELb0ELb0EEEvNS_16Flash_bwd_paramsE,"ax",@progbits
	.sectioninfo	@"SHI_REGISTERS=255"
	.align	128
        .global         _ZN5flash44flash_bwd_dq_dk_dv_loop_seqk_parallel_kernelI23Flash_bwd_kernel_traitsILi128ELi64ELi64ELi8ELi4ELi2ELi2ELb1ELb0EN7cutlass6half_tE19Flash_kernel_traitsILi128ELi64ELi64ELi8ES3_EELb1ELb0ELb0ELb0ELb0ELb0ELb0EEEvNS_16Flash_bwd_paramsE
        .type           _ZN5flash44flash_bwd_dq_dk_dv_loop_seqk_parallel_kernelI23Flash_bwd_kernel_traitsILi128ELi64ELi64ELi8ELi4ELi2ELi2ELb1ELb0EN7cutlass6half_tE19Flash_kernel_traitsILi128ELi64ELi64ELi8ES3_EELb1ELb0ELb0ELb0ELb0ELb0ELb0EEEvNS_16Flash_bwd_paramsE,@function
        .size           _ZN5flash44flash_bwd_dq_dk_dv_loop_seqk_parallel_kernelI23Flash_bwd_kernel_traitsILi128ELi64ELi64ELi8ELi4ELi2ELi2ELb1ELb0EN7cutlass6half_tE19Flash_kernel_traitsILi128ELi64ELi64ELi8ES3_EELb1ELb0ELb0ELb0ELb0ELb0ELb0EEEvNS_16Flash_bwd_paramsE,(.L_x_2063 - _ZN5flash44flash_bwd_dq_dk_dv_loop_seqk_parallel_kernelI23Flash_bwd_kernel_traitsILi128ELi64ELi64ELi8ELi4ELi2ELi2ELb1ELb0EN7cutlass6half_tE19Flash_kernel_traitsILi128ELi64ELi64ELi8ES3_EELb1ELb0ELb0ELb0ELb0ELb0ELb0EEEvNS_16Flash_bwd_paramsE)
        .other          _ZN5flash44flash_bwd_dq_dk_dv_loop_seqk_parallel_kernelI23Flash_bwd_kernel_traitsILi128ELi64ELi64ELi8ELi4ELi2ELi2ELb1ELb0EN7cutlass6half_tE19Flash_kernel_traitsILi128ELi64ELi64ELi8ES3_EELb1ELb0ELb0ELb0ELb0ELb0ELb0EEEvNS_16Flash_bwd_paramsE,@"STO_CUDA_ENTRY STV_DEFAULT"
_ZN5flash44flash_bwd_dq_dk_dv_loop_seqk_parallel_kernelI23Flash_bwd_kernel_traitsILi128ELi64ELi64ELi8ELi4ELi2ELi2ELb1ELb0EN7cutlass6half_tE19Flash_kernel_traitsILi128ELi64ELi64ELi8ES3_EELb1ELb0ELb0ELb0ELb0ELb0ELb0EEEvNS_16Flash_bwd_paramsE:
.text._ZN5flash44flash_bwd_dq_dk_dv_loop_seqk_parallel_kernelI23Flash_bwd_kernel_traitsILi128ELi64ELi64ELi8ELi4ELi2ELi2ELb1ELb0EN7cutlass6half_tE19Flash_kernel_traitsILi128ELi64ELi64ELi8ES3_EELb1ELb0ELb0ELb0ELb0ELb0ELb0EEEvNS_16Flash_bwd_paramsE:
        /* <DEDUP_REMOVED lines=25> */
[C---:B------:R-:W-:Y:S01]  /*0190*/  IMAD.IADD R12, R8.reuse, 0x1, -R4 ;  /* 0x00000001080c7824 */ /* 0x040fe200078e0a04 */
[----:B------:R-:W-:Y:S01]  /*01a0*/  SHF.R.S32.HI R4, RZ, 0x5, R0 ;  /* 0x00000005ff047819 */ /* 0x000fe20000011400 */
[C---:B------:R-:W-:Y:S01]  /*01b0*/  IMAD.IADD R11, R8.reuse, 0x1, -R6 ;  /* 0x00000001080b7824 */ /* 0x040fe200078e0a06 */
[----:B------:R-:W-:Y:S01]  /*01c0*/  SHF.R.S32.HI R6, RZ, 0x1f, R0 ;  /* 0x0000001fff067819 */ /* 0x000fe20000011400 */
[----:B------:R-:W-:Y:S01]  /*01d0*/  IMAD.IADD R15, R8, 0x1, -R7 ;  /* 0x00000001080f7824 */ /* 0x000fe200078e0a07 */
[----:B------:R-:W-:-:S02]  /*01e0*/  SHF.R.S32.HI R7, RZ, 0x4, R3 ;  /* 0x00000004ff077819 */ /* 0x000fc40000011403 */
[----:B------:R-:W-:Y:S02]  /*01f0*/  LOP3.LUT R5, R13, 0xfffffff8, RZ, 0xc0, !PT ;  /* 0xfffffff80d057812 */ /* 0x000fe400078ec0ff */
[-C--:B------:R-:W-:Y:S02]  /*0200*/  LEA.HI R6, R6, R4.reuse, RZ, 0x2 ;  /* 0x0000000406067211 */ /* 0x080fe400078f10ff */
[--C-:B------:R-:W-:Y:S01]  /*0210*/  SHF.R.S32.HI R10, RZ, 0x2, R2.reuse ;  /* 0x00000002ff0a7819 */ /* 0x100fe20000011402 */
[----:B------:R-:W-:Y:S01]  /*0220*/  IMAD.IADD R5, R8, 0x1, -R5 ;  /* 0x0000000108057824 */ /* 0x000fe200078e0a05 */
[----:B------:R-:W-:Y:S02]  /*0230*/  SHF.R.S32.HI R2, RZ, 0x1f, R2 ;  /* 0x0000001fff027819 */ /* 0x000fe40000011402 */
[----:B------:R-:W-:Y:S01]  /*0240*/  SHF.R.S32.HI R244, RZ, 0x3, R13 ;  /* 0x00000003fff47819 */ /* 0x000fe2000001140d */
[----:B------:R-:W-:Y:S01]  /*0250*/  IMAD.SHL.U32 R218, R5, 0x8, RZ ;  /* 0x0000000805da7824 */ /* 0x000fe200078e00ff */
[----:B------:R-:W-:-:S02]  /*0260*/  LEA.HI R0, R0, R4, RZ, 0x1 ;  /* 0x0000000400007211 */ /* 0x000fc400078f08ff */
[----:B------:R-:W-:Y:S02]  /*0270*/  LEA.HI R9, R3, R7, RZ, 0x1 ;  /* 0x0000000703097211 */ /* 0x000fe400078f08ff */
[----:B------:R-:W-:Y:S01]  /*0280*/  LOP3.LUT R3, R6, 0xfffffffc, RZ, 0xc0, !PT ;  /* 0xfffffffc06037812 */ /* 0x000fe200078ec0ff */
[----:B------:R-:W-:Y:S01]  /*0290*/  IMAD.SHL.U32 R6, R244, 0x40, RZ ;  /* 0x00000040f4067824 */ /* 0x000fe200078e00ff */
[----:B------:R-:W-:Y:S02]  /*02a0*/  LEA.HI R8, R2, R10, RZ, 0x3 ;  /* 0x0000000a02087211 */ /* 0x000fe400078f18ff */
[----:B------:R-:W-:Y:S01]  /*02b0*/  LOP3.LUT R0, R0, 0xfffffffe, RZ, 0xc0, !PT ;  /* 0xfffffffe00007812 */ /* 0x000fe200078ec0ff */
[----:B------:R-:W-:Y:S01]  /*02c0*/  IMAD.IADD R18, R4, 0x1, -R3 ;  /* 0x0000000104127824 */ /* 0x000fe200078e0a03 */
[----:B------:R-:W-:Y:S02]  /*02d0*/  LOP3.LUT R2, R9, 0xfffffffe, RZ, 0xc0, !PT ;  /* 0xfffffffe09027812 */ /* 0x000fe400078ec0ff */
[----:B------:R-:W-:Y:S01]  /*02e0*/  LOP3.LUT R3, R8, 0xfffffff8, RZ, 0xc0, !PT ;  /* 0xfffffff808037812 */ /* 0x000fe200078ec0ff */
[----:B------:R-:W-:Y:S01]  /*02f0*/  IMAD.IADD R194, R4, 0x1, -R0 ;  /* 0x0000000104c27824 */ /* 0x000fe200078e0a00 */
[----:B------:R-:W-:Y:S01]  /*0300*/  LOP3.LUT R0, R6, 0x1c0, RZ, 0xc0, !PT ;  /* 0x000001c006007812 */ /* 0x000fe200078ec0ff */
[----:B------:R-:W-:Y:S01]  /*0310*/  IMAD.IADD R8, R7, 0x1, -R2 ;  /* 0x0000000107087824 */ /* 0x000fe200078e0a02 */
[C---:B------:R-:W-:Y:S01]  /*0320*/  LOP3.LUT P4, RZ, R5.reuse, 0x2, RZ, 0xc0, !PT ;  /* 0x0000000205ff7812 */ /* 0x040fe2000788c0ff */
[----:B------:R-:W-:Y:S01]  /*0330*/  IMAD.IADD R4, R10, 0x1, -R3 ;  /* 0x000000010a047824 */ /* 0x000fe200078e0a03 */
[----:B------:R-:W-:Y:S01]  /*0340*/  LOP3.LUT R3, R0, 0x38, R218, 0xf8, !PT ;  /* 0x0000003800037812 */ /* 0x000fe200078ef8da */
[----:B------:R-:W-:Y:S01]  /*0350*/  IMAD.SHL.U32 R186, R8, 0x200, RZ ;  /* 0x0000020008ba7824 */ /* 0x000fe200078e00ff */
[----:B------:R-:W-:Y:S01]  /*0360*/  SHF.R.U32.HI R2, RZ, 0x3, R0 ;  /* 0x00000003ff027819 */ /* 0x000fe20000011600 */
[C---:B------:R-:W-:Y:S01]  /*0370*/  IMAD.SHL.U32 R0, R5.reuse, 0x40, RZ ;  /* 0x0000004005007824 */ /* 0x040fe200078e00ff */
[----:B------:R-:W-:Y:S01]  /*0380*/  LOP3.LUT P3, RZ, R5, 0x4, RZ, 0xc0, !PT ;  /* 0x0000000405ff7812 */ /* 0x000fe2000786c0ff */
[----:B------:R-:W-:Y:S01]  /*0390*/  STL [R1+0x8], R18 ;  /* 0x0000081201007387 */ /* 0x000fe20000100800 */
[----:B------:R-:W-:Y:S01]  /*03a0*/  LOP3.LUT R7, R3, R2, RZ, 0x3c, !PT ;  /* 0x0000000203077212 */ /* 0x000fe200078e3cff */
[----:B------:R-:W-:Y:S01]  /*03b0*/  IMAD.SHL.U32 R2, R194, 0x10, RZ ;  /* 0x00000010c2027824 */ /* 0x000fe200078e00ff */
[----:B------:R-:W-:-:S02]  /*03c0*/  SHF.R.S32.HI R3, RZ, 0x1f, R11 ;  /* 0x0000001fff037819 */ /* 0x000fc4000001140b */
[----:B------:R-:W-:Y:S02]  /*03d0*/  LOP3.LUT R0, R0, 0x1c0, RZ, 0xc0, !PT ;  /* 0x000001c000007812 */ /* 0x000fe400078ec0ff */
[----:B------:R-:W-:Y:S02]  /*03e0*/  LEA.HI R10, R3, R11, RZ, 0x3 ;  /* 0x0000000b030a7211 */ /* 0x000fe400078f18ff */
[C---:B------:R-:W-:Y:S02]  /*03f0*/  LOP3.LUT R188, R0.reuse, 0x8, R13, 0xf8, !PT ;  /* 0x0000000800bc7812 */ /* 0x040fe400078ef80d */
[----:B------:R-:W-:Y:S02]  /*0400*/  LOP3.LUT R5, R0, 0x10, R2, 0xf8, !PT ;  /* 0x0000001000057812 */ /* 0x000fe400078ef802 */
[----:B------:R-:W-:Y:S02]  /*0410*/  SHF.R.S32.HI R19, RZ, 0x7, R14 ;  /* 0x00000007ff137819 */ /* 0x000fe4000001140e */
[----:B------:R-:W-:-:S02]  /*0420*/  SHF.R.U32.HI R0, RZ, 0x3, R0 ;  /* 0x00000003ff007819 */ /* 0x000fc40000011600 */
[----:B------:R-:W-:Y:S01]  /*0430*/  LOP3.LUT R3, R10, 0xfffffff8, RZ, 0xc0, !PT ;  /* 0xfffffff80a037812 */ /* 0x000fe200078ec0ff */
[C---:B------:R-:W-:Y:S01]  /*0440*/  IMAD R2, R19.reuse, 0x800, R186 ;  /* 0x0000080013027824 */ /* 0x040fe200078e02ba */
[----:B------:R-:W-:Y:S01]  /*0450*/  LOP3.LUT R188, R188, R0, RZ, 0x3c, !PT ;  /* 0x00000000bcbc7212 */ /* 0x000fe200078e3cff */
[----:B------:R-:W-:Y:S01]  /*0460*/  IMAD.SHL.U32 R9, R19, 0x20, RZ ;  /* 0x0000002013097824 */ /* 0x000fe200078e00ff */
[----:B------:R-:W-:Y:S01]  /*0470*/  SHF.R.S32.HI R6, RZ, 0x1f, R12 ;  /* 0x0000001fff067819 */ /* 0x000fe2000001140c */
[----:B------:R-:W-:Y:S01]  /*0480*/  IMAD.IADD R11, R11, 0x1, -R3 ;  /* 0x000000010b0b7824 */ /* 0x000fe200078e0a03 */
[----:B------:R-:W-:Y:S01]  /*0490*/  LOP3.LUT R3, R5, 0x8, R13, 0xf8, !PT ;  /* 0x0000000805037812 */ /* 0x000fe200078ef80d */
[----:B------:R-:W-:Y:S01]  /*04a0*/  IMAD.IADD R188, R2, 0x1, R188 ;  /* 0x0000000102bc7824 */ /* 0x000fe200078e02bc */
[----:B------:R-:W-:Y:S02]  /*04b0*/  LEA.HI R229, R6, R12, RZ, 0x2 ;  /* 0x0000000c06e57211 */ /* 0x000fe400078f10ff */
[----:B------:R-:W-:Y:S01]  /*04c0*/  SHF.R.S32.HI R2, RZ, 0x6, R16 ;  /* 0x00000006ff027819 */ /* 0x000fe20000011410 */
[----:B------:R-:W-:Y:S01]  /*04d0*/  IMAD.SHL.U32 R190, R188, 0x2, RZ ;  /* 0x00000002bcbe7824 */ /* 0x000fe200078e00ff */
[----:B------:R-:W-:-:S02]  /*04e0*/  LOP3.LUT R6, R4, 0x1, RZ, 0xc0, !PT ;  /* 0x0000000104067812 */ /* 0x000fc400078ec0ff */
[----:B------:R-:W-:Y:S01]  /*04f0*/  LOP3.LUT R186, R186, R3, R0, 0xf6, !PT ;  /* 0x00000003baba7212 */ /* 0x000fe200078ef600 */
[----:B------:R-:W-:Y:S01]  /*0500*/  IMAD.SHL.U32 R0, R4, 0x40, RZ ;  /* 0x0000004004007824 */ /* 0x000fe200078e00ff */
[----:B------:R-:W-:Y:S01]  /*0510*/  ISETP.NE.U32.AND P0, PT, R6, 0x1, PT ;  /* 0x000000010600780c */ /* 0x000fe20003f05070 */
[C---:B------:R-:W-:Y:S01]  /*0520*/  IMAD R17, R2.reuse, 0x200, R7 ;  /* 0x0000020002117824 */ /* 0x040fe200078e0207 */
[----:B------:R-:W-:Y:S01]  /*0530*/  SEL R185, R185, 0xffffffc0, !P3 ;  /* 0xffffffc0b9b97807 */ /* 0x000fe20005800000 */
[----:B------:R-:W-:Y:S01]  /*0540*/  IMAD.SHL.U32 R2, R2, 0x8, RZ ;  /* 0x0000000802027824 */ /* 0x000fe200078e00ff */
[----:B------:R-:W-:Y:S01]  /*0550*/  LOP3.LUT R0, R0, 0x1c0, RZ, 0xc0, !PT ;  /* 0x000001c000007812 */ /* 0x000fe200078ec0ff */
[----:B------:R-:W-:Y:S01]  /*0560*/  IMAD.SHL.U32 R6, R11, 0x40, RZ ;  /* 0x000000400b067824 */ /* 0x000fe200078e00ff */
[----:B------:R-:W-:Y:S01]  /*0570*/  R2P PR, R4, 0x6 ;  /* 0x0000000604007804 */ /* 0x000fe20000000000 */
[----:B------:R-:W-:Y:S01]  /*0580*/  IMAD.SHL.U32 R4, R8, 0x20, RZ ;  /* 0x0000002008047824 */ /* 0x000fe200078e00ff */
[----:B------:R-:W-:Y:S01]  /*0590*/  LOP3.LUT R2, R2, 0x18, RZ, 0xc0, !PT ;  /* 0x0000001802027812 */ /* 0x000fe200078ec0ff */
[----:B------:R-:W-:Y:S01]  /*05a0*/  STL [R1+0x10], R17 ;  /* 0x0000101101007387 */ /* 0x000fe20000100800 */
[----:B------:R-:W-:Y:S01]  /*05b0*/  SHF.R.U32.HI R3, RZ, 0x3, R0 ;  /* 0x00000003ff037819 */ /* 0x000fe20000011600 */
[----:B------:R-:W-:Y:S01]  /*05c0*/  IMAD.SHL.U32 R7, R15, 0x2, RZ ;  /* 0x000000020f077824 */ /* 0x000fe200078e00ff */
[----:B------:R-:W-:Y:S01]  /*05d0*/  LOP3.LUT R5, R0, 0x20, R9, 0xf8, !PT ;  /* 0x0000002000057812 */ /* 0x000fe200078ef809 */
[----:B------:R1:W-:Y:S01]  /*05e0*/  STL [R1+0x14], R9 ;  /* 0x0000140901007387 */ /* 0x0003e20000100800 */
[----:B------:R-:W-:Y:S01]  /*05f0*/  LOP3.LUT R11, R3, R0, R2, 0x1e, !PT ;  /* 0x00000000030b7212 */ /* 0x000fe200078e1e02 */
[----:B------:R-:W-:Y:S01]  /*0600*/  IMAD.SHL.U32 R207, R17, 0x2, RZ ;  /* 0x0000000211cf7824 */ /* 0x000fe200078e00ff */
[----:B------:R-:W-:Y:S01]  /*0610*/  LOP3.LUT R0, R5, R3, RZ, 0x3c, !PT ;  /* 0x0000000305007212 */ /* 0x000fe200078e3cff */
[----:B------:R-:W-:Y:S01]  /*0620*/  IMAD.SHL.U32 R5, R10, 0x40, RZ ;  /* 0x000000400a057824 */ /* 0x000fe200078e00ff */
[----:B------:R-:W-:-:S02]  /*0630*/  SEL R226, R226, 0x10, !P0 ;  /* 0x00000010e2e27807 */ /* 0x000fc40004000000 */
[----:B------:R-:W-:Y:S02]  /*0640*/  SHF.R.S32.HI R229, RZ, 0x2, R229 ;  /* 0x00000002ffe57819 */ /* 0x000fe400000114e5 */
[----:B------:R-:W-:-:S03]  /*0650*/  IADD3 R228, R218, 0x40, RZ ;  /* 0x00000040dae47810 */ /* 0x000fc60007ffe0ff */
        /* <DEDUP_REMOVED lines=16> */
[----:B------:R-:W-:Y:S01]  /*0760*/  LOP3.LUT R202, R2, R0, RZ, 0xfc, !PT ;  /* 0x0000000002ca7212 */ /* 0x000fe200078efcff */
[----:B------:R-:W-:Y:S01]  /*0770*/  IMAD R194, R194, 0x400, R0 ;  /* 0x00000400c2c27824 */ /* 0x000fe200078e0200 */
[----:B------:R-:W-:Y:S01]  /*0780*/  LEA R2, R4, 0xc000, 0x1 ;  /* 0x0000c00004027811 */ /* 0x000fe200078e08ff */
[----:B------:R-:W-:Y:S01]  /*0790*/  IMAD.MOV.U32 R0, RZ, RZ, 0x20 ;  /* 0x00000020ff007424 */ /* 0x000fe200078e00ff */
[C---:B------:R-:W-:Y:S01]  /*07a0*/  IADD3 R225, R224.reuse, 0x20, RZ ;  /* 0x00000020e0e17810 */ /* 0x040fe20007ffe0ff */
[----:B------:R-:W-:Y:S01]  /*07b0*/  IMAD.IADD R194, R3, 0x1, R194 ;  /* 0x0000000103c27824 */ /* 0x000fe200078e02c2 */
[----:B------:R-:W-:Y:S01]  /*07c0*/  @P1 IADD3 R225, R224, -0x20, RZ ;  /* 0xffffffe0e0e11810 */ /* 0x000fe20007ffe0ff */
[----:B------:R1:W-:Y:S01]  /*07d0*/  STL [R1], R2 ;  /* 0x0000000201007387 */ /* 0x0003e20000100800 */
[----:B------:R-:W-:Y:S01]  /*07e0*/  SEL R0, R0, 0xffffffe0, !P4 ;  /* 0xffffffe000007807 */ /* 0x000fe20006000000 */
[----:B------:R-:W-:Y:S01]  /*07f0*/  IMAD.IADD R203, R203, 0x1, R3 ;  /* 0x00000001cbcb7824 */ /* 0x000fe200078e0203 */
[----:B------:R-:W-:Y:S01]  /*0800*/  LEA R194, R194, 0x10000, 0x1 ;  /* 0x00010000c2c27811 */ /* 0x000fe200078e08ff */
[----:B------:R-:W-:-:S02]  /*0810*/  IMAD.IADD R226, R226, 0x1, R225 ;  /* 0x00000001e2e27824 */ /* 0x000fc400078e02e1 */
[----:B------:R-:W-:Y:S01]  /*0820*/  IMAD R189, R188, 0x2, R0 ;  /* 0x00000002bcbd7824 */ /* 0x000fe200078e0200 */
[----:B------:R-:W-:Y:S01]  /*0830*/  IADD3 R0, R2, 0x40, RZ ;  /* 0x0000004002007810 */ /* 0x000fe20007ffe0ff */
[----:B------:R-:W-:Y:S01]  /*0840*/  IMAD R188, R188, 0x2, R185 ;  /* 0x00000002bcbc7824 */ /* 0x000fe200078e02b9 */
[----:B------:R-:W-:Y:S01]  /*0850*/  @P2 IADD3 R0, R2, -0x40, RZ ;  /* 0xffffffc002002810 */ /* 0x000fe20007ffe0ff */
[----:B------:R-:W-:Y:S02]  /*0860*/  IMAD.IADD R191, R185, 0x1, R189 ;  /* 0x00000001b9bf7824 */ /* 0x000fe400078e02bd */
[C---:B------:R-:W-:Y:S02]  /*0870*/  IMAD R185, R186.reuse, 0x2, R185 ;  /* 0x00000002bab97824 */ /* 0x040fe400078e02b9 */
[----:B------:R1:W-:Y:S01]  /*0880*/  STL [R1+0x4], R0 ;  /* 0x0000040001007387 */ /* 0x0003e20000100800 */
[----:B------:R-:W-:-:S03]  /*0890*/  IMAD.SHL.U32 R186, R186, 0x2, RZ ;  /* 0x00000002baba7824 */ /* 0x000fc600078e00ff */
.L_x_775:
[----:B-12---:R-:W2:Y:S01]  /*08a0*/  S2R R38, SR_CTAID.Y ;  /* 0x0000000000267919 */ /* 0x006ea20000002600 */
[----:B-1----:R-:W1:Y:S01]  /*08b0*/  LDC.U8 R0, c[0x0][0x312] ;  /* 0x0000c480ff007b82 */ /* 0x002e620000000000 */
[----:B------:R-:W-:-:S02]  /*08c0*/  ISETP.NE.U32.AND P1, PT, RZ, c[0x0][0x240], PT ;  /* 0x00009000ff007a0c */ /* 0x000fc40003f25070 */
[----:B------:R-:W-:Y:S02]  /*08d0*/  ISETP.EQ.U32.AND P5, PT, RZ, c[0x0][0x248], PT ;  /* 0x00009200ff007a0c */ /* 0x000fe40003fa2070 */
[----:B------:R-:W-:Y:S02]  /*08e0*/  ISETP.NE.AND.EX P1, PT, RZ, c[0x0][0x244], PT, P1 ;  /* 0x00009100ff007a0c */ /* 0x000fe40003f25310 */
[----:B------:R-:W-:Y:S01]  /*08f0*/  ISETP.NE.U32.AND P3, PT, RZ, c[0x0][0x250], PT ;  /* 0x00009400ff007a0c */ /* 0x000fe20003f65070 */
[----:B------:R-:W-:-:S03]  /*0900*/  IMAD.MOV.U32 R9, RZ, RZ, -0x1 ;  /* 0xffffffffff097424 */ /* 0x000fc600078e00ff */
[----:B------:R-:W-:Y:S01]  /*0910*/  ISETP.NE.AND.EX P3, PT, RZ, c[0x0][0x254], PT, P3 ;  /* 0x00009500ff007a0c */ /* 0x000fe20003f65330 */
[----:B--2---:R-:W-:Y:S01]  /*0920*/  IMAD.SHL.U32 R8, R38, 0x4, RZ ;  /* 0x0000000426087824 */ /* 0x004fe200078e00ff */
[----:B------:R-:W-:Y:S02]  /*0930*/  SHF.R.S32.HI R11, RZ, 0x1f, R38 ;  /* 0x0000001fff0b7819 */ /* 0x000fe40000011426 */
[----:B-1----:R-:W-:Y:S01]  /*0940*/  ISETP.NE.AND P4, PT, R0, RZ, PT ;  /* 0x000000ff0000720c */ /* 0x002fe20003f85270 */
        /* <DEDUP_REMOVED lines=13> */
[----:B---3--:R-:W3:Y:S01]  /*0a20*/  @!P5 LDG.E R9, [R2.64] ;  /* 0x000000080209d981 */ /* 0x008ee2000c1e1900 */
[----:B------:R-:W-:-:S04]  /*0a30*/  ISETP.NE.U32.AND P0, PT, RZ, c[0x0][0x248], PT ;  /* 0x00009200ff007a0c */ /* 0x000fc80003f05070 */
[----:B------:R-:W-:Y:S01]  /*0a40*/  ISETP.NE.AND.EX P0, PT, RZ, c[0x0][0x24c], PT, P0 ;  /* 0x00009300ff007a0c */ /* 0x000fe20003f05300 */
[----:B-1----:R-:W-:Y:S02]  /*0a50*/  IMAD.MOV.U32 R4, RZ, RZ, c[0x0][0x218] ;  /* 0x00008600ff047624 */ /* 0x002fe400078e00ff */
[----:B--2---:R-:W-:Y:S02]  /*0a60*/  @P1 IMAD.IADD R21, R6, 0x1, -R0 ;  /* 0x0000000106151824 */ /* 0x004fe400078e0a00 */
[----:B------:R-:W-:Y:S01]  /*0a70*/  @!P1 IMAD.MOV.U32 R21, RZ, RZ, c[0x0][0x214] ;  /* 0x00008500ff159624 */ /* 0x000fe200078e00ff */
[----:B---3--:R1:W-:Y:S07]  /*0a80*/  STL [R1+0xc], R9 ;  /* 0x00000c0901007387 */ /* 0x0083ee0000100800 */
[----:B----4-:R-:W-:Y:S05]  /*0a90*/  @!P0 BRA `(.L_x_729) ;  /* 0x0000003000008947 */ /* 0x010fea0003800000 */
[----:B------:R-:W2:Y:S02]  /*0aa0*/  @P4 LDG.E R4, [R2.64+0x4] ;  /* 0x0000040802044981 */ /* 0x000ea4000c1e1900 */
[----:B--2---:R-:W-:-:S06]  /*0ab0*/  @P4 IADD3 R4, R4, -R9, RZ ;  /* 0x8000000904044210 */ /* 0x004fcc0007ffe0ff */
[----:B------:R2:W5:Y:S02]  /*0ac0*/  @!P4 LDG.E R4, [R2.64] ;  /* 0x000000080204c981 */ /* 0x000564000c1e1900 */
.L_x_729:
        /* <DEDUP_REMOVED lines=44> */
.L_x_731:
        /* <DEDUP_REMOVED lines=15> */
.L_x_732:
[----:B------:R-:W-:Y:S01]  /*0e80*/  IABS R13, c[0x0][0x1c8] ;  /* 0x00007200000d7a13 */ /* 0x000fe20000000000 */
[----:B------:R-:W2:Y:S01]  /*0e90*/  S2R R39, SR_CTAID.Z ;  /* 0x0000000000277919 */ /* 0x000ea20000002700 */
[----:B------:R-:W3:Y:S01]  /*0ea0*/  LDC.U8 R24, c[0x0][0x328] ;  /* 0x0000ca00ff187b82 */ /* 0x000ee20000000000 */
[----:B------:R-:W-:Y:S01]  /*0eb0*/  IMAD.MOV.U32 R14, RZ, RZ, c[0x0][0x224] ;  /* 0x00008900ff0e7624 */ /* 0x000fe200078e00ff */
[----:B------:R-:W4:Y:S01]  /*0ec0*/  I2F.RP R2, R13 ;  /* 0x0000000d00027306 */ /* 0x000f220000209400 */
[C---:B------:R-:W-:Y:S01]  /*0ed0*/  @P0 IMAD.WIDE.U32 R4, R0.reuse, c[0x0][0x370], RZ ;  /* 0x0000dc0000040a25 */ /* 0x040fe200078e00ff */
[----:B------:R-:W5:Y:S02]  /*0ee0*/  S2R R16, SR_CTAID.X ;  /* 0x0000000000107919 */ /* 0x000f640000002500 */
[----:B------:R-:W-:Y:S01]  /*0ef0*/  SHF.R.S32.HI R14, RZ, 0x1f, R14 ;  /* 0x0000001fff0e7819 */ /* 0x000fe2000001140e */
[----:B------:R-:W-:Y:S01]  /*0f00*/  @P0 IMAD R12, R0, c[0x0][0x374], R5 ;  /* 0x0000dd00000c0a24 */ /* 0x000fe200078e0205 */
[----:B-1----:R-:W-:Y:S01]  /*0f10*/  @P0 MOV R9, R4 ;  /* 0x0000000400090202 */ /* 0x002fe20000000f00 */
[----:B------:R-:W-:Y:S01]  /*0f20*/  @!P0 IMAD.WIDE.U32 R4, R38, c[0x0][0x368], RZ ;  /* 0x0000da0026048a25 */ /* 0x000fe200078e00ff */
[----:B------:R-:W1:Y:S03]  /*0f30*/  LDC.U8 R28, c[0x0][0x3d0] ;  /* 0x0000f400ff1c7b82 */ /* 0x000e660000000000 */
[----:B------:R-:W-:-:S02]  /*0f40*/  IMAD.MOV.U32 R35, RZ, RZ, c[0x0][0x22c] ;  /* 0x00008b00ff237624 */ /* 0x000fc400078e00ff */
[----:B------:R-:W-:Y:S02]  /*0f50*/  @!P0 IMAD.MOV.U32 R9, RZ, RZ, R4 ;  /* 0x000000ffff098224 */ /* 0x000fe400078e0004 */
[----:B------:R-:W-:Y:S01]  /*0f60*/  IMAD.WIDE R18, R35, c[0x0][0x1c0], RZ ;  /* 0x0000700023127a25 */ /* 0x000fe200078e02ff */
[----:B----4-:R-:W4:Y:S01]  /*0f70*/  MUFU.RCP R2, R2 ;  /* 0x0000000200027308 */ /* 0x010f220000001000 */
[----:B--2---:R-:W-:Y:S02]  /*0f80*/  IABS R7, R39 ;  /* 0x0000002700077213 */ /* 0x004fe40000000000 */
[----:B------:R-:W-:Y:S02]  /*0f90*/  LOP3.LUT R8, R39, c[0x0][0x1c8], RZ, 0x3c, !PT ;  /* 0x0000720027087a12 */ /* 0x000fe400078e3cff */
[----:B---3--:R-:W-:Y:S01]  /*0fa0*/  ISETP.NE.AND P2, PT, R24, RZ, PT ;  /* 0x000000ff1800720c */ /* 0x008fe20003f45270 */
[----:B-----5:R-:W-:Y:S01]  /*0fb0*/  IMAD.WIDE.U32 R26, R16, c[0x0][0x3d8], RZ ;  /* 0x0000f600101a7a25 */ /* 0x020fe200078e00ff */
[----:B------:R-:W-:-:S02]  /*0fc0*/  ISETP.GE.AND P3, PT, R8, RZ, PT ;  /* 0x000000ff0800720c */ /* 0x000fc40003f66270 */
[----:B------:R-:W-:Y:S02]  /*0fd0*/  SHF.L.U64.HI R8, R38, 0x7, R11 ;  /* 0x0000000726087819 */ /* 0x000fe4000001020b */
[----:B------:R-:W-:Y:S02]  /*0fe0*/  SHF.R.S32.HI R36, RZ, 0x1f, R39 ;  /* 0x0000001fff247819 */ /* 0x000fe40000011427 */
[----:B----4-:R-:W-:Y:S02]  /*0ff0*/  IADD3 R2, R2, 0xffffffe, RZ ;  /* 0x0ffffffe02027810 */ /* 0x010fe40007ffe0ff */
[----:B------:R-:W-:Y:S02]  /*1000*/  SEL R8, R8, RZ, P1 ;  /* 0x000000ff08087207 */ /* 0x000fe40000800000 */
[----:B------:R-:W2:Y:S02]  /*1010*/  F2I.FTZ.U32.TRUNC.NTZ R3, R2 ;  /* 0x0000000200037305 */ /* 0x000ea4000021f000 */
        /* <DEDUP_REMOVED lines=9> */
[C---:B------:R-:W-:Y:S02]  /*10b0*/  IMAD R3, R13.reuse, R3, R7 ;  /* 0x000000030d037224 */ /* 0x040fe400078e0207 */
        /* <DEDUP_REMOVED lines=9> */
[-C--:B------:R-:W-:Y:S01]  /*1150*/  @!P4 IADD3 R3, R3, -R13.reuse, RZ ;  /* 0x8000000d0303c210 */ /* 0x080fe20007ffe0ff */
[----:B------:R-:W-:Y:S01]  /*1160*/  IMAD R7, R18, R4, R7 ;  /* 0x0000000412077224 */ /* 0x000fe200078e0207 */
[----:B------:R-:W-:Y:S01]  /*1170*/  IADD3 R6, P1, R10, R6, RZ ;  /* 0x000000060a067210 */ /* 0x000fe20007f3e0ff */
[-C--:B------:R-:W-:Y:S01]  /*1180*/  IMAD.WIDE.U32 R4, R18, R0.reuse, RZ ;  /* 0x0000000012047225 */ /* 0x080fe200078e00ff */
[----:B------:R-:W-:Y:S02]  /*1190*/  ISETP.GE.U32.AND P5, PT, R3, R13, PT ;  /* 0x0000000d0300720c */ /* 0x000fe40003fa6070 */
[----:B------:R-:W-:Y:S01]  /*11a0*/  @!P4 IADD3 R2, R2, 0x1, RZ ;  /* 0x000000010202c810 */ /* 0x000fe20007ffe0ff */
[C---:B------:R-:W-:Y:S01]  /*11b0*/  IMAD R3, R19.reuse, R0, RZ ;  /* 0x0000000013037224 */ /* 0x040fe200078e02ff */
[----:B------:R-:W-:Y:S01]  /*11c0*/  ISETP.NE.AND P4, PT, RZ, c[0x0][0x1c8], PT ;  /* 0x00007200ff007a0c */ /* 0x000fe20003f85270 */
[----:B------:R-:W-:Y:S01]  /*11d0*/  IMAD R11, R19, R6, RZ ;  /* 0x00000006130b7224 */ /* 0x000fe200078e02ff */
[----:B------:R-:W-:Y:S01]  /*11e0*/  SEL R19, R14, R4, !P0 ;  /* 0x000000040e137207 */ /* 0x000fe20004000000 */
[----:B------:R-:W-:Y:S01]  /*11f0*/  @P2 IMAD R4, R38, c[0x0][0x214], RZ ;  /* 0x0000850026042a24 */ /* 0x000fe200078e02ff */
[----:B------:R-:W-:Y:S01]  /*1200*/  IADD3 R15, R15, R7, RZ ;  /* 0x000000070f0f7210 */ /* 0x000fe20007ffe0ff */
[----:B------:R-:W-:Y:S01]  /*1210*/  IMAD.X R8, R17, 0x1, R8, P1 ;  /* 0x0000000111087824 */ /* 0x000fe200008e0608 */
[----:B------:R-:W-:Y:S01]  /*1220*/  @P0 IADD3 R15, R5, R3, RZ ;  /* 0x00000003050f0210 */ /* 0x000fe20007ffe0ff */
[----:B------:R-:W-:Y:S01]  /*1230*/  IMAD.WIDE.U32 R6, R18, R6, RZ ;  /* 0x0000000612067225 */ /* 0x000fe200078e00ff */
[----:B------:R-:W-:-:S02]  /*1240*/  @P2 SEL R4, R4, R0, !P0 ;  /* 0x0000000004042207 */ /* 0x000fc40004000000 */
[----:B------:R-:W-:Y:S01]  /*1250*/  @P5 IADD3 R2, R2, 0x1, RZ ;  /* 0x0000000102025810 */ /* 0x000fe20007ffe0ff */
[----:B------:R-:W-:Y:S01]  /*1260*/  IMAD R8, R18, R8, R11 ;  /* 0x0000000812087224 */ /* 0x000fe200078e020b */
[----:B-1----:R-:W-:Y:S01]  /*1270*/  ISETP.NE.AND P1, PT, R28, RZ, PT ;  /* 0x000000ff1c00720c */ /* 0x002fe20003f25270 */
[C---:B------:R-:W-:Y:S02]  /*1280*/  @P2 IMAD R13, R39.reuse, c[0x0][0x234], R4 ;  /* 0x00008d00270d2a24 */ /* 0x040fe400078e0204 */
[----:B------:R-:W-:Y:S01]  /*1290*/  IMAD.MOV.U32 R14, RZ, RZ, R2 ;  /* 0x000000ffff0e7224 */ /* 0x000fe200078e0002 */
[----:B------:R-:W-:Y:S01]  /*12a0*/  SEL R28, R26, RZ, P1 ;  /* 0x000000ff1a1c7207 */ /* 0x000fe20000800000 */
[----:B------:R-:W-:Y:S01]  /*12b0*/  IMAD R3, R16, c[0x0][0x3dc], R27 ;  /* 0x0000f70010037a24 */ /* 0x000fe200078e021b */
[----:B------:R-:W-:Y:S01]  /*12c0*/  SHF.R.S32.HI R26, RZ, 0x1f, R20 ;  /* 0x0000001fff1a7819 */ /* 0x000fe20000011414 */
[----:B------:R-:W-:Y:S01]  /*12d0*/  IMAD R4, R39, c[0x0][0x22c], RZ ;  /* 0x00008b0027047a24 */ /* 0x000fe200078e02ff */
[----:B------:R-:W-:Y:S01]  /*12e0*/  @!P3 IADD3 R14, -R14, RZ, RZ ;  /* 0x000000ff0e0eb210 */ /* 0x000fe20007ffe1ff */
[----:B------:R-:W-:Y:S01]  /*12f0*/  @!P2 IMAD R5, R38, c[0x0][0x1c0], R39 ;  /* 0x000070002605aa24 */ /* 0x000fe200078e0227 */
[----:B------:R-:W-:-:S02]  /*1300*/  @!P4 LOP3.LUT R14, RZ, c[0x0][0x1c8], RZ, 0x33, !PT ;  /* 0x00007200ff0eca12 */ /* 0x000fc400078e33ff */
[----:B------:R-:W-:Y:S01]  /*1310*/  SHF.R.S32.HI R37, RZ, 0x1f, R4 ;  /* 0x0000001fff257819 */ /* 0x000fe20000011404 */
[----:B------:R-:W-:Y:S01]  /*1320*/  @!P2 IMAD R13, R5, c[0x0][0x214], RZ ;  /* 0x00008500050daa24 */ /* 0x000fe200078e02ff */
[----:B------:R-:W-:Y:S02]  /*1330*/  SEL R18, R3, RZ, P1 ;  /* 0x000000ff03127207 */ /* 0x000fe40000800000 */
[----:B------:R-:W-:Y:S02]  /*1340*/  IADD3 R16, R7, R8, RZ ;  /* 0x0000000807107210 */ /* 0x000fe40007ffe0ff */
[----:B------:R-:W-:Y:S01]  /*1350*/  SHF.R.S32.HI R27, RZ, 0x1f, R14 ;  /* 0x0000001fff1b7819 */ /* 0x000fe2000001140e */
[----:B------:R-:W-:Y:S05]  /*1360*/  @!P2 BRA `(.L_x_733) ;  /* 0x000000700000a947 */ /* 0x000fea0003800000 */
[----:B------:R-:W-:Y:S01]  /*1370*/  @!P0 IMAD R0, R38, c[0x0][0x224], RZ ;  /* 0x0000890026008a24 */ /* 0x000fe200078e02ff */
[----:B------:R-:W-:Y:S02]  /*1380*/  MOV R2, 0x80 ;  /* 0x0000008000027802 */ /* 0x000fe40000000f00 */
[----:B------:R-:W-:-:S02]  /*1390*/  MOV R11, c[0x0][0x210] ;  /* 0x00008400000b7a02 */ /* 0x000fc40000000f00 */
[----:B------:R-:W-:-:S03]  /*13a0*/  LEA R0, R38, R0, 0x7 ;  /* 0x0000000026007211 */ /* 0x000fc600078e38ff */
[----:B------:R-:W-:-:S04]  /*13b0*/  IMAD R11, R2, R11, c[0x0][0x234] ;  /* 0x00008d00020b7624 */ /* 0x000fc800078e020b */
[----:B------:R-:W-:Y:S01]  /*13c0*/  IMAD R11, R11, R39, R0 ;  /* 0x000000270b0b7224 */ /* 0x000fe200078e0200 */
[----:B------:R-:W-:Y:S05]  /*13d0*/  BRA `(.L_x_734) ;  /* 0x0000002000007947 */ /* 0x000fea0003800000 */
.L_x_733:
[----:B------:R-:W-:-:S04]  /*13e0*/  IMAD R11, R38, c[0x0][0x1c0], R39 ;  /* 0x00007000260b7a24 */ /* 0x000fc800078e0227 */
[----:B------:R-:W-:Y:S02]  /*13f0*/  IMAD R11, R11, c[0x0][0x224], RZ ;  /* 0x000089000b0b7a24 */ /* 0x000fe400078e02ff */
.L_x_734:
[----:B------:R-:W1:Y:S01]  /*1400*/  S2R R33, SR_TID.X ;  /* 0x0000000000217919 */ /* 0x000e620000002100 */
[----:B------:R-:W-:Y:S01]  /*1410*/  IADD3 R2, P0, R218, R9, RZ ;  /* 0x00000009da027210 */ /* 0x000fe20007f1e0ff */
[----:B------:R-:W-:Y:S01]  /*1420*/  IMAD R35, R35, c[0x0][0x1c0], RZ ;  /* 0x0000700023237a24 */ /* 0x000fe200078e02ff */
[----:B------:R-:W-:Y:S01]  /*1430*/  SHF.R.S32.HI R219, RZ, 0x1f, R218 ;  /* 0x0000001fffdb7819 */ /* 0x000fe200000114da */
[----:B------:R-:W-:Y:S01]  /*1440*/  IMAD R0, R17, c[0x0][0x370], RZ ;  /* 0x0000dc0011007a24 */ /* 0x000fe200078e02ff */
[----:B------:R-:W-:Y:S01]  /*1450*/  IADD3 R7, P3, R244, R10, RZ ;  /* 0x0000000af4077210 */ /* 0x000fe20007f7e0ff */
[----:B------:R-:W-:Y:S01]  /*1460*/  IMAD.SHL.U32 R5, R35, 0x40, RZ ;  /* 0x0000004023057824 */ /* 0x000fe200078e00ff */
[----:B------:R-:W-:Y:S01]  /*1470*/  SHF.R.S32.HI R32, RZ, 0x1f, R244 ;  /* 0x0000001fff207819 */ /* 0x000fe200000114f4 */
[----:B------:R-:W-:Y:S01]  /*1480*/  IMAD.X R3, R219, 0x1, R12, P0 ;  /* 0x00000001db037824 */ /* 0x000fe200000e060c */
[----:B------:R-:W-:Y:S01]  /*1490*/  BSSY B1, `(.L_x_730) ;  /* 0x0000643000017945 */ /* 0x000fe20003800000 */
[----:B------:R-:W-:Y:S01]  /*14a0*/  IMAD R8, R10, c[0x0][0x374], R0 ;  /* 0x0000dd000a087a24 */ /* 0x000fe200078e0200 */
[----:B------:R-:W-:Y:S01]  /*14b0*/  IADD3 R6, P2, P0, R6, R5, R4 ;  /* 0x0000000506067210 */ /* 0x000fe2000785e004 */
[----:B------:R-:W-:Y:S01]  /*14c0*/  IMAD.WIDE.U32 R2, R10, c[0x0][0x370], R2 ;  /* 0x0000dc000a027a25 */ /* 0x000fe200078e0002 */
[----:B------:R-:W-:-:S02]  /*14d0*/  SHF.R.S32.HI R5, RZ, 0x1f, R5 ;  /* 0x0000001fff057819 */ /* 0x000fc40000011405 */
[----:B------:R-:W-:Y:S01]  /*14e0*/  LEA.HI.SX32 R209, R209, 0xffffffff, 0x1a ;  /* 0xffffffffd1d17811 */ /* 0x000fe200078fd2ff */
[----:B------:R-:W-:Y:S01]  /*14f0*/  IMAD.X R4, R32, 0x1, R17, P3 ;  /* 0x0000000120047824 */ /* 0x000fe200018e0611 */
[----:B------:R-:W-:Y:S01]  /*1500*/  IADD3 R3, R3, R8, RZ ;  /* 0x0000000803037210 */ /* 0x000fe20007ffe0ff */
[----:B------:R-:W-:Y:S01]  /*1510*/  IMAD.IADD R17, R10, 0x1, R11 ;  /* 0x000000010a117824 */ /* 0x000fe200078e020b */
[----:B------:R-:W-:Y:S01]  /*1520*/  IADD3.X R5, R16, R5, R37, P2, P0 ;  /* 0x0000000510057210 */ /* 0x000fe200017e0425 */
[----:B------:R-:W-:Y:S01]  /*1530*/  IMAD R4, R4, c[0x0][0x190], RZ ;  /* 0x0000640004047a24 */ /* 0x000fe200078e02ff */
[----:B------:R-:W-:Y:S01]  /*1540*/  IADD3 R12, P2, P0, R28, R6, R19 ;  /* 0x000000061c0c7210 */ /* 0x000fe2000785e013 */
[----:B------:R-:W-:Y:S01]  /*1550*/  IMAD.WIDE.U32 R2, R39, c[0x0][0x378], R2 ;  /* 0x0000de0027027a25 */ /* 0x000fe200078e0002 */
[----:B------:R-:W-:Y:S02]  /*1560*/  ISETP.GE.AND P3, PT, R21, 0x1, PT ;  /* 0x000000011500780c */ /* 0x000fe40003f66270 */
[----:B-1----:R-:W-:Y:S01]  /*1570*/  SHF.R.S32.HI R34, RZ, 0x1f, R33 ;  /* 0x0000001fff227819 */ /* 0x002fe20000011421 */
[----:B------:R-:W-:-:S02]  /*1580*/  IMAD R16, R7, c[0x0][0x194], R4 ;  /* 0x0000650007107a24 */ /* 0x000fc400078e0204 */
[----:B------:R-:W-:Y:S01]  /*1590*/  IMAD.WIDE.U32 R6, R7, c[0x0][0x190], R218 ;  /* 0x0000640007067a25 */ /* 0x000fe200078e00da */
[----:B------:R-:W-:-:S04]  /*15a0*/  LEA.HI R9, R34, R33, RZ, 0x5 ;  /* 0x0000002122097211 */ /* 0x000fc800078f28ff */
[----:B------:R-:W-:Y:S02]  /*15b0*/  LOP3.LUT R0, R9, 0xffffffe0, RZ, 0xc0, !PT ;  /* 0xffffffe009007812 */ /* 0x000fe400078ec0ff */
[----:B------:R-:W-:Y:S02]  /*15c0*/  SHF.R.S32.HI R8, RZ, 0x5, R9 ;  /* 0x00000005ff087819 */ /* 0x000fe40000011409 */
[----:B------:R-:W-:Y:S01]  /*15d0*/  IADD3.X R9, R18, R5, R15, P2, P0 ;  /* 0x0000000512097210 */ /* 0x000fe200017e040f */
[----:B------:R-:W-:Y:S01]  /*15e0*/  IMAD.IADD R24, R33, 0x1, -R0 ;  /* 0x0000000121187824 */ /* 0x000fe200078e0a00 */
[----:B------:R-:W-:-:S03]  /*15f0*/  IADD3 R6, P2, R29, R6, RZ ;  /* 0x000000061d067210 */ /* 0x000fc60007f5e0ff */
[----:B------:R-:W-:Y:S01]  /*1600*/  IMAD R0, R8, R35, R24 ;  /* 0x0000002308007224 */ /* 0x000fe200078e0218 */
[----:B------:R-:W-:Y:S01]  /*1610*/  IADD3.X R7, R23, R7, R16, P2, !PT ;  /* 0x0000000717077210 */ /* 0x000fe200017fe410 */
[----:B------:R-:W-:Y:S01]  /*1620*/  IMAD R8, R36, c[0x0][0x378], RZ ;  /* 0x0000de0024087a24 */ /* 0x000fe200078e02ff */
[----:B------:R-:W-:-:S03]  /*1630*/  MOV R16, 0x4 ;  /* 0x0000000400107802 */ /* 0x000fc60000000f00 */
[----:B------:R-:W-:Y:S01]  /*1640*/  IMAD R4, R39, c[0x0][0x37c], R8 ;  /* 0x0000df0027047a24 */ /* 0x000fe200078e0208 */
[----:B------:R-:W-:-:S04]  /*1650*/  IADD3 R8, P0, R0, R12, RZ ;  /* 0x0000000c00087210 */ /* 0x000fc80007f1e0ff */
[----:B------:R-:W-:Y:S01]  /*1660*/  IADD3 R5, R3, R4, RZ ;  /* 0x0000000403057210 */ /* 0x000fe20007ffe0ff */
[----:B------:R-:W-:Y:S01]  /*1670*/  IMAD.IADD R3, R10, 0x1, R13 ;  /* 0x000000010a037824 */ /* 0x000fe200078e020d */
[----:B------:R-:W-:Y:S01]  /*1680*/  LEA.HI.X.SX32 R9, R0, R9, 0x1, P0 ;  /* 0x0000000900097211 */ /* 0x000fe200000f0eff */
[----:B------:R-:W-:Y:S01]  /*1690*/  IMAD R10, R36, c[0x0][0x1a8], RZ ;  /* 0x00006a00240a7a24 */ /* 0x000fe200078e02ff */
[----:B------:R-:W-:Y:S01]  /*16a0*/  LEA R204, P0, R8, c[0x0][0x350], 0x2 ;  /* 0x0000d40008cc7a11 */ /* 0x000fe200078010ff */
[----:B------:R-:W-:Y:S02]  /*16b0*/  IMAD.MOV.U32 R4, RZ, RZ, R2 ;  /* 0x000000ffff047224 */ /* 0x000fe400078e0002 */
[----:B------:R-:W-:Y:S01]  /*16c0*/  IMAD R0, R32, c[0x0][0x370], RZ ;  /* 0x0000dc0020007a24 */ /* 0x000fe200078e02ff */
[----:B------:R-:W-:Y:S01]  /*16d0*/  LEA.HI.X R205, R8, c[0x0][0x354], R9, 0x2, P0 ;  /* 0x0000d50008cd7a11 */ /* 0x000fe200000f1409 */
[C---:B------:R-:W-:Y:S02]  /*16e0*/  IMAD R2, R39.reuse, c[0x0][0x1ac], R10 ;  /* 0x00006b0027027a24 */ /* 0x040fe400078e020a */
[----:B------:R-:W-:-:S04]  /*16f0*/  IMAD.WIDE.U32 R12, R39, c[0x0][0x1a8], R6 ;  /* 0x00006a00270c7a25 */ /* 0x000fc800078e0006 */
[----:B------:R-:W-:Y:S01]  /*1700*/  IMAD R0, R244, c[0x0][0x374], R0 ;  /* 0x0000dd00f4007a24 */ /* 0x000fe200078e0200 */
[----:B------:R-:W-:Y:S01]  /*1710*/  LEA R10, P2, R12, c[0x0][0x160], 0x1 ;  /* 0x000058000c0a7a11 */ /* 0x000fe200078408ff */
[----:B------:R-:W-:-:S04]  /*1720*/  IMAD.WIDE.U32 R4, R244, c[0x0][0x370], R4 ;  /* 0x0000dc00f4047a25 */ /* 0x000fc800078e0004 */
[----:B------:R-:W-:Y:S01]  /*1730*/  IMAD.IADD R19, R13, 0x1, R2 ;  /* 0x000000010d137824 */ /* 0x000fe200078e0202 */
[----:B------:R-:W-:Y:S01]  /*1740*/  IADD3 R18, R5, R0, RZ ;  /* 0x0000000005127210 */ /* 0x000fe20007ffe0ff */
[-C--:B------:R-:W-:Y:S01]  /*1750*/  IMAD.WIDE R216, R3, R16.reuse, c[0x0][0x200] ;  /* 0x0000800003d87625 */ /* 0x080fe200078e0210 */
[----:B------:R-:W-:Y:S02]  /*1760*/  LEA R8, P0, R4, c[0x0][0x330], 0x1 ;  /* 0x0000cc0004087a11 */ /* 0x000fe400078008ff */
[----:B------:R-:W-:Y:S01]  /*1770*/  LEA.HI.X R11, R12, c[0x0][0x164], R19, 0x1, P2 ;  /* 0x000059000c0b7a11 */ /* 0x000fe200010f0c13 */
[----:B------:R-:W-:Y:S01]  /*1780*/  IMAD.WIDE R16, R17, R16, c[0x0][0x3c8] ;  /* 0x0000f20011107625 */ /* 0x000fe200078e0210 */
[----:B------:R-:W-:Y:S01]  /*1790*/  LEA.HI.X R9, R4, c[0x0][0x334], R18, 0x1, P0 ;  /* 0x0000cd0004097a11 */ /* 0x000fe200000f0c12 */
[----:B------:R-:W-:Y:S05]  /*17a0*/  @!P3 BRA `(.L_x_735) ;  /* 0x000059700000b947 */ /* 0x000fea0003800000 */
[----:B------:R-:W-:Y:S01]  /*17b0*/  @P1 BAR.SYNC.DEFER_BLOCKING 0x0 ;  /* 0x0000000000001b1d */ /* 0x000fe20000010000 */
[----:B------:R-:W-:Y:S01]  /*17c0*/  IMAD R15, R241, -0x40, R208 ;  /* 0xffffffc0f10f7824 */ /* 0x000fe200078e02d0 */
[----:B------:R-:W-:Y:S01]  /*17d0*/  MOV R222, R17 ;  /* 0x0000001100de7202 */ /* 0x000fe20000000f00 */
[----:B------:R-:W-:Y:S01]  /*17e0*/  IMAD.WIDE.U32 R2, R20, c[0x0][0x1a0], R218 ;  /* 0x0000680014027a25 */ /* 0x000fe200078e00da */
[----:B------:R-:W-:-:S02]  /*17f0*/  MOV R215, R11 ;  /* 0x0000000b00d77202 */ /* 0x000fc40000000f00 */
[----:B------:R-:W-:Y:S01]  /*1800*/  ISETP.GE.AND P6, PT, R244, R15, PT ;  /* 0x0000000ff400720c */ /* 0x000fe20003fc6270 */
[----:B------:R-:W-:Y:S01]  /*1810*/  IMAD R0, R26, c[0x0][0x1a0], RZ ;  /* 0x000068001a007a24 */ /* 0x000fe200078e02ff */
[----:B------:R-:W-:Y:S01]  /*1820*/  IADD3 R6, P0, R22, R2, RZ ;  /* 0x0000000216067210 */ /* 0x000fe20007f1e0ff */
[----:B------:R-:W-:Y:S01]  /*1830*/  BSSY B0, `(.L_x_736) ;  /* 0x0000029000007945 */ /* 0x000fe20003800000 */
[----:B------:R-:W-:Y:S01]  /*1840*/  LEA.HI R2, R209, R209, RZ, 0x1 ;  /* 0x000000d1d1027211 */ /* 0x000fe200078f08ff */
[----:B------:R-:W-:Y:S01]  /*1850*/  IMAD R0, R20, c[0x0][0x1a4], R0 ;  /* 0x0000690014007a24 */ /* 0x000fe200078e0200 */
[----:B------:R-:W-:Y:S01]  /*1860*/  MOV R213, R9 ;  /* 0x0000000900d57202 */ /* 0x000fe20000000f00 */
[----:B------:R-:W-:Y:S01]  /*1870*/  IMAD.MOV.U32 R214, RZ, RZ, R10 ;  /* 0x000000ffffd67224 */ /* 0x000fe200078e000a */
[----:B------:R-:W-:Y:S01]  /*1880*/  LOP3.LUT R2, R2, 0xfffffffe, RZ, 0xc0, !PT ;  /* 0xfffffffe02027812 */ /* 0x000fe200078ec0ff */
[----:B------:R-:W-:Y:S01]  /*1890*/  IMAD.MOV.U32 R223, RZ, RZ, R16 ;  /* 0x000000ffffdf7224 */ /* 0x000fe200078e0010 */
[----:B------:R-:W-:Y:S01]  /*18a0*/  IADD3.X R7, R25, R3, R0, P0, !PT ;  /* 0x0000000319077210 */ /* 0x000fe200007fe400 */
[----:B------:R-:W-:Y:S01]  /*18b0*/  IMAD R0, R27, c[0x0][0x1b8], RZ ;  /* 0x00006e001b007a24 */ /* 0x000fe200078e02ff */
[----:B------:R-:W-:Y:S01]  /*18c0*/  IADD3 R2, R209, -R2, RZ ;  /* 0x80000002d1027210 */ /* 0x000fe20007ffe0ff */
[----:B------:R-:W-:-:S02]  /*18d0*/  IMAD.MOV.U32 R212, RZ, RZ, R8 ;  /* 0x000000ffffd47224 */ /* 0x000fc400078e0008 */
[----:B------:R-:W-:Y:S01]  /*18e0*/  IMAD R0, R14, c[0x0][0x1bc], R0 ;  /* 0x00006f000e007a24 */ /* 0x000fe200078e0200 */
[----:B------:R-:W-:Y:S01]  /*18f0*/  ISETP.NE.AND P0, PT, R2, 0x1, PT ;  /* 0x000000010200780c */ /* 0x000fe20003f05270 */
        /* <DEDUP_REMOVED lines=28> */
.L_x_737:
[----:B------:R-:W-:Y:S05]  /*1ac0*/  BSYNC B0 ;  /* 0x0000000000007941 */ /* 0x000fea0003800000 */
.L_x_736:
        /* <DEDUP_REMOVED lines=30> */
.L_x_739:
[----:B------:R-:W-:Y:S05]  /*1cb0*/  BSYNC B0 ;  /* 0x0000000000007941 */ /* 0x000fea0003800000 */
.L_x_738:
        /* <DEDUP_REMOVED lines=20> */
.L_x_741:
[----:B------:R-:W-:Y:S05]  /*1e00*/  BSYNC B0 ;  /* 0x0000000000007941 */ /* 0x000fea0003800000 */
.L_x_740:
        /* <DEDUP_REMOVED lines=28> */
.L_x_743:
[----:B------:R-:W-:Y:S05]  /*1fd0*/  BSYNC B0 ;  /* 0x0000000000007941 */ /* 0x000fea0003800000 */
.L_x_742:
        /* <DEDUP_REMOVED lines=15> */
.L_x_745:
        /* <DEDUP_REMOVED lines=19> */
.L_x_746:
[----:B------:R-:W-:Y:S05]  /*2200*/  BSYNC B0 ;  /* 0x0000000000007941 */ /* 0x000fea0003800000 */
.L_x_744:
        /* <DEDUP_REMOVED lines=14> */
.L_x_748:
        /* <DEDUP_REMOVED lines=27> */
.L_x_749:
[----:B------:R-:W-:Y:S05]  /*24a0*/  BSYNC B0 ;  /* 0x0000000000007941 */ /* 0x000fea0003800000 */
.L_x_747:
[C---:B-1----:R-:W-:Y:S02]  /*24b0*/  IADD3 R2, R229.reuse, 0x8, RZ ;  /* 0x00000008e5027810 */ /* 0x042fe40007ffe0ff */
[CC--:B------:R-:W-:Y:S02]  /*24c0*/  ISETP.GE.AND P2, PT, R229.reuse, R0.reuse, PT ;  /* 0x00000000e500720c */ /* 0x0c0fe40003f46270 */
[----:B------:R-:W-:Y:S01]  /*24d0*/  ISETP.GE.AND P1, PT, R2, R0, PT ;  /* 0x000000000200720c */ /* 0x000fe20003f26270 */
[----:B------:R-:W-:Y:S01]  /*24e0*/  IMAD.WIDE R2, R229, 0x4, R216 ;  /* 0x00000004e5027825 */ /* 0x000fe200078e02d8 */
[----:B------:R-:W-:Y:S02]  /*24f0*/  MOV R220, 0x7f800000 ;  /* 0x7f80000000dc7802 */ /* 0x000fe40000000f00 */
[----:B------:R-:W-:Y:S01]  /*2500*/  MOV R221, 0x7f800000 ;  /* 0x7f80000000dd7802 */ /* 0x000fe20000000f00 */
        /* <DEDUP_REMOVED lines=38> */
.L_x_751:
[----:B-1----:R-:W-:Y:S05]  /*2770*/  BSYNC B0 ;  /* 0x0000000000007941 */ /* 0x002fea0003800000 */
.L_x_750:
        /* <DEDUP_REMOVED lines=28> */
.L_x_753:
[----:B------:R-:W-:Y:S05]  /*2940*/  BSYNC B0 ;  /* 0x0000000000007941 */ /* 0x000fea0003800000 */
.L_x_752:
[----:B------:R-:W0:Y:S01]  /*2950*/  LDGDEPBAR ;  /* 0x00000000000079af */ /* 0x000e220000000000 */
[----:B------:R-:W-:Y:S02]  /*2960*/  IMAD.MOV.U32 R8, RZ, RZ, c[0x0][0x308] ;  /* 0x0000c200ff087624 */ /* 0x000fe400078e00ff */
[----:B------:R-:W-:Y:S01]  /*2970*/  IMAD.MOV.U32 R9, RZ, RZ, c[0x0][0x30c] ;  /* 0x0000c300ff097624 */ /* 0x000fe200078e00ff */
[----:B------:R-:W-:-:S04]  /*2980*/  DEPBAR.LE SB0, 0x1 ;  /* 0x000080400000791a */ /* 0x000fc80000000000 */
[----:B------:R-:W-:Y:S06]  /*2990*/  BAR.SYNC.DEFER_BLOCKING 0x0 ;  /* 0x0000000000007b1d */ /* 0x000fec0000010000 */
[----:B--23--:R2:W3:Y:S04]  /*29a0*/  LDG.E.64 R2, [R8.64+0x8] ;  /* 0x0000080808027981 */ /* 0x00c4e8000c1e1b00 */
[----:B----4-:R2:W4:Y:S01]  /*29b0*/  LDG.E.64 R242, [R8.64] ;  /* 0x0000000808f27981 */ /* 0x010522000c1e1b00 */
[-C--:B------:R-:W-:Y:S01]  /*29c0*/  LEA.HI R0, R34, R33.reuse, RZ, 0x4 ;  /* 0x0000002122007211 */ /* 0x080fe200078f20ff */
[----:B------:R-:W-:Y:S01]  /*29d0*/  IMAD R7, R38, c[0x0][0x1c0], R39 ;  /* 0x0000700026077a24 */ /* 0x000fe200078e0227 */
[----:B------:R-:W-:Y:S01]  /*29e0*/  LEA.HI R4, R34, R33, RZ, 0x3 ;  /* 0x0000002122047211 */ /* 0x000fe200078f18ff */
[----:B------:R-:W-:Y:S01]  /*29f0*/  IMAD.MOV.U32 R164, RZ, RZ, 0x20 ;  /* 0x00000020ffa47424 */ /* 0x000fe200078e00ff */
[----:B------:R-:W-:Y:S01]  /*2a00*/  LOP3.LUT R0, R0, 0xfffffff0, RZ, 0xc0, !PT ;  /* 0xfffffff000007812 */ /* 0x000fe200078ec0ff */
[----:B------:R1:W1:Y:S04]  /*2a10*/  LDSM.16.M88.4 R104, [R190+0x10000] ;  /* 0x01000000be68783b */ /* 0x0002680000000200 */
[----:B------:R-:W-:Y:S01]  /*2a20*/  IMAD.IADD R0, R33, 0x1, -R0 ;  /* 0x0000000121007824 */ /* 0x000fe200078e0a00 */
[----:B------:R1:W1:Y:S04]  /*2a30*/  LDSM.16.M88.4 R108, [R190+0x10800] ;  /* 0x01080000be6c783b */ /* 0x0002680000000200 */
[----:B------:R-:W-:Y:S01]  /*2a40*/  SHF.R.S32.HI R5, RZ, 0x1f, R0 ;  /* 0x0000001fff057819 */ /* 0x000fe20000011400 */
[----:B------:R1:W1:Y:S03]  /*2a50*/  LDSM.16.M88.4 R112, [R189+0x10000] ;  /* 0x01000000bd70783b */ /* 0x0002660000000200 */
[----:B------:R-:W-:Y:S01]  /*2a60*/  LEA.HI R5, R5, R0, RZ, 0x3 ;  /* 0x0000000005057211 */ /* 0x000fe200078f18ff */
[----:B------:R1:W1:Y:S04]  /*2a70*/  LDSM.16.M88.4 R116, [R189+0x10800] ;  /* 0x01080000bd74783b */ /* 0x0002680000000200 */
[----:B------:R1:W1:Y:S04]  /*2a80*/  LDSM.16.M88.4 R120, [R188+0x10000] ;  /* 0x01000000bc78783b */ /* 0x0002680000000200 */
[----:B--2---:R-:W2:Y:S01]  /*2a90*/  LDL R8, [R1+0x14] ;  /* 0x0000140001087983 */ /* 0x004ea20000100800 */
[----:B------:R-:W-:Y:S01]  /*2aa0*/  LOP3.LUT R4, R4, 0xfffffff8, RZ, 0xc0, !PT ;  /* 0xfffffff804047812 */ /* 0x000fe200078ec0ff */
[----:B------:R-:W-:Y:S01]  /*2ab0*/  IMAD.MOV.U32 R192, RZ, RZ, 0x40 ;  /* 0x00000040ffc07424 */ /* 0x000fe200078e00ff */
[----:B------:R-:W-:Y:S01]  /*2ac0*/  LOP3.LUT R5, R5, 0xfffffff8, RZ, 0xc0, !PT ;  /* 0xfffffff805057812 */ /* 0x000fe200078ec0ff */
[----:B------:R1:W1:Y:S01]  /*2ad0*/  LDSM.16.M88.4 R124, [R188+0x10800] ;  /* 0x01080000bc7c783b */ /* 0x0002620000000200 */
[----:B------:R-:W-:Y:S01]  /*2ae0*/  IMAD.SHL.U32 R193, R203, 0x2, RZ ;  /* 0x00000002cbc17824 */ /* 0x000fe200078e00ff */
[----:B------:R-:W-:Y:S01]  /*2af0*/  CS2R R94, SRZ ;  /* 0x00000000005e7805 */ /* 0x000fe2000001ff00 */
[----:B------:R-:W-:Y:S01]  /*2b00*/  IMAD.IADD R6, R33, 0x1, -R4 ;  /* 0x0000000121067824 */ /* 0x000fe200078e0a04 */
[----:B------:R1:W1:Y:S01]  /*2b10*/  LDSM.16.M88.4 R136, [R190+0x12000] ;  /* 0x01200000be88783b */ /* 0x0002620000000200 */
[----:B------:R-:W-:Y:S01]  /*2b20*/  IMAD.SHL.U32 R4, R7, 0x20, RZ ;  /* 0x0000002007047824 */ /* 0x000fe200078e00ff */
[----:B------:R-:W-:Y:S01]  /*2b30*/  SHF.R.S32.HI R7, RZ, 0x1f, R24 ;  /* 0x0000001fff077819 */ /* 0x000fe20000011418 */
[----:B------:R-:W-:Y:S01]  /*2b40*/  IMAD.IADD R0, R0, 0x1, -R5 ;  /* 0x0000000100007824 */ /* 0x000fe200078e0a05 */
[----:B------:R-:W-:Y:S01]  /*2b50*/  IADD3 R5, R20, 0x40, RZ ;  /* 0x0000004014057810 */ /* 0x000fe20007ffe0ff */
[----:B------:R1:W1:Y:S01]  /*2b60*/  LDSM.16.M88.4 R140, [R190+0x12800] ;  /* 0x01280000be8c783b */ /* 0x0002620000000200 */
[----:B------:R-:W-:Y:S01]  /*2b70*/  LOP3.LUT P3, RZ, R6, 0x2, RZ, 0xc0, !PT ;  /* 0x0000000206ff7812 */ /* 0x000fe2000786c0ff */
[----:B------:R-:W-:Y:S01]  /*2b80*/  IMAD.MOV.U32 R210, RZ, RZ, R206 ;  /* 0x000000ffffd27224 */ /* 0x000fe200078e00ce */
[----:B------:R-:W-:Y:S01]  /*2b90*/  ISETP.GE.AND P4, PT, R5, R208, PT ;  /* 0x000000d00500720c */ /* 0x000fe20003f86270 */
[----:B------:R1:W1:Y:S01]  /*2ba0*/  LDSM.16.M88.4 R144, [R189+0x12000] ;  /* 0x01200000bd90783b */ /* 0x0002620000000200 */
[----:B------:R-:W-:Y:S01]  /*2bb0*/  SEL R164, R164, 0xffffffe0, !P3 ;  /* 0xffffffe0a4a47807 */ /* 0x000fe20005800000 */
[----:B------:R-:W-:Y:S01]  /*2bc0*/  CS2R R92, SRZ ;  /* 0x00000000005c7805 */ /* 0x000fe2000001ff00 */
[----:B------:R-:W-:Y:S01]  /*2bd0*/  CS2R R98, SRZ ;  /* 0x0000000000627805 */ /* 0x000fe2000001ff00 */
        /* <DEDUP_REMOVED lines=36> */
[----:B---3--:R-:W-:-:S02]  /*2e20*/  IADD3 R230, P6, P5, R4, R2, R24 ;  /* 0x0000000204e67210 */ /* 0x008fc40007dde018 */
[----:B------:R-:W-:Y:S01]  /*2e30*/  IADD3 R2, R203, 0x2000, RZ ;  /* 0x00002000cb027810 */ /* 0x000fe20007ffe0ff */
[----:B------:R-:W-:Y:S01]  /*2e40*/  CS2R R24, SRZ ;  /* 0x0000000000187805 */ /* 0x000fe2000001ff00 */
[----:B------:R-:W-:Y:S01]  /*2e50*/  R2P PR, R0, 0x6 ;  /* 0x0000000600007804 */ /* 0x000fe20000000000 */
[----:B------:R-:W-:Y:S01]  /*2e60*/  IMAD.WIDE.U32 R230, R230, -0x2daee0ad, RZ ;  /* 0xd2511f53e6e67825 */ /* 0x000fe200078e00ff */
[----:B------:R-:W-:Y:S02]  /*2e70*/  IADD3 R0, R202, 0x2000, RZ ;  /* 0x00002000ca007810 */ /* 0x000fe40007ffe0ff */
[----:B------:R-:W-:Y:S02]  /*2e80*/  SEL R2, R2, R203, !P0 ;  /* 0x000000cb02027207 */ /* 0x000fe40004000000 */
[----:B------:R-:W-:Y:S02]  /*2e90*/  SEL R0, R0, R202, !P0 ;  /* 0x000000ca00007207 */ /* 0x000fe40004000000 */
[----:B------:R-:W-:Y:S01]  /*2ea0*/  SHF.R.S32.HI R4, RZ, 0x1f, R4 ;  /* 0x0000001fff047819 */ /* 0x000fe20000011404 */
[----:B------:R-:W-:Y:S01]  /*2eb0*/  IMAD.SHL.U32 R187, R2, 0x2, RZ ;  /* 0x0000000202bb7824 */ /* 0x000fe200078e00ff */
[----:B------:R-:W-:Y:S01]  /*2ec0*/  MOV R2, c[0x0][0x22c] ;  /* 0x00008b0000027a02 */ /* 0x000fe20000000f00 */
[----:B------:R-:W-:Y:S01]  /*2ed0*/  IMAD.SHL.U32 R184, R0, 0x2, RZ ;  /* 0x0000000200b87824 */ /* 0x000fe200078e00ff */
[----:B------:R-:W-:Y:S01]  /*2ee0*/  IADD3.X R247, R4, R3, R7, P6, P5 ;  /* 0x0000000304f77210 */ /* 0x000fe200037ea407 */
[----:B------:R-:W3:Y:S01]  /*2ef0*/  @P4 S2R R0, SR_TID.X ;  /* 0x0000000000004919 */ /* 0x000ee20000002100 */
[----:B----4-:R-:W-:Y:S01]  /*2f00*/  IADD3 R3, R242, 0x3c6ef372, RZ ;  /* 0x3c6ef372f2037810 */ /* 0x010fe20007ffe0ff */
[----:B------:R-:W-:Y:S01]  /*2f10*/  IMAD R2, R2, c[0x0][0x1c0], RZ ;  /* 0x0000700002027a24 */ /* 0x000fe200078e02ff */
[----:B------:R-:W-:-:S02]  /*2f20*/  IADD3 R3, R243, 0x32370b8f, RZ ;  /* 0x32370b8ff3037810 */ /* 0x000fc40007ffe0ff */
[----:B------:R-:W-:Y:S01]  /*2f30*/  IADD3 R3, R242, 0x1715609d, RZ ;  /* 0x1715609df2037810 */ /* 0x000fe20007ffe0ff */
[C---:B------:R-:W-:Y:S01]  /*2f40*/  IMAD.SHL.U32 R248, R2.reuse, 0x10, RZ ;  /* 0x0000001002f87824 */ /* 0x040fe200078e00ff */
[----:B------:R-:W-:Y:S02]  /*2f50*/  SHF.L.U32 R211, R2, 0x3, RZ ;  /* 0x0000000302d37819 */ /* 0x000fe400000006ff */
[C---:B------:R-:W-:Y:S02]  /*2f60*/  IADD3 R3, R243.reuse, 0x646e171e, RZ ;  /* 0x646e171ef3037810 */ /* 0x040fe40007ffe0ff */
[C---:B------:R-:W-:Y:S02]  /*2f70*/  IADD3 R252, R248.reuse, 0x60, RZ ;  /* 0x00000060f8fc7810 */ /* 0x040fe40007ffe0ff */
[----:B------:R-:W-:Y:S02]  /*2f80*/  IADD3 R3, R248, 0x20, RZ ;  /* 0x00000020f8037810 */ /* 0x000fe40007ffe0ff */
[----:B------:R-:W-:Y:S01]  /*2f90*/  IADD3 R4, R243, -0x4498517b, RZ ;  /* 0xbb67ae85f3047810 */ /* 0x000fe20007ffe0ff */
[C---:B------:R-:W-:Y:S01]  /*2fa0*/  IMAD.IADD R249, R211.reuse, 0x1, R252 ;  /* 0x00000001d3f97824 */ /* 0x040fe200078e02fc */
[----:B------:R-:W-:Y:S01]  /*2fb0*/  IADD3 R4, R242, -0x255992d5, RZ ;  /* 0xdaa66d2bf2047810 */ /* 0x000fe20007ffe0ff */
[----:B------:R-:W-:Y:S01]  /*2fc0*/  IMAD.IADD R251, R211, 0x1, R3 ;  /* 0x00000001d3fb7824 */ /* 0x000fe200078e0203 */
[----:B------:R-:W-:-:S02]  /*2fd0*/  IADD3 R4, R243, -0x126145ec, RZ ;  /* 0xed9eba14f3047810 */ /* 0x000fc40007ffe0ff */
[----:B------:R-:W-:Y:S01]  /*2fe0*/  IADD3 R4, R242, -0x4ab325aa, RZ ;  /* 0xb54cda56f2047810 */ /* 0x000fe20007ffe0ff */
[----:B------:R-:W-:Y:S01]  /*2ff0*/  IMAD.IADD R4, R211, 0x1, R251 ;  /* 0x00000001d3047824 */ /* 0x000fe200078e02fb */
[----:B------:R-:W-:Y:S01]  /*3000*/  SEL R201, R201, 0xffffffe0, !P1 ;  /* 0xffffffe0c9c97807 */ /* 0x000fe20004800000 */
[----:B---3--:R-:W-:Y:S01]  /*3010*/  @P4 IMAD.SHL.U32 R0, R0, 0x2, RZ ;  /* 0x0000000200004824 */ /* 0x008fe200078e00ff */
[----:B------:R-:W-:Y:S01]  /*3020*/  SEL R192, R192, 0xffffffc0, !P2 ;  /* 0xffffffc0c0c07807 */ /* 0x000fe20005000000 */
[----:B------:R-:W-:Y:S01]  /*3030*/  IMAD.IADD R237, R211, 0x1, R4 ;  /* 0x00000001d3ed7824 */ /* 0x000fe200078e0204 */
[----:B------:R-:W-:Y:S01]  /*3040*/  IADD3 R5, R242, -0x61c88647, RZ ;  /* 0x9e3779b9f2057810 */ /* 0x000fe20007ffe0ff */
[----:B------:R-:W-:Y:S01]  /*3050*/  IMAD.IADD R196, R194, 0x1, R201 ;  /* 0x00000001c2c47824 */ /* 0x000fe200078e02c9 */
[----:B--2---:R-:W-:Y:S01]  /*3060*/  @P4 LOP3.LUT R246, R8, 0x6, R0, 0xf8, !PT ;  /* 0x0000000608f64812 */ /* 0x004fe200078ef800 */
[----:B------:R-:W-:Y:S01]  /*3070*/  IMAD.IADD R195, R201, 0x1, R193 ;  /* 0x00000001c9c37824 */ /* 0x000fe200078e02c1 */
[----:B------:R-:W-:Y:S01]  /*3080*/  IADD3 R0, R248, 0x40, RZ ;  /* 0x00000040f8007810 */ /* 0x000fe20007ffe0ff */
[----:B------:R-:W-:Y:S01]  /*3090*/  IMAD.IADD R236, R211, 0x1, R237 ;  /* 0x00000001d3ec7824 */ /* 0x000fe200078e02ed */
[----:B------:R-:W-:Y:S01]  /*30a0*/  IADD3 R5, R243, 0x76cf5d0a, RZ ;  /* 0x76cf5d0af3057810 */ /* 0x000fe20007ffe0ff */
[----:B------:R-:W-:Y:S01]  /*30b0*/  IMAD.IADD R199, R194, 0x1, R192 ;  /* 0x00000001c2c77824 */ /* 0x000fe200078e02c0 */
[----:B------:R-:W-:Y:S01]  /*30c0*/  IADD3 R5, R242, 0x78dde6e4, RZ ;  /* 0x78dde6e4f2057810 */ /* 0x000fe20007ffe0ff */
[----:B------:R-:W-:Y:S01]  /*30d0*/  IMAD.IADD R250, R211, 0x1, R0 ;  /* 0x00000001d3fa7824 */ /* 0x000fe200078e0200 */
[----:B------:R-:W-:Y:S01]  /*30e0*/  IADD3 R5, R243, -0x56f99767, RZ ;  /* 0xa9066899f3057810 */ /* 0x000fe20007ffe0ff */
[----:B------:R-:W-:-:S02]  /*30f0*/  IMAD.IADD R0, R211, 0x1, R249 ;  /* 0x00000001d3007824 */ /* 0x000fc400078e02f9 */
[C---:B------:R-:W-:Y:S02]  /*3100*/  IMAD.IADD R3, R211.reuse, 0x1, R250 ;  /* 0x00000001d3037824 */ /* 0x040fe400078e02fa */
[C---:B------:R-:W-:Y:S01]  /*3110*/  IMAD.IADD R198, R192.reuse, 0x1, R193 ;  /* 0x00000001c0c67824 */ /* 0x040fe200078e02c1 */
[C---:B------:R-:W-:Y:S01]  /*3120*/  IADD3 R233, R211.reuse, R0, RZ ;  /* 0x00000000d3e97210 */ /* 0x040fe20007ffe0ff */
[C---:B------:R-:W-:Y:S02]  /*3130*/  IMAD.IADD R235, R211.reuse, 0x1, R3 ;  /* 0x00000001d3eb7824 */ /* 0x040fe400078e0203 */
[----:B------:R-:W-:Y:S02]  /*3140*/  IMAD.IADD R200, R192, 0x1, R196 ;  /* 0x00000001c0c87824 */ /* 0x000fe400078e02c4 */
[C---:B------:R-:W-:Y:S02]  /*3150*/  IMAD.IADD R234, R211.reuse, 0x1, R235 ;  /* 0x00000001d3ea7824 */ /* 0x040fe400078e02eb */
[----:B------:R-:W-:-:S02]  /*3160*/  IMAD.IADD R232, R211, 0x1, R233 ;  /* 0x00000001d3e87824 */ /* 0x000fc400078e02e9 */
[----:B------:R-:W-:Y:S02]  /*3170*/  IMAD.IADD R197, R192, 0x1, R195 ;  /* 0x00000001c0c57824 */ /* 0x000fe400078e02c3 */
[C---:B------:R-:W-:Y:S02]  /*3180*/  IMAD.IADD R240, R211.reuse, 0x1, R236 ;  /* 0x00000001d3f07824 */ /* 0x040fe400078e02ec */
[C---:B------:R-:W-:Y:S02]  /*3190*/  IMAD.IADD R239, R211.reuse, 0x1, R234 ;  /* 0x00000001d3ef7824 */ /* 0x040fe400078e02ea */
[----:B-1----:R-:W-:Y:S02]  /*31a0*/  IMAD.IADD R238, R211, 0x1, R232 ;  /* 0x00000001d3ee7824 */ /* 0x002fe400078e02e8 */
.L_x_756:
        /* <DEDUP_REMOVED lines=373> */
[----:B------:R-:W-:Y:S01]  /*4900*/  IMAD.MOV.U32 R2, RZ, RZ, -0x4000 ;  /* 0xffffc000ff027424 */ /* 0x000fe200078e00ff */
[----:B------:R-:W-:Y:S01]  /*4910*/  ISETP.GE.AND P1, PT, R218, c[0x0][0x220], PT ;  /* 0x00008800da007a0c */ /* 0x000fe20003f26270 */
[----:B------:R-:W-:Y:S01]  /*4920*/  IMAD.U32 R4, R5, -0x40, RZ ;  /* 0xffffffc005047824 */ /* 0x000fe200078e00ff */
[----:B------:R-:W-:Y:S01]  /*4930*/  ISETP.NE.U32.AND P0, PT, R0, 0x1, PT ;  /* 0x000000010000780c */ /* 0x000fe20003f05070 */
[----:B------:R-:W-:Y:S03]  /*4940*/  IMAD.MOV.U32 R10, RZ, RZ, c[0x0][0x194] ;  /* 0x00006500ff0a7624 */ /* 0x000fe600078e00ff */
[----:B------:R-:W-:Y:S02]  /*4950*/  SEL R0, R2, 0x4000, !P0 ;  /* 0x0000400002007807 */ /* 0x000fe40004000000 */
[----:B------:R-:W-:Y:S02]  /*4960*/  LEA R2, P0, R4, R214, 0x1 ;  /* 0x000000d604027211 */ /* 0x000fe400078008ff */
[----:B------:R-:W-:Y:S01]  /*4970*/  SHF.R.S32.HI R6, RZ, 0x1f, R4 ;  /* 0x0000001fff067819 */ /* 0x000fe20000011404 */
[--C-:B------:R-:W-:Y:S01]  /*4980*/  IMAD.IADD R206, R206, 0x1, R0.reuse ;  /* 0x00000001cece7824 */ /* 0x100fe200078e0200 */
[----:B------:R-:W-:Y:S01]  /*4990*/  LEA.HI.X.SX32 R3, R4, R215, 0x1, P0 ;  /* 0x000000d704037211 */ /* 0x000fe200000f0eff */
[--C-:B------:R-:W-:Y:S01]  /*49a0*/  IMAD.IADD R210, R210, 0x1, R0.reuse ;  /* 0x00000001d2d27824 */ /* 0x100fe200078e0200 */
[----:B------:R-:W-:Y:S01]  /*49b0*/  ISETP.GE.AND P0, PT, R228, c[0x0][0x220], PT ;  /* 0x00008800e4007a0c */ /* 0x000fe20003f06270 */
[----:B------:R-:W-:Y:S01]  /*49c0*/  IMAD.IADD R187, R187, 0x1, R0 ;  /* 0x00000001bbbb7824 */ /* 0x000fe200078e0200 */
[----:B------:R1:W-:Y:S01]  /*49d0*/  @P1 STS [R206], RZ ;  /* 0x000000ffce001388 */ /* 0x0003e20000000800 */
[C---:B------:R-:W-:Y:S02]  /*49e0*/  LEA R0, P3, R5.reuse, R4, 0x5 ;  /* 0x0000000405007211 */ /* 0x040fe400078628ff */
[C---:B------:R-:W-:Y:S01]  /*49f0*/  @!P1 LEA R4, P2, R5.reuse, R2, 0x6 ;  /* 0x0000000205049211 */ /* 0x040fe200078430ff */
[----:B------:R1:W-:Y:S01]  /*4a00*/  @P1 STS [R206+0x4], RZ ;  /* 0x000004ffce001388 */ /* 0x0003e20000000800 */
[C-C-:B------:R-:W-:Y:S02]  /*4a10*/  LEA.HI.X R6, R5.reuse, R6, R10.reuse, 0x5, P3 ;  /* 0x0000000605067211 */ /* 0x140fe400018f2c0a */
[----:B------:R-:W-:Y:S01]  /*4a20*/  @!P1 LEA.HI.X R5, R5, R3, R10, 0x6, P2 ;  /* 0x0000000305059211 */ /* 0x000fe200010f340a */
        /* <DEDUP_REMOVED lines=26> */
[C---:B--2---:R-:W-:Y:S01]  /*4bd0*/  @!P0 LEA R4, P1, R0.reuse, R214, 0x1 ;  /* 0x000000d600048211 */ /* 0x044fe200078208ff */
[----:B------:R-:W-:Y:S03]  /*4be0*/  IMAD.MOV.U32 R214, RZ, RZ, R2 ;  /* 0x000000ffffd67224 */ /* 0x000fe600078e0002 */
[----:B------:R-:W-:Y:S01]  /*4bf0*/  @!P0 LEA.HI.X R5, R0, R215, R6, 0x1, P1 ;  /* 0x000000d700058211 */ /* 0x000fe200008f0c06 */
[----:B------:R-:W-:Y:S04]  /*4c00*/  IMAD.MOV.U32 R215, RZ, RZ, R3 ;  /* 0x000000ffffd77224 */ /* 0x000fe800078e0003 */
[----:B------:R-:W-:Y:S01]  /*4c10*/  @!PT LDS RZ, [RZ] ;  /* 0x00000000fffff984 */ /* 0x000fe20000000800 */
[----:B------:R-:W-:Y:S01]  /*4c20*/  @!PT LDS RZ, [RZ] ;  /* 0x00000000fffff984 */ /* 0x000fe20000000800 */
[----:B------:R-:W-:Y:S01]  /*4c30*/  @!PT LDS RZ, [RZ] ;  /* 0x00000000fffff984 */ /* 0x000fe20000000800 */
[----:B------:R1:W-:Y:S04]  /*4c40*/  @!P0 LDGSTS.E.BYPASS.LTC128B.128 [R210+0x3000], [R4.64+0x80] ;  /* 0x0300008004d28fae */ /* 0x0003e8000b901d48 */
[----:B------:R-:W0:Y:S02]  /*4c50*/  LDGDEPBAR ;  /* 0x00000000000079af */ /* 0x000e240000000000 */
.L_x_754:
[----:B------:R-:W-:Y:S02]  /*4c60*/  F2FP.PACK_AB R6, R103, R168 ;  /* 0x000000a86706723e */ /* 0x000fe400000000ff */
[----:B-1----:R-:W-:Y:S02]  /*4c70*/  F2FP.PACK_AB R5, R101, R102 ;  /* 0x000000666505723e */ /* 0x002fe400000000ff */
        /* <DEDUP_REMOVED lines=104> */
.L_x_755:
        /* <DEDUP_REMOVED lines=85> */
[----:B------:R-:W-:Y:S03]  /*5850*/  IADD3 R170, R248, 0x20, RZ ;  /* 0x00000020f8aa7810 */ /* 0x000fe60007ffe0ff */
        /* <DEDUP_REMOVED lines=20> */
[-C--:B------:R-:W-:Y:S02]  /*59a0*/  LEA.HI.X.SX32 R11, R171, R205.reuse, 0x2, P0 ;  /* 0x000000cdab0b7211 */ /* 0x080fe400000f16ff */
[----:B------:R-:W-:Y:S01]  /*59b0*/  IADD3 R170, R248, 0x40, RZ ;  /* 0x00000040f8aa7810 */ /* 0x000fe20007ffe0ff */
        /* <DEDUP_REMOVED lines=110> */
[----:B------:R-:W4:Y:S01]  /*60a0*/  LDL R169, [R1+0xc] ;  /* 0x00000c0001a97983 */ /* 0x000f220000100800 */
[----:B------:R-:W-:-:S02]  /*60b0*/  FMUL.FTZ R52, R32, c[0x0][0x2dc] ;  /* 0x0000b70020347a20 */ /* 0x000fc40000410000 */
[----:B------:R-:W-:Y:S02]  /*60c0*/  FMUL.FTZ R32, R30, c[0x0][0x2dc] ;  /* 0x0000b7001e207a20 */ /* 0x000fe40000410000 */
[----:B------:R-:W-:Y:S02]  /*60d0*/  FMUL.FTZ R10, R29, c[0x0][0x2dc] ;  /* 0x0000b7001d0a7a20 */ /* 0x000fe40000410000 */
[----:B------:R-:W-:Y:S02]  /*60e0*/  FMUL.FTZ R68, R68, c[0x0][0x2e0] ;  /* 0x0000b80044447a20 */ /* 0x000fe40000410000 */
[----:B------:R-:W-:Y:S02]  /*60f0*/  FMUL.FTZ R30, R69, c[0x0][0x2e0] ;  /* 0x0000b800451e7a20 */ /* 0x000fe40000410000 */
[----:B------:R-:W-:Y:S02]  /*6100*/  FMUL.FTZ R53, R26, c[0x0][0x2dc] ;  /* 0x0000b7001a357a20 */ /* 0x000fe40000410000 */
[----:B------:R-:W-:Y:S01]  /*6110*/  FMUL.FTZ R70, R70, c[0x0][0x2e0] ;  /* 0x0000b80046467a20 */ /* 0x000fe20000410000 */
[----:B------:R-:W-:Y:S01]  /*6120*/  F2FP.PACK_AB R30, R30, R68 ;  /* 0x000000441e1e723e */ /* 0x000fe200000000ff */
[----:B------:R-:W-:Y:S01]  /*6130*/  BAR.SYNC.DEFER_BLOCKING 0x0 ;  /* 0x0000000000007b1d */ /* 0x000fe20000010000 */
        /* <DEDUP_REMOVED lines=138> */
.L_x_757:
        /* <DEDUP_REMOVED lines=15> */
.L_x_758:
        /* <DEDUP_REMOVED lines=41> */
.L_x_760:
[----:B------:R-:W-:Y:S05]  /*6d60*/  BSYNC B0 ;  /* 0x0000000000007941 */ /* 0x000fea0003800000 */
.L_x_759:
        /* <DEDUP_REMOVED lines=18> */
.L_x_762:
[----:B------:R-:W-:Y:S05]  /*6e90*/  BSYNC B0 ;  /* 0x0000000000007941 */ /* 0x000fea0003800000 */
.L_x_761:
        /* <DEDUP_REMOVED lines=23> */
.L_x_764:
[----:B------:R-:W-:Y:S05]  /*7010*/  BSYNC B0 ;  /* 0x0000000000007941 */ /* 0x000fea0003800000 */
.L_x_763:
        /* <DEDUP_REMOVED lines=16> */
.L_x_735:
        /* <DEDUP_REMOVED lines=19> */
.L_x_766:
        /* <DEDUP_REMOVED lines=15> */
.L_x_767:
        /* <DEDUP_REMOVED lines=30> */
.L_x_769:
[----:B------:R-:W-:Y:S05]  /*7520*/  BSYNC B0 ;  /* 0x0000000000007941 */ /* 0x000fea0003800000 */
.L_x_768:
        /* <DEDUP_REMOVED lines=18> */
.L_x_771:
[----:B------:R-:W-:Y:S05]  /*7650*/  BSYNC B0 ;  /* 0x0000000000007941 */ /* 0x000fea0003800000 */
.L_x_770:
        /* <DEDUP_REMOVED lines=23> */
.L_x_773:
[----:B------:R-:W-:Y:S05]  /*77d0*/  BSYNC B0 ;  /* 0x0000000000007941 */ /* 0x000fea0003800000 */
.L_x_772:
        /* <DEDUP_REMOVED lines=14> */
.L_x_765:
[----:B------:R-:W-:Y:S05]  /*78c0*/  BSYNC B1 ;  /* 0x0000000000017941 */ /* 0x000fea0003800000 */
.L_x_730:
        /* <DEDUP_REMOVED lines=9> */
.L_x_774:
[----:B------:R-:W-:Y:S05]  /*7960*/  EXIT ;  /* 0x000000000000794d */ /* 0x000fea0003800000 */
.L_x_776:
        /* <DEDUP_REMOVED lines=9> */
.L_x_2063:


//--------------------- .text._ZN5flash44flash_bwd_dq_dk_dv_loop_seqk_parallel_kernelI23Flash_bwd_kernel_traitsILi128ELi64ELi64ELi8ELi4ELi2ELi2ELb1ELb0EN7cutlass6half_tE19Flash_kernel_traitsILi128ELi64ELi64ELi8ES3_EELb0ELb0ELb0ELb0ELb0ELb0ELb1EEEvNS_16Flash_bwd_paramsE --------------------------
	.section	.text._ZN5flash44flash_bwd_dq_dk_dv_loop_seqk_parallel_kernelI23Flash_bwd_kernel_traitsILi128ELi64ELi64ELi8ELi4ELi2ELi2ELb1ELb0EN7cutlass6half_tE19Flash_kernel_traitsILi128ELi64ELi64ELi8ES3_EELb0ELb0ELb0ELb0ELb0ELb0ELb1EEEvNS_16Flash_bwd_paramsE,"ax",@progbits
	.sectioninfo	@"SHI_REGISTERS=255"
	.align	128
        .global         _ZN5flash44flash_bwd_dq_dk_dv_loop_seqk_parallel_kernelI23Flash_bwd_kernel_traitsILi128ELi64ELi64ELi8ELi4ELi2ELi2ELb1ELb0EN7cutlass6half_tE19Flash_kernel_traitsILi128ELi64ELi64ELi8ES3_EELb0ELb0ELb0ELb0ELb0ELb0ELb1EEEvNS_16Flash_bwd_paramsE
        .type           _ZN5flash44flash_bwd_dq_dk_dv_loop_seqk_parallel_kernelI23Flash_bwd_kernel_traitsILi128ELi64ELi64ELi8ELi4ELi2ELi2ELb1ELb0EN7cutlass6half_tE19Flash_kernel_traitsILi128ELi64ELi64ELi8ES3_EELb0ELb0ELb0ELb0ELb0ELb0ELb1EEEvNS_16Flash_bwd_paramsE,@function
        .size           _ZN5flash44flash_bwd_dq_dk_dv_loop_seqk_parallel_kernelI23Flash_bwd_kernel_traitsILi128ELi64ELi64ELi8ELi4ELi2ELi2ELb1ELb0EN7cutlass6half_tE19Flash_kernel_traitsILi128ELi64ELi64ELi8ES3_EELb0ELb0ELb0ELb0ELb0ELb0ELb1EEEvNS_16Flash_bwd_paramsE,(.L_x_2064 - _ZN5flash44flash_bwd_dq_dk_dv_loop_seqk_parallel_kernelI23Flash_bwd_kernel_traitsILi128ELi64ELi64ELi8ELi4ELi2ELi2ELb1ELb0EN7cutlass6half_tE19Flash_kernel_traitsILi128ELi64ELi64ELi8ES3_EELb0ELb0ELb0ELb0ELb0ELb0ELb1EEEvNS_16Flash_bwd_paramsE)
        .other          _ZN5flash44flash_bwd_dq_dk_dv_loop_seqk_parallel_kernelI23Flash_bwd_kernel_traitsILi128ELi64ELi64ELi8ELi4ELi2ELi2ELb1ELb0EN7cutlass6half_tE19Flash_kernel_traitsILi128ELi64ELi64ELi8ES3_EELb0ELb0ELb0ELb0ELb0ELb0ELb1EEEvNS_16Flash_bwd_paramsE,@"STO_CUDA_ENTRY STV_DEFAULT"
_ZN5flash44flash_bwd_dq_dk_dv_loop_seqk_parallel_kernelI23Flash_bwd_kernel_traitsILi128ELi64ELi64ELi8ELi4ELi2ELi2ELb1ELb0EN7cutlass6half_tE19Flash_kernel_traitsILi128ELi64ELi64ELi8ES3_EELb0ELb0ELb0ELb0ELb0ELb0ELb1EEEvNS_16Flash_bwd_paramsE:
.text._ZN5flash44flash_bwd_dq_dk_dv_loop_seqk_parallel_kernelI23Flash_bwd_kernel_traitsILi128ELi64ELi64ELi8ELi4ELi2ELi2ELb1ELb0EN7cutlass6half_tE19Flash_kernel_traitsILi128ELi64ELi64ELi8ES3_EELb0ELb0ELb0ELb0ELb0ELb0ELb1EEEvNS_16Flash_bwd_paramsE:
        /* <DEDUP_REMOVED lines=80> */
[C---:B------:R-:W-:Y:S01]  /*0500*/  R2P PR, R7.reuse, 0x6 ;  /* 0x0000000607007804 */ /* 0x040fe20000000000 */
        /* <DEDUP_REMOVED lines=10> */
[----:B------:R1:W-:Y:S01]  /*05b0*/  STL [R1+0x4], R5 ;  /* 0x0000040501007387 */ /* 0x0003e20000100800 */
        /* <DEDUP_REMOVED lines=23> */
[----:B------:R-:W-:Y:S01]  /*0730*/  IMAD.IADD R5, R5, 0x1, R10 ;  /* 0x0000000105057824 */ /* 0x000fe200078e020a */
[----:B------:R-:W-:Y:S01]  /*0740*/  LOP3.LUT R201, R2, R0, RZ, 0xfc, !PT ;  /* 0x0000000002c97212 */ /* 0x000fe200078efcff */
[C-C-:B------:R-:W-:Y:S01]  /*0750*/  IMAD R203, R4.reuse, 0x400, R0.reuse ;  /* 0x0000040004cb7824 */ /* 0x140fe200078e0200 */
[----:B------:R-:W-:Y:S01]  /*0760*/  IADD3 R222, R223, 0x20, RZ ;  /* 0x00000020dfde7810 */ /* 0x000fe20007ffe0ff */
[----:B------:R-:W-:Y:S01]  /*0770*/  IMAD R193, R193, 0x400, R0 ;  /* 0x00000400c1c17824 */ /* 0x000fe200078e0200 */
[----:B------:R-:W-:Y:S01]  /*0780*/  LEA R252, R5, 0xc000, 0x1 ;  /* 0x0000c00005fc7811 */ /* 0x000fe200078e08ff */
[----:B------:R-:W-:Y:S01]  /*0790*/  IMAD.IADD R203, R203, 0x1, R3 ;  /* 0x00000001cbcb7824 */ /* 0x000fe200078e0203 */
[----:B------:R-:W-:Y:S01]  /*07a0*/  @P1 IADD3 R222, R223, -0x20, RZ ;  /* 0xffffffe0dfde1810 */ /* 0x000fe20007ffe0ff */
[----:B------:R-:W-:Y:S01]  /*07b0*/  IMAD.IADD R193, R3, 0x1, R193 ;  /* 0x0000000103c17824 */ /* 0x000fe200078e02c1 */
[----:B------:R-:W-:Y:S01]  /*07c0*/  SHF.R.S32.HI R3, RZ, 0x1f, R243 ;  /* 0x0000001fff037819 */ /* 0x000fe200000114f3 */
[----:B------:R-:W-:Y:S01]  /*07d0*/  IMAD R6, R4, 0x10, R6 ;  /* 0x0000001004067824 */ /* 0x000fe200078e0206 */
[C---:B------:R-:W-:Y:S01]  /*07e0*/  IADD3 R3, R252.reuse, 0x40, RZ ;  /* 0x00000040fc037810 */ /* 0x040fe20007ffe0ff */
[----:B------:R-:W-:Y:S01]  /*07f0*/  IMAD.MOV.U32 R0, RZ, RZ, 0x40 ;  /* 0x00000040ff007424 */ /* 0x000fe200078e00ff */
[----:B------:R-:W-:Y:S01]  /*0800*/  @P2 IADD3 R3, R252, -0x40, RZ ;  /* 0xffffffc0fc032810 */ /* 0x000fe20007ffe0ff */
[----:B------:R-:W-:Y:S01]  /*0810*/  IMAD.MOV.U32 R2, RZ, RZ, 0x20 ;  /* 0x00000020ff027424 */ /* 0x000fe200078e00ff */
[----:B------:R1:W-:Y:S01]  /*0820*/  STL [R1+0xc], R6 ;  /* 0x00000c0601007387 */ /* 0x0003e20000100800 */
[----:B------:R-:W-:Y:S01]  /*0830*/  LEA R193, R193, 0x10000, 0x1 ;  /* 0x00010000c1c17811 */ /* 0x000fe200078e08ff */
[----:B------:R-:W-:Y:S01]  /*0840*/  IMAD.IADD R224, R224, 0x1, R222 ;  /* 0x00000001e0e07824 */ /* 0x000fe200078e02de */
[----:B------:R-:W-:Y:S01]  /*0850*/  SEL R0, R0, 0xffffffc0, !P3 ;  /* 0xffffffc000007807 */ /* 0x000fe20005800000 */
[----:B------:R1:W-:Y:S01]  /*0860*/  STL [R1], R3 ;  /* 0x0000000301007387 */ /* 0x0003e20000100800 */
[----:B------:R-:W-:-:S03]  /*0870*/  SEL R2, R2, 0xffffffe0, !P4 ;  /* 0xffffffe002027807 */ /* 0x000fc60006000000 */
[----:B------:R-:W-:Y:S01]  /*0880*/  IMAD.IADD R189, R187, 0x1, R0 ;  /* 0x00000001bbbd7824 */ /* 0x000fe200078e0200 */
[----:B------:R-:W-:Y:S01]  /*0890*/  IADD3 R190, R0, R187, R2 ;  /* 0x000000bb00be7210 */ /* 0x000fe20007ffe002 */
[C---:B------:R-:W-:Y:S02]  /*08a0*/  IMAD R184, R185.reuse, 0x2, R0 ;  /* 0x00000002b9b87824 */ /* 0x040fe400078e0200 */
[----:B------:R-:W-:Y:S02]  /*08b0*/  IMAD.SHL.U32 R185, R185, 0x2, RZ ;  /* 0x00000002b9b97824 */ /* 0x000fe400078e00ff */
[----:B------:R-:W-:Y:S02]  /*08c0*/  IMAD.IADD R188, R187, 0x1, R2 ;  /* 0x00000001bbbc7824 */ /* 0x000fe400078e0202 */
[----:B------:R-:W-:Y:S02]  /*08d0*/  IMAD.IADD R202, R2, 0x1, R189 ;  /* 0x0000000102ca7824 */ /* 0x000fe400078e02bd */
.L_x_823:
[----:B-12---:R-:W2:Y:S01]  /*08e0*/  S2R R35, SR_CTAID.Y ;  /* 0x0000000000237919 */ /* 0x006ea20000002600 */
[----:B---3--:R-:W3:Y:S01]  /*08f0*/  LDC.U8 R0, c[0x0][0x312] ;  /* 0x0000c480ff007b82 */ /* 0x008ee20000000000 */
[----:B------:R-:W-:-:S02]  /*0900*/  ISETP.NE.U32.AND P1, PT, RZ, c[0x0][0x240], PT ;  /* 0x00009000ff007a0c */ /* 0x000fc40003f25070 */
        /* <DEDUP_REMOVED lines=10> */
[----:B------:R-:W-:Y:S02]  /*09b0*/  IADD3 R2, P0, R8, c[0x0][0x240], RZ ;  /* 0x0000900008027a10 */ /* 0x000fe40007f1e0ff */
[----:B------:R-:W-:-:S02]  /*09c0*/  ISETP.EQ.OR.EX P5, PT, RZ, c[0x0][0x24c], !P4, P5 ;  /* 0x00009300ff007a0c */ /* 0x000fc400067a2750 */
[----:B-1----:R-:W-:Y:S02]  /*09d0*/  IADD3.X R3, R7, c[0x0][0x244], RZ, P0, !PT ;  /* 0x0000910007037a10 */ /* 0x002fe400007fe4ff */
        /* <DEDUP_REMOVED lines=19> */
.L_x_777:
        /* <DEDUP_REMOVED lines=44> */
.L_x_779:
        /* <DEDUP_REMOVED lines=15> */
.L_x_780:
        /* <DEDUP_REMOVED lines=17> */
[C---:B------:R-:W-:Y:S01]  /*0fd0*/  IMAD R31, R36.reuse, c[0x0][0x22c], RZ ;  /* 0x00008b00241f7a24 */ /* 0x040fe200078e02ff */
        /* <DEDUP_REMOVED lines=20> */
[C---:B------:R-:W-:Y:S01]  /*1120*/  IMAD.SHL.U32 R6, R35.reuse, 0x80, RZ ;  /* 0x0000008023067824 */ /* 0x040fe200078e00ff */
        /* <DEDUP_REMOVED lines=16> */
[----:B-1----:R-:W-:Y:S01]  /*1230*/  ISETP.NE.AND P1, PT, R28, RZ, PT ;  /* 0x000000ff1c00720c */ /* 0x002fe20003f25270 */
        /* <DEDUP_REMOVED lines=11> */
[--C-:B------:R-:W-:Y:S01]  /*12f0*/  SHF.R.S32.HI R32, RZ, 0x1f, R36.reuse ;  /* 0x0000001fff207819 */ /* 0x100fe20000011424 */
[----:B------:R-:W-:Y:S01]  /*1300*/  IMAD R3, R22, c[0x0][0x3dc], R33 ;  /* 0x0000f70016037a24 */ /* 0x000fe200078e0221 */
[----:B------:R-:W-:Y:S01]  /*1310*/  SHF.R.S32.HI R33, RZ, 0x1f, R31 ;  /* 0x0000001fff217819 */ /* 0x000fe2000001141f */
[----:B------:R-:W-:Y:S01]  /*1320*/  @!P2 IMAD R5, R35, c[0x0][0x1c0], R36 ;  /* 0x000070002305aa24 */ /* 0x000fe200078e0224 */
[----:B------:R-:W-:Y:S01]  /*1330*/  @!P3 IADD3 R14, -R14, RZ, RZ ;  /* 0x000000ff0e0eb210 */ /* 0x000fe20007ffe1ff */
[----:B------:R-:W-:Y:S01]  /*1340*/  @P2 IMAD R12, R36, c[0x0][0x234], R4 ;  /* 0x00008d00240c2a24 */ /* 0x000fe200078e0204 */
[----:B------:R-:W-:Y:S01]  /*1350*/  @!P4 LOP3.LUT R14, RZ, c[0x0][0x1c8], RZ, 0x33, !PT ;  /* 0x00007200ff0eca12 */ /* 0x000fe200078e33ff */
        /* <DEDUP_REMOVED lines=12> */
.L_x_781:
[----:B------:R-:W-:-:S04]  /*1420*/  IMAD R5, R35, c[0x0][0x1c0], R36 ;  /* 0x0000700023057a24 */ /* 0x000fc800078e0224 */
[----:B------:R-:W-:Y:S02]  /*1430*/  IMAD R5, R5, c[0x0][0x224], RZ ;  /* 0x0000890005057a24 */ /* 0x000fe400078e02ff */
.L_x_782:
        /* <DEDUP_REMOVED lines=11> */
[----:B------:R-:W-:Y:S01]  /*14f0*/  IMAD R0, R10, c[0x0][0x374], R0 ;  /* 0x0000dd000a007a24 */ /* 0x000fe200078e0200 */
[----:B------:R-:W-:Y:S01]  /*1500*/  IADD3 R6, P2, P0, R6, R4, R31 ;  /* 0x0000000406067210 */ /* 0x000fe2000785e01f */
[----:B------:R-:W-:Y:S01]  /*1510*/  IMAD.WIDE.U32 R2, R10, c[0x0][0x370], R2 ;  /* 0x0000dc000a027a25 */ /* 0x000fe200078e0002 */
[----:B------:R-:W-:Y:S01]  /*1520*/  SHF.R.S32.HI R4, RZ, 0x1f, R4 ;  /* 0x0000001fff047819 */ /* 0x000fe20000011404 */
[----:B------:R-:W-:Y:S01]  /*1530*/  BSSY B1, `(.L_x_778) ;  /* 0x00005d3000017945 */ /* 0x000fe20003800000 */
[----:B------:R-:W-:-:S02]  /*1540*/  ISETP.GE.AND P4, PT, R23, 0x1, PT ;  /* 0x000000011700780c */ /* 0x000fc40003f86270 */
[----:B------:R-:W-:Y:S01]  /*1550*/  IADD3 R3, R3, R0, RZ ;  /* 0x0000000003037210 */ /* 0x000fe20007ffe0ff */
[----:B------:R-:W-:Y:S01]  /*1560*/  IMAD.X R0, R35, 0x1, R15, P3 ;  /* 0x0000000123007824 */ /* 0x000fe200018e060f */
[----:B------:R-:W-:Y:S01]  /*1570*/  IADD3.X R8, R8, R4, R33, P2, P0 ;  /* 0x0000000408087210 */ /* 0x000fe200017e0421 */
[----:B------:R-:W-:Y:S01]  /*1580*/  IMAD R15, R32, c[0x0][0x378], RZ ;  /* 0x0000de00200f7a24 */ /* 0x000fe200078e02ff */
[----:B------:R-:W-:Y:S01]  /*1590*/  IADD3 R9, P2, P0, R18, R6, R17 ;  /* 0x0000000612097210 */ /* 0x000fe2000785e011 */
[----:B------:R-:W-:Y:S02]  /*15a0*/  IMAD R4, R0, c[0x0][0x190], RZ ;  /* 0x0000640000047a24 */ /* 0x000fe400078e02ff */
[----:B------:R-:W-:Y:S01]  /*15b0*/  IMAD.WIDE.U32 R2, R36, c[0x0][0x378], R2 ;  /* 0x0000de0024027a25 */ /* 0x000fe200078e0002 */
[----:B------:R-:W-:Y:S02]  /*15c0*/  IADD3.X R8, R16, R8, R13, P2, P0 ;  /* 0x0000000810087210 */ /* 0x000fe400017e040d */
[----:B-1----:R-:W-:Y:S01]  /*15d0*/  SHF.R.S32.HI R37, RZ, 0x1f, R37 ;  /* 0x0000001fff257819 */ /* 0x002fe20000011425 */
[----:B------:R-:W-:-:S02]  /*15e0*/  IMAD R11, R7, c[0x0][0x194], R4 ;  /* 0x00006500070b7a24 */ /* 0x000fc400078e0204 */
[----:B------:R-:W-:Y:S01]  /*15f0*/  IMAD.WIDE.U32 R6, R7, c[0x0][0x190], R218 ;  /* 0x0000640007067a25 */ /* 0x000fe200078e00da */
[----:B---3--:R-:W-:-:S03]  /*1600*/  LEA.HI R37, R37, R38, RZ, 0x5 ;  /* 0x0000002625257211 */ /* 0x008fc600078f28ff */
[----:B------:R-:W-:Y:S01]  /*1610*/  IMAD R4, R36, c[0x0][0x37c], R15 ;  /* 0x0000df0024047a24 */ /* 0x000fe200078e020f */
[----:B------:R-:W-:Y:S01]  /*1620*/  SHF.R.S32.HI R37, RZ, 0x5, R37 ;  /* 0x00000005ff257819 */ /* 0x000fe20000011425 */
[----:B------:R-:W-:Y:S01]  /*1630*/  IMAD.IADD R18, R10, 0x1, R5 ;  /* 0x000000010a127824 */ /* 0x000fe200078e0205 */
[----:B------:R-:W-:Y:S01]  /*1640*/  IADD3 R6, P2, R20, R6, RZ ;  /* 0x0000000614067210 */ /* 0x000fe20007f5e0ff */
[----:B------:R-:W-:Y:S01]  /*1650*/  IMAD.IADD R15, R10, 0x1, R12 ;  /* 0x000000010a0f7824 */ /* 0x000fe200078e020c */
[----:B------:R-:W-:Y:S01]  /*1660*/  IADD3 R5, R3, R4, RZ ;  /* 0x0000000403057210 */ /* 0x000fe20007ffe0ff */
[----:B------:R-:W-:Y:S01]  /*1670*/  IMAD R10, R32, c[0x0][0x1a8], RZ ;  /* 0x00006a00200a7a24 */ /* 0x000fe200078e02ff */
[----:B------:R-:W-:Y:S01]  /*1680*/  IADD3.X R7, R19, R7, R11, P2, !PT ;  /* 0x0000000713077210 */ /* 0x000fe200017fe40b */
[----:B------:R-:W-:Y:S01]  /*1690*/  IMAD.MOV.U32 R4, RZ, RZ, R2 ;  /* 0x000000ffff047224 */ /* 0x000fe200078e0002 */
[----:B------:R-:W-:Y:S01]  /*16a0*/  MOV R19, 0x4 ;  /* 0x0000000400137802 */ /* 0x000fe20000000f00 */
[----:B------:R-:W-:-:S02]  /*16b0*/  IMAD R2, R36, c[0x0][0x1ac], R10 ;  /* 0x00006b0024027a24 */ /* 0x000fc400078e020a */
[----:B------:R-:W-:-:S04]  /*16c0*/  IMAD.WIDE.U32 R12, R36, c[0x0][0x1a8], R6 ;  /* 0x00006a00240c7a25 */ /* 0x000fc800078e0006 */
[----:B------:R-:W-:Y:S01]  /*16d0*/  IMAD.WIDE.U32 R4, R243, c[0x0][0x370], R4 ;  /* 0x0000dc00f3047a25 */ /* 0x000fe200078e0004 */
[----:B------:R-:W-:-:S03]  /*16e0*/  LEA R10, P3, R12, c[0x0][0x160], 0x1 ;  /* 0x000058000c0a7a11 */ /* 0x000fc600078608ff */
[----:B------:R-:W-:-:S04]  /*16f0*/  IMAD.WIDE R16, R15, R19, c[0x0][0x200] ;  /* 0x000080000f107625 */ /* 0x000fc800078e0213 */
[----:B------:R-:W-:-:S04]  /*1700*/  IMAD.WIDE R18, R18, R19, c[0x0][0x3c8] ;  /* 0x0000f20012127625 */ /* 0x000fc800078e0213 */
[----:B--2---:R-:W-:Y:S01]  /*1710*/  IMAD R0, R37, R22, R39 ;  /* 0x0000001625007224 */ /* 0x004fe200078e0227 */
[----:B------:R-:W-:-:S04]  /*1720*/  IADD3 R22, R13, R2, RZ ;  /* 0x000000020d167210 */ /* 0x000fc80007ffe0ff */
[----:B------:R-:W-:Y:S02]  /*1730*/  IADD3 R9, P0, R0, R9, RZ ;  /* 0x0000000900097210 */ /* 0x000fe40007f1e0ff */
[----:B------:R-:W-:Y:S02]  /*1740*/  LEA.HI.X R11, R12, c[0x0][0x164], R22, 0x1, P3 ;  /* 0x000059000c0b7a11 */ /* 0x000fe400018f0c16 */
[----:B------:R-:W-:Y:S01]  /*1750*/  LEA.HI.X.SX32 R3, R0, R8, 0x1, P0 ;  /* 0x0000000800037211 */ /* 0x000fe200000f0eff */
[----:B------:R-:W-:Y:S01]  /*1760*/  IMAD R0, R35, c[0x0][0x370], RZ ;  /* 0x0000dc0023007a24 */ /* 0x000fe200078e02ff */
[----:B------:R-:W-:Y:S02]  /*1770*/  LEA R206, P0, R9, c[0x0][0x350], 0x2 ;  /* 0x0000d40009ce7a11 */ /* 0x000fe400078010ff */
[----:B------:R-:W-:Y:S01]  /*1780*/  LEA R8, P2, R4, c[0x0][0x330], 0x1 ;  /* 0x0000cc0004087a11 */ /* 0x000fe200078408ff */
[----:B------:R-:W-:Y:S01]  /*1790*/  IMAD R0, R243, c[0x0][0x374], R0 ;  /* 0x0000dd00f3007a24 */ /* 0x000fe200078e0200 */
[----:B------:R-:W-:-:S03]  /*17a0*/  LEA.HI.X R207, R9, c[0x0][0x354], R3, 0x2, P0 ;  /* 0x0000d50009cf7a11 */ /* 0x000fc600000f1403 */
[----:B------:R-:W-:Y:S01]  /*17b0*/  IMAD.IADD R20, R5, 0x1, R0 ;  /* 0x0000000105147824 */ /* 0x000fe200078e0200 */
[----:B------:R-:W-:-:S04]  /*17c0*/  LEA.HI.SX32 R0, R26, 0xffffffff, 0x1a ;  /* 0xffffffff1a007811 */ /* 0x000fc800078fd2ff */
        /* <DEDUP_REMOVED lines=54> */
.L_x_785:
[----:B------:R-:W-:Y:S05]  /*1b30*/  BSYNC B0 ;  /* 0x0000000000007941 */ /* 0x000fea0003800000 */
.L_x_784:
        /* <DEDUP_REMOVED lines=30> */
.L_x_787:
[----:B------:R-:W-:Y:S05]  /*1d20*/  BSYNC B0 ;  /* 0x0000000000007941 */ /* 0x000fea0003800000 */
.L_x_786:
        /* <DEDUP_REMOVED lines=20> */
.L_x_789:
[----:B------:R-:W-:Y:S05]  /*1e70*/  BSYNC B0 ;  /* 0x0000000000007941 */ /* 0x000fea0003800000 */
.L_x_788:
        /* <DEDUP_REMOVED lines=28> */
.L_x_791:
[----:B------:R-:W-:Y:S05]  /*2040*/  BSYNC B0 ;  /* 0x0000000000007941 */ /* 0x000fea0003800000 */
.L_x_790:
        /* <DEDUP_REMOVED lines=15> */
.L_x_793:
        /* <DEDUP_REMOVED lines=19> */
.L_x_794:
[----:B------:R-:W-:Y:S05]  /*2270*/  BSYNC B0 ;  /* 0x0000000000007941 */ /* 0x000fea0003800000 */
.L_x_792:
        /* <DEDUP_REMOVED lines=14> */
.L_x_796:
        /* <DEDUP_REMOVED lines=27> */
.L_x_797:
[----:B------:R-:W-:Y:S05]  /*2510*/  BSYNC B0 ;  /* 0x0000000000007941 */ /* 0x000fea0003800000 */
.L_x_795:
        /* <DEDUP_REMOVED lines=9> */
[-C--:B------:R-:W-:Y:S02]  /*25b0*/  ISETP.GE.AND P2, PT, R4, R0.reuse, PT ;  /* 0x000000000400720c */ /* 0x080fe40003f46270 */
        /* <DEDUP_REMOVED lines=39> */
.L_x_799:
[----:B------:R-:W-:Y:S05]  /*2830*/  BSYNC B0 ;  /* 0x0000000000007941 */ /* 0x000fea0003800000 */
.L_x_798:
        /* <DEDUP_REMOVED lines=28> */
.L_x_801:
[----:B------:R-:W-:Y:S05]  /*2a00*/  BSYNC B0 ;  /* 0x0000000000007941 */ /* 0x000fea0003800000 */
.L_x_800:
        /* <DEDUP_REMOVED lines=94> */
.L_x_804:
[----:B------:R-:W0:Y:S01]  /*2ff0*/  LDGDEPBAR ;  /* 0x00000000000079af */ /* 0x000e220000000000 */
[C---:B------:R-:W-:Y:S02]  /*3000*/  IADD3 R0, R186.reuse, R200, RZ ;  /* 0x000000c8ba007210 */ /* 0x040fe40007ffe0ff */
[-C--:B------:R-:W-:Y:S02]  /*3010*/  IADD3 R2, R186, R191.reuse, RZ ;  /* 0x000000bfba027210 */ /* 0x080fe40007ffe0ff */
[----:B------:R-:W-:Y:S02]  /*3020*/  IADD3 R180, R0, R191, RZ ;  /* 0x000000bf00b47210 */ /* 0x000fe40007ffe0ff */
[----:B-----5:R-:W-:Y:S01]  /*3030*/  FSETP.NEU.FTZ.AND P1, PT, R220, -INF , PT ;  /* 0xff800000dc00780b */ /* 0x020fe20003f3d000 */
[----:B------:R-:W2:Y:S01]  /*3040*/  LDL R181, [R1+0x4] ;  /* 0x0000040001b57983 */ /* 0x000ea20000100800 */
[----:B------:R-:W-:Y:S01]  /*3050*/  ISETP.GE.AND P6, PT, R210, 0x1, PT ;  /* 0x00000001d200780c */ /* 0x000fe20003fc6270 */
        /* <DEDUP_REMOVED lines=9> */
[----:B------:R-:W-:Y:S01]  /*30f0*/  LDSM.16.M88.4 R100, [R2] ;  /* 0x000000000264783b */ /* 0x000fe20000000200 */
[C---:B------:R-:W-:Y:S07]  /*3100*/  HMMA.16816.F32 R8, R16.reuse, R10, RZ ;  /* 0x0000000a1008723c */ /* 0x040fee00000018ff */
[----:B------:R-:W1:Y:S01]  /*3110*/  LDSM.16.M88.4 R104, [R189+0xc000] ;  /* 0x00c00000bd68783b */ /* 0x000e620000000200 */
[C---:B---3--:R-:W-:Y:S07]  /*3120*/  HMMA.16816.F32 R12, R16.reuse, R52, RZ ;  /* 0x00000034100c723c */ /* 0x048fee00000018ff */
[----:B------:R-:W-:Y:S01]  /*3130*/  LDSM.16.M88.4 R108, [R180] ;  /* 0x00000000b46c783b */ /* 0x000fe20000000200 */
[----:B------:R-:W-:Y:S07]  /*3140*/  HMMA.16816.F32 R16, R16, R54, RZ ;  /* 0x000000361010723c */ /* 0x000fee00000018ff */
[----:B------:R-:W3:Y:S01]  /*3150*/  LDSM.16.M88.4 R52, [R189+0xc800] ;  /* 0x00c80000bd34783b */ /* 0x000ee20000000200 */
[C---:B----4-:R-:W-:Y:S07]  /*3160*/  HMMA.16816.F32 R4, R56.reuse, R60, R4 ;  /* 0x0000003c3804723c */ /* 0x050fee0000001804 */
[----:B------:R-:W4:Y:S01]  /*3170*/  LDSM.16.M88.4 R112, [R190+0xc000] ;  /* 0x00c00000be70783b */ /* 0x000f220000000200 */
[C---:B------:R-:W-:Y:S07]  /*3180*/  HMMA.16816.F32 R8, R56.reuse, R62, R8 ;  /* 0x0000003e3808723c */ /* 0x040fee0000001808 */
[----:B------:R-:W-:Y:S01]  /*3190*/  LDSM.16.M88.4 R60, [R186+0x2000] ;  /* 0x00200000ba3c783b */ /* 0x000fe20000000200 */
[C---:B------:R-:W-:Y:S08]  /*31a0*/  HMMA.16816.F32 R12, R56.reuse, R64, R12 ;  /* 0x00000040380c723c */ /* 0x040ff0000000180c */
[----:B------:R-:W-:Y:S01]  /*31b0*/  HMMA.16816.F32 R16, R56, R66, R16 ;  /* 0x000000423810723c */ /* 0x000fe20000001810 */
[----:B------:R-:W4:Y:S07]  /*31c0*/  LDSM.16.M88.4 R56, [R190+0xc800] ;  /* 0x00c80000be38783b */ /* 0x000f2e0000000200 */
[C---:B-1----:R-:W-:Y:S01]  /*31d0*/  HMMA.16816.F32 R4, R100.reuse, R104, R4 ;  /* 0x000000686404723c */ /* 0x042fe20000001804 */
[----:B------:R-:W1:Y:S07]  /*31e0*/  LDSM.16.M88.4 R64, [R187+0xe000] ;  /* 0x00e00000bb40783b */ /* 0x000e6e0000000200 */
[C---:B------:R-:W-:Y:S01]  /*31f0*/  HMMA.16816.F32 R8, R100.reuse, R106, R8 ;  /* 0x0000006a6408723c */ /* 0x040fe20000001808 */
[----:B------:R-:W-:Y:S07]  /*3200*/  LDSM.16.M88.4 R104, [R188+0xe000] ;  /* 0x00e00000bc68783b */ /* 0x000fee0000000200 */
[C---:B---3--:R-:W-:Y:S08]  /*3210*/  HMMA.16816.F32 R12, R100.reuse, R52, R12 ;  /* 0x00000034640c723c */ /* 0x048ff0000000180c */
[----:B------:R-:W-:Y:S01]  /*3220*/  HMMA.16816.F32 R16, R100, R54, R16 ;  /* 0x000000366410723c */ /* 0x000fe20000001810 */
[----:B------:R-:W3:Y:S07]  /*3230*/  LDSM.16.M88.4 R52, [R187+0xe800] ;  /* 0x00e80000bb34783b */ /* 0x000eee0000000200 */
[C---:B----4-:R-:W-:Y:S01]  /*3240*/  HMMA.16816.F32 R4, R108.reuse, R112, R4 ;  /* 0x000000706c04723c */ /* 0x050fe20000001804 */
[----:B------:R-:W4:Y:S07]  /*3250*/  LDSM.16.M88.4 R100, [R0+0x2000] ;  /* 0x002000000064783b */ /* 0x000f2e0000000200 */
[C---:B------:R-:W-:Y:S01]  /*3260*/  HMMA.16816.F32 R8, R108.reuse, R114, R8 ;  /* 0x000000726c08723c */ /* 0x040fe20000001808 */
[----:B------:R-:W-:Y:S07]  /*3270*/  LDSM.16.M88.4 R112, [R189+0xe000] ;  /* 0x00e00000bd70783b */ /* 0x000fee0000000200 */
[C---:B------:R-:W-:Y:S08]  /*3280*/  HMMA.16816.F32 R12, R108.reuse, R56, R12 ;  /* 0x000000386c0c723c */ /* 0x040ff0000000180c */
[----:B------:R-:W-:Y:S01]  /*3290*/  HMMA.16816.F32 R16, R108, R58, R16 ;  /* 0x0000003a6c10723c */ /* 0x000fe20000001810 */
[----:B------:R-:W4:Y:S07]  /*32a0*/  LDSM.16.M88.4 R56, [R188+0xe800] ;  /* 0x00e80000bc38783b */ /* 0x000f2e0000000200 */
[C---:B-1----:R-:W-:Y:S01]  /*32b0*/  HMMA.16816.F32 R4, R60.reuse, R64, R4 ;  /* 0x000000403c04723c */ /* 0x042fe20000001804 */
[----:B------:R1:W4:Y:S07]  /*32c0*/  LDSM.16.M88.4 R108, [R2+0x2000] ;  /* 0x00200000026c783b */ /* 0x00032e0000000200 */
[C---:B------:R-:W-:Y:S01]  /*32d0*/  HMMA.16816.F32 R8, R60.reuse, R66, R8 ;  /* 0x000000423c08723c */ /* 0x040fe20000001808 */
[----:B------:R-:W-:Y:S07]  /*32e0*/  LDSM.16.M88.4 R64, [R190+0xe000] ;  /* 0x00e00000be40783b */ /* 0x000fee0000000200 */
[C---:B---3--:R-:W-:Y:S08]  /*32f0*/  HMMA.16816.F32 R12, R60.reuse, R52, R12 ;  /* 0x000000343c0c723c */ /* 0x048ff0000000180c */
[----:B------:R-:W-:Y:S01]  /*3300*/  HMMA.16816.F32 R16, R60, R54, R16 ;  /* 0x000000363c10723c */ /* 0x000fe20000001810 */
[----:B------:R-:W3:Y:S03]  /*3310*/  LDSM.16.M88.4 R52, [R189+0xe800] ;  /* 0x00e80000bd34783b */ /* 0x000ee60000000200 */
[----:B-1----:R-:W-:Y:S04]  /*3320*/  FMUL.FTZ R2, R220, 1.4426950216293334961 ;  /* 0x3fb8aa3bdc027820 */ /* 0x002fe80000410000 */
[C---:B----4-:R-:W-:Y:S01]  /*3330*/  HMMA.16816.F32 R4, R100.reuse, R104, R4 ;  /* 0x000000686404723c */ /* 0x050fe20000001804 */
[----:B------:R-:W1:Y:S04]  /*3340*/  LDSM.16.M88.4 R60, [R180+0x2000] ;  /* 0x00200000b43c783b */ /* 0x000e680000000200 */
[----:B------:R-:W-:Y:S02]  /*3350*/  FSEL R2, R2, RZ, P1 ;  /* 0x000000ff02027208 */ /* 0x000fe40000800000 */
[----:B------:R-:W-:Y:S01]  /*3360*/  FSETP.NEU.FTZ.AND P1, PT, R221, -INF , PT ;  /* 0xff800000dd00780b */ /* 0x000fe20003f3d000 */
[C---:B------:R-:W-:Y:S08]  /*3370*/  HMMA.16816.F32 R8, R100.reuse, R106, R8 ;  /* 0x0000006a6408723c */ /* 0x040ff00000001808 */
[C---:B------:R-:W-:Y:S08]  /*3380*/  HMMA.16816.F32 R12, R100.reuse, R56, R12 ;  /* 0x00000038640c723c */ /* 0x040ff0000000180c */
[----:B------:R-:W-:Y:S08]  /*3390*/  HMMA.16816.F32 R16, R100, R58, R16 ;  /* 0x0000003a6410723c */ /* 0x000ff00000001810 */
[C---:B------:R-:W-:Y:S08]  /*33a0*/  HMMA.16816.F32 R4, R108.reuse, R112, R4 ;  /* 0x000000706c04723c */ /* 0x040ff00000001804 */
[C---:B------:R-:W-:Y:S08]  /*33b0*/  HMMA.16816.F32 R8, R108.reuse, R114, R8 ;  /* 0x000000726c08723c */ /* 0x040ff00000001808 */
[C---:B---3--:R-:W-:Y:S08]  /*33c0*/  HMMA.16816.F32 R12, R108.reuse, R52, R12 ;  /* 0x000000346c0c723c */ /* 0x048ff0000000180c */
[----:B------:R-:W-:Y:S01]  /*33d0*/  HMMA.16816.F32 R16, R108, R54, R16 ;  /* 0x000000366c10723c */ /* 0x000fe20000001810 */
[----:B------:R-:W3:Y:S07]  /*33e0*/  LDSM.16.M88.4 R52, [R190+0xe800] ;  /* 0x00e80000be34783b */ /* 0x000eee0000000200 */
[C---:B-1----:R-:W-:Y:S08]  /*33f0*/  HMMA.16816.F32 R4, R60.reuse, R64, R4 ;  /* 0x000000403c04723c */ /* 0x042ff00000001804 */
[C---:B------:R-:W-:Y:S11]  /*3400*/  HMMA.16816.F32 R8, R60.reuse, R66, R8 ;  /* 0x000000423c08723c */ /* 0x040ff60000001808 */
[----:B------:R-:W-:Y:S05]  /*3410*/  @!UPT UIADD3 URZ, URZ, URZ, URZ ;  /* 0x0000003f3f3ff290 */ /* 0x000fea000fffe03f */
[----:B------:R-:W-:Y:S02]  /*3420*/  FMUL.FTZ R4, R4, c[0x0][0x2ec] ;  /* 0x0000bb0004047a20 */ /* 0x000fe40000410000 */
[----:B------:R-:W-:Y:S02]  /*3430*/  FMUL.FTZ R7, R7, c[0x0][0x2ec] ;  /* 0x0000bb0007077a20 */ /* 0x000fe40000410000 */
[----:B------:R2:W1:Y:S01]  /*3440*/  MUFU.TANH R59, R4 ;  /* 0x00000004003b7308 */ /* 0x0004620000002400 */
[----:B------:R-:W-:Y:S02]  /*3450*/  FMUL.FTZ R5, R5, c[0x0][0x2ec] ;  /* 0x0000bb0005057a20 */ /* 0x000fe40000410000 */
[----:B------:R-:W-:Y:S01]  /*3460*/  FMUL.FTZ R6, R6, c[0x0][0x2ec] ;  /* 0x0000bb0006067a20 */ /* 0x000fe20000410000 */
[C---:B---3--:R-:W-:Y:S03]  /*3470*/  HMMA.16816.F32 R12, R60.reuse, R52, R12 ;  /* 0x000000343c0c723c */ /* 0x048fe6000000180c */
[----:B------:R-:W-:Y:S03]  /*3480*/  FMUL.FTZ R8, R8, c[0x0][0x2ec] ;  /* 0x0000bb0008087a20 */ /* 0x000fe60000410000 */
[----:B------:R3:W4:Y:S01]  /*3490*/  MUFU.TANH R58, R5 ;  /* 0x00000005003a7308 */ /* 0x0007220000002400 */
[----:B------:R-:W-:Y:S01]  /*34a0*/  FMUL.FTZ R9, R9, c[0x0][0x2ec] ;  /* 0x0000bb0009097a20 */ /* 0x000fe20000410000 */
[----:B------:R-:W-:Y:S04]  /*34b0*/  HMMA.16816.F32 R16, R60, R54, R16 ;  /* 0x000000363c10723c */ /* 0x000fe80000001810 */
[----:B------:R-:W-:Y:S02]  /*34c0*/  FMUL.FTZ R10, R10, c[0x0][0x2ec] ;  /* 0x0000bb000a0a7a20 */ /* 0x000fe40000410000 */
[----:B------:R-:W-:Y:S02]  /*34d0*/  FMUL.FTZ R11, R11, c[0x0][0x2ec] ;  /* 0x0000bb000b0b7a20 */ /* 0x000fe40000410000 */
[----:B------:R-:W-:Y:S01]  /*34e0*/  MUFU.TANH R65, R8 ;  /* 0x0000000800417308 */ /* 0x000fe20000002400 */
[----:B--2---:R-:W-:Y:S03]  /*34f0*/  @P0 LEA R4, R244, R181, 0x6 ;  /* 0x000000b5f4040211 */ /* 0x004fe600078e30ff */
[-C--:B-1----:R-:W-:Y:S02]  /*3500*/  MOV R0, R59.reuse ;  /* 0x0000003b00007202 */ /* 0x082fe40000000f00 */
[-C--:B------:R-:W-:Y:S04]  /*3510*/  @P0 ISETP.GE.AND P2, PT, R4, R208.reuse, PT ;  /* 0x000000d00400020c */ /* 0x080fe80003f46270 */
[----:B------:R1:W2:Y:S01]  /*3520*/  MUFU.TANH R105, R6 ;  /* 0x0000000600697308 */ /* 0x0002a20000002400 */
[----:B------:R-:W-:Y:S01]  /*3530*/  FMUL.FTZ R12, R12, c[0x0][0x2ec] ;  /* 0x0000bb000c0c7a20 */ /* 0x000fe20000410000 */
[----:B------:R-:W-:Y:S01]  /*3540*/  @P0 FSEL R0, R59, -INF , !P2 ;  /* 0xff8000003b000808 */ /* 0x000fe20005000000 */
[----:B------:R-:W-:Y:S01]  /*3550*/  FMUL.FTZ R13, R13, c[0x0][0x2ec] ;  /* 0x0000bb000d0d7a20 */ /* 0x000fe20000410000 */
[----:B---3--:R-:W-:Y:S01]  /*3560*/  @P0 IADD3 R5, R4, 0x1, RZ ;  /* 0x0000000104050810 */ /* 0x008fe20007ffe0ff */
[----:B------:R-:W-:Y:S02]  /*3570*/  FMUL.FTZ R14, R14, c[0x0][0x2ec] ;  /* 0x0000bb000e0e7a20 */ /* 0x000fe40000410000 */
[----:B------:R-:W-:Y:S01]  /*3580*/  FMUL.FTZ R16, R16, c[0x0][0x2ec] ;  /* 0x0000bb0010107a20 */ /* 0x000fe20000410000 */
[----:B------:R-:W-:Y:S02]  /*3590*/  @P0 ISETP.GE.AND P3, PT, R5, R208, PT ;  /* 0x000000d00500020c */ /* 0x000fe40003f66270 */
[----:B------:R-:W-:Y:S01]  /*35a0*/  MUFU.TANH R64, R9 ;  /* 0x0000000900407308 */ /* 0x000fe20000002400 */
[--C-:B------:R-:W-:Y:S01]  /*35b0*/  FFMA.FTZ R5, R0, c[0x0][0x23c], -R2.reuse ;  /* 0x00008f0000057a23 */ /* 0x100fe20000010802 */
[-C--:B----4-:R-:W-:Y:S01]  /*35c0*/  MOV R0, R58.reuse ;  /* 0x0000003a00007202 */ /* 0x090fe20000000f00 */
[----:B------:R-:W-:Y:S01]  /*35d0*/  FMUL.FTZ R17, R17, c[0x0][0x2ec] ;  /* 0x0000bb0011117a20 */ /* 0x000fe20000410000 */
[----:B------:R-:W-:Y:S01]  /*35e0*/  @P0 FSEL R0, R58, -INF , !P3 ;  /* 0xff8000003a000808 */ /* 0x000fe20005800000 */
[----:B------:R-:W-:Y:S02]  /*35f0*/  FMUL.FTZ R18, R18, c[0x0][0x2ec] ;  /* 0x0000bb0012127a20 */ /* 0x000fe40000410000 */
[----:B------:R-:W-:Y:S02]  /*3600*/  FMUL.FTZ R19, R19, c[0x0][0x2ec] ;  /* 0x0000bb0013137a20 */ /* 0x000fe40000410000 */
[----:B------:R-:W-:Y:S01]  /*3610*/  FMUL.FTZ R15, R15, c[0x0][0x2ec] ;  /* 0x0000bb000f0f7a20 */ /* 0x000fe20000410000 */
[----:B------:R3:W4:Y:S01]  /*3620*/  MUFU.TANH R104, R7 ;  /* 0x0000000700687308 */ /* 0x0007220000002400 */
[----:B------:R-:W-:Y:S02]  /*3630*/  FFMA.FTZ R59, -R59, R59, 1 ;  /* 0x3f8000003b3b7423 */ /* 0x000fe4000001013b */
[----:B------:R-:W-:Y:S02]  /*3640*/  FFMA.FTZ R58, -R58, R58, 1 ;  /* 0x3f8000003a3a7423 */ /* 0x000fe4000001013a */
[----:B-1----:R-:W-:Y:S02]  /*3650*/  FMUL.FTZ R6, R221, 1.4426950216293334961 ;  /* 0x3fb8aa3bdd067820 */ /* 0x002fe40000410000 */
[----:B------:R-:W-:Y:S02]  /*3660*/  FMUL.FTZ R59, R59, c[0x0][0x2ec] ;  /* 0x0000bb003b3b7a20 */ /* 0x000fe40000410000 */
[----:B------:R-:W-:Y:S01]  /*3670*/  FMUL.FTZ R58, R58, c[0x0][0x2ec] ;  /* 0x0000bb003a3a7a20 */ /* 0x000fe20000410000 */
[----:B------:R2:W-:Y:S10]  /*3680*/  MUFU.EX2 R113, R5 ;  /* 0x0000000500717308 */ /* 0x0005f40000000800 */
[----:B------:R-:W1:Y:S01]  /*3690*/  MUFU.TANH R103, R10 ;  /* 0x0000000a00677308 */ /* 0x000e620000002400 */
[----:B---3--:R-:W-:Y:S01]  /*36a0*/  FFMA.FTZ R7, R0, c[0x0][0x23c], -R2 ;  /* 0x00008f0000077a23 */ /* 0x008fe20000010802 */
[----:B------:R-:W-:Y:S08]  /*36b0*/  FSEL R0, R6, RZ, P1 ;  /* 0x000000ff06007208 */ /* 0x000ff00000800000 */
[----:B------:R3:W-:Y:S01]  /*36c0*/  MUFU.EX2 R111, R7 ;  /* 0x00000007006f7308 */ /* 0x0007e20000000800 */
[----:B--2---:R-:W-:Y:S02]  /*36d0*/  MOV R5, R105 ;  /* 0x0000006900057202 */ /* 0x004fe40000000f00 */
[----:B------:R-:W-:Y:S07]  /*36e0*/  @P0 FSEL R5, R105, -INF , !P2 ;  /* 0xff80000069050808 */ /* 0x000fee0005000000 */
[----:B------:R-:W2:Y:S01]  /*36f0*/  MUFU.TANH R102, R11 ;  /* 0x0000000b00667308 */ /* 0x000ea20000002400 */
[--C-:B------:R-:W-:Y:S01]  /*3700*/  FFMA.FTZ R6, R5, c[0x0][0x23c], -R0.reuse ;  /* 0x00008f0005067a23 */ /* 0x100fe20000010800 */
[----:B----4-:R-:W-:Y:S02]  /*3710*/  MOV R5, R104 ;  /* 0x0000006800057202 */ /* 0x010fe40000000f00 */
[----:B------:R-:W-:Y:S06]  /*3720*/  @P0 FSEL R5, R104, -INF , !P3 ;  /* 0xff80000068050808 */ /* 0x000fec0005800000 */
[----:B------:R4:W-:Y:S01]  /*3730*/  MUFU.EX2 R217, R6 ;  /* 0x0000000600d97308 */ /* 0x0009e20000000800 */
[C---:B---3--:R-:W-:Y:S04]  /*3740*/  @P0 IADD3 R7, R4.reuse, 0x8, RZ ;  /* 0x0000000804070810 */ /* 0x048fe80007ffe0ff */
[-C--:B------:R-:W-:Y:S02]  /*3750*/  @P0 ISETP.GE.AND P1, PT, R7, R208.reuse, PT ;  /* 0x000000d00700020c */ /* 0x080fe40003f26270 */
[C---:B------:R-:W-:Y:S03]  /*3760*/  @P0 IADD3 R7, R4.reuse, 0x9, RZ ;  /* 0x0000000904070810 */ /* 0x040fe60007ffe0ff */
[----:B------:R-:W3:Y:S01]  /*3770*/  MUFU.TANH R63, R12 ;  /* 0x0000000c003f7308 */ /* 0x000ee20000002400 */
        /* <DEDUP_REMOVED lines=24> */
[----:B--2---:R-:W-:Y:S02]  /*3900*/  MOV R5, R102 ;  /* 0x0000006600057202 */ /* 0x004fe40000000f00 */
[----:B------:R-:W-:Y:S02]  /*3910*/  @P0 FSEL R5, R102, -INF , !P2 ;  /* 0xff80000066050808 */ /* 0x000fe40005000000 */
[----:B------:R-:W-:Y:S04]  /*3920*/  @P0 ISETP.GE.AND P2, PT, R7, R208, PT ;  /* 0x000000d00700020c */ /* 0x000fe80003f46270 */
[----:B------:R1:W-:Y:S01]  /*3930*/  MUFU.EX2 R182, R6 ;  /* 0x0000000600b67308 */ /* 0x0003e20000000800 */
[C---:B------:R-:W-:Y:S02]  /*3940*/  @P0 IADD3 R7, R4.reuse, 0x18, RZ ;  /* 0x0000001804070810 */ /* 0x040fe40007ffe0ff */
[----:B------:R-:W-:Y:S01]  /*3950*/  @P0 IADD3 R4, R4, 0x19, RZ ;  /* 0x0000001904040810 */ /* 0x000fe20007ffe0ff */
[----:B-1----:R-:W-:Y:S01]  /*3960*/  FFMA.FTZ R6, R5, c[0x0][0x23c], -R0 ;  /* 0x00008f0005067a23 */ /* 0x002fe20000010800 */
[----:B---3--:R-:W-:Y:S02]  /*3970*/  MOV R5, R63 ;  /* 0x0000003f00057202 */ /* 0x008fe40000000f00 */
        /* <DEDUP_REMOVED lines=106> */
[C---:B------:R-:W-:Y:S02]  /*4020*/  FADD.FTZ R4, -R2.reuse, R13 ;  /* 0x0000000d02047221 */ /* 0x040fe40000010100 */
[C---:B------:R-:W-:Y:S02]  /*4030*/  FADD.FTZ R9, -R2.reuse, R9 ;  /* 0x0000000902097221 */ /* 0x040fe40000010100 */
[----:B------:R-:W-:Y:S02]  /*4040*/  FMUL.FTZ R8, R109, R8 ;  /* 0x000000086d087220 */ /* 0x000fe40000410000 */
[----:B------:R-:W-:Y:S02]  /*4050*/  FMUL.FTZ R58, R5, R58 ;  /* 0x0000003a053a7220 */ /* 0x000fe40000410000 */
[C---:B------:R-:W-:Y:S02]  /*4060*/  FADD.FTZ R5, -R2.reuse, R16 ;  /* 0x0000001002057221 */ /* 0x040fe40000010100 */
[----:B------:R-:W-:Y:S02]  /*4070*/  FADD.FTZ R17, -R2, R17 ;  /* 0x0000001102117221 */ /* 0x000fe40000010100 */
[----:B------:R-:W-:Y:S02]  /*4080*/  FMUL.FTZ R53, R53, c[0x0][0x2ec] ;  /* 0x0000bb0035357a20 */ /* 0x000fe40000410000 */
[----:B------:R-:W-:Y:S02]  /*4090*/  FMUL.FTZ R2, R112, R12 ;  /* 0x0000000c70027220 */ /* 0x000fe40000410000 */
[----:B------:R-:W-:Y:S02]  /*40a0*/  FMUL.FTZ R4, R110, R4 ;  /* 0x000000046e047220 */ /* 0x000fe40000410000 */
[----:B------:R-:W-:Y:S02]  /*40b0*/  FMUL.FTZ R53, R8, R53 ;  /* 0x0000003508357220 */ /* 0x000fe40000410000 */
[----:B------:R-:W-:Y:S02]  /*40c0*/  FMUL.FTZ R8, R106, R17 ;  /* 0x000000116a087220 */ /* 0x000fe40000410000 */
        /* <DEDUP_REMOVED lines=9> */
[----:B------:R-:W-:Y:S02]  /*4160*/  FMUL.FTZ R2, R217, R2 ;  /* 0x00000002d9027220 */ /* 0x000fe40000410000 */
[----:B------:R-:W-:Y:S02]  /*4170*/  FMUL.FTZ R4, R183, R4 ;  /* 0x00000004b7047220 */ /* 0x000fe40000410000 */
[----:B------:R-:W-:Y:S02]  /*4180*/  FMUL.FTZ R17, R17, c[0x0][0x2ec] ;  /* 0x0000bb0011117a20 */ /* 0x000fe40000410000 */
[----:B------:R-:W-:Y:S02]  /*4190*/  FMUL.FTZ R16, R16, c[0x0][0x2ec] ;  /* 0x0000bb0010107a20 */ /* 0x000fe40000410000 */
[----:B------:R-:W-:Y:S02]  /*41a0*/  FFMA.FTZ R52, -R64, R64, 1 ;  /* 0x3f80000040347423 */ /* 0x000fe40000010140 */
[----:B------:R-:W-:Y:S02]  /*41b0*/  FFMA.FTZ R54, -R60, R60, 1 ;  /* 0x3f8000003c367423 */ /* 0x000fe4000001013c */
        /* <DEDUP_REMOVED lines=51> */
[----:B------:R-:W-:Y:S01]  /*44f0*/  LEA.HI.X.SX32 R5, R5, R215, 0x1, P1 ;  /* 0x000000d705057211 */ /* 0x000fe200008f0eff */
[--C-:B------:R-:W-:Y:S01]  /*4500*/  IMAD.IADD R204, R204, 0x1, R0.reuse ;  /* 0x00000001cccc7824 */ /* 0x100fe200078e0200 */
[----:B------:R-:W-:Y:S01]  /*4510*/  @!P3 LEA R8, P1, R9, R4, 0x6 ;  /* 0x000000040908b211 */ /* 0x000fe200078230ff */
[----:B------:R-:W-:Y:S01]  /*4520*/  IMAD.IADD R209, R209, 0x1, R0 ;  /* 0x00000001d1d17824 */ /* 0x000fe200078e0200 */
[C---:B------:R-:W-:Y:S01]  /*4530*/  LEA.HI.X R7, R9.reuse, R7, R18, 0x5, P4 ;  /* 0x0000000709077211 */ /* 0x040fe200020f2c12 */
[----:B------:R-:W-:Y:S01]  /*4540*/  IMAD.IADD R186, R186, 0x1, R0 ;  /* 0x00000001baba7824 */ /* 0x000fe200078e0200 */
[----:B------:R1:W-:Y:S01]  /*4550*/  @P3 STS [R204], RZ ;  /* 0x000000ffcc003388 */ /* 0x0003e20000000800 */
[----:B------:R-:W-:Y:S02]  /*4560*/  @!P3 LEA.HI.X R9, R9, R5, R18, 0x6, P1 ;  /* 0x000000050909b211 */ /* 0x000fe400008f3412 */
[C---:B------:R-:W-:Y:S01]  /*4570*/  @!P2 LEA R6, P4, R2.reuse, R214, 0x1 ;  /* 0x000000d60206a211 */ /* 0x040fe200078808ff */
[----:B------:R1:W-:Y:S01]  /*4580*/  @P3 STS [R204+0x4], RZ ;  /* 0x000004ffcc003388 */ /* 0x0003e20000000800 */
[----:B------:R-:W-:Y:S02]  /*4590*/  IMAD.MOV.U32 R214, RZ, RZ, R4 ;  /* 0x000000ffffd67224 */ /* 0x000fe400078e0004 */
[----:B------:R-:W-:Y:S01]  /*45a0*/  @!P2 LEA.HI.X R7, R2, R215, R7, 0x1, P4 ;  /* 0x000000d70207a211 */ /* 0x000fe200020f0c07 */
[----:B------:R1:W-:Y:S01]  /*45b0*/  @P3 STS [R204+0x8], RZ ;  /* 0x000008ffcc003388 */ /* 0x0003e20000000800 */
[----:B------:R-:W-:Y:S03]  /*45c0*/  IMAD.MOV.U32 R215, RZ, RZ, R5 ;  /* 0x000000ffffd77224 */ /* 0x000fe600078e0005 */
        /* <DEDUP_REMOVED lines=30> */
.L_x_802:
        /* <DEDUP_REMOVED lines=106> */
.L_x_803:
        /* <DEDUP_REMOVED lines=11> */
[----:B------:R-:W-:Y:S02]  /*4f00*/  LEA R206, P1, R2, R206, 0x2 ;  /* 0x000000ce02ce7211 */ /* 0x000fe400078210ff */
        /* <DEDUP_REMOVED lines=58> */
[-C--:B------:R-:W-:Y:S02]  /*52b0*/  LEA R104, P2, R211, R100.reuse, 0x2 ;  /* 0x00000064d3687211 */ /* 0x080fe400078410ff */
[-C--:B------:R-:W-:Y:S01]  /*52c0*/  LEA R112, P1, R245, R100.reuse, 0x2 ;  /* 0x00000064f5707211 */ /* 0x080fe200078210ff */
        /* <DEDUP_REMOVED lines=10> */
[CC--:B------:R-:W-:Y:S02]  /*5370*/  LEA R102, P3, R217.reuse, R100.reuse, 0x2 ;  /* 0x00000064d9667211 */ /* 0x0c0fe400078610ff */
        /* <DEDUP_REMOVED lines=256> */
.L_x_805:
        /* <DEDUP_REMOVED lines=15> */
.L_x_806:
        /* <DEDUP_REMOVED lines=41> */
.L_x_808:
[----:B------:R-:W-:Y:S05]  /*6700*/  BSYNC B0 ;  /* 0x0000000000007941 */ /* 0x000fea0003800000 */
.L_x_807:
        /* <DEDUP_REMOVED lines=18> */
.L_x_810:
[----:B------:R-:W-:Y:S05]  /*6830*/  BSYNC B0 ;  /* 0x0000000000007941 */ /* 0x000fea0003800000 */
.L_x_809:
        /* <DEDUP_REMOVED lines=23> */
.L_x_812:
[----:B------:R-:W-:Y:S05]  /*69b0*/  BSYNC B0 ;  /* 0x0000000000007941 */ /* 0x000fea0003800000 */
.L_x_811:
        /* <DEDUP_REMOVED lines=16> */
.L_x_783:
        /* <DEDUP_REMOVED lines=19> */
.L_x_814:
        /* <DEDUP_REMOVED lines=15> */
.L_x_815:
        /* <DEDUP_REMOVED lines=30> */
.L_x_817:
[----:B------:R-:W-:Y:S05]  /*6ec0*/  BSYNC B0 ;  /* 0x0000000000007941 */ /* 0x000fea0003800000 */
.L_x_816:
        /* <DEDUP_REMOVED lines=18> */
.L_x_819:
[----:B------:R-:W-:Y:S05]  /*6ff0*/  BSYNC B0 ;  /* 0x0000000000007941 */ /* 0x000fea0003800000 */
.L_x_818:
        /* <DEDUP_REMOVED lines=23> */
.L_x_821:
[----:B------:R-:W-:Y:S05]  /*7170*/  BSYNC B0 ;  /* 0x0000000000007941 */ /* 0x000fea0003800000 */
.L_x_820:
        /* <DEDUP_REMOVED lines=14> */
.L_x_813:
[----:B------:R-:W-:Y:S05]  /*7260*/  BSYNC B1 ;  /* 0x0000000000017941 */ /* 0x000fea0003800000 */
.L_x_778:
[----:B------:R-:W-:-:S04]  /*7270*/  IADD3 R244, R244, c[0x0][0xc], RZ ;  /* 0x00000300f4f47a10 */ /* 0x000fc80007ffe0ff */
[----:B------:R-:W-:-:S13]  /*7280*/  ISETP.GE.AND P0, PT, R244, UR4, PT ;  /* 0x00000004f4007c0c */ /* 0x000fda000bf06270 */
[----:B------:R-:W-:Y:S01]  /*7290*/  @P0 CALL.REL.NOINC `(.L_x_822) ;  /* 0x0000001000000944 */ /* 0x000fe20003c00000 */
[----:B------:R-:W-:Y:S05]  /*72a0*/  BRA `(.L_x_823) ;  /* 0xffff963000007947 */ /* 0x000fea000383ffff */
.L_x_822:
[----:B------:R-:W-:Y:S05]  /*72b0*/  EXIT ;  /* 0x000000000000794d */ /* 0x000fea0003800000 */
.L_x_824:
        /* <DEDUP_REMOVED lines=12> */
.L_x_2064:


//--------------------- .text._ZN5flash44flash_bwd_dq_dk_dv_loop_seqk_parallel_kernelI23Flash_bwd_kernel_traitsILi128ELi64ELi64ELi8ELi4ELi2ELi2ELb1ELb0EN7cutlass6half_tE19Flash_kernel_traitsILi128ELi64ELi64ELi8ES3_EELb1ELb0ELb1ELb0ELb0ELb0ELb0EEEvNS_16Flash_bwd_paramsE --------------------------
	.section	.text._ZN5flash44flash_bwd_dq_dk_dv_loop_seqk_parallel_kernelI23Flash_bwd_kernel_traitsILi128ELi64ELi64ELi8ELi4ELi2ELi2ELb1ELb0EN7cutlass6half_tE19Flash_kernel_traitsILi128ELi64ELi64ELi8ES3_EELb1ELb0ELb1ELb0ELb0ELb0ELb0EEEvNS_16Flash_bwd_paramsE,"ax",@progbits
	.sectioninfo	@"SHI_REGISTERS=255"
	.align	128
        .global         _ZN5flash44flash_bwd_dq_dk_dv_loop_seqk_parallel_kernelI23Flash_bwd_kernel_traitsILi128ELi64ELi64ELi8ELi4ELi2ELi2ELb1ELb0EN7cutlass6half_tE19Flash_kernel_traitsILi128ELi64ELi64ELi8ES3_EELb1ELb0ELb1ELb0ELb0ELb0ELb0EEEvNS_16Flash_bwd_paramsE
        .type           _ZN5flash44flash_bwd_dq_dk_dv_loop_seqk_parallel_kernelI23Flash_bwd_kernel_traitsILi128ELi64ELi64ELi8ELi4ELi2ELi2ELb1ELb0EN7cutlass6half_tE19Flash_kernel_traitsILi128ELi64ELi64ELi8ES3_EELb1ELb0ELb1ELb0ELb0ELb0ELb0EEEvNS_16Flash_bwd_paramsE,@function
        .size           _ZN5flash44flash_bwd_dq_dk_dv_loop_seqk_parallel_kernelI23Flash_bwd_kernel_traitsILi128ELi64ELi64ELi8ELi4ELi2ELi2ELb1ELb0EN7cutlass6half_tE19Flash_kernel_traitsILi128ELi64ELi64ELi8ES3_EELb1ELb0ELb1ELb0ELb0ELb0ELb0EEEvNS_16Flash_bwd_paramsE,(.L_x_2065 - _ZN5flash44flash_bwd_dq_dk_dv_loop_seqk_parallel_kernelI23Flash_bwd_kernel_traitsILi128ELi64ELi64ELi8ELi4ELi2ELi2ELb1ELb0EN7cutlass6half_tE19Flash_kernel_traitsILi128ELi64ELi64ELi8ES3_EELb1ELb0ELb1ELb0ELb0ELb0ELb0EEEvNS_16Flash_bwd_paramsE)
        .other          _ZN5flash44flash_bwd_dq_dk_dv_loop_seqk_parallel_kernelI23Flash_bwd_kernel_traitsILi128ELi64ELi64ELi8ELi4ELi2ELi2ELb1ELb0EN7cutlass6half_tE19Flash_kernel_traitsILi128ELi64ELi64ELi8ES3_EELb1ELb0ELb1ELb0ELb0ELb0ELb0EEEvNS_16Flash_bwd_paramsE,@"STO_CUDA_ENTRY STV_DEFAULT"
_ZN5flash44flash_bwd_dq_dk_dv_loop_seqk_parallel_kernelI23Flash_bwd_kernel_traitsILi128ELi64ELi64ELi8ELi4ELi2ELi2ELb1ELb0EN7cutlass6half_tE19Flash_kernel_traitsILi128ELi64ELi64ELi8ES3_EELb1ELb0ELb1ELb0ELb0ELb0ELb0EEEvNS_16Flash_bwd_paramsE:
.text._ZN5flash44flash_bwd_dq_dk_dv_loop_seqk_parallel_kernelI23Flash_bwd_kernel_traitsILi128ELi64ELi64ELi8ELi4ELi2ELi2ELb1ELb0EN7cutlass6half_tE19Flash_kernel_traitsILi128ELi64ELi64ELi8ES3_EELb1ELb0ELb1ELb0ELb0ELb0ELb0EEEvNS_16Flash_bwd_paramsE:
        /* <DEDUP_REMOVED lines=13> */
[----:B------:R-:W2:Y:S01]  /*00d0*/  S2R R214, SR_CTAID.Y ;  /* 0x0000000000d67919 */ /* 0x000ea20000002600 */
[----:B------:R-:W-:-:S03]  /*00e0*/  ULDC.U8 UR6, c[0x0][0x2d8] ;  /* 0x0000b60000067ab9 */ /* 0x000fc60000000000 */
[----:B------:R-:W3:Y:S01]  /*00f0*/  S2R R231, SR_CTAID.Z ;  /* 0x0000000000e77919 */ /* 0x000ee20000002700 */
[----:B-1----:R-:W-:-:S04]  /*0100*/  SHF.R.S32.HI R3, RZ, 0x1f, R4 ;  /* 0x0000001fff037819 */ /* 0x002fc80000011404 */
[CC--:B------:R-:W-:Y:S02]  /*0110*/  LEA.HI R7, R3.reuse, R4.reuse, RZ, 0x5 ;  /* 0x0000000403077211 */ /* 0x0c0fe400078f28ff */
[CC--:B------:R-:W-:Y:S02]  /*0120*/  LEA.HI R218, R3.reuse, R4.reuse, RZ, 0x2 ;  /* 0x0000000403da7211 */ /* 0x0c0fe400078f10ff */
[CC--:B------:R-:W-:Y:S02]  /*0130*/  LEA.HI R14, R3.reuse, R4.reuse, RZ, 0x3 ;  /* 0x00000004030e7211 */ /* 0x0c0fe400078f18ff */
[CC--:B------:R-:W-:Y:S02]  /*0140*/  LEA.HI R8, R3.reuse, R4.reuse, RZ, 0x4 ;  /* 0x0000000403087211 */ /* 0x0c0fe400078f20ff */
[CC--:B------:R-:W-:Y:S02]  /*0150*/  LEA.HI R208, R3.reuse, R4.reuse, RZ, 0x7 ;  /* 0x0000000403d07211 */ /* 0x0c0fe400078f38ff */
[----:B------:R-:W-:-:S02]  /*0160*/  LEA.HI R11, R3, R4, RZ, 0x6 ;  /* 0x00000004030b7211 */ /* 0x000fc400078f30ff */
[--C-:B------:R-:W-:Y:S02]  /*0170*/  SHF.R.S32.HI R0, RZ, 0x5, R7.reuse ;  /* 0x00000005ff007819 */ /* 0x100fe40000011407 */
[----:B------:R-:W-:Y:S02]  /*0180*/  SHF.R.S32.HI R209, RZ, 0x1f, R7 ;  /* 0x0000001fffd17819 */ /* 0x000fe40000011407 */
[----:B------:R-:W-:Y:S02]  /*0190*/  LOP3.LUT R3, R218, 0x7ffffffc, RZ, 0xc0, !PT ;  /* 0x7ffffffcda037812 */ /* 0x000fe400078ec0ff */
[--C-:B------:R-:W-:Y:S02]  /*01a0*/  SHF.R.S32.HI R15, RZ, 0x2, R218.reuse ;  /* 0x00000002ff0f7819 */ /* 0x100fe400000114da */
[----:B------:R-:W-:Y:S02]  /*01b0*/  SHF.R.S32.HI R218, RZ, 0x1f, R218 ;  /* 0x0000001fffda7819 */ /* 0x000fe400000114da */
[----:B------:R-:W-:-:S02]  /*01c0*/  LOP3.LUT R9, R7, 0xffffffe0, RZ, 0xc0, !PT ;  /* 0xffffffe007097812 */ /* 0x000fc400078ec0ff */
[----:B------:R-:W-:Y:S02]  /*01d0*/  LOP3.LUT R5, R14, 0xfffffff8, RZ, 0xc0, !PT ;  /* 0xfffffff80e057812 */ /* 0x000fe400078ec0ff */
[----:B------:R-:W-:Y:S01]  /*01e0*/  LOP3.LUT R13, R8, 0xfffffff0, RZ, 0xc0, !PT ;  /* 0xfffffff0080d7812 */ /* 0x000fe200078ec0ff */
[C---:B------:R-:W-:Y:S01]  /*01f0*/  IMAD.IADD R9, R4.reuse, 0x1, -R9 ;  /* 0x0000000104097824 */ /* 0x040fe200078e0a09 */
[-C--:B------:R-:W-:Y:S01]  /*0200*/  LEA.HI R209, R209, R0.reuse, RZ, 0x2 ;  /* 0x00000000d1d17211 */ /* 0x080fe200078f10ff */
[C---:B------:R-:W-:Y:S01]  /*0210*/  IMAD.IADD R5, R4.reuse, 0x1, -R5 ;  /* 0x0000000104057824 */ /* 0x040fe200078e0a05 */
[----:B------:R-:W-:Y:S01]  /*0220*/  LEA.HI R7, R7, R0, RZ, 0x1 ;  /* 0x0000000007077211 */ /* 0x000fe200078f08ff */
[C---:B------:R-:W-:Y:S01]  /*0230*/  IMAD.IADD R13, R4.reuse, 0x1, -R13 ;  /* 0x00000001040d7824 */ /* 0x040fe200078e0a0d */
[----:B------:R-:W-:Y:S01]  /*0240*/  SHF.R.S32.HI R211, RZ, 0x3, R14 ;  /* 0x00000003ffd37819 */ /* 0x000fe2000001140e */
[----:B------:R-:W-:Y:S01]  /*0250*/  IMAD.IADD R4, R4, 0x1, -R3 ;  /* 0x0000000104047824 */ /* 0x000fe200078e0a03 */
[----:B------:R-:W-:Y:S01]  /*0260*/  LEA.HI R218, R218, R15, RZ, 0x3 ;  /* 0x0000000fdada7211 */ /* 0x000fe200078f18ff */
[----:B------:R-:W-:Y:S01]  /*0270*/  IMAD.SHL.U32 R212, R5, 0x8, RZ ;  /* 0x0000000805d47824 */ /* 0x000fe200078e00ff */
[----:B------:R-:W-:Y:S01]  /*0280*/  LOP3.LUT R209, R209, 0xfffffffc, RZ, 0xc0, !PT ;  /* 0xfffffffcd1d17812 */ /* 0x000fe200078ec0ff */
[----:B------:R-:W-:Y:S01]  /*0290*/  IMAD.SHL.U32 R3, R211, 0x40, RZ ;  /* 0x00000040d3037824 */ /* 0x000fe200078e00ff */
[----:B------:R-:W-:Y:S01]  /*02a0*/  LOP3.LUT R7, R7, 0xfffffffe, RZ, 0xc0, !PT ;  /* 0xfffffffe07077812 */ /* 0x000fe200078ec0ff */
[----:B------:R-:W-:Y:S01]  /*02b0*/  IMAD.SHL.U32 R4, R4, 0x2, RZ ;  /* 0x0000000204047824 */ /* 0x000fe200078e00ff */
[----:B------:R-:W-:Y:S01]  /*02c0*/  SHF.R.S32.HI R17, RZ, 0x4, R8 ;  /* 0x00000004ff117819 */ /* 0x000fe20000011408 */
[----:B------:R-:W-:Y:S01]  /*02d0*/  IMAD.IADD R209, R0, 0x1, -R209 ;  /* 0x0000000100d17824 */ /* 0x000fe200078e0ad1 */
[----:B------:R-:W-:Y:S01]  /*02e0*/  LOP3.LUT R218, R218, 0xfffffff8, RZ, 0xc0, !PT ;  /* 0xfffffff8dada7812 */ /* 0x000fe200078ec0ff */
[----:B------:R-:W-:Y:S01]  /*02f0*/  IMAD.IADD R7, R0, 0x1, -R7 ;  /* 0x0000000100077824 */ /* 0x000fe200078e0a07 */
[----:B------:R-:W-:Y:S01]  /*0300*/  SHF.R.S32.HI R2, RZ, 0x1f, R9 ;  /* 0x0000001fff027819 */ /* 0x000fe20000011409 */
[----:B------:R-:W-:Y:S01]  /*0310*/  IMAD R216, R209, 0x400, R4 ;  /* 0x00000400d1d87824 */ /* 0x000fe200078e0204 */
[----:B------:R-:W-:Y:S01]  /*0320*/  LEA.HI R8, R8, R17, RZ, 0x1 ;  /* 0x0000001108087211 */ /* 0x000fe200078f08ff */
[----:B------:R-:W-:Y:S01]  /*0330*/  IMAD.IADD R218, R15, 0x1, -R218 ;  /* 0x000000010fda7824 */ /* 0x000fe200078e0ada */
[----:B------:R-:W-:-:S02]  /*0340*/  LOP3.LUT P4, RZ, R5, 0x2, RZ, 0xc0, !PT ;  /* 0x0000000205ff7812 */ /* 0x000fc4000788c0ff */
[C---:B------:R-:W-:Y:S01]  /*0350*/  LOP3.LUT P3, RZ, R5.reuse, 0x4, RZ, 0xc0, !PT ;  /* 0x0000000405ff7812 */ /* 0x040fe2000786c0ff */
[----:B------:R-:W-:Y:S01]  /*0360*/  IMAD.SHL.U32 R5, R5, 0x40, RZ ;  /* 0x0000004005057824 */ /* 0x000fe200078e00ff */
[----:B------:R-:W-:Y:S02]  /*0370*/  SHF.R.S32.HI R0, RZ, 0x1f, R13 ;  /* 0x0000001fff007819 */ /* 0x000fe4000001140d */
[----:B------:R-:W-:Y:S02]  /*0380*/  LOP3.LUT R3, R3, 0x1c0, RZ, 0xc0, !PT ;  /* 0x000001c003037812 */ /* 0x000fe400078ec0ff */
[----:B------:R-:W-:Y:S02]  /*0390*/  LEA.HI R2, R2, R9, RZ, 0x2 ;  /* 0x0000000902027211 */ /* 0x000fe400078f10ff */
[----:B------:R-:W-:Y:S02]  /*03a0*/  LOP3.LUT R8, R8, 0xfffffffe, RZ, 0xc0, !PT ;  /* 0xfffffffe08087812 */ /* 0x000fe400078ec0ff */
[----:B------:R-:W-:Y:S01]  /*03b0*/  LEA.HI R9, R0, R13, RZ, 0x3 ;  /* 0x0000000d00097211 */ /* 0x000fe200078f18ff */
[----:B------:R-:W-:Y:S01]  /*03c0*/  IMAD.SHL.U32 R0, R7, 0x10, RZ ;  /* 0x0000001007007824 */ /* 0x000fe200078e00ff */
[----:B------:R-:W-:Y:S01]  /*03d0*/  SHF.R.U32.HI R210, RZ, 0x3, R3 ;  /* 0x00000003ffd27819 */ /* 0x000fe20000011603 */
[----:B------:R-:W-:Y:S01]  /*03e0*/  IMAD.IADD R8, R17, 0x1, -R8 ;  /* 0x0000000111087824 */ /* 0x000fe200078e0a08 */
[----:B------:R-:W-:-:S02]  /*03f0*/  LOP3.LUT R5, R5, 0x1c0, RZ, 0xc0, !PT ;  /* 0x000001c005057812 */ /* 0x000fc400078ec0ff */
[----:B------:R-:W-:Y:S02]  /*0400*/  LOP3.LUT R12, R218, 0x1, RZ, 0xc0, !PT ;  /* 0x00000001da0c7812 */ /* 0x000fe400078ec0ff */
[----:B------:R-:W-:Y:S02]  /*0410*/  LOP3.LUT R3, R3, 0x38, R212, 0xf8, !PT ;  /* 0x0000003803037812 */ /* 0x000fe400078ef8d4 */
[----:B------:R-:W-:Y:S02]  /*0420*/  LOP3.LUT R201, R5, 0x10, R0, 0xf8, !PT ;  /* 0x0000001005c97812 */ /* 0x000fe400078ef800 */
[----:B------:R-:W-:Y:S02]  /*0430*/  ISETP.NE.U32.AND P0, PT, R12, 0x1, PT ;  /* 0x000000010c00780c */ /* 0x000fe40003f05070 */
[----:B------:R-:W-:Y:S02]  /*0440*/  LOP3.LUT R210, R3, R210, RZ, 0x3c, !PT ;  /* 0x000000d203d27212 */ /* 0x000fe400078e3cff */
[----:B------:R-:W-:-:S02]  /*0450*/  LOP3.LUT R3, R5, 0x8, R14, 0xf8, !PT ;  /* 0x0000000805037812 */ /* 0x000fc400078ef80e */
[----:B------:R-:W-:Y:S01]  /*0460*/  SHF.R.U32.HI R0, RZ, 0x3, R5 ;  /* 0x00000003ff007819 */ /* 0x000fe20000011605 */
[----:B------:R-:W-:Y:S01]  /*0470*/  IMAD.SHL.U32 R5, R8, 0x200, RZ ;  /* 0x0000020008057824 */ /* 0x000fe200078e00ff */
[----:B------:R-:W-:Y:S02]  /*0480*/  SHF.R.S32.HI R208, RZ, 0x7, R208 ;  /* 0x00000007ffd07819 */ /* 0x000fe400000114d0 */
[----:B------:R-:W-:Y:S02]  /*0490*/  LOP3.LUT R6, R9, 0xfffffff8, RZ, 0xc0, !PT ;  /* 0xfffffff809067812 */ /* 0x000fe400078ec0ff */
[----:B------:R-:W-:Y:S01]  /*04a0*/  SHF.R.S32.HI R11, RZ, 0x6, R11 ;  /* 0x00000006ff0b7819 */ /* 0x000fe2000001140b */
[----:B------:R-:W-:Y:S01]  /*04b0*/  IMAD R10, R208, 0x800, R5 ;  /* 0x00000800d00a7824 */ /* 0x000fe200078e0205 */
[----:B------:R-:W-:Y:S01]  /*04c0*/  LOP3.LUT R201, R201, 0x8, R14, 0xf8, !PT ;  /* 0x00000008c9c97812 */ /* 0x000fe200078ef80e */
[----:B------:R-:W-:Y:S01]  /*04d0*/  IMAD.IADD R6, R13, 0x1, -R6 ;  /* 0x000000010d067824 */ /* 0x000fe200078e0a06 */
[C---:B------:R-:W-:Y:S01]  /*04e0*/  R2P PR, R218.reuse, 0x6 ;  /* 0x00000006da007804 */ /* 0x040fe20000000000 */
[----:B------:R-:W-:Y:S01]  /*04f0*/  IMAD.SHL.U32 R218, R218, 0x40, RZ ;  /* 0x00000040dada7824 */ /* 0x000fe200078e00ff */
[----:B------:R-:W-:Y:S01]  /*0500*/  LOP3.LUT R201, R5, R201, R0, 0xf6, !PT ;  /* 0x000000c905c97212 */ /* 0x000fe200078ef600 */
[----:B------:R-:W-:Y:S01]  /*0510*/  IMAD R210, R11, 0x200, R210 ;  /* 0x000002000bd27824 */ /* 0x000fe200078e02d2 */
[----:B------:R-:W-:Y:S01]  /*0520*/  LOP3.LUT R3, R3, R0, RZ, 0x3c, !PT ;  /* 0x0000000003037212 */ /* 0x000fe200078e3cff */
[----:B------:R-:W-:Y:S01]  /*0530*/  IMAD.SHL.U32 R11, R11, 0x8, RZ ;  /* 0x000000080b0b7824 */ /* 0x000fe200078e00ff */
[----:B------:R-:W-:Y:S01]  /*0540*/  LOP3.LUT R218, R218, 0x1c0, RZ, 0xc0, !PT ;  /* 0x000001c0dada7812 */ /* 0x000fe200078ec0ff */
[----:B------:R-:W-:Y:S01]  /*0550*/  IMAD.SHL.U32 R5, R208, 0x20, RZ ;  /* 0x00000020d0057824 */ /* 0x000fe200078e00ff */
[----:B------:R-:W-:Y:S01]  /*0560*/  SEL R192, R192, 0xffffffe0, !P4 ;  /* 0xffffffe0c0c07807 */ /* 0x000fe20006000000 */
[----:B------:R-:W-:Y:S01]  /*0570*/  IMAD.SHL.U32 R6, R6, 0x40, RZ ;  /* 0x0000004006067824 */ /* 0x000fe200078e00ff */
[----:B------:R-:W-:Y:S01]  /*0580*/  LOP3.LUT R11, R11, 0x18, RZ, 0xc0, !PT ;  /* 0x000000180b0b7812 */ /* 0x000fe200078ec0ff */
[----:B------:R-:W-:Y:S01]  /*0590*/  IMAD.IADD R3, R10, 0x1, R3 ;  /* 0x000000010a037824 */ /* 0x000fe200078e0203 */
[----:B------:R-:W-:Y:S01]  /*05a0*/  SHF.R.U32.HI R0, RZ, 0x3, R218 ;  /* 0x00000003ff007819 */ /* 0x000fe200000116da */
[----:B------:R-:W-:Y:S01]  /*05b0*/  IMAD.SHL.U32 R10, R8, 0x20, RZ ;  /* 0x00000020080a7824 */ /* 0x000fe200078e00ff */
[----:B------:R-:W-:Y:S01]  /*05c0*/  LOP3.LUT R5, R218, 0x20, R5, 0xf8, !PT ;  /* 0x00000020da057812 */ /* 0x000fe200078ef805 */
[C---:B------:R-:W-:Y:S01]  /*05d0*/  IMAD R192, R3.reuse, 0x2, R192 ;  /* 0x0000000203c07824 */ /* 0x040fe200078e02c0 */
[----:B------:R-:W-:Y:S01]  /*05e0*/  LOP3.LUT R6, R6, 0x1c0, RZ, 0xc0, !PT ;  /* 0x000001c006067812 */ /* 0x000fe200078ec0ff */
[----:B------:R-:W-:Y:S01]  /*05f0*/  IMAD.SHL.U32 R202, R3, 0x2, RZ ;  /* 0x0000000203ca7824 */ /* 0x000fe200078e00ff */
[----:B------:R-:W-:-:S02]  /*0600*/  LOP3.LUT R218, R0, R218, R11, 0x1e, !PT ;  /* 0x000000da00da7212 */ /* 0x000fc400078e1e0b */
[----:B------:R-:W-:Y:S01]  /*0610*/  LOP3.LUT R5, R5, R0, RZ, 0x3c, !PT ;  /* 0x0000000005057212 */ /* 0x000fe200078e3cff */
[----:B------:R-:W-:Y:S01]  /*0620*/  IMAD.SHL.U32 R0, R9, 0x40, RZ ;  /* 0x0000004009007824 */ /* 0x000fe200078e00ff */
[----:B------:R-:W-:Y:S01]  /*0630*/  LOP3.LUT R203, R11, 0x20, R10, 0xf8, !PT ;  /* 0x000000200bcb7812 */ /* 0x000fe200078ef80a */
[----:B------:R-:W-:Y:S01]  /*0640*/  IMAD.SHL.U32 R11, R8, 0x8, RZ ;  /* 0x00000008080b7824 */ /* 0x000fe200078e00ff */
[----:B------:R-:W-:Y:S01]  /*0650*/  SHF.R.U32.HI R200, RZ, 0x3, R6 ;  /* 0x00000003ffc87819 */ /* 0x000fe20000011606 */
[----:B------:R-:W-:Y:S01]  /*0660*/  IMAD.IADD R216, R216, 0x1, R5 ;  /* 0x00000001d8d87824 */ /* 0x000fe200078e0205 */
[----:B------:R-:W-:Y:S01]  /*0670*/  LOP3.LUT R0, R0, 0xfffffe00, RZ, 0xc0, !PT ;  /* 0xfffffe0000007812 */ /* 0x000fe200078ec0ff */
[----:B------:R-:W-:Y:S01]  /*0680*/  IMAD R9, R7, 0x400, R4 ;  /* 0x0000040007097824 */ /* 0x000fe200078e0204 */
[----:B------:R-:W-:Y:S01]  /*0690*/  LOP3.LUT R203, R200, R203, R6, 0x1e, !PT ;  /* 0x000000cbc8cb7212 */ /* 0x000fe200078e1e06 */
[----:B------:R-:W-:Y:S01]  /*06a0*/  IMAD.SHL.U32 R216, R216, 0x2, RZ ;  /* 0x00000002d8d87824 */ /* 0x000fe200078e00ff */
[----:B------:R-:W-:Y:S01]  /*06b0*/  LOP3.LUT R11, R6, 0x8, R11, 0xf8, !PT ;  /* 0x00000008060b7812 */ /* 0x000fe200078ef80b */
[--C-:B------:R-:W-:Y:S01]  /*06c0*/  IMAD R5, R209, 0x400, R0.reuse ;  /* 0x00000400d1057824 */ /* 0x100fe200078e0200 */
[----:B------:R-:W-:Y:S01]  /*06d0*/  LOP3.LUT R203, R203, R0, RZ, 0xfc, !PT ;  /* 0x00000000cbcb7212 */ /* 0x000fe200078efcff */
[----:B------:R-:W-:Y:S01]  /*06e0*/  IMAD R7, R7, 0x400, R0 ;  /* 0x0000040007077824 */ /* 0x000fe200078e0200 */
[----:B------:R-:W-:Y:S01]  /*06f0*/  LOP3.LUT R200, R11, R200, RZ, 0x3c, !PT ;  /* 0x000000c80bc87212 */ /* 0x000fe200078e3cff */
[----:B------:R-:W-:Y:S01]  /*0700*/  IMAD.MOV.U32 R0, RZ, RZ, 0x40 ;  /* 0x00000040ff007424 */ /* 0x000fe200078e00ff */
[----:B------:R-:W-:Y:S01]  /*0710*/  SHF.R.S32.HI R2, RZ, 0x2, R2 ;  /* 0x00000002ff027819 */ /* 0x000fe20000011402 */
[----:B------:R-:W-:Y:S01]  /*0720*/  IMAD.IADD R218, R9, 0x1, R218 ;  /* 0x0000000109da7824 */ /* 0x000fe200078e02da */
[----:B------:R-:W-:Y:S01]  /*0730*/  SEL R225, R225, 0x10, !P0 ;  /* 0x00000010e1e17807 */ /* 0x000fe20004000000 */
[----:B------:R-:W-:Y:S01]  /*0740*/  IMAD.IADD R204, R5, 0x1, R200 ;  /* 0x0000000105cc7824 */ /* 0x000fe200078e02c8 */
[----:B------:R-:W-:Y:S01]  /*0750*/  SEL R0, R0, 0xffffffc0, !P3 ;  /* 0xffffffc000007807 */ /* 0x000fe20005800000 */
[----:B------:R-:W-:Y:S01]  /*0760*/  IMAD.IADD R200, R200, 0x1, R7 ;  /* 0x00000001c8c87824 */ /* 0x000fe200078e0207 */
[----:B------:R-:W-:Y:S01]  /*0770*/  IADD3 R219, R216, 0x20, RZ ;  /* 0x00000020d8db7810 */ /* 0x000fe20007ffe0ff */
[----:B------:R-:W-:Y:S01]  /*0780*/  IMAD R215, R209, 0x10, R2 ;  /* 0x00000010d1d77824 */ /* 0x000fe200078e0202 */
[----:B------:R-:W-:Y:S01]  /*0790*/  LEA R218, R218, 0xc000, 0x1 ;  /* 0x0000c000dada7811 */ /* 0x000fe200078e08ff */
[----:B------:R-:W-:Y:S01]  /*07a0*/  IMAD R3, R3, 0x2, R0 ;  /* 0x0000000203037824 */ /* 0x000fe200078e0200 */
[----:B------:R-:W-:Y:S01]  /*07b0*/  @P1 IADD3 R219, R216, -0x20, RZ ;  /* 0xffffffe0d8db1810 */ /* 0x000fe20007ffe0ff */
[----:B------:R-:W-:Y:S01]  /*07c0*/  IMAD.IADD R2, R0, 0x1, R192 ;  /* 0x0000000100027824 */ /* 0x000fe200078e02c0 */
[----:B------:R-:W-:Y:S01]  /*07d0*/  IADD3 R220, R218, 0x40, RZ ;  /* 0x00000040dadc7810 */ /* 0x000fe20007ffe0ff */
[C---:B------:R-:W-:Y:S01]  /*07e0*/  IMAD R0, R201.reuse, 0x2, R0 ;  /* 0x00000002c9007824 */ /* 0x040fe200078e0200 */
[----:B------:R-:W-:Y:S01]  /*07f0*/  LEA R200, R200, 0x10000, 0x1 ;  /* 0x00010000c8c87811 */ /* 0x000fe200078e08ff */
[----:B------:R-:W-:Y:S01]  /*0800*/  IMAD.IADD R221, R216, 0x1, R225 ;  /* 0x00000001d8dd7824 */ /* 0x000fe200078e02e1 */
[----:B------:R-:W-:Y:S01]  /*0810*/  @P2 IADD3 R220, R218, -0x40, RZ ;  /* 0xffffffc0dadc2810 */ /* 0x000fe20007ffe0ff */
[----:B------:R-:W-:-:S02]  /*0820*/  IMAD.SHL.U32 R201, R201, 0x2, RZ ;  /* 0x00000002c9c97824 */ /* 0x000fc400078e00ff */
[----:B--23--:R-:W-:Y:S02]  /*0830*/  IMAD.IADD R225, R225, 0x1, R219 ;  /* 0x00000001e1e17824 */ /* 0x00cfe400078e02db */
.L_x_873:
[----:B-123--:R-:W1:Y:S01]  /*0840*/  LDC.U8 R4, c[0x0][0x312] ;  /* 0x0000c480ff047b82 */ /* 0x00ee620000000000 */
[----:B------:R-:W-:Y:S01]  /*0850*/  ISETP.NE.U32.AND P3, PT, RZ, c[0x0][0x250], PT ;  /* 0x00009400ff007a0c */ /* 0x000fe20003f65070 */
[----:B------:R-:W-:Y:S01]  /*0860*/  IMAD.SHL.U32 R6, R214, 0x4, RZ ;  /* 0x00000004d6067824 */ /* 0x000fe200078e00ff */
[----:B------:R-:W-:Y:S01]  /*0870*/  ISETP.NE.U32.AND P2, PT, RZ, c[0x0][0x240], PT ;  /* 0x00009000ff007a0c */ /* 0x000fe20003f45070 */
[----:B------:R-:W-:Y:S01]  /*0880*/  IMAD.MOV.U32 R23, RZ, RZ, -0x1 ;  /* 0xffffffffff177424 */ /* 0x000fe200078e00ff */
[----:B------:R-:W-:Y:S02]  /*0890*/  ISETP.NE.AND.EX P3, PT, RZ, c[0x0][0x254], PT, P3 ;  /* 0x00009500ff007a0c */ /* 0x000fe40003f65330 */
[----:B------:R-:W-:Y:S02]  /*08a0*/  SHF.R.S32.HI R15, RZ, 0x1f, R214 ;  /* 0x0000001fff0f7819 */ /* 0x000fe400000114d6 */
[----:B------:R-:W-:Y:S02]  /*08b0*/  ISETP.NE.AND.EX P2, PT, RZ, c[0x0][0x244], PT, P2 ;  /* 0x00009100ff007a0c */ /* 0x000fe40003f45320 */
[----:B------:R-:W-:-:S02]  /*08c0*/  ISETP.EQ.U32.AND P5, PT, RZ, c[0x0][0x248], PT ;  /* 0x00009200ff007a0c */ /* 0x000fc40003fa2070 */
[----:B------:R-:W-:Y:S02]  /*08d0*/  SHF.L.U64.HI R5, R214, 0x2, R15 ;  /* 0x00000002d6057819 */ /* 0x000fe4000001020f */
[----:B------:R-:W-:Y:S02]  /*08e0*/  IADD3 R12, P0, R6, c[0x0][0x240], RZ ;  /* 0x00009000060c7a10 */ /* 0x000fe40007f1e0ff */
[----:B-1----:R-:W-:Y:S02]  /*08f0*/  ISETP.NE.AND P4, PT, R4, RZ, PT ;  /* 0x000000ff0400720c */ /* 0x002fe40003f85270 */
[C---:B------:R-:W-:Y:S02]  /*0900*/  IADD3.X R13, R5.reuse, c[0x0][0x244], RZ, P0, !PT ;  /* 0x00009100050d7a10 */ /* 0x040fe400007fe4ff */
[----:B------:R-:W-:Y:S02]  /*0910*/  ISETP.EQ.OR.EX P5, PT, RZ, c[0x0][0x24c], !P4, P5 ;  /* 0x00009300ff007a0c */ /* 0x000fe400067a2750 */
[C---:B------:R-:W-:Y:S01]  /*0920*/  @P3 IADD3 R10, P0, R6.reuse, c[0x0][0x250], RZ ;  /* 0x00009400060a3a10 */ /* 0x040fe20007f1e0ff */
[----:B------:R-:W-:Y:S01]  /*0930*/  IMAD.MOV.U32 R238, RZ, RZ, RZ ;  /* 0x000000ffffee7224 */ /* 0x000fe200078e00ff */
[----:B------:R-:W-:Y:S01]  /*0940*/  IADD3 R8, P1, R6, c[0x0][0x248], RZ ;  /* 0x0000920006087a10 */ /* 0x000fe20007f3e0ff */
[----:B------:R-:W-:Y:S01]  /*0950*/  IMAD.MOV.U32 R241, RZ, RZ, -0x1 ;  /* 0xfffffffffff17424 */ /* 0x000fe200078e00ff */
[----:B------:R-:W2:Y:S01]  /*0960*/  @P2 LDG.E R23, [R12.64] ;  /* 0x000000080c172981 */ /* 0x000ea2000c1e1900 */
[----:B------:R-:W-:-:S02]  /*0970*/  @P3 IADD3.X R11, R5, c[0x0][0x254], RZ, P0, !PT ;  /* 0x00009500050b3a10 */ /* 0x000fc400007fe4ff */
[----:B------:R-:W-:Y:S01]  /*0980*/  IADD3.X R9, R5, c[0x0][0x24c], RZ, P1, !PT ;  /* 0x0000930005097a10 */ /* 0x000fe20000ffe4ff */
[----:B------:R-:W2:Y:S04]  /*0990*/  @P2 LDG.E R4, [R12.64+0x4] ;  /* 0x000004080c042981 */ /* 0x000ea8000c1e1900 */
[----:B-----5:R1:W5:Y:S04]  /*09a0*/  @P3 LDG.E R238, [R10.64] ;  /* 0x000000080aee3981 */ /* 0x020368000c1e1900 */
[----:B------:R1:W5:Y:S01]  /*09b0*/  @!P5 LDG.E R241, [R8.64] ;  /* 0x0000000808f1d981 */ /* 0x000362000c1e1900 */
[----:B------:R-:W-:-:S04]  /*09c0*/  ISETP.NE.U32.AND P0, PT, RZ, c[0x0][0x248], PT ;  /* 0x00009200ff007a0c */ /* 0x000fc80003f05070 */
[----:B------:R-:W-:Y:S01]  /*09d0*/  ISETP.NE.AND.EX P0, PT, RZ, c[0x0][0x24c], PT, P0 ;  /* 0x00009300ff007a0c */ /* 0x000fe20003f05300 */
[----:B--2---:R-:W-:Y:S02]  /*09e0*/  @P2 IMAD.IADD R239, R4, 0x1, -R23 ;  /* 0x0000000104ef2824 */ /* 0x004fe400078e0a17 */
[----:B------:R-:W-:Y:S02]  /*09f0*/  IMAD.MOV.U32 R4, RZ, RZ, c[0x0][0x218] ;  /* 0x00008600ff047624 */ /* 0x000fe400078e00ff */
[----:B------:R-:W-:-:S08]  /*0a00*/  @!P2 IMAD.MOV.U32 R239, RZ, RZ, c[0x0][0x214] ;  /* 0x00008500ffefa624 */ /* 0x000fd000078e00ff */
[----:B----4-:R-:W-:Y:S05]  /*0a10*/  @!P0 BRA `(.L_x_825) ;  /* 0x0000003000008947 */ /* 0x010fea0003800000 */
[----:B-1----:R-:W2:Y:S02]  /*0a20*/  @P4 LDG.E R4, [R8.64+0x4] ;  /* 0x0000040808044981 */ /* 0x002ea4000c1e1900 */
[----:B--2--5:R-:W-:-:S06]  /*0a30*/  @P4 IADD3 R4, R4, -R241, RZ ;  /* 0x800000f104044210 */ /* 0x024fcc0007ffe0ff */
[----:B------:R1:W5:Y:S02]  /*0a40*/  @!P4 LDG.E R4, [R8.64] ;  /* 0x000000080804c981 */ /* 0x000364000c1e1900 */
.L_x_825:
[----:B-1----:R-:W-:-:S04]  /*0a50*/  ISETP.NE.U32.AND P1, PT, RZ, c[0x0][0x258], PT ;  /* 0x00009600ff007a0c */ /* 0x002fc80003f25070 */
[----:B------:R-:W-:-:S13]  /*0a60*/  ISETP.NE.AND.EX P1, PT, RZ, c[0x0][0x25c], PT, P1 ;  /* 0x00009700ff007a0c */ /* 0x000fda0003f25310 */
[----:B------:R-:W-:-:S04]  /*0a70*/  @P1 IADD3 R6, P0, R6, c[0x0][0x258], RZ ;  /* 0x0000960006061a10 */ /* 0x000fc80007f1e0ff */
        /* <DEDUP_REMOVED lines=12> */
[----:B------:R-:W-:Y:S02]  /*0b40*/  ISETP.NE.AND P0, PT, R241, -0x1, PT ;  /* 0xfffffffff100780c */ /* 0x000fe40003f05270 */
[----:B------:R-:W-:Y:S01]  /*0b50*/  IADD3 R6, R5, c[0x0][0x2e4], -R236 ;  /* 0x0000b90005067a10 */ /* 0x000fe20007ffe8ec */
[----:B------:R-:W-:Y:S01]  /*0b60*/  IMAD R19, R15, c[0x0][0x178], RZ ;  /* 0x00005e000f137a24 */ /* 0x000fe200078e02ff */
[----:B------:R-:W-:Y:S02]  /*0b70*/  IADD3 R5, R239, 0x3f, RZ ;  /* 0x0000003fef057810 */ /* 0x000fe40007ffe0ff */
[----:B------:R-:W-:Y:S01]  /*0b80*/  IADD3 R6, R6, 0x3f, RZ ;  /* 0x0000003f06067810 */ /* 0x000fe20007ffe0ff */
[----:B------:R-:W-:Y:S01]  /*0b90*/  IMAD R19, R214, c[0x0][0x17c], R19 ;  /* 0x00005f00d6137a24 */ /* 0x000fe200078e0213 */
[----:B------:R-:W-:-:S02]  /*0ba0*/  SHF.R.S32.HI R4, RZ, 0x1f, R5 ;  /* 0x0000001fff047819 */ /* 0x000fc40000011405 */
[----:B------:R-:W-:Y:S01]  /*0bb0*/  SHF.R.S32.HI R237, RZ, 0x1f, R6 ;  /* 0x0000001fffed7819 */ /* 0x000fe20000011406 */
[----:B------:R-:W-:Y:S01]  /*0bc0*/  IMAD.IADD R19, R21, 0x1, R19 ;  /* 0x0000000115137824 */ /* 0x000fe200078e0213 */
[----:B------:R-:W-:Y:S01]  /*0bd0*/  LEA.HI R4, R4, R5, RZ, 0x6 ;  /* 0x0000000504047211 */ /* 0x000fe200078f30ff */
[----:B------:R-:W-:Y:S01]  /*0be0*/  @P0 IMAD.IADD R12, R238, 0x1, R241 ;  /* 0x00000001ee0c0824 */ /* 0x000fe200078e02f1 */
[----:B------:R-:W-:Y:S01]  /*0bf0*/  LEA.HI R237, R237, R6, RZ, 0x6 ;  /* 0x00000006eded7211 */ /* 0x000fe200078f30ff */
[C---:B------:R-:W-:Y:S01]  /*0c00*/  IMAD.WIDE.U32 R6, R23.reuse, c[0x0][0x190], RZ ;  /* 0x0000640017067a25 */ /* 0x040fe200078e00ff */
[----:B------:R-:W-:Y:S02]  /*0c10*/  ISETP.NE.AND P1, PT, R23, -0x1, PT ;  /* 0xffffffff1700780c */ /* 0x000fe40003f25270 */
[----:B------:R-:W-:Y:S01]  /*0c20*/  SHF.R.S32.HI R4, RZ, 0x6, R4 ;  /* 0x00000006ff047819 */ /* 0x000fe20000011404 */
[----:B------:R-:W-:Y:S01]  /*0c30*/  @P0 IMAD.WIDE.U32 R8, R12, c[0x0][0x198], RZ ;  /* 0x000066000c080a25 */ /* 0x000fe200078e00ff */
[----:B------:R-:W-:-:S02]  /*0c40*/  SHF.R.S32.HI R237, RZ, 0x6, R237 ;  /* 0x00000006ffed7819 */ /* 0x000fc400000114ed */
[----:B------:R-:W-:Y:S01]  /*0c50*/  SEL R20, R20, R6, !P1 ;  /* 0x0000000614147207 */ /* 0x000fe20004800000 */
[----:B------:R-:W-:Y:S01]  /*0c60*/  @P0 IMAD R12, R12, c[0x0][0x19c], R9 ;  /* 0x000067000c0c0a24 */ /* 0x000fe200078e0209 */
[----:B------:R-:W-:Y:S01]  /*0c70*/  IMNMX R237, R4, R237, PT ;  /* 0x000000ed04ed7217 */ /* 0x000fe20003800200 */
[----:B------:R-:W-:Y:S02]  /*0c80*/  IMAD R4, R23, c[0x0][0x194], RZ ;  /* 0x0000650017047a24 */ /* 0x000fe400078e02ff */
[----:B------:R-:W-:Y:S01]  /*0c90*/  @P0 IMAD.MOV.U32 R14, RZ, RZ, R8 ;  /* 0x000000ffff0e0224 */ /* 0x000fe200078e0008 */
[----:B------:R-:W-:Y:S01]  /*0ca0*/  LEA R6, R237, 0xffffffc0, 0x6 ;  /* 0xffffffc0ed067811 */ /* 0x000fe200078e30ff */
[----:B------:R-:W-:-:S03]  /*0cb0*/  @P1 IMAD.IADD R19, R7, 0x1, R4 ;  /* 0x0000000107131824 */ /* 0x000fc600078e0204 */
[----:B------:R-:W-:Y:S01]  /*0cc0*/  SHF.R.S32.HI R25, RZ, 0x1f, R6 ;  /* 0x0000001fff197819 */ /* 0x000fe20000011406 */
[----:B------:R-:W-:Y:S05]  /*0cd0*/  @P0 BRA `(.L_x_827) ;  /* 0x000000a000000947 */ /* 0x000fea0003800000 */
[----:B------:R-:W-:Y:S01]  /*0ce0*/  SHF.R.S32.HI R5, RZ, 0x1f, R238 ;  /* 0x0000001fff057819 */ /* 0x000fe200000114ee */
[----:B------:R-:W-:-:S04]  /*0cf0*/  IMAD.WIDE.U32 R8, R238, c[0x0][0x198], RZ ;  /* 0x00006600ee087a25 */ /* 0x000fc800078e00ff */
[----:B------:R-:W-:-:S04]  /*0d00*/  IMAD R5, R5, c[0x0][0x198], RZ ;  /* 0x0000660005057a24 */ /* 0x000fc800078e02ff */
[----:B------:R-:W-:Y:S02]  /*0d10*/  IMAD R4, R238, c[0x0][0x19c], R5 ;  /* 0x00006700ee047a24 */ /* 0x000fe400078e0205 */
[----:B------:R-:W-:-:S03]  /*0d20*/  IMAD R5, R15, c[0x0][0x180], RZ ;  /* 0x000060000f057a24 */ /* 0x000fc600078e02ff */
[----:B------:R-:W-:Y:S01]  /*0d30*/  IADD3 R9, R9, R4, RZ ;  /* 0x0000000409097210 */ /* 0x000fe20007ffe0ff */
[----:B------:R-:W-:-:S04]  /*0d40*/  IMAD R5, R214, c[0x0][0x184], R5 ;  /* 0x00006100d6057a24 */ /* 0x000fc800078e0205 */
[----:B------:R-:W-:-:S05]  /*0d50*/  IMAD.WIDE.U32 R8, R214, c[0x0][0x180], R8 ;  /* 0x00006000d6087a25 */ /* 0x000fca00078e0008 */
[----:B------:R-:W-:Y:S02]  /*0d60*/  IADD3 R12, R9, R5, RZ ;  /* 0x00000005090c7210 */ /* 0x000fe40007ffe0ff */
[----:B------:R-:W-:Y:S02]  /*0d70*/  MOV R14, R8 ;  /* 0x00000008000e7202 */ /* 0x000fe40000000f00 */
.L_x_827:
[----:B------:R-:W-:-:S05]  /*0d80*/  @P0 IADD3 R13, R238, R241, RZ ;  /* 0x000000f1ee0d0210 */ /* 0x000fca0007ffe0ff */
[----:B------:R-:W-:-:S04]  /*0d90*/  @P0 IMAD.WIDE.U32 R16, R13, c[0x0][0x1a0], RZ ;  /* 0x000068000d100a25 */ /* 0x000fc800078e00ff */
[----:B------:R-:W-:Y:S01]  /*0da0*/  @P0 IMAD R13, R13, c[0x0][0x1a4], R17 ;  /* 0x000069000d0d0a24 */ /* 0x000fe200078e0211 */
        /* <DEDUP_REMOVED lines=10> */
.L_x_828:
[----:B------:R-:W-:Y:S01]  /*0e50*/  IABS R7, c[0x0][0x1c8] ;  /* 0x0000720000077a13 */ /* 0x000fe20000000000 */
[----:B------:R-:W-:Y:S01]  /*0e60*/  @!P1 IMAD R17, R15, c[0x0][0x368], RZ ;  /* 0x0000da000f119a24 */ /* 0x000fe200078e02ff */
[----:B------:R-:W-:Y:S01]  /*0e70*/  MOV R21, c[0x0][0x224] ;  /* 0x0000890000157a02 */ /* 0x000fe20000000f00 */
[----:B------:R-:W-:Y:S01]  /*0e80*/  @P1 IMAD.WIDE.U32 R32, R23, c[0x0][0x370], RZ ;  /* 0x0000dc0017201a25 */ /* 0x000fe200078e00ff */
[----:B------:R-:W1:Y:S01]  /*0e90*/  I2F.RP R5, R7 ;  /* 0x0000000700057306 */ /* 0x000e620000209400 */
[----:B------:R-:W-:Y:S02]  /*0ea0*/  LOP3.LUT R8, R231, c[0x0][0x1c8], RZ, 0x3c, !PT ;  /* 0x00007200e7087a12 */ /* 0x000fe400078e3cff */
[----:B------:R-:W-:Y:S01]  /*0eb0*/  SHF.R.S32.HI R21, RZ, 0x1f, R21 ;  /* 0x0000001fff157819 */ /* 0x000fe20000011415 */
[----:B------:R-:W-:Y:S01]  /*0ec0*/  @!P1 IMAD R17, R214, c[0x0][0x36c], R17 ;  /* 0x0000db00d6119a24 */ /* 0x000fe200078e0211 */
[----:B------:R-:W-:Y:S01]  /*0ed0*/  ISETP.GE.AND P4, PT, R8, RZ, PT ;  /* 0x000000ff0800720c */ /* 0x000fe20003f86270 */
[----:B------:R-:W-:Y:S01]  /*0ee0*/  IMAD.WIDE.U32 R36, R214, c[0x0][0x224], RZ ;  /* 0x00008900d6247a25 */ /* 0x000fe200078e00ff */
[----:B------:R-:W2:Y:S01]  /*0ef0*/  LDC.U8 R8, c[0x0][0x3d0] ;  /* 0x0000f400ff087b82 */ /* 0x000ea20000000000 */
[----:B------:R-:W-:-:S02]  /*0f00*/  MOV R30, c[0x0][0x22c] ;  /* 0x00008b00001e7a02 */ /* 0x000fc40000000f00 */
[----:B------:R-:W-:-:S03]  /*0f10*/  SHF.L.U64.HI R22, R214, 0x7, R15 ;  /* 0x00000007d6167819 */ /* 0x000fc6000001020f */
[----:B------:R-:W-:Y:S01]  /*0f20*/  IMAD.WIDE R28, R30, c[0x0][0x1c0], RZ ;  /* 0x000070001e1c7a25 */ /* 0x000fe200078e02ff */
[----:B------:R-:W-:Y:S01]  /*0f30*/  SEL R22, R22, RZ, P2 ;  /* 0x000000ff16167207 */ /* 0x000fe20001000000 */
[----:B-1----:R-:W1:Y:S02]  /*0f40*/  MUFU.RCP R26, R5 ;  /* 0x00000005001a7308 */ /* 0x002e640000001000 */
[----:B-1----:R-:W-:Y:S01]  /*0f50*/  IADD3 R26, R26, 0xffffffe, RZ ;  /* 0x0ffffffe1a1a7810 */ /* 0x002fe20007ffe0ff */
[----:B------:R-:W-:-:S05]  /*0f60*/  @P1 IMAD R5, R23, c[0x0][0x374], R33 ;  /* 0x0000dd0017051a24 */ /* 0x000fca00078e0221 */
[----:B------:R-:W1:Y:S02]  /*0f70*/  F2I.FTZ.U32.TRUNC.NTZ R27, R26 ;  /* 0x0000001a001b7305 */ /* 0x000e64000021f000 */
[----:B-1----:R-:W-:Y:S01]  /*0f80*/  IADD3 R4, RZ, -R27, RZ ;  /* 0x8000001bff047210 */ /* 0x002fe20007ffe0ff */
[----:B------:R-:W-:-:S04]  /*0f90*/  IMAD.MOV.U32 R26, RZ, RZ, RZ ;  /* 0x000000ffff1a7224 */ /* 0x000fc800078e00ff */
[----:B------:R-:W-:Y:S01]  /*0fa0*/  IMAD R9, R4, R7, RZ ;  /* 0x0000000704097224 */ /* 0x000fe200078e02ff */
[----:B------:R-:W-:-:S03]  /*0fb0*/  IABS R4, R231 ;  /* 0x000000e700047213 */ /* 0x000fc60000000000 */
[----:B------:R-:W-:-:S04]  /*0fc0*/  IMAD.HI.U32 R9, R27, R9, R26 ;  /* 0x000000091b097227 */ /* 0x000fc800078e001a */
[----:B------:R-:W-:-:S04]  /*0fd0*/  @!P1 IMAD.WIDE.U32 R26, R214, c[0x0][0x368], RZ ;  /* 0x0000da00d61a9a25 */ /* 0x000fc800078e00ff */
[----:B------:R-:W-:Y:S01]  /*0fe0*/  IMAD.HI.U32 R10, R9, R4, RZ ;  /* 0x00000004090a7227 */ /* 0x000fe200078e00ff */
[----:B------:R-:W-:Y:S01]  /*0ff0*/  @!P1 MOV R32, R26 ;  /* 0x0000001a00209202 */ /* 0x000fe20000000f00 */
[----:B------:R-:W1:Y:S02]  /*1000*/  LDC.U8 R9, c[0x0][0x328] ;  /* 0x0000ca00ff097b82 */ /* 0x000e640000000000 */
[----:B------:R-:W-:Y:S02]  /*1010*/  IMAD.MOV R24, RZ, RZ, -R10 ;  /* 0x000000ffff187224 */ /* 0x000fe400078e0a0a */
[----:B------:R-:W-:Y:S02]  /*1020*/  @!P1 IMAD.IADD R5, R27, 0x1, R17 ;  /* 0x000000011b059824 */ /* 0x000fe400078e0211 */
[----:B------:R-:W-:Y:S02]  /*1030*/  IMAD R24, R7, R24, R4 ;  /* 0x0000001807187224 */ /* 0x000fe400078e0204 */
[----:B------:R-:W-:-:S02]  /*1040*/  IMAD R4, R21, R214, RZ ;  /* 0x000000d615047224 */ /* 0x000fc400078e02ff */
[----:B------:R-:W-:Y:S01]  /*1050*/  IMAD R21, R29, R36, RZ ;  /* 0x000000241d157224 */ /* 0x000fe200078e02ff */
[----:B------:R-:W-:Y:S01]  /*1060*/  ISETP.GT.U32.AND P5, PT, R7, R24, PT ;  /* 0x000000180700720c */ /* 0x000fe20003fa4070 */
[----:B------:R-:W-:Y:S02]  /*1070*/  IMAD R17, R15, c[0x0][0x224], R4 ;  /* 0x000089000f117a24 */ /* 0x000fe400078e0204 */
[----:B------:R-:W3:Y:S01]  /*1080*/  S2R R4, SR_CTAID.X ;  /* 0x0000000000047919 */ /* 0x000ee20000002500 */
[----:B------:R-:W-:-:S04]  /*1090*/  IMAD.WIDE.U32 R26, R28, R23, RZ ;  /* 0x000000171c1a7225 */ /* 0x000fc800078e00ff */
[----:B------:R-:W-:Y:S01]  /*10a0*/  IMAD.IADD R18, R37, 0x1, R17 ;  /* 0x0000000125127824 */ /* 0x000fe200078e0211 */
[----:B------:R-:W-:Y:S01]  /*10b0*/  SHF.L.U32 R17, R214, 0x7, RZ ;  /* 0x00000007d6117819 */ /* 0x000fe200000006ff */
[----:B------:R-:W-:Y:S01]  /*10c0*/  IMAD.WIDE.U32 R36, R28, R36, RZ ;  /* 0x000000241c247225 */ /* 0x000fe200078e00ff */
[----:B-1----:R-:W-:-:S03]  /*10d0*/  ISETP.NE.AND P3, PT, R9, RZ, PT ;  /* 0x000000ff0900720c */ /* 0x002fc60003f65270 */
[----:B------:R-:W-:Y:S01]  /*10e0*/  @!P5 IMAD.IADD R24, R24, 0x1, -R7 ;  /* 0x000000011818d824 */ /* 0x000fe200078e0a07 */
[----:B------:R-:W-:Y:S01]  /*10f0*/  SEL R9, R17, RZ, P2 ;  /* 0x000000ff11097207 */ /* 0x000fe20001000000 */
[----:B------:R-:W-:Y:S01]  /*1100*/  IMAD R18, R28, R18, R21 ;  /* 0x000000121c127224 */ /* 0x000fe200078e0215 */
[----:B------:R-:W-:Y:S02]  /*1110*/  @!P5 IADD3 R10, R10, 0x1, RZ ;  /* 0x000000010a0ad810 */ /* 0x000fe40007ffe0ff */
[----:B------:R-:W-:Y:S02]  /*1120*/  ISETP.GE.U32.AND P6, PT, R24, R7, PT ;  /* 0x000000071800720c */ /* 0x000fe40003fc6070 */
[----:B------:R-:W-:Y:S01]  /*1130*/  IADD3 R34, P2, R6, R9, RZ ;  /* 0x0000000906227210 */ /* 0x000fe20007f5e0ff */
[----:B------:R-:W-:Y:S01]  /*1140*/  IMAD R9, R29, R23, RZ ;  /* 0x000000171d097224 */ /* 0x000fe200078e02ff */
[----:B------:R-:W-:Y:S02]  /*1150*/  ISETP.NE.AND P5, PT, RZ, c[0x0][0x1c8], PT ;  /* 0x00007200ff007a0c */ /* 0x000fe40003fa5270 */
[----:B------:R-:W-:Y:S01]  /*1160*/  IADD3.X R22, R25, R22, RZ, P2, !PT ;  /* 0x0000001619167210 */ /* 0x000fe200017fe4ff */
[----:B------:R-:W-:Y:S01]  /*1170*/  IMAD R7, R29, R34, RZ ;  /* 0x000000221d077224 */ /* 0x000fe200078e02ff */
[----:B------:R-:W-:Y:S01]  /*1180*/  IADD3 R18, R37, R18, RZ ;  /* 0x0000001225127210 */ /* 0x000fe20007ffe0ff */
[----:B------:R-:W-:Y:S01]  /*1190*/  @P1 IMAD.IADD R18, R27, 0x1, R9 ;  /* 0x000000011b121824 */ /* 0x000fe200078e0209 */
[----:B------:R-:W-:Y:S01]  /*11a0*/  SEL R24, R36, R26, !P1 ;  /* 0x0000001a24187207 */ /* 0x000fe20004800000 */
[----:B------:R-:W-:Y:S01]  /*11b0*/  IMAD R7, R28, R22, R7 ;  /* 0x000000161c077224 */ /* 0x000fe200078e0207 */
[----:B--2---:R-:W-:Y:S01]  /*11c0*/  ISETP.NE.AND P2, PT, R8, RZ, PT ;  /* 0x000000ff0800720c */ /* 0x004fe20003f45270 */
[----:B------:R-:W-:Y:S01]  /*11d0*/  @P3 IMAD R22, R214, c[0x0][0x214], RZ ;  /* 0x00008500d6163a24 */ /* 0x000fe200078e02ff */
[----:B------:R-:W-:Y:S01]  /*11e0*/  @P6 IADD3 R10, R10, 0x1, RZ ;  /* 0x000000010a0a6810 */ /* 0x000fe20007ffe0ff */
[----:B---3--:R-:W-:Y:S01]  /*11f0*/  IMAD.WIDE.U32 R26, R4, c[0x0][0x3d8], RZ ;  /* 0x0000f600041a7a25 */ /* 0x008fe200078e00ff */
[----:B------:R-:W-:-:S02]  /*1200*/  SHF.R.S32.HI R8, RZ, 0x1f, R11 ;  /* 0x0000001fff087819 */ /* 0x000fc4000001140b */
[----:B------:R-:W-:Y:S01]  /*1210*/  @P3 SEL R22, R22, R23, !P1 ;  /* 0x0000001716163207 */ /* 0x000fe20004800000 */
[----:B------:R-:W-:Y:S01]  /*1220*/  IMAD R21, R4, c[0x0][0x3dc], R27 ;  /* 0x0000f70004157a24 */ /* 0x000fe200078e021b */
[----:B------:R-:W-:Y:S01]  /*1230*/  SEL R27, R26, RZ, P2 ;  /* 0x000000ff1a1b7207 */ /* 0x000fe20001000000 */
[----:B------:R-:W-:Y:S01]  /*1240*/  IMAD.WIDE.U32 R34, R28, R34, RZ ;  /* 0x000000221c227225 */ /* 0x000fe200078e00ff */
[----:B------:R-:W-:Y:S02]  /*1250*/  @!P4 IADD3 R10, -R10, RZ, RZ ;  /* 0x000000ff0a0ac210 */ /* 0x000fe40007ffe1ff */
[----:B------:R-:W-:Y:S01]  /*1260*/  @!P5 LOP3.LUT R10, RZ, c[0x0][0x1c8], RZ, 0x33, !PT ;  /* 0x00007200ff0ada12 */ /* 0x000fe200078e33ff */
[----:B------:R-:W-:Y:S01]  /*1270*/  IMAD R26, R231, c[0x0][0x22c], RZ ;  /* 0x00008b00e71a7a24 */ /* 0x000fe200078e02ff */
[--C-:B------:R-:W-:Y:S01]  /*1280*/  SHF.R.S32.HI R17, RZ, 0x1f, R231.reuse ;  /* 0x0000001fff117819 */ /* 0x100fe200000114e7 */
        /* <DEDUP_REMOVED lines=15> */
.L_x_829:
[----:B------:R-:W-:-:S04]  /*1380*/  IMAD R227, R214, c[0x0][0x1c0], R231 ;  /* 0x00007000d6e37a24 */ /* 0x000fc800078e02e7 */
[----:B------:R-:W-:Y:S02]  /*1390*/  IMAD R227, R227, c[0x0][0x224], RZ ;  /* 0x00008900e3e37a24 */ /* 0x000fe400078e02ff */
.L_x_830:
[----:B------:R-:W1:Y:S01]  /*13a0*/  S2R R7, SR_TID.X ;  /* 0x0000000000077919 */ /* 0x000e620000002100 */
[----:B------:R-:W-:Y:S01]  /*13b0*/  IADD3 R32, P4, R212, R32, RZ ;  /* 0x00000020d4207210 */ /* 0x000fe20007f9e0ff */
[----:B------:R-:W-:Y:S01]  /*13c0*/  IMAD R30, R30, c[0x0][0x1c0], RZ ;  /* 0x000070001e1e7a24 */ /* 0x000fe200078e02ff */
[----:B------:R-:W-:Y:S01]  /*13d0*/  SHF.R.S32.HI R213, RZ, 0x1f, R212 ;  /* 0x0000001fffd57819 */ /* 0x000fe200000114d4 */
[----:B------:R-:W-:Y:S01]  /*13e0*/  IMAD R31, R25, c[0x0][0x370], RZ ;  /* 0x0000dc00191f7a24 */ /* 0x000fe200078e02ff */
[----:B------:R-:W-:Y:S01]  /*13f0*/  BSSY B1, `(.L_x_826) ;  /* 0x0000643000017945 */ /* 0x000fe20003800000 */
[----:B------:R-:W-:Y:S01]  /*1400*/  IMAD.SHL.U32 R29, R30, 0x40, RZ ;  /* 0x000000401e1d7824 */ /* 0x000fe200078e00ff */
[----:B------:R-:W-:Y:S01]  /*1410*/  IADD3 R223, R212, 0x40, RZ ;  /* 0x00000040d4df7810 */ /* 0x000fe20007ffe0ff */
[----:B------:R-:W-:Y:S01]  /*1420*/  IMAD.X R33, R213, 0x1, R5, P4 ;  /* 0x00000001d5217824 */ /* 0x000fe200020e0605 */
[----:B------:R-:W-:Y:S01]  /*1430*/  IADD3 R23, P4, R211, R6, RZ ;  /* 0x00000006d3177210 */ /* 0x000fe20007f9e0ff */
[----:B------:R-:W-:Y:S01]  /*1440*/  IMAD.IADD R227, R6, 0x1, R227 ;  /* 0x0000000106e37824 */ /* 0x000fe200078e02e3 */
[----:B------:R-:W-:Y:S01]  /*1450*/  IADD3 R26, P3, P1, R34, R29, R26 ;  /* 0x0000001d221a7210 */ /* 0x000fe2000797e01a */
[C---:B------:R-:W-:Y:S01]  /*1460*/  IMAD.IADD R247, R6.reuse, 0x1, R247 ;  /* 0x0000000106f77824 */ /* 0x040fe200078e02f7 */
[----:B------:R-:W-:Y:S01]  /*1470*/  SHF.R.S32.HI R29, RZ, 0x1f, R29 ;  /* 0x0000001fff1d7819 */ /* 0x000fe2000001141d */
[----:B------:R-:W-:-:S02]  /*1480*/  IMAD R31, R6, c[0x0][0x374], R31 ;  /* 0x0000dd00061f7a24 */ /* 0x000fc400078e021f */
[----:B------:R-:W-:Y:S01]  /*1490*/  IMAD.WIDE.U32 R32, R6, c[0x0][0x370], R32 ;  /* 0x0000dc0006207a25 */ /* 0x000fe200078e0020 */
[----:B------:R-:W-:Y:S02]  /*14a0*/  SHF.R.S32.HI R6, RZ, 0x1f, R211 ;  /* 0x0000001fff067819 */ /* 0x000fe400000114d3 */
[----:B------:R-:W-:Y:S01]  /*14b0*/  IADD3.X R22, R22, R29, R28, P3, P1 ;  /* 0x0000001d16167210 */ /* 0x000fe20001fe241c */
[----:B------:R-:W-:Y:S01]  /*14c0*/  IMAD.WIDE.U32 R28, R23, c[0x0][0x190], R212 ;  /* 0x00006400171c7a25 */ /* 0x000fe200078e00d4 */
[----:B------:R-:W-:Y:S02]  /*14d0*/  IADD3 R24, P3, P1, R27, R26, R24 ;  /* 0x0000001a1b187210 */ /* 0x000fe4000797e018 */
[----:B-1----:R-:W-:Y:S01]  /*14e0*/  SHF.R.S32.HI R4, RZ, 0x1f, R7 ;  /* 0x0000001fff047819 */ /* 0x002fe20000011407 */
[----:B------:R-:W-:Y:S01]  /*14f0*/  IMAD.X R25, R6, 0x1, R25, P4 ;  /* 0x0000000106197824 */ /* 0x000fe200020e0619 */
[----:B------:R-:W-:Y:S01]  /*1500*/  IADD3.X R18, R21, R22, R18, P3, P1 ;  /* 0x0000001615127210 */ /* 0x000fe20001fe2412 */
[----:B------:R-:W-:Y:S01]  /*1510*/  IMAD.IADD R33, R33, 0x1, R31 ;  /* 0x0000000121217824 */ /* 0x000fe200078e021f */
[----:B------:R-:W-:Y:S01]  /*1520*/  LEA.HI R5, R4, R7, RZ, 0x5 ;  /* 0x0000000704057211 */ /* 0x000fe200078f28ff */
[----:B------:R-:W-:Y:S01]  /*1530*/  IMAD R26, R25, c[0x0][0x190], RZ ;  /* 0x00006400191a7a24 */ /* 0x000fe200078e02ff */
[----:B------:R-:W-:Y:S01]  /*1540*/  IADD3 R20, P3, R20, R28, RZ ;  /* 0x0000001c14147210 */ /* 0x000fe20007f7e0ff */
[----:B------:R-:W-:Y:S01]  /*1550*/  IMAD.WIDE.U32 R32, R231, c[0x0][0x378], R32 ;  /* 0x0000de00e7207a25 */ /* 0x000fe200078e0020 */
[----:B------:R-:W-:-:S02]  /*1560*/  LOP3.LUT R228, R5, 0xffffffe0, RZ, 0xc0, !PT ;  /* 0xffffffe005e47812 */ /* 0x000fc400078ec0ff */
[----:B------:R-:W-:Y:S01]  /*1570*/  SHF.R.S32.HI R5, RZ, 0x5, R5 ;  /* 0x00000005ff057819 */ /* 0x000fe20000011405 */
[----:B------:R-:W-:Y:S02]  /*1580*/  IMAD R26, R23, c[0x0][0x194], R26 ;  /* 0x00006500171a7a24 */ /* 0x000fe400078e021a */
[----:B------:R-:W-:Y:S02]  /*1590*/  IMAD.IADD R228, R7, 0x1, -R228 ;  /* 0x0000000107e47824 */ /* 0x000fe400078e0ae4 */
[----:B------:R-:W-:Y:S01]  /*15a0*/  IMAD.MOV.U32 R246, RZ, RZ, 0x4 ;  /* 0x00000004fff67424 */ /* 0x000fe200078e00ff */
[----:B------:R-:W-:Y:S01]  /*15b0*/  IADD3.X R21, R19, R29, R26, P3, !PT ;  /* 0x0000001d13157210 */ /* 0x000fe20001ffe41a */
[----:B------:R-:W-:Y:S02]  /*15c0*/  IMAD R27, R5, R30, R228 ;  /* 0x0000001e051b7224 */ /* 0x000fe400078e02e4 */
[----:B------:R-:W-:Y:S02]  /*15d0*/  IMAD.IADD R5, R11, 0x1, R239 ;  /* 0x000000010b057824 */ /* 0x000fe400078e02ef */
[----:B------:R-:W-:Y:S01]  /*15e0*/  IMAD R30, R17, c[0x0][0x378], RZ ;  /* 0x0000de00111e7a24 */ /* 0x000fe200078e02ff */
[----:B------:R-:W-:Y:S01]  /*15f0*/  IADD3 R24, P1, R27, R24, RZ ;  /* 0x000000181b187210 */ /* 0x000fe20007f3e0ff */
[----:B------:R-:W-:Y:S01]  /*1600*/  IMAD.WIDE.U32 R20, R231, c[0x0][0x1a8], R20 ;  /* 0x00006a00e7147a25 */ /* 0x000fe200078e0014 */
[----:B------:R-:W-:-:S02]  /*1610*/  IADD3 R25, R5, -c[0x0][0x2e8], -R236 ;  /* 0x8000ba0005197a10 */ /* 0x000fc40007ffe8ec */
[----:B------:R-:W-:Y:S01]  /*1620*/  LEA.HI.X.SX32 R27, R27, R18, 0x1, P1 ;  /* 0x000000121b1b7211 */ /* 0x000fe200008f0eff */
[----:B------:R-:W-:Y:S01]  /*1630*/  IMAD R23, R231, c[0x0][0x37c], R30 ;  /* 0x0000df00e7177a24 */ /* 0x000fe200078e021e */
[----:B------:R-:W-:Y:S01]  /*1640*/  SHF.R.S32.HI R22, RZ, 0x1f, R25 ;  /* 0x0000001fff167819 */ /* 0x000fe20000011419 */
[----:B------:R-:W-:Y:S01]  /*1650*/  IMAD R18, R6, c[0x0][0x370], RZ ;  /* 0x0000dc0006127a24 */ /* 0x000fe200078e02ff */
[----:B------:R-:W-:Y:S01]  /*1660*/  LEA R248, P1, R24, c[0x0][0x350], 0x2 ;  /* 0x0000d40018f87a11 */ /* 0x000fe200078210ff */
[----:B------:R-:W-:Y:S01]  /*1670*/  IMAD.IADD R33, R33, 0x1, R23 ;  /* 0x0000000121217824 */ /* 0x000fe200078e0217 */
[----:B------:R-:W-:Y:S01]  /*1680*/  LEA.HI R25, R22, R25, RZ, 0x6 ;  /* 0x0000001916197211 */ /* 0x000fe200078f30ff */
[----:B------:R-:W-:Y:S01]  /*1690*/  IMAD R22, R17, c[0x0][0x1a8], RZ ;  /* 0x00006a0011167a24 */ /* 0x000fe200078e02ff */
[----:B------:R-:W-:Y:S01]  /*16a0*/  LEA.HI.X R249, R24, c[0x0][0x354], R27, 0x2, P1 ;  /* 0x0000d50018f97a11 */ /* 0x000fe200008f141b */
[----:B------:R-:W-:Y:S01]  /*16b0*/  IMAD R19, R211, c[0x0][0x374], R18 ;  /* 0x0000dd00d3137a24 */ /* 0x000fe200078e0212 */
[----:B------:R-:W-:Y:S01]  /*16c0*/  SHF.R.S32.HI R25, RZ, 0x6, R25 ;  /* 0x00000006ff197819 */ /* 0x000fe20000011419 */
[----:B------:R-:W-:Y:S01]  /*16d0*/  IMAD R23, R231, c[0x0][0x1ac], R22 ;  /* 0x00006b00e7177a24 */ /* 0x000fe200078e0216 */
[----:B------:R-:W-:Y:S01]  /*16e0*/  LEA R244, P3, R20, c[0x0][0x160], 0x1 ;  /* 0x0000580014f47a11 */ /* 0x000fe200078608ff */
[----:B------:R-:W-:Y:S01]  /*16f0*/  IMAD.WIDE.U32 R32, R211, c[0x0][0x370], R32 ;  /* 0x0000dc00d3207a25 */ /* 0x000fe200078e0020 */
[----:B------:R-:W-:-:S03]  /*1700*/  IMNMX R224, RZ, R25, !PT ;  /* 0x00000019ffe07217 */ /* 0x000fc60007800200 */
[----:B------:R-:W-:Y:S01]  /*1710*/  IMAD.IADD R18, R21, 0x1, R23 ;  /* 0x0000000115127824 */ /* 0x000fe200078e0217 */
[----:B------:R-:W-:Y:S01]  /*1720*/  ISETP.GT.AND P4, PT, R237, R224, PT ;  /* 0x000000e0ed00720c */ /* 0x000fe20003f84270 */
[----:B------:R-:W-:Y:S01]  /*1730*/  IMAD.IADD R19, R33, 0x1, R19 ;  /* 0x0000000121137824 */ /* 0x000fe200078e0213 */
[----:B------:R-:W-:Y:S01]  /*1740*/  LEA R242, P1, R32, c[0x0][0x330], 0x1 ;  /* 0x0000cc0020f27a11 */ /* 0x000fe200078208ff */
[-C--:B------:R-:W-:Y:S01]  /*1750*/  IMAD.WIDE R226, R227, R246.reuse, c[0x0][0x3c8] ;  /* 0x0000f200e3e27625 */ /* 0x080fe200078e02f6 */
[----:B------:R-:W-:Y:S02]  /*1760*/  IADD3 R237, R237, -0x1, RZ ;  /* 0xffffffffeded7810 */ /* 0x000fe40007ffe0ff */
[----:B------:R-:W-:Y:S01]  /*1770*/  LEA.HI.X R245, R20, c[0x0][0x164], R18, 0x1, P3 ;  /* 0x0000590014f57a11 */ /* 0x000fe200018f0c12 */
[----:B------:R-:W-:Y:S01]  /*1780*/  IMAD.WIDE R246, R247, R246, c[0x0][0x200] ;  /* 0x00008000f7f67625 */ /* 0x000fe200078e02f6 */
[----:B------:R-:W-:-:S05]  /*1790*/  LEA.HI.X R243, R32, c[0x0][0x334], R19, 0x1, P1 ;  /* 0x0000cd0020f37a11 */ /* 0x000fca00008f0c13 */
[----:B------:R-:W-:Y:S05]  /*17a0*/  @P4 BRA `(.L_x_831) ;  /* 0x0000070000004947 */ /* 0x000fea0003800000 */
        /* <DEDUP_REMOVED lines=13> */
.L_x_832:
        /* <DEDUP_REMOVED lines=15> */
.L_x_833:
        /* <DEDUP_REMOVED lines=25> */
.L_x_835:
[----:B------:R-:W-:Y:S05]  /*1b00*/  BSYNC B0 ;  /* 0x0000000000007941 */ /* 0x000fea0003800000 */
.L_x_834:
        /* <DEDUP_REMOVED lines=17> */
.L_x_837:
[----:B------:R-:W-:Y:S05]  /*1c20*/  BSYNC B0 ;  /* 0x0000000000007941 */ /* 0x000fea0003800000 */
.L_x_836:
[----:B-1----:R-:W-:Y:S01]  /*1c30*/  IMAD.WIDE.U32 R12, R11, c[0x0][0x3a8], R212 ;  /* 0x0000ea000b0c7a25 */ /* 0x002fe200078e00d4 */
[----:B------:R-:W-:Y:S03]  /*1c40*/  BSSY B0, `(.L_x_838) ;  /* 0x0000016000007945 */ /* 0x000fe60003800000 */
[----:B------:R-:W-:Y:S01]  /*1c50*/  IMAD R8, R8, c[0x0][0x3a8], RZ ;  /* 0x0000ea0008087a24 */ /* 0x000fe200078e02ff */
        /* <DEDUP_REMOVED lines=20> */
.L_x_839:
[----:B------:R-:W-:Y:S05]  /*1da0*/  BSYNC B0 ;  /* 0x0000000000007941 */ /* 0x000fea0003800000 */
.L_x_838:
        /* <DEDUP_REMOVED lines=16> */
.L_x_831:
[----:B------:R-:W-:Y:S01]  /*1eb0*/  @P2 BAR.SYNC.DEFER_BLOCKING 0x0 ;  /* 0x0000000000002b1d */ /* 0x000fe20000010000 */
[----:B------:R-:W-:Y:S01]  /*1ec0*/  IMAD R22, R217, -0x40, R236 ;  /* 0xffffffc0d9167824 */ /* 0x000fe200078e02ec */
[----:B------:R-:W-:Y:S01]  /*1ed0*/  SHF.L.U32 R222, R210, 0x1, RZ ;  /* 0x00000001d2de7819 */ /* 0x000fe200000006ff */
[----:B------:R-:W-:Y:S01]  /*1ee0*/  IMAD.WIDE.U32 R26, R11, c[0x0][0x1a0], R212 ;  /* 0x000068000b1a7a25 */ /* 0x000fe200078e00d4 */
[----:B------:R-:W-:Y:S02]  /*1ef0*/  LEA.HI R15, R237, R237, RZ, 0x1 ;  /* 0x000000eded0f7211 */ /* 0x000fe400078f08ff */
[----:B------:R-:W-:Y:S01]  /*1f00*/  ISETP.GE.AND P6, PT, R211, R22, PT ;  /* 0x00000016d300720c */ /* 0x000fe20003fc6270 */
[----:B------:R-:W-:Y:S01]  /*1f10*/  IMAD R24, R8, c[0x0][0x1a0], RZ ;  /* 0x0000680008187a24 */ /* 0x000fe200078e02ff */
[----:B------:R-:W-:Y:S01]  /*1f20*/  IADD3 R26, P0, R16, R26, RZ ;  /* 0x0000001a101a7210 */ /* 0x000fe20007f1e0ff */
[----:B------:R-:W-:Y:S01]  /*1f30*/  BSSY B0, `(.L_x_841) ;  /* 0x0000024000007945 */ /* 0x000fe20003800000 */
[----:B------:R-:W-:Y:S01]  /*1f40*/  LOP3.LUT R16, R15, 0xfffffffe, RZ, 0xc0, !PT ;  /* 0xfffffffe0f107812 */ /* 0x000fe200078ec0ff */
[----:B------:R-:W-:-:S02]  /*1f50*/  IMAD R24, R11, c[0x0][0x1a4], R24 ;  /* 0x000069000b187a24 */ /* 0x000fc400078e0218 */
[----:B------:R-:W-:Y:S01]  /*1f60*/  IMAD R15, R9, c[0x0][0x1b8], RZ ;  /* 0x00006e00090f7a24 */ /* 0x000fe200078e02ff */
[----:B------:R-:W-:Y:S02]  /*1f70*/  IADD3 R16, R237, -R16, RZ ;  /* 0x80000010ed107210 */ /* 0x000fe40007ffe0ff */
[----:B------:R-:W-:Y:S01]  /*1f80*/  IADD3.X R27, R13, R27, R24, P0, !PT ;  /* 0x0000001b0d1b7210 */ /* 0x000fe200007fe418 */
[----:B------:R-:W-:Y:S01]  /*1f90*/  IMAD R15, R10, c[0x0][0x1bc], R15 ;  /* 0x00006f000a0f7a24 */ /* 0x000fe200078e020f */
[----:B------:R-:W-:-:S03]  /*1fa0*/  ISETP.NE.AND P0, PT, R16, 0x1, PT ;  /* 0x000000011000780c */ /* 0x000fc60003f05270 */
[----:B------:R-:W-:Y:S01]  /*1fb0*/  IMAD.WIDE.U32 R24, R10, c[0x0][0x1b8], R26 ;  /* 0x00006e000a187a25 */ /* 0x000fe200078e001a */
[----:B------:R1:W-:Y:S04]  /*1fc0*/  @P6 STS.128 [R222+0x10000], RZ ;  /* 0x010000ffde006388 */ /* 0x0003e80000000c00 */
[----:B------:R-:W-:Y:S01]  /*1fd0*/  IADD3 R15, R25, R15, RZ ;  /* 0x0000000f190f7210 */ /* 0x000fe20007ffe0ff */
[----:B------:R1:W-:Y:S01]  /*1fe0*/  @P6 STS.128 [R222+0x12000], RZ ;  /* 0x012000ffde006388 */ /* 0x0003e20000000c00 */
        /* <DEDUP_REMOVED lines=24> */
.L_x_842:
[----:B------:R-:W-:Y:S05]  /*2170*/  BSYNC B0 ;  /* 0x0000000000007941 */ /* 0x000fea0003800000 */
.L_x_841:
[----:B------:R-:W-:Y:S01]  /*2180*/  IADD3 R13, R211, 0x20, RZ ;  /* 0x00000020d30d7810 */ /* 0x000fe20007ffe0ff */
[----:B------:R-:W-:Y:S03]  /*2190*/  BSSY B0, `(.L_x_843) ;  /* 0x000001e000007945 */ /* 0x000fe60003800000 */
[----:B------:R-:W-:-:S13]  /*21a0*/  ISETP.GE.AND P5, PT, R13, R22, PT ;  /* 0x000000160d00720c */ /* 0x000fda0003fa6270 */
[----:B------:R3:W-:Y:S04]  /*21b0*/  @P5 STS.128 [R222+0x11000], RZ ;  /* 0x011000ffde005388 */ /* 0x0007e80000000c00 */
[----:B------:R3:W-:Y:S01]  /*21c0*/  @P5 STS.128 [R222+0x13000], RZ ;  /* 0x013000ffde005388 */ /* 0x0007e20000000c00 */
[----:B------:R-:W-:Y:S05]  /*21d0*/  @P5 BRA `(.L_x_844) ;  /* 0x0000019000005947 */ /* 0x000fea0003800000 */
[----:B--2---:R-:W-:Y:S01]  /*21e0*/  IADD3 R17, P1, R211, 0x20, RZ ;  /* 0x00000020d3117810 */ /* 0x004fe20007f3e0ff */
        /* <DEDUP_REMOVED lines=24> */
.L_x_844:
[----:B------:R-:W-:Y:S05]  /*2370*/  BSYNC B0 ;  /* 0x0000000000007941 */ /* 0x000fea0003800000 */
.L_x_843:
[----:B--2---:R-:W-:Y:S01]  /*2380*/  IMAD R16, R237, -0x40, R239 ;  /* 0xffffffc0ed107824 */ /* 0x004fe200078e02ef */
        /* <DEDUP_REMOVED lines=19> */
.L_x_846:
[----:B------:R-:W-:Y:S05]  /*24c0*/  BSYNC B0 ;  /* 0x0000000000007941 */ /* 0x000fea0003800000 */
.L_x_845:
[----:B------:R-:W-:Y:S01]  /*24d0*/  ISETP.GE.AND P3, PT, R13, R16, PT ;  /* 0x000000100d00720c */ /* 0x000fe20003f66270 */
[----:B------:R-:W-:-:S12]  /*24e0*/  BSSY B0, `(.L_x_847) ;  /* 0x000001b000007945 */ /* 0x000fd80003800000 */
[----:B------:R1:W-:Y:S04]  /*24f0*/  @P3 STS.128 [R222+0x9000], RZ ;  /* 0x009000ffde003388 */ /* 0x0003e80000000c00 */
[----:B------:R1:W-:Y:S01]  /*2500*/  @P3 STS.128 [R222+0xb000], RZ ;  /* 0x00b000ffde003388 */ /* 0x0003e20000000c00 */
[----:B------:R-:W-:Y:S05]  /*2510*/  @P3 BRA `(.L_x_848) ;  /* 0x0000017000003947 */ /* 0x000fea0003800000 */
[----:B------:R-:W-:-:S13]  /*2520*/  ISETP.GE.AND P2, PT, R212, c[0x0][0x220], PT ;  /* 0x00008800d4007a0c */ /* 0x000fda0003f46270 */
[----:B------:R-:W-:Y:S01]  /*2530*/  @!P2 IMAD.MOV.U32 R15, RZ, RZ, c[0x0][0x370] ;  /* 0x0000dc00ff0fa624 */ /* 0x000fe200078e00ff */
        /* <DEDUP_REMOVED lines=12> */
[----:B-1----:R-:W-:-:S03]  /*2600*/  IMAD.MOV.U32 R22, RZ, RZ, c[0x0][0x374] ;  /* 0x0000dd00ff167624 */ /* 0x002fc600078e00ff */
        /* <DEDUP_REMOVED lines=8> */
.L_x_848:
[----:B------:R-:W-:Y:S05]  /*2690*/  BSYNC B0 ;  /* 0x0000000000007941 */ /* 0x000fea0003800000 */
.L_x_847:
        /* <DEDUP_REMOVED lines=14> */
.L_x_850:
        /* <DEDUP_REMOVED lines=19> */
.L_x_851:
[----:B------:R-:W-:Y:S05]  /*28b0*/  BSYNC B0 ;  /* 0x0000000000007941 */ /* 0x000fea0003800000 */
.L_x_849:
        /* <DEDUP_REMOVED lines=14> */
.L_x_853:
        /* <DEDUP_REMOVED lines=27> */
.L_x_854:
[----:B------:R-:W-:Y:S05]  /*2b50*/  BSYNC B0 ;  /* 0x0000000000007941 */ /* 0x000fea0003800000 */
.L_x_852:
[CC--:B------:R-:W-:Y:S01]  /*2b60*/  ISETP.GE.AND P2, PT, R215.reuse, R16.reuse, PT ;  /* 0x00000010d700720c */ /* 0x0c0fe20003f46270 */
[C---:B-1----:R-:W-:Y:S01]  /*2b70*/  IMAD.WIDE R18, R215.reuse, 0x4, R246 ;  /* 0x00000004d7127825 */ /* 0x042fe200078e02f6 */
[----:B------:R-:W-:Y:S02]  /*2b80*/  MOV R233, 0x7f800000 ;  /* 0x7f80000000e97802 */ /* 0x000fe40000000f00 */
[----:B------:R-:W-:Y:S02]  /*2b90*/  IADD3 R13, R215, 0x8, RZ ;  /* 0x00000008d70d7810 */ /* 0x000fe40007ffe0ff */
[----:B------:R-:W-:Y:S02]  /*2ba0*/  MOV R234, 0x7f800000 ;  /* 0x7f80000000ea7802 */ /* 0x000fe40000000f00 */
[----:B------:R-:W-:-:S05]  /*2bb0*/  ISETP.GE.AND P1, PT, R13, R16, PT ;  /* 0x000000100d00720c */ /* 0x000fca0003f26270 */
[----:B------:R1:W5:Y:S01]  /*2bc0*/  @!P2 LDG.E R233, [R18.64] ;  /* 0x0000000812e9a981 */ /* 0x000362000c1e1900 */
[----:B------:R-:W-:Y:S02]  /*2bd0*/  IMAD R8, R8, c[0x0][0x198], RZ ;  /* 0x0000660008087a24 */ /* 0x000fe400078e02ff */
[C---:B------:R-:W-:Y:S01]  /*2be0*/  IMAD.WIDE.U32 R16, R11.reuse, c[0x0][0x198], R212 ;  /* 0x000066000b107a25 */ /* 0x040fe200078e00d4 */
[----:B------:R1:W-:Y:S04]  /*2bf0*/  @P6 STS.128 [R222+0xc000], RZ ;  /* 0x00c000ffde006388 */ /* 0x0003e80000000c00 */
[----:B------:R1:W-:Y:S01]  /*2c00*/  @P6 STS.128 [R222+0xe000], RZ ;  /* 0x00e000ffde006388 */ /* 0x0003e20000000c00 */
[----:B------:R-:W-:-:S03]  /*2c10*/  IMAD R11, R11, c[0x0][0x19c], R8 ;  /* 0x000067000b0b7a24 */ /* 0x000fc600078e0208 */
[----:B------:R1:W5:Y:S01]  /*2c20*/  @!P1 LDG.E R234, [R18.64+0x20] ;  /* 0x0000200812ea9981 */ /* 0x000362000c1e1900 */
[----:B------:R-:W-:Y:S01]  /*2c30*/  IADD3 R14, P1, R14, R16, RZ ;  /* 0x000000100e0e7210 */ /* 0x000fe20007f3e0ff */
[----:B------:R-:W-:Y:S01]  /*2c40*/  IMAD R9, R9, c[0x0][0x1b0], RZ ;  /* 0x00006c0009097a24 */ /* 0x000fe200078e02ff */
[----:B------:R-:W-:Y:S02]  /*2c50*/  BSSY B0, `(.L_x_855) ;  /* 0x000001d000007945 */ /* 0x000fe40003800000 */
[----:B------:R-:W-:Y:S01]  /*2c60*/  IADD3.X R15, R12, R17, R11, P1, !PT ;  /* 0x000000110c0f7210 */ /* 0x000fe20000ffe40b */
[----:B------:R-:W-:-:S04]  /*2c70*/  IMAD R9, R10, c[0x0][0x1b4], R9 ;  /* 0x00006d000a097a24 */ /* 0x000fc800078e0209 */
[----:B------:R-:W-:-:S05]  /*2c80*/  IMAD.WIDE.U32 R10, R10, c[0x0][0x1b0], R14 ;  /* 0x00006c000a0a7a25 */ /* 0x000fca00078e000e */
[----:B------:R-:W-:Y:S01]  /*2c90*/  IADD3 R9, R11, R9, RZ ;  /* 0x000000090b097210 */ /* 0x000fe20007ffe0ff */
        /* <DEDUP_REMOVED lines=24> */
.L_x_856:
[----:B------:R-:W-:Y:S05]  /*2e20*/  BSYNC B0 ;  /* 0x0000000000007941 */ /* 0x000fea0003800000 */
.L_x_855:
[----:B------:R1:W-:Y:S01]  /*2e30*/  @P5 STS.128 [R222+0xd000], RZ ;  /* 0x00d000ffde005388 */ /* 0x0003e20000000c00 */
[----:B------:R-:W-:Y:S03]  /*2e40*/  BSSY B0, `(.L_x_857) ;  /* 0x000001c000007945 */ /* 0x000fe60003800000 */
        /* <DEDUP_REMOVED lines=27> */
.L_x_858:
[----:B------:R-:W-:Y:S05]  /*3000*/  BSYNC B0 ;  /* 0x0000000000007941 */ /* 0x000fea0003800000 */
.L_x_857:
[----:B------:R-:W0:Y:S01]  /*3010*/  LDGDEPBAR ;  /* 0x00000000000079af */ /* 0x000e220000000000 */
[----:B-1----:R-:W-:Y:S02]  /*3020*/  IMAD.MOV.U32 R14, RZ, RZ, c[0x0][0x308] ;  /* 0x0000c200ff0e7624 */ /* 0x002fe400078e00ff */
[----:B------:R-:W-:Y:S01]  /*3030*/  IMAD.MOV.U32 R15, RZ, RZ, c[0x0][0x30c] ;  /* 0x0000c300ff0f7624 */ /* 0x000fe200078e00ff */
[----:B------:R-:W-:-:S04]  /*3040*/  DEPBAR.LE SB0, 0x1 ;  /* 0x000080400000791a */ /* 0x000fc80000000000 */
[----:B------:R-:W-:Y:S06]  /*3050*/  BAR.SYNC.DEFER_BLOCKING 0x0 ;  /* 0x0000000000007b1d */ /* 0x000fec0000010000 */
[----:B--2---:R-:W2:Y:S04]  /*3060*/  LDG.E.64 R12, [R14.64+0x8] ;  /* 0x000008080e0c7981 */ /* 0x004ea8000c1e1b00 */
[----:B------:R1:W5:Y:S01]  /*3070*/  LDG.E.64 R206, [R14.64] ;  /* 0x000000080ece7981 */ /* 0x000362000c1e1b00 */
[-C--:B------:R-:W-:Y:S01]  /*3080*/  LEA.HI R6, R4, R7.reuse, RZ, 0x4 ;  /* 0x0000000704067211 */ /* 0x080fe200078f20ff */
[----:B------:R-:W-:Y:S01]  /*3090*/  IMAD R9, R214, c[0x0][0x1c0], R231 ;  /* 0x00007000d6097a24 */ /* 0x000fe200078e02e7 */
[----:B------:R-:W-:Y:S01]  /*30a0*/  LEA.HI R4, R4, R7, RZ, 0x3 ;  /* 0x0000000704047211 */ /* 0x000fe200078f18ff */
[----:B------:R1:W3:Y:S01]  /*30b0*/  LDSM.16.M88.4 R108, [R202+0x10000] ;  /* 0x01000000ca6c783b */ /* 0x0002e20000000200 */
[----:B------:R-:W-:Y:S01]  /*30c0*/  LOP3.LUT R6, R6, 0xfffffff0, RZ, 0xc0, !PT ;  /* 0xfffffff006067812 */ /* 0x000fe200078ec0ff */
[----:B------:R-:W-:Y:S01]  /*30d0*/  IMAD.SHL.U32 R9, R9, 0x20, RZ ;  /* 0x0000002009097824 */ /* 0x000fe200078e00ff */
[----:B------:R-:W-:Y:S01]  /*30e0*/  LOP3.LUT R4, R4, 0xfffffff8, RZ, 0xc0, !PT ;  /* 0xfffffff804047812 */ /* 0x000fe200078ec0ff */
[----:B------:R1:W4:Y:S01]  /*30f0*/  LDSM.16.M88.4 R112, [R202+0x10800] ;  /* 0x01080000ca70783b */ /* 0x0003220000000200 */
[----:B------:R-:W-:Y:S01]  /*3100*/  SHF.R.S32.HI R229, RZ, 0x1f, R228 ;  /* 0x0000001fffe57819 */ /* 0x000fe200000114e4 */
[C---:B------:R-:W-:Y:S01]  /*3110*/  IMAD.IADD R6, R7.reuse, 0x1, -R6 ;  /* 0x0000000107067824 */ /* 0x040fe200078e0a06 */
[----:B------:R-:W-:Y:S01]  /*3120*/  IADD3 R199, R204, 0x2000, RZ ;  /* 0x00002000ccc77810 */ /* 0x000fe20007ffe0ff */
[----:B------:R-:W-:Y:S01]  /*3130*/  IMAD.IADD R4, R7, 0x1, -R4 ;  /* 0x0000000107047824 */ /* 0x000fe200078e0a04 */
[----:B------:R1:W1:Y:S01]  /*3140*/  LDSM.16.M88.4 R116, [R192+0x10000] ;  /* 0x01000000c074783b */ /* 0x0002620000000200 */
[----:B------:R-:W-:Y:S01]  /*3150*/  IMAD.MOV.U32 R196, RZ, RZ, 0x40 ;  /* 0x00000040ffc47424 */ /* 0x000fe200078e00ff */
[----:B------:R-:W-:Y:S01]  /*3160*/  SHF.R.S32.HI R11, RZ, 0x1f, R6 ;  /* 0x0000001fff0b7819 */ /* 0x000fe20000011406 */
[----:B------:R-:W-:Y:S01]  /*3170*/  IMAD.MOV.U32 R232, RZ, RZ, c[0x0][0x2e4] ;  /* 0x0000b900ffe87624 */ /* 0x000fe200078e00ff */
[----:B------:R-:W-:Y:S01]  /*3180*/  LOP3.LUT P3, RZ, R4, 0x2, RZ, 0xc0, !PT ;  /* 0x0000000204ff7812 */ /* 0x000fe2000786c0ff */
[----:B------:R-:W-:Y:S01]  /*3190*/  IMAD.MOV.U32 R4, RZ, RZ, 0x20 ;  /* 0x00000020ff047424 */ /* 0x000fe200078e00ff */
[----:B------:R1:W1:Y:S01]  /*31a0*/  LDSM.16.M88.4 R120, [R192+0x10800] ;  /* 0x01080000c078783b */ /* 0x0002620000000200 */
[----:B------:R-:W-:Y:S01]  /*31b0*/  LEA.HI R11, R11, R6, RZ, 0x3 ;  /* 0x000000060b0b7211 */ /* 0x000fe200078f18ff */
[----:B------:R-:W-:Y:S01]  /*31c0*/  IMAD.MOV.U32 R230, RZ, RZ, R235 ;  /* 0x000000ffffe67224 */ /* 0x000fe200078e00eb */
[----:B------:R-:W-:Y:S01]  /*31d0*/  IADD3 R198, R203, 0x2000, RZ ;  /* 0x00002000cbc67810 */ /* 0x000fe20007ffe0ff */
[----:B------:R1:W1:Y:S01]  /*31e0*/  LDSM.16.M88.4 R128, [R3+0x10000] ;  /* 0x010000000380783b */ /* 0x0002620000000200 */
[----:B------:R-:W-:Y:S01]  /*31f0*/  SEL R4, R4, 0xffffffe0, !P3 ;  /* 0xffffffe004047807 */ /* 0x000fe20005800000 */
[----:B------:R-:W-:Y:S01]  /*3200*/  CS2R R94, SRZ ;  /* 0x00000000005e7805 */ /* 0x000fe2000001ff00 */
[----:B------:R-:W-:Y:S01]  /*3210*/  LOP3.LUT R11, R11, 0xfffffff8, RZ, 0xc0, !PT ;  /* 0xfffffff80b0b7812 */ /* 0x000fe200078ec0ff */
[----:B------:R1:W1:Y:S01]  /*3220*/  LDSM.16.M88.4 R132, [R3+0x10800] ;  /* 0x010800000384783b */ /* 0x0002620000000200 */
[----:B------:R-:W-:Y:S01]  /*3230*/  SEL R199, R199, R204, !P0 ;  /* 0x000000ccc7c77207 */ /* 0x000fe20004000000 */
[----:B------:R-:W-:Y:S01]  /*3240*/  IMAD.IADD R4, R4, 0x1, R3 ;  /* 0x0000000104047824 */ /* 0x000fe200078e0203 */
[----:B------:R-:W-:Y:S01]  /*3250*/  SEL R198, R198, R203, !P0 ;  /* 0x000000cbc6c67207 */ /* 0x000fe20004000000 */
[----:B------:R1:W1:Y:S01]  /*3260*/  LDSM.16.M88.4 R144, [R202+0x12000] ;  /* 0x01200000ca90783b */ /* 0x0002620000000200 */
[----:B------:R-:W-:Y:S01]  /*3270*/  IMAD.IADD R11, R6, 0x1, -R11 ;  /* 0x00000001060b7824 */ /* 0x000fe200078e0a0b */
[----:B------:R-:W-:Y:S01]  /*3280*/  IADD3 R240, -R236, 0x40, R5 ;  /* 0x00000040ecf07810 */ /* 0x000fe20007ffe105 */
        /* <DEDUP_REMOVED lines=42> */
[----:B------:R-:W-:Y:S01]  /*3530*/  IMAD.SHL.U32 R198, R198, 0x2, RZ ;  /* 0x00000002c6c67824 */ /* 0x000fe200078e00ff */
[----:B--2---:R-:W-:Y:S02]  /*3540*/  IADD3 R228, P5, P4, R9, R12, R228 ;  /* 0x0000000c09e47210 */ /* 0x004fe40007cbe0e4 */
[----:B------:R-:W-:Y:S02]  /*3550*/  SHF.R.S32.HI R12, RZ, 0x1f, R9 ;  /* 0x0000001fff0c7819 */ /* 0x000fe40000011409 */
[----:B------:R-:W-:Y:S02]  /*3560*/  R2P PR, R11, 0x6 ;  /* 0x000000060b007804 */ /* 0x000fe40000000000 */
[----:B------:R-:W-:-:S03]  /*3570*/  IADD3.X R229, R12, R13, R229, P5, P4 ;  /* 0x0000000d0ce57210 */ /* 0x000fc60002fe84e5 */
[----:B------:R-:W-:Y:S02]  /*3580*/  SEL R197, R197, 0xffffffe0, !P1 ;  /* 0xffffffe0c5c57807 */ /* 0x000fe40004800000 */
[----:B------:R-:W-:-:S03]  /*3590*/  SEL R196, R196, 0xffffffc0, !P2 ;  /* 0xffffffc0c4c47807 */ /* 0x000fc60005000000 */
[C---:B------:R-:W-:Y:S02]  /*35a0*/  IMAD.IADD R195, R200.reuse, 0x1, R197 ;  /* 0x00000001c8c37824 */ /* 0x040fe400078e02c5 */
[----:B------:R-:W-:Y:S02]  /*35b0*/  IMAD.IADD R193, R200, 0x1, R196 ;  /* 0x00000001c8c17824 */ /* 0x000fe400078e02c4 */
[----:B-1-34-:R-:W-:Y:S02]  /*35c0*/  IMAD.IADD R194, R196, 0x1, R195 ;  /* 0x00000001c4c27824 */ /* 0x01afe400078e02c3 */
.L_x_863:
[----:B------:R-:W0:Y:S01]  /*35d0*/  LDGDEPBAR ;  /* 0x00000000000079af */ /* 0x000e220000000000 */
[----:B------:R-:W-:Y:S01]  /*35e0*/  LEA R176, P0, R215, R226, 0x2 ;  /* 0x000000e2d7b07211 */ /* 0x000fe200078010ff */
[C---:B------:R-:W-:Y:S01]  /*35f0*/  IMAD.IADD R127, R199.reuse, 0x1, R197 ;  /* 0x00000001c77f7824 */ /* 0x040fe200078e02c5 */
[----:B------:R-:W-:Y:S01]  /*3600*/  MOV R126, c[0x0][0x2e4] ;  /* 0x0000b900007e7a02 */ /* 0x000fe20000000f00 */
[----:B------:R-:W-:Y:S01]  /*3610*/  IMAD.IADD R125, R199, 0x1, R196 ;  /* 0x00000001c77d7824 */ /* 0x000fe200078e02c4 */
[----:B------:R-:W-:Y:S02]  /*3620*/  LEA.HI.X.SX32 R177, R215, R227, 0x2, P0 ;  /* 0x000000e3d7b17211 */ /* 0x000fe400000f16ff */
[----:B------:R-:W-:Y:S01]  /*3630*/  IADD3 R124, R127, R196, RZ ;  /* 0x000000c47f7c7210 */ /* 0x000fe20007ffe0ff */
[----:B------:R-:W-:Y:S04]  /*3640*/  DEPBAR.LE SB0, 0x0 ;  /* 0x000080000000791a */ /* 0x000fe80000000000 */
[----:B------:R-:W-:Y:S06]  /*3650*/  BAR.SYNC.DEFER_BLOCKING 0x0 ;  /* 0x0000000000007b1d */ /* 0x000fec0000010000 */
[----:B------:R-:W-:Y:S04]  /*3660*/  LDSM.16.M88.4 R20, [R199] ;  /* 0x00000000c714783b */ /* 0x000fe80000000200 */
[----:B------:R-:W1:Y:S04]  /*3670*/  LDSM.16.M88.4 R24, [R202+0xc000] ;  /* 0x00c00000ca18783b */ /* 0x000e680000000200 */
[----:B-----5:R2:W5:Y:S04]  /*3680*/  LDG.E R181, [R176.64] ;  /* 0x00000008b0b57981 */ /* 0x020568000c1e1900 */
[----:B------:R2:W5:Y:S04]  /*3690*/  LDG.E R180, [R176.64+0x20] ;  /* 0x00002008b0b47981 */ /* 0x000568000c1e1900 */
[----:B------:R-:W3:Y:S04]  /*36a0*/  LDSM.16.M88.4 R28, [R202+0xc800] ;  /* 0x00c80000ca1c783b */ /* 0x000ee80000000200 */
[----:B------:R-:W-:Y:S04]  /*36b0*/  LDSM.16.M88.4 R32, [R127] ;  /* 0x000000007f20783b */ /* 0x000fe80000000200 */
[----:B------:R-:W4:Y:S04]  /*36c0*/  LDSM.16.M88.4 R100, [R192+0xc000] ;  /* 0x00c00000c064783b */ /* 0x000f280000000200 */
[----:B------:R-:W4:Y:S01]  /*36d0*/  LDSM.16.M88.4 R104, [R192+0xc800] ;  /* 0x00c80000c068783b */ /* 0x000f220000000200 */
[----:B--2---:R-:W-:Y:S05]  /*36e0*/  IMAD.SHL.U32 R176, R237, 0x40, RZ ;  /* 0x00000040edb07824 */ /* 0x004fea00078e00ff */
[----:B------:R-:W-:Y:S01]  /*36f0*/  ISETP.GE.AND P0, PT, R176, R240, PT ;  /* 0x000000f0b000720c */ /* 0x000fe20003f06270 */
[C---:B-1----:R-:W-:Y:S08]  /*3700*/  HMMA.16816.F32 R4, R20.reuse, R24, RZ ;  /* 0x000000181404723c */ /* 0x042ff000000018ff */
[C---:B------:R-:W-:Y:S01]  /*3710*/  HMMA.16816.F32 R8, R20.reuse, R26, RZ ;  /* 0x0000001a1408723c */ /* 0x040fe200000018ff */
[----:B------:R-:W-:Y:S07]  /*3720*/  LDSM.16.M88.4 R24, [R3+0xc000] ;  /* 0x00c000000318783b */ /* 0x000fee0000000200 */
[C---:B---3--:R-:W-:Y:S08]  /*3730*/  HMMA.16816.F32 R12, R20.reuse, R28, RZ ;  /* 0x0000001c140c723c */ /* 0x048ff000000018ff */
[----:B------:R-:W-:Y:S01]  /*3740*/  HMMA.16816.F32 R16, R20, R30, RZ ;  /* 0x0000001e1410723c */ /* 0x000fe200000018ff */
[----:B------:R-:W1:Y:S04]  /*3750*/  LDSM.16.M88.4 R20, [R125] ;  /* 0x000000007d14783b */ /* 0x000e680000000200 */
[----:B------:R-:W2:Y:S03]  /*3760*/  LDSM.16.M88.4 R28, [R3+0xc800] ;  /* 0x00c80000031c783b */ /* 0x000ea60000000200 */
[C---:B----4-:R-:W-:Y:S08]  /*3770*/  HMMA.16816.F32 R4, R32.reuse, R100, R4 ;  /* 0x000000642004723c */ /* 0x050ff00000001804 */
        /* <DEDUP_REMOVED lines=53> */
.L_x_859:
[--C-:B------:R-:W-:Y:S01]  /*3ad0*/  IADD3 R20, R236, 0x1, -R239.reuse ;  /* 0x00000001ec147810 */ /* 0x100fe20007ffe8ef */
[----:B------:R-:W1:Y:S01]  /*3ae0*/  S2R R21, SR_TID.X ;  /* 0x0000000000157919 */ /* 0x000e620000002100 */
[-C--:B------:R-:W-:Y:S01]  /*3af0*/  IADD3 R24, -R126, R236.reuse, -R239 ;  /* 0x000000ec7e187210 */ /* 0x080fe20007ffe9ef */
[----:B------:R-:W-:Y:S01]  /*3b00*/  IMAD.IADD R29, R215, 0x1, R176 ;  /* 0x00000001d71d7824 */ /* 0x000fe200078e02b0 */
[----:B------:R-:W-:Y:S01]  /*3b10*/  IADD3 R20, R20, c[0x0][0x2e8], RZ ;  /* 0x0000ba0014147a10 */ /* 0x000fe20007ffe0ff */
[----:B------:R-:W-:Y:S02]  /*3b20*/  IMAD.SHL.U32 R22, R208, 0x20, RZ ;  /* 0x00000020d0167824 */ /* 0x000fe400078e00ff */
[C---:B------:R-:W-:Y:S01]  /*3b30*/  IMAD.IADD R31, R29.reuse, 0x1, R24 ;  /* 0x000000011d1f7824 */ /* 0x040fe200078e0218 */
[C---:B------:R-:W-:Y:S01]  /*3b40*/  IADD3 R23, R29.reuse, 0x8, RZ ;  /* 0x000000081d177810 */ /* 0x040fe20007ffe0ff */
[----:B------:R-:W-:Y:S02]  /*3b50*/  IMAD.IADD R29, R29, 0x1, R20 ;  /* 0x000000011d1d7824 */ /* 0x000fe400078e0214 */
[----:B------:R-:W-:Y:S01]  /*3b60*/  IMAD.MOV.U32 R232, RZ, RZ, R126 ;  /* 0x000000ffffe87224 */ /* 0x000fe200078e007e */
[----:B------:R-:W-:Y:S02]  /*3b70*/  IMNMX R31, RZ, R31, !PT ;  /* 0x0000001fff1f7217 */ /* 0x000fe40007800200 */
[-C--:B------:R-:W-:Y:S01]  /*3b80*/  IMNMX R29, R29, R236.reuse, PT ;  /* 0x000000ec1d1d7217 */ /* 0x080fe20003800200 */
[----:B-1----:R-:W-:Y:S05]  /*3b90*/  IMAD.SHL.U32 R21, R21, 0x2, RZ ;  /* 0x0000000215157824 */ /* 0x002fea00078e00ff */
[----:B------:R-:W-:Y:S01]  /*3ba0*/  LOP3.LUT R22, R22, 0x6, R21, 0xf8, !PT ;  /* 0x0000000616167812 */ /* 0x000fe200078ef815 */
[--C-:B------:R-:W-:Y:S02]  /*3bb0*/  IMAD.IADD R21, R24, 0x1, R23.reuse ;  /* 0x0000000118157824 */ /* 0x100fe400078e0217 */
[----:B------:R-:W-:Y:S02]  /*3bc0*/  IMAD.IADD R23, R20, 0x1, R23 ;  /* 0x0000000114177824 */ /* 0x000fe400078e0217 */
[----:B------:R-:W-:Y:S01]  /*3bd0*/  IMAD R22, R217, 0x40, R22 ;  /* 0x00000040d9167824 */ /* 0x000fe200078e0216 */
[----:B------:R-:W-:Y:S02]  /*3be0*/  IMNMX R21, RZ, R21, !PT ;  /* 0x00000015ff157217 */ /* 0x000fe40007800200 */
[----:B------:R-:W-:Y:S02]  /*3bf0*/  IMNMX R20, R23, R236, PT ;  /* 0x000000ec17147217 */ /* 0x000fe40003800200 */
[C---:B------:R-:W-:Y:S02]  /*3c00*/  ISETP.GE.AND P1, PT, R22.reuse, R31, PT ;  /* 0x0000001f1600720c */ /* 0x040fe40003f26270 */
[C---:B------:R-:W-:Y:S02]  /*3c10*/  ISETP.GE.AND P0, PT, R22.reuse, R21, PT ;  /* 0x000000151600720c */ /* 0x040fe40003f06270 */
[C---:B------:R-:W-:Y:S02]  /*3c20*/  IADD3 R28, R22.reuse, 0x1, RZ ;  /* 0x00000001161c7810 */ /* 0x040fe40007ffe0ff */
[C---:B------:R-:W-:Y:S02]  /*3c30*/  IADD3 R27, R22.reuse, 0x8, RZ ;  /* 0x00000008161b7810 */ /* 0x040fe40007ffe0ff */
[C---:B------:R-:W-:Y:S02]  /*3c40*/  IADD3 R26, R22.reuse, 0x9, RZ ;  /* 0x00000009161a7810 */ /* 0x040fe40007ffe0ff */
[C---:B------:R-:W-:Y:S02]  /*3c50*/  IADD3 R25, R22.reuse, 0x10, RZ ;  /* 0x0000001016197810 */ /* 0x040fe40007ffe0ff */
[C---:B------:R-:W-:Y:S02]  /*3c60*/  IADD3 R24, R22.reuse, 0x11, RZ ;  /* 0x0000001116187810 */ /* 0x040fe40007ffe0ff */
[C---:B------:R-:W-:Y:S02]  /*3c70*/  IADD3 R23, R22.reuse, 0x18, RZ ;  /* 0x0000001816177810 */ /* 0x040fe40007ffe0ff */
[C---:B------:R-:W-:Y:S02]  /*3c80*/  ISETP.GE.OR P1, PT, R22.reuse, R29, !P1 ;  /* 0x0000001d1600720c */ /* 0x040fe40004f26670 */
[CC--:B------:R-:W-:Y:S02]  /*3c90*/  ISETP.GE.OR P0, PT, R22.reuse, R20.reuse, !P0 ;  /* 0x000000141600720c */ /* 0x0c0fe40004706670 */
[----:B------:R-:W-:Y:S02]  /*3ca0*/  IADD3 R22, R22, 0x19, RZ ;  /* 0x0000001916167810 */ /* 0x000fe40007ffe0ff */
[-C--:B------:R-:W-:Y:S02]  /*3cb0*/  ISETP.GE.AND P6, PT, R28, R31.reuse, PT ;  /* 0x0000001f1c00720c */ /* 0x080fe40003fc6270 */
        /* <DEDUP_REMOVED lines=43> */
.L_x_860:
[C---:B------:R-:W-:Y:S01]  /*3f70*/  FMUL.FTZ R191, R233.reuse, 1.4426950216293334961 ;  /* 0x3fb8aa3be9bf7820 */ /* 0x040fe20000410000 */
[----:B------:R-:W-:Y:S01]  /*3f80*/  FSETP.NEU.FTZ.AND P0, PT, R233, -INF , PT ;  /* 0xff800000e900780b */ /* 0x000fe20003f1d000 */
[----:B------:R-:W-:Y:S01]  /*3f90*/  FMUL.FTZ R205, R234, 1.4426950216293334961 ;  /* 0x3fb8aa3beacd7820 */ /* 0x000fe20000410000 */
[----:B------:R-:W-:Y:S01]  /*3fa0*/  IADD3 R189, R207, -0x4498517b, RZ ;  /* 0xbb67ae85cfbd7810 */ /* 0x000fe20007ffe0ff */
[----:B------:R-:W-:Y:S01]  /*3fb0*/  IMAD.WIDE.U32 R176, R228, -0x2daee0ad, RZ ;  /* 0xd2511f53e4b07825 */ /* 0x000fe200078e00ff */
[----:B------:R-:W-:Y:S02]  /*3fc0*/  FSEL R191, R191, RZ, P0 ;  /* 0x000000ffbfbf7208 */ /* 0x000fe40000000000 */
[----:B------:R-:W-:Y:S01]  /*3fd0*/  FSETP.NEU.FTZ.AND P0, PT, R234, -INF , PT ;  /* 0xff800000ea00780b */ /* 0x000fe20003f1d000 */
[----:B------:R-:W-:Y:S01]  /*3fe0*/  IMAD R187, R217, 0x2, R208 ;  /* 0x00000002d9bb7824 */ /* 0x000fe200078e02d0 */
[----:B------:R-:W-:Y:S01]  /*3ff0*/  IADD3 R252, R207, -0x126145ec, RZ ;  /* 0xed9eba14cffc7810 */ /* 0x000fe20007ffe0ff */
[----:B------:R-:W-:Y:S01]  /*4000*/  IMAD R188, R237, 0x4, R209 ;  /* 0x00000004edbc7824 */ /* 0x000fe200078e02d1 */
[----:B------:R-:W-:Y:S01]  /*4010*/  FSEL R205, R205, RZ, P0 ;  /* 0x000000ffcdcd7208 */ /* 0x000fe20000000000 */
[----:B------:R-:W-:Y:S01]  /*4020*/  FFMA.FTZ R183, R8, c[0x0][0x23c], -R191 ;  /* 0x00008f0008b77a23 */ /* 0x000fe200000108bf */
[----:B------:R-:W-:Y:S01]  /*4030*/  LOP3.LUT R187, R177, R207, R187, 0x96, !PT ;  /* 0x000000cfb1bb7212 */ /* 0x000fe200078e96bb */
[----:B------:R-:W-:Y:S04]  /*4040*/  IMAD.WIDE.U32 R178, R188, -0x326172a9, RZ ;  /* 0xcd9e8d57bcb27825 */ /* 0x000fe800078e00ff */
[--C-:B------:R-:W-:Y:S01]  /*4050*/  FFMA.FTZ R185, R7, c[0x0][0x23c], -R205.reuse ;  /* 0x00008f0007b97a23 */ /* 0x100fe200000108cd */
[----:B------:R-:W-:Y:S01]  /*4060*/  LOP3.LUT R250, R179, R229, R206, 0x96, !PT ;  /* 0x000000e5b3fa7212 */ /* 0x000fe200078e96ce */
[----:B------:R-:W-:Y:S01]  /*4070*/  FFMA.FTZ R188, R6, c[0x0][0x23c], -R205 ;  /* 0x00008f0006bc7a23 */ /* 0x000fe200000108cd */
[----:B------:R-:W-:Y:S01]  /*4080*/  MUFU.EX2 R183, R183 ;  /* 0x000000b700b77308 */ /* 0x000fe20000000800 */
[----:B------:R-:W-:Y:S01]  /*4090*/  IMAD.WIDE.U32 R6, R187, -0x326172a9, RZ ;  /* 0xcd9e8d57bb067825 */ /* 0x000fe200078e00ff */
[----:B------:R-:W-:Y:S03]  /*40a0*/  IADD3 R187, R206, -0x61c88647, RZ ;  /* 0x9e3779b9cebb7810 */ /* 0x000fe60007ffe0ff */
[----:B------:R-:W-:Y:S01]  /*40b0*/  IMAD.WIDE.U32 R250, R250, -0x2daee0ad, RZ ;  /* 0xd2511f53fafa7825 */ /* 0x000fe200078e00ff */
[----:B------:R-:W-:Y:S03]  /*40c0*/  LOP3.LUT R187, R7, R178, R187, 0x96, !PT ;  /* 0x000000b207bb7212 */ /* 0x000fe600078e96bb */
[----:B------:R-:W-:Y:S01]  /*40d0*/  FFMA.FTZ R190, R9, c[0x0][0x23c], -R191 ;  /* 0x00008f0009be7a23 */ /* 0x000fe200000108bf */
[----:B------:R-:W-:Y:S01]  /*40e0*/  LOP3.LUT R189, R251, R176, R189, 0x96, !PT ;  /* 0x000000b0fbbd7212 */ /* 0x000fe200078e96bd */
[----:B------:R-:W-:Y:S01]  /*40f0*/  IMAD.WIDE.U32 R8, R187, -0x2daee0ad, RZ ;  /* 0xd2511f53bb087825 */ /* 0x000fe200078e00ff */
[----:B------:R-:W-:Y:S01]  /*4100*/  IADD3 R187, R207, 0x76cf5d0a, RZ ;  /* 0x76cf5d0acfbb7810 */ /* 0x000fe20007ffe0ff */
[----:B------:R-:W-:Y:S01]  /*4110*/  MUFU.EX2 R185, R185 ;  /* 0x000000b900b97308 */ /* 0x000fe20000000800 */
[C---:B------:R-:W-:Y:S01]  /*4120*/  IADD3 R251, R206.reuse, -0x255992d5, RZ ;  /* 0xdaa66d2bcefb7810 */ /* 0x040fe20007ffe0ff */
[----:B------:R-:W-:Y:S01]  /*4130*/  IMAD.WIDE.U32 R178, R189, -0x326172a9, RZ ;  /* 0xcd9e8d57bdb27825 */ /* 0x000fe200078e00ff */
[----:B------:R-:W-:Y:S02]  /*4140*/  LOP3.LUT R250, R9, R250, R187, 0x96, !PT ;  /* 0x000000fa09fa7212 */ /* 0x000fe400078e96bb */
[----:B------:R-:W-:Y:S01]  /*4150*/  IADD3 R189, R206, 0x3c6ef372, RZ ;  /* 0x3c6ef372cebd7810 */ /* 0x000fe20007ffe0ff */
[--C-:B------:R-:W-:Y:S02]  /*4160*/  FFMA.FTZ R186, R4, c[0x0][0x23c], -R191.reuse ;  /* 0x00008f0004ba7a23 */ /* 0x100fe400000108bf */
[----:B------:R-:W-:Y:S01]  /*4170*/  FFMA.FTZ R187, R5, c[0x0][0x23c], -R191 ;  /* 0x00008f0005bb7a23 */ /* 0x000fe200000108bf */
[----:B------:R-:W-:Y:S01]  /*4180*/  LOP3.LUT R189, R179, R6, R189, 0x96, !PT ;  /* 0x00000006b3bd7212 */ /* 0x000fe200078e96bd */
[----:B------:R-:W-:Y:S01]  /*4190*/  IMAD.WIDE.U32 R6, R250, -0x326172a9, RZ ;  /* 0xcd9e8d57fa067825 */ /* 0x000fe200078e00ff */
[----:B------:R-:W-:Y:S01]  /*41a0*/  IADD3 R250, R207, 0x32370b8f, RZ ;  /* 0x32370b8fcffa7810 */ /* 0x000fe20007ffe0ff */
[----:B------:R-:W-:Y:S02]  /*41b0*/  MUFU.EX2 R186, R186 ;  /* 0x000000ba00ba7308 */ /* 0x000fe40000000800 */
[----:B------:R-:W-:Y:S01]  /*41c0*/  IMAD.WIDE.U32 R176, R189, -0x2daee0ad, RZ ;  /* 0xd2511f53bdb07825 */ /* 0x000fe200078e00ff */
[----:B------:R-:W-:Y:S03]  /*41d0*/  LOP3.LUT R251, R7, R178, R251, 0x96, !PT ;  /* 0x000000b207fb7212 */ /* 0x000fe600078e96fb */
[--C-:B------:R-:W-:Y:S01]  /*41e0*/  FFMA.FTZ R184, R11, c[0x0][0x23c], -R205.reuse ;  /* 0x00008f000bb87a23 */ /* 0x100fe200000108cd */
[----:B------:R-:W-:Y:S01]  /*41f0*/  LOP3.LUT R250, R177, R8, R250, 0x96, !PT ;  /* 0x00000008b1fa7212 */ /* 0x000fe200078e96fa */
[----:B------:R-:W-:Y:S01]  /*4200*/  IMAD.WIDE.U32 R4, R251, -0x2daee0ad, RZ ;  /* 0xd2511f53fb047825 */ /* 0x000fe200078e00ff */
[----:B------:R-:W-:Y:S01]  /*4210*/  IADD3 R251, R206, 0x78dde6e4, RZ ;  /* 0x78dde6e4cefb7810 */ /* 0x000fe20007ffe0ff */
[----:B------:R-:W-:Y:S02]  /*4220*/  MUFU.EX2 R188, R188 ;  /* 0x000000bc00bc7308 */ /* 0x000fe40000000800 */
[----:B------:R-:W-:Y:S01]  /*4230*/  FFMA.FTZ R189, R10, c[0x0][0x23c], -R205 ;  /* 0x00008f000abd7a23 */ /* 0x000fe200000108cd */
[----:B------:R-:W-:Y:S01]  /*4240*/  LOP3.LUT R252, R5, R176, R252, 0x96, !PT ;  /* 0x000000b005fc7212 */ /* 0x000fe200078e96fc */
[----:B------:R-:W-:Y:S01]  /*4250*/  IMAD.WIDE.U32 R8, R250, -0x326172a9, RZ ;  /* 0xcd9e8d57fa087825 */ /* 0x000fe200078e00ff */
[----:B------:R-:W-:Y:S03]  /*4260*/  IADD3 R250, R206, 0x1715609d, RZ ;  /* 0x1715609dcefa7810 */ /* 0x000fe60007ffe0ff */
[----:B------:R-:W-:Y:S01]  /*4270*/  IMAD.WIDE.U32 R10, R252, -0x326172a9, RZ ;  /* 0xcd9e8d57fc0a7825 */ /* 0x000fe200078e00ff */
[----:B------:R-:W-:Y:S01]  /*4280*/  LOP3.LUT R251, R9, R6, R251, 0x96, !PT ;  /* 0x0000000609fb7212 */ /* 0x000fe200078e96fb */
[----:B------:R-:W-:Y:S02]  /*4290*/  MUFU.EX2 R184, R184 ;  /* 0x000000b800b87308 */ /* 0x000fe40000000800 */
[----:B------:R-:W-:Y:S01]  /*42a0*/  FFMA.FTZ R19, R19, c[0x0][0x23c], -R205 ;  /* 0x00008f0013137a23 */ /* 0x000fe200000108cd */
[----:B------:R-:W-:Y:S01]  /*42b0*/  LOP3.LUT R5, R11, R8, R250, 0x96, !PT ;  /* 0x000000080b057212 */ /* 0x000fe200078e96fa */
[--C-:B------:R-:W-:Y:S01]  /*42c0*/  FFMA.FTZ R7, R12, c[0x0][0x23c], -R191.reuse ;  /* 0x00008f000c077a23 */ /* 0x100fe200000108bf */
[----:B------:R-:W-:Y:S01]  /*42d0*/  IADD3 R250, R207, -0x56f99767, RZ ;  /* 0xa9066899cffa7810 */ /* 0x000fe20007ffe0ff */
[--C-:B------:R-:W-:Y:S01]  /*42e0*/  FFMA.FTZ R6, R13, c[0x0][0x23c], -R191.reuse ;  /* 0x00008f000d067a23 */ /* 0x100fe200000108bf */
[----:B------:R-:W-:Y:S01]  /*42f0*/  IADD3 R11, R207, 0x646e171e, RZ ;  /* 0x646e171ecf0b7810 */ /* 0x000fe20007ffe0ff */
[----:B------:R-:W-:Y:S02]  /*4300*/  IMAD.WIDE.U32 R12, R251, -0x2daee0ad, RZ ;  /* 0xd2511f53fb0c7825 */ /* 0x000fe400078e00ff */
[----:B------:R-:W-:Y:S02]  /*4310*/  MUFU.EX2 R187, R187 ;  /* 0x000000bb00bb7308 */ /* 0x000fe40000000800 */
[----:B------:R-:W-:Y:S01]  /*4320*/  IMAD.WIDE.U32 R8, R5, -0x2daee0ad, RZ ;  /* 0xd2511f5305087825 */ /* 0x000fe200078e00ff */
[----:B------:R-:W-:Y:S03]  /*4330*/  LOP3.LUT R5, R13, R4, R250, 0x96, !PT ;  /* 0x000000040d057212 */ /* 0x000fe600078e96fa */
[--C-:B------:R-:W-:Y:S01]  /*4340*/  FFMA.FTZ R252, R17, c[0x0][0x23c], -R191.reuse ;  /* 0x00008f0011fc7a23 */ /* 0x100fe200000108bf */
[----:B------:R-:W-:Y:S01]  /*4350*/  IADD3 R17, R206, -0x4ab325aa, RZ ;  /* 0xb54cda56ce117810 */ /* 0x000fe20007ffe0ff */
[----:B------:R-:W-:Y:S01]  /*4360*/  FFMA.FTZ R182, R16, c[0x0][0x23c], -R191 ;  /* 0x00008f0010b67a23 */ /* 0x000fe200000108bf */
[----:B------:R-:W-:Y:S01]  /*4370*/  LOP3.LUT R11, R9, R12, R11, 0x96, !PT ;  /* 0x0000000c090b7212 */ /* 0x000fe200078e960b */
[----:B------:R1:W-:Y:S01]  /*4380*/  MUFU.EX2 R191, R19 ;  /* 0x0000001300bf7308 */ /* 0x0003e20000000800 */
[--C-:B------:R-:W-:Y:S01]  /*4390*/  FFMA.FTZ R250, R18, c[0x0][0x23c], -R205.reuse ;  /* 0x00008f0012fa7a23 */ /* 0x100fe200000108cd */
[----:B------:R-:W-:Y:S01]  /*43a0*/  SHF.R.U32.HI R13, RZ, 0x18, R8 ;  /* 0x00000018ff0d7819 */ /* 0x000fe20000011608 */
[--C-:B------:R-:W-:Y:S01]  /*43b0*/  FFMA.FTZ R251, R14, c[0x0][0x23c], -R205.reuse ;  /* 0x00008f000efb7a23 */ /* 0x100fe200000108cd */
[C---:B------:R-:W-:Y:S01]  /*43c0*/  LOP3.LUT R9, R8.reuse, 0xffff, RZ, 0xc0, !PT ;  /* 0x0000ffff08097812 */ /* 0x040fe200078ec0ff */
[----:B------:R-:W-:Y:S01]  /*43d0*/  FFMA.FTZ R15, R15, c[0x0][0x23c], -R205 ;  /* 0x00008f000f0f7a23 */ /* 0x000fe200000108cd */
[----:B------:R-:W-:Y:S01]  /*43e0*/  LOP3.LUT R205, R8, 0xff, RZ, 0xc0, !PT ;  /* 0x000000ff08cd7812 */ /* 0x000fe200078ec0ff */
[----:B------:R-:W-:Y:S01]  /*43f0*/  IMAD.WIDE.U32 R176, R5, -0x326172a9, RZ ;  /* 0xcd9e8d5705b07825 */ /* 0x000fe200078e00ff */
[----:B------:R-:W-:Y:S02]  /*4400*/  ISETP.LE.U32.AND P0, PT, R13, UR6, PT ;  /* 0x000000060d007c0c */ /* 0x000fe4000bf03070 */
[----:B------:R-:W-:Y:S01]  /*4410*/  ISETP.LE.U32.AND P2, PT, R205, UR6, PT ;  /* 0x00000006cd007c0c */ /* 0x000fe2000bf43070 */
[----:B------:R-:W2:Y:S01]  /*4420*/  MUFU.EX2 R182, R182 ;  /* 0x000000b600b67308 */ /* 0x000ea20000000800 */
[----:B------:R-:W-:Y:S01]  /*4430*/  LOP3.LUT R18, R176, 0xff, RZ, 0xc0, !PT ;  /* 0x000000ffb0127812 */ /* 0x000fe200078ec0ff */
[----:B------:R-:W-:Y:S01]  /*4440*/  IMAD.SHL.U32 R178, R204, 0x2, RZ ;  /* 0x00000002ccb27824 */ /* 0x000fe200078e00ff */
[----:B------:R-:W-:Y:S02]  /*4450*/  LOP3.LUT R14, R177, R10, R17, 0x96, !PT ;  /* 0x0000000ab10e7212 */ /* 0x000fe400078e9611 */
[----:B------:R-:W-:Y:S01]  /*4460*/  ISETP.LE.U32.AND P6, PT, R18, UR6, PT ;  /* 0x0000000612007c0c */ /* 0x000fe2000bfc3070 */
[----:B------:R-:W-:Y:S01]  /*4470*/  IMAD.IADD R179, R197, 0x1, R178 ;  /* 0x00000001c5b37824 */ /* 0x000fe200078e02b2 */
[----:B------:R-:W-:Y:S02]  /*4480*/  LOP3.LUT R18, R11, 0xff, RZ, 0xc0, !PT ;  /* 0x000000ff0b127812 */ /* 0x000fe400078ec0ff */
[----:B------:R-:W-:Y:S01]  /*4490*/  SHF.R.U32.HI R13, RZ, 0x18, R11 ;  /* 0x00000018ff0d7819 */ /* 0x000fe2000001160b */
[----:B------:R3:W-:Y:S01]  /*44a0*/  MUFU.EX2 R205, R15 ;  /* 0x0000000f00cd7308 */ /* 0x0007e20000000800 */
[----:B------:R-:W-:Y:S02]  /*44b0*/  ISETP.LE.U32.AND P5, PT, R18, UR6, PT ;  /* 0x0000000612007c0c */ /* 0x000fe4000bfa3070 */
[----:B-1----:R-:W-:Y:S02]  /*44c0*/  SHF.R.U32.HI R19, RZ, 0x18, R176 ;  /* 0x00000018ff137819 */ /* 0x002fe400000116b0 */
[----:B------:R-:W-:Y:S02]  /*44d0*/  LOP3.LUT R18, R14, 0xff, RZ, 0xc0, !PT ;  /* 0x000000ff0e127812 */ /* 0x000fe400078ec0ff */
[----:B------:R-:W-:Y:S02]  /*44e0*/  ISETP.LE.U32.AND P1, PT, R19, UR6, PT ;  /* 0x0000000613007c0c */ /* 0x000fe4000bf23070 */
[----:B------:R-:W-:Y:S01]  /*44f0*/  ISETP.LE.U32.AND P3, PT, R13, UR6, PT ;  /* 0x000000060d007c0c */ /* 0x000fe2000bf63070 */
[----:B------:R-:W-:Y:S01]  /*4500*/  MUFU.EX2 R190, R190 ;  /* 0x000000be00be7308 */ /* 0x000fe20000000800 */
[----:B------:R-:W-:Y:S02]  /*4510*/  SHF.R.U32.HI R13, RZ, 0x10, R14 ;  /* 0x00000010ff0d7819 */ /* 0x000fe4000001160e */
[----:B------:R-:W-:Y:S02]  /*4520*/  SHF.R.U32.HI R5, RZ, 0x10, R8 ;  /* 0x00000010ff057819 */ /* 0x000fe40000011608 */
[----:B------:R-:W-:Y:S01]  /*4530*/  LOP3.LUT R17, R176, 0xffff, RZ, 0xc0, !PT ;  /* 0x0000ffffb0117812 */ /* 0x000fe200078ec0ff */
[C---:B------:R-:W-:Y:S01]  /*4540*/  IMAD.IADD R177, R196.reuse, 0x1, R178 ;  /* 0x00000001c4b17824 */ /* 0x040fe200078e02b2 */
[----:B------:R-:W-:Y:S02]  /*4550*/  LOP3.LUT R5, R5, 0xff, RZ, 0xc0, !PT ;  /* 0x000000ff05057812 */ /* 0x000fe400078ec0ff */
[----:B------:R-:W-:Y:S01]  /*4560*/  LOP3.LUT R13, R13, 0xff, RZ, 0xc0, !PT ;  /* 0x000000ff0d0d7812 */ /* 0x000fe200078ec0ff */
[----:B------:R-:W-:Y:S01]  /*4570*/  MUFU.EX2 R189, R189 ;  /* 0x000000bd00bd7308 */ /* 0x000fe20000000800 */
[----:B------:R-:W-:Y:S02]  /*4580*/  SHF.R.U32.HI R17, RZ, 0x8, R17 ;  /* 0x00000008ff117819 */ /* 0x000fe40000011611 */
[----:B------:R-:W-:Y:S01]  /*4590*/  SHF.R.U32.HI R10, RZ, 0x10, R176 ;  /* 0x00000010ff0a7819 */ /* 0x000fe200000116b0 */
[----:B------:R-:W-:Y:S01]  /*45a0*/  IMAD.IADD R176, R196, 0x1, R179 ;  /* 0x00000001c4b07824 */ /* 0x000fe200078e02b3 */
[----:B---3--:R-:W-:Y:S02]  /*45b0*/  SHF.R.U32.HI R15, RZ, 0x18, R14 ;  /* 0x00000018ff0f7819 */ /* 0x008fe4000001160e */
[----:B------:R-:W-:Y:S02]  /*45c0*/  LOP3.LUT R14, R14, 0xffff, RZ, 0xc0, !PT ;  /* 0x0000ffff0e0e7812 */ /* 0x000fe400078ec0ff */
[----:B------:R-:W-:Y:S01]  /*45d0*/  ISETP.LE.U32.AND P4, PT, R15, UR6, PT ;  /* 0x000000060f007c0c */ /* 0x000fe2000bf83070 */
[----:B------:R-:W1:Y:S01]  /*45e0*/  MUFU.EX2 R7, R7 ;  /* 0x0000000700077308 */ /* 0x000e620000000800 */
[----:B------:R-:W-:Y:S02]  /*45f0*/  SHF.R.U32.HI R14, RZ, 0x8, R14 ;  /* 0x00000008ff0e7819 */ /* 0x000fe4000001160e */
[----:B------:R-:W-:Y:S02]  /*4600*/  LOP3.LUT R17, R17, 0xffff, RZ, 0xc0, !PT ;  /* 0x0000ffff11117812 */ /* 0x000fe400078ec0ff */
[----:B------:R-:W-:Y:S02]  /*4610*/  LOP3.LUT R14, R14, 0xffff, RZ, 0xc0, !PT ;  /* 0x0000ffff0e0e7812 */ /* 0x000fe400078ec0ff */
[----:B------:R-:W-:Y:S02]  /*4620*/  LOP3.LUT R10, R10, 0xff, RZ, 0xc0, !PT ;  /* 0x000000ff0a0a7812 */ /* 0x000fe400078ec0ff */
[----:B------:R-:W-:Y:S01]  /*4630*/  SHF.R.U32.HI R9, RZ, 0x8, R9 ;  /* 0x00000008ff097819 */ /* 0x000fe20000011609 */
[----:B------:R-:W-:Y:S03]  /*4640*/  MUFU.EX2 R6, R6 ;  /* 0x0000000600067308 */ /* 0x000fe60000000800 */
[----:B------:R-:W-:Y:S07]  /*4650*/  LOP3.LUT R9, R9, 0xffff, RZ, 0xc0, !PT ;  /* 0x0000ffff09097812 */ /* 0x000fee00078ec0ff */
[----:B------:R-:W-:Y:S01]  /*4660*/  MUFU.EX2 R251, R251 ;  /* 0x000000fb00fb7308 */ /* 0x000fe20000000800 */
[----:B--2---:R-:W-:Y:S01]  /*4670*/  @!P2 FADD.FTZ R182, -R182, -RZ ;  /* 0x800000ffb6b6a221 */ /* 0x004fe20000010100 */
[----:B------:R-:W-:Y:S01]  /*4680*/  ISETP.LE.U32.AND P2, PT, R18, UR6, PT ;  /* 0x0000000612007c0c */ /* 0x000fe2000bf43070 */
[----:B------:R-:W-:Y:S01]  /*4690*/  @!P1 FADD.FTZ R184, -R184, -RZ ;  /* 0x800000ffb8b89221 */ /* 0x000fe20000010100 */
[----:B------:R-:W-:Y:S01]  /*46a0*/  ISETP.LE.U32.AND P1, PT, R5, UR6, PT ;  /* 0x0000000605007c0c */ /* 0x000fe2000bf23070 */
[----:B------:R-:W-:Y:S01]  /*46b0*/  @!P6 FADD.FTZ R183, -R183, -RZ ;  /* 0x800000ffb7b7e221 */ /* 0x000fe20000010100 */
[----:B------:R-:W-:Y:S01]  /*46c0*/  ISETP.LE.U32.AND P6, PT, R13, UR6, PT ;  /* 0x000000060d007c0c */ /* 0x000fe2000bfc3070 */
[----:B------:R-:W-:Y:S01]  /*46d0*/  @!P4 FADD.FTZ R185, -R185, -RZ ;  /* 0x800000ffb9b9c221 */ /* 0x000fe20000010100 */
[----:B------:R-:W-:Y:S01]  /*46e0*/  ISETP.LE.U32.AND P4, PT, R17, UR6, PT ;  /* 0x0000000611007c0c */ /* 0x000fe2000bf83070 */
[----:B-1----:R-:W-:Y:S01]  /*46f0*/  @!P5 FADD.FTZ R7, -R7, -RZ ;  /* 0x800000ff0707d221 */ /* 0x002fe20000010100 */
[----:B------:R-:W1:Y:S01]  /*4700*/  MUFU.EX2 R5, R252 ;  /* 0x000000fc00057308 */ /* 0x000e620000000800 */
[----:B------:R-:W-:Y:S01]  /*4710*/  @!P3 FADD.FTZ R205, -R205, -RZ ;  /* 0x800000ffcdcdb221 */ /* 0x000fe20000010100 */
[----:B------:R-:W-:Y:S01]  /*4720*/  ISETP.GT.AND P5, PT, R237, R224, PT ;  /* 0x000000e0ed00720c */ /* 0x000fe20003fa4270 */
[----:B------:R-:W-:Y:S02]  /*4730*/  @!P0 FADD.FTZ R191, -R191, -RZ ;  /* 0x800000ffbfbf8221 */ /* 0x000fe40000010100 */
[----:B------:R-:W-:Y:S01]  /*4740*/  @!P2 FADD.FTZ R186, -R186, -RZ ;  /* 0x800000ffbabaa221 */ /* 0x000fe20000010100 */
[----:B------:R-:W-:Y:S03]  /*4750*/  ISETP.LE.U32.AND P2, PT, R14, UR6, PT ;  /* 0x000000060e007c0c */ /* 0x000fe6000bf43070 */
[----:B------:R-:W-:Y:S01]  /*4760*/  @!P6 FADD.FTZ R188, -R188, -RZ ;  /* 0x800000ffbcbce221 */ /* 0x000fe20000010100 */
[----:B------:R2:W3:Y:S01]  /*4770*/  MUFU.EX2 R252, R250 ;  /* 0x000000fa00fc7308 */ /* 0x0004e20000000800 */
[----:B------:R-:W-:Y:S01]  /*4780*/  ISETP.LE.U32.AND P6, PT, R10, UR6, PT ;  /* 0x000000060a007c0c */ /* 0x000fe2000bfc3070 */
[----:B------:R-:W-:Y:S01]  /*4790*/  @!P4 FADD.FTZ R190, -R190, -RZ ;  /* 0x800000ffbebec221 */ /* 0x000fe20000010100 */
[----:B------:R-:W-:Y:S02]  /*47a0*/  SHF.R.U32.HI R10, RZ, 0x10, R11 ;  /* 0x00000010ff0a7819 */ /* 0x000fe4000001160b */
[----:B------:R-:W-:Y:S02]  /*47b0*/  LOP3.LUT R11, R11, 0xffff, RZ, 0xc0, !PT ;  /* 0x0000ffff0b0b7812 */ /* 0x000fe400078ec0ff */
[----:B------:R-:W-:Y:S02]  /*47c0*/  LOP3.LUT R10, R10, 0xff, RZ, 0xc0, !PT ;  /* 0x000000ff0a0a7812 */ /* 0x000fe400078ec0ff */
[----:B------:R-:W-:Y:S01]  /*47d0*/  @!P2 FADD.FTZ R187, -R187, -RZ ;  /* 0x800000ffbbbba221 */ /* 0x000fe20000010100 */
[----:B------:R-:W-:Y:S02]  /*47e0*/  SHF.R.U32.HI R11, RZ, 0x8, R11 ;  /* 0x00000008ff0b7819 */ /* 0x000fe4000001160b */
[----:B------:R-:W-:Y:S02]  /*47f0*/  ISETP.LE.U32.AND P2, PT, R9, UR6, PT ;  /* 0x0000000609007c0c */ /* 0x000fe4000bf43070 */
[----:B------:R-:W-:Y:S01]  /*4800*/  F2FP.RELU.PACK_AB R9, R185, R188 ;  /* 0x000000bcb909723e */ /* 0x000fe200000008ff */
[----:B------:R-:W-:Y:S01]  /*4810*/  @!P6 FADD.FTZ R189, -R189, -RZ ;  /* 0x800000ffbdbde221 */ /* 0x000fe20000010100 */
[----:B------:R-:W-:Y:S02]  /*4820*/  ISETP.LE.U32.AND P4, PT, R10, UR6, PT ;  /* 0x000000060a007c0c */ /* 0x000fe4000bf83070 */
[----:B------:R-:W-:Y:S01]  /*4830*/  LOP3.LUT R10, R11, 0xffff, RZ, 0xc0, !PT ;  /* 0x0000ffff0b0a7812 */ /* 0x000fe200078ec0ff */
[----:B------:R-:W-:Y:S01]  /*4840*/  STS [R216+0x12400], R9 ;  /* 0x01240009d8007388 */ /* 0x000fe20000000800 */
[----:B------:R-:W-:Y:S02]  /*4850*/  F2FP.RELU.PACK_AB R11, R187, R186 ;  /* 0x000000babb0b723e */ /* 0x000fe400000008ff */
[----:B------:R-:W-:Y:S02]  /*4860*/  ISETP.LE.U32.AND P6, PT, R10, UR6, PT ;  /* 0x000000060a007c0c */ /* 0x000fe4000bfc3070 */
[----:B--2---:R-:W-:Y:S01]  /*4870*/  F2FP.RELU.PACK_AB R250, R190, R183 ;  /* 0x000000b7befa723e */ /* 0x004fe200000008ff */
[----:B------:R-:W-:Y:S01]  /*4880*/  STS [R216+0x12000], R11 ;  /* 0x0120000bd8007388 */ /* 0x000fe20000000800 */
[----:B------:R-:W-:Y:S01]  /*4890*/  F2FP.RELU.PACK_AB R13, R184, R189 ;  /* 0x000000bdb80d723e */ /* 0x000fe200000008ff */
[----:B-1----:R-:W-:Y:S01]  /*48a0*/  @!P2 FADD.FTZ R5, -R5, -RZ ;  /* 0x800000ff0505a221 */ /* 0x002fe20000010100 */
[----:B------:R-:W-:Y:S01]  /*48b0*/  FSETP.GE.FTZ.AND P3, PT, R186, RZ, PT ;  /* 0x000000ffba00720b */ /* 0x000fe20003f76000 */
[----:B------:R1:W-:Y:S01]  /*48c0*/  STS [R221+0x12000], R250 ;  /* 0x012000fadd007388 */ /* 0x0003e20000000800 */
[----:B------:R-:W-:Y:S01]  /*48d0*/  @!P4 FADD.FTZ R251, -R251, -RZ ;  /* 0x800000fffbfbc221 */ /* 0x000fe20000010100 */
[----:B------:R-:W-:Y:S01]  /*48e0*/  FSETP.GE.FTZ.AND P2, PT, R187, RZ, PT ;  /* 0x000000ffbb00720b */ /* 0x000fe20003f56000 */
[----:B---3--:R-:W-:Y:S01]  /*48f0*/  @!P1 FADD.FTZ R252, -R252, -RZ ;  /* 0x800000fffcfc9221 */ /* 0x008fe20000010100 */
[----:B------:R-:W-:Y:S01]  /*4900*/  STS [R221+0x12400], R13 ;  /* 0x0124000ddd007388 */ /* 0x000fe20000000800 */
[----:B------:R-:W-:Y:S01]  /*4910*/  F2FP.RELU.PACK_AB R10, R5, R182 ;  /* 0x000000b6050a723e */ /* 0x000fe200000008ff */
[----:B------:R-:W-:Y:S01]  /*4920*/  @!P6 FADD.FTZ R6, -R6, -RZ ;  /* 0x800000ff0606e221 */ /* 0x000fe20000010100 */
[----:B------:R-:W-:Y:S02]  /*4930*/  F2FP.RELU.PACK_AB R14, R205, R251 ;  /* 0x000000fbcd0e723e */ /* 0x000fe400000008ff */
[----:B------:R-:W-:Y:S02]  /*4940*/  FSETP.GE.FTZ.AND P1, PT, R188, RZ, PT ;  /* 0x000000ffbc00720b */ /* 0x000fe40003f36000 */
[----:B------:R-:W-:Y:S01]  /*4950*/  F2FP.RELU.PACK_AB R18, R6, R7 ;  /* 0x000000070612723e */ /* 0x000fe200000008ff */
[----:B------:R-:W-:Y:S01]  /*4960*/  STS [R219+0x12400], R14 ;  /* 0x0124000edb007388 */ /* 0x000fe20000000800 */
[----:B------:R-:W-:Y:S03]  /*4970*/  FSETP.GE.FTZ.AND P4, PT, R190, RZ, PT ;  /* 0x000000ffbe00720b */ /* 0x000fe60003f96000 */
[----:B------:R-:W-:Y:S04]  /*4980*/  STS [R219+0x12000], R18 ;  /* 0x01200012db007388 */ /* 0x000fe80000000800 */
[----:B------:R-:W-:Y:S01]  /*4990*/  STS [R225+0x12000], R10 ;  /* 0x0120000ae1007388 */ /* 0x000fe20000000800 */
[----:B-1----:R-:W-:Y:S05]  /*49a0*/  F2FP.RELU.PACK_AB R250, R191, R252 ;  /* 0x000000fcbffa723e */ /* 0x002fea00000008ff */
[----:B------:R1:W-:Y:S04]  /*49b0*/  STS [R225+0x12400], R250 ;  /* 0x012400fae1007388 */ /* 0x0003e80000000800 */
[----:B------:R-:W2:Y:S08]  /*49c0*/  LDSM.16.M88.4 R100, [R178+0x8000] ;  /* 0x00800000b264783b */ /* 0x000eb00000000200 */
[----:B------:R-:W3:Y:S08]  /*49d0*/  LDSM.16.M88.4 R104, [R179+0x8000] ;  /* 0x00800000b368783b */ /* 0x000ef00000000200 */
[----:B------:R-:W4:Y:S01]  /*49e0*/  LDSM.16.M88.4 R124, [R177+0x8000] ;  /* 0x00800000b17c783b */ /* 0x000f220000000200 */
[----:B-1----:R-:W-:Y:S04]  /*49f0*/  IMAD.MOV.U32 R250, RZ, RZ, c[0x0][0x22c] ;  /* 0x00008b00fffa7624 */ /* 0x002fe800078e00ff */
[----:B------:R-:W-:Y:S04]  /*4a00*/  IMAD R250, R250, c[0x0][0x1c0], RZ ;  /* 0x00007000fafa7a24 */ /* 0x000fe800078e02ff */
[----:B------:R-:W-:Y:S05]  /*4a10*/  IMAD.U32 R9, R250, -0x40, RZ ;  /* 0xffffffc0fa097824 */ /* 0x000fea00078e00ff */
[C---:B------:R-:W-:Y:S04]  /*4a20*/  LEA R248, P0, R9.reuse, R248, 0x2 ;  /* 0x000000f809f87211 */ /* 0x040fe800078010ff */
[----:B------:R-:W-:Y:S01]  /*4a30*/  LEA.HI.X.SX32 R249, R9, R249, 0x2, P0 ;  /* 0x000000f909f97211 */ /* 0x000fe200000f16ff */
[C---:B--2---:R-:W-:Y:S01]  /*4a40*/  HMMA.16816.F32 R20, R100.reuse, R108, RZ ;  /* 0x0000006c6414723c */ /* 0x044fe200000018ff */
[----:B------:R-:W-:Y:S07]  /*4a50*/  FSETP.GE.FTZ.AND P0, PT, R185, RZ, PT ;  /* 0x000000ffb900720b */ /* 0x000fee0003f16000 */
        /* <DEDUP_REMOVED lines=37> */
[----:B------:R-:W-:Y:S01]  /*4cb0*/  FADD.FTZ R11, -R180, R23 ;  /* 0x00000017b40b7221 */ /* 0x000fe20000010100 */
[-C--:B------:R-:W-:Y:S01]  /*4cc0*/  FSEL R19, R18, R181.reuse, P3 ;  /* 0x000000b512137208 */ /* 0x080fe20001800000 */
[----:B------:R-:W-:Y:S01]  /*4cd0*/  FADD.FTZ R10, -R181, R21 ;  /* 0x00000015b50a7221 */ /* 0x000fe20000010100 */
[----:B------:R-:W-:Y:S01]  /*4ce0*/  FSETP.GE.FTZ.AND P3, PT, R7, RZ, PT ;  /* 0x000000ff0700720b */ /* 0x000fe20003f76000 */
[----:B------:R-:W-:Y:S01]  /*4cf0*/  FADD.FTZ R14, -R181, R24 ;  /* 0x00000018b50e7221 */ /* 0x000fe20000010100 */
[----:B------:R-:W-:Y:S01]  /*4d00*/  FSEL R18, R11, R180, P0 ;  /* 0x000000b40b127208 */ /* 0x000fe20000000000 */
[C---:B------:R-:W-:Y:S01]  /*4d10*/  FADD.FTZ R9, -R180.reuse, R22 ;  /* 0x00000016b4097221 */ /* 0x040fe20000010100 */
[----:B------:R-:W-:Y:S02]  /*4d20*/  FSETP.GE.FTZ.AND P0, PT, R183, RZ, PT ;  /* 0x000000ffb700720b */ /* 0x000fe40003f16000 */
[----:B------:R-:W-:Y:S01]  /*4d30*/  FADD.FTZ R15, -R180, R26 ;  /* 0x0000001ab40f7221 */ /* 0x000fe20000010100 */
[-C--:B------:R-:W-:Y:S01]  /*4d40*/  FSEL R10, R10, R181.reuse, P2 ;  /* 0x000000b50a0a7208 */ /* 0x080fe20001000000 */
[----:B------:R-:W-:Y:S01]  /*4d50*/  FADD.FTZ R17, -R180, R27 ;  /* 0x0000001bb4117221 */ /* 0x000fe20000010100 */
[----:B------:R-:W-:Y:S01]  /*4d60*/  FSEL R14, R14, R181, P0 ;  /* 0x000000b50e0e7208 */ /* 0x000fe20000000000 */
[----:B------:R-:W-:Y:S01]  /*4d70*/  FMUL.FTZ R185, R185, R18 ;  /* 0x00000012b9b97220 */ /* 0x000fe20000410000 */
[----:B------:R-:W-:Y:S01]  /*4d80*/  FSEL R9, R9, R180, P1 ;  /* 0x000000b409097208 */ /* 0x000fe20000800000 */
[----:B------:R-:W-:Y:S01]  /*4d90*/  FMUL.FTZ R187, R187, R10 ;  /* 0x0000000abbbb7220 */ /* 0x000fe20000410000 */
[----:B------:R-:W-:Y:S01]  /*4da0*/  FSETP.GE.FTZ.AND P0, PT, R184, RZ, PT ;  /* 0x000000ffb800720b */ /* 0x000fe20003f16000 */
[----:B------:R-:W-:Y:S01]  /*4db0*/  FADD.FTZ R10, -R181, R28 ;  /* 0x0000001cb50a7221 */ /* 0x000fe20000010100 */
[----:B------:R-:W-:Y:S01]  /*4dc0*/  FSETP.GE.FTZ.AND P1, PT, R189, RZ, PT ;  /* 0x000000ffbd00720b */ /* 0x000fe20003f36000 */
[----:B------:R-:W-:Y:S01]  /*4dd0*/  FADD.FTZ R18, -R181, R29 ;  /* 0x0000001db5127221 */ /* 0x000fe20000010100 */
[----:B------:R-:W-:Y:S01]  /*4de0*/  FSETP.GE.FTZ.AND P2, PT, R6, RZ, PT ;  /* 0x000000ff0600720b */ /* 0x000fe20003f56000 */
[----:B------:R-:W-:Y:S01]  /*4df0*/  FMUL.FTZ R183, R183, R14 ;  /* 0x0000000eb7b77220 */ /* 0x000fe20000410000 */
[-C--:B------:R-:W-:Y:S01]  /*4e00*/  FSEL R14, R15, R180.reuse, P1 ;  /* 0x000000b40f0e7208 */ /* 0x080fe20000800000 */
[----:B------:R-:W-:Y:S01]  /*4e10*/  FADD.FTZ R13, -R181, R25 ;  /* 0x00000019b50d7221 */ /* 0x000fe20000010100 */
[----:B------:R-:W-:Y:S01]  /*4e20*/  FSEL R17, R17, R180, P0 ;  /* 0x000000b411117208 */ /* 0x000fe20000000000 */
[----:B------:R-:W-:Y:S01]  /*4e30*/  FADD.FTZ R11, -R180, R31 ;  /* 0x0000001fb40b7221 */ /* 0x000fe20000010100 */
[----:B------:R-:W-:Y:S01]  /*4e40*/  FSETP.GE.FTZ.AND P1, PT, R5, RZ, PT ;  /* 0x000000ff0500720b */ /* 0x000fe20003f36000 */
[----:B------:R-:W-:Y:S01]  /*4e50*/  FMUL.FTZ R188, R188, R9 ;  /* 0x00000009bcbc7220 */ /* 0x000fe20000410000 */
[----:B------:R-:W-:Y:S01]  /*4e60*/  FSETP.GE.FTZ.AND P0, PT, R191, RZ, PT ;  /* 0x000000ffbf00720b */ /* 0x000fe20003f16000 */
[----:B------:R-:W-:Y:S01]  /*4e70*/  FADD.FTZ R9, -R180, R30 ;  /* 0x0000001eb4097221 */ /* 0x000fe20000010100 */
[-C--:B------:R-:W-:Y:S01]  /*4e80*/  FSEL R10, R10, R181.reuse, P3 ;  /* 0x000000b50a0a7208 */ /* 0x080fe20001800000 */
[----:B------:R-:W-:Y:S01]  /*4e90*/  FMUL.FTZ R189, R189, R14 ;  /* 0x0000000ebdbd7220 */ /* 0x000fe20000410000 */
[-C--:B------:R-:W-:Y:S01]  /*4ea0*/  FSEL R15, R18, R181.reuse, P2 ;  /* 0x000000b5120f7208 */ /* 0x080fe20001000000 */
[----:B------:R-:W-:Y:S01]  /*4eb0*/  FADD.FTZ R18, -R181, R32 ;  /* 0x00000020b5127221 */ /* 0x000fe20000010100 */
[----:B------:R-:W-:Y:S01]  /*4ec0*/  FSETP.GE.FTZ.AND P2, PT, R205, RZ, PT ;  /* 0x000000ffcd00720b */ /* 0x000fe20003f56000 */
        /* <DEDUP_REMOVED lines=9> */
[----:B------:R-:W-:Y:S01]  /*4f60*/  FSETP.GE.FTZ.AND P2, PT, R252, RZ, PT ;  /* 0x000000fffc00720b */ /* 0x000fe20003f56000 */
[----:B------:R-:W-:Y:S01]  /*4f70*/  FMUL.FTZ R184, R184, R17 ;  /* 0x00000011b8b87220 */ /* 0x000fe20000410000 */
[----:B------:R-:W-:Y:S01]  /*4f80*/  FSEL R6, R9, R180, P3 ;  /* 0x000000b409067208 */ /* 0x000fe20001800000 */
[----:B------:R-:W-:Y:S01]  /*4f90*/  FMUL.FTZ R205, R205, R14 ;  /* 0x0000000ecdcd7220 */ /* 0x000fe20000410000 */
[----:B------:R-:W-:Y:S01]  /*4fa0*/  FSEL R9, R18, R181, P4 ;  /* 0x000000b512097208 */ /* 0x000fe20002000000 */
[----:B------:R-:W-:Y:S01]  /*4fb0*/  @P1 FADD.FTZ R181, -R181, R33 ;  /* 0x00000021b5b51221 */ /* 0x000fe20000010100 */
[----:B------:R-:W-:Y:S01]  /*4fc0*/  FSEL R7, R7, R180, P2 ;  /* 0x000000b407077208 */ /* 0x000fe20001000000 */
[----:B------:R-:W-:Y:S02]  /*4fd0*/  @P0 FADD.FTZ R180, -R180, R35 ;  /* 0x00000023b4b40221 */ /* 0x000fe40000010100 */
        /* <DEDUP_REMOVED lines=62> */
.L_x_861:
[----:B------:R-:W-:Y:S02]  /*53c0*/  F2FP.PACK_AB R187, R187, R186 ;  /* 0x000000babbbb723e */ /* 0x000fe400000000ff */
[----:B------:R-:W-:Y:S02]  /*53d0*/  F2FP.PACK_AB R185, R185, R188 ;  /* 0x000000bcb9b9723e */ /* 0x000fe400000000ff */
[----:B------:R-:W-:Y:S01]  /*53e0*/  F2FP.PACK_AB R190, R190, R183 ;  /* 0x000000b7bebe723e */ /* 0x000fe200000000ff */
[----:B------:R-:W-:Y:S01]  /*53f0*/  STS [R216+0x10000], R187 ;  /* 0x010000bbd8007388 */ /* 0x000fe20000000800 */
[----:B------:R-:W-:Y:S02]  /*5400*/  F2FP.PACK_AB R184, R184, R189 ;  /* 0x000000bdb8b8723e */ /* 0x000fe400000000ff */
[----:B------:R-:W-:Y:S01]  /*5410*/  F2FP.PACK_AB R24, R15, R10 ;  /* 0x0000000a0f18723e */ /* 0x000fe200000000ff */
[----:B------:R-:W-:Y:S01]  /*5420*/  STS [R216+0x10400], R185 ;  /* 0x010400b9d8007388 */ /* 0x000fe20000000800 */
[----:B------:R-:W-:Y:S01]  /*5430*/  F2FP.PACK_AB R28, R205, R251 ;  /* 0x000000fbcd1c723e */ /* 0x000fe200000000ff */
[----:B------:R-:W-:Y:S01]  /*5440*/  IMAD.SHL.U32 R205, R203, 0x2, RZ ;  /* 0x00000002cbcd7824 */ /* 0x000fe200078e00ff */
        /* <DEDUP_REMOVED lines=97> */
.L_x_862:
        /* <DEDUP_REMOVED lines=8> */
[----:B------:R-:W-:Y:S04]  /*5ae0*/  LDSM.16.MT88.4 R184, [R205+0xd000] ;  /* 0x00d00000cdb8783b */ /* 0x000fe80000004200 */
[----:B------:R-:W-:Y:S01]  /*5af0*/  LDSM.16.M88.4 R188, [R193+0x1000] ;  /* 0x00100000c1bc783b */ /* 0x000fe20000000200 */
        /* <DEDUP_REMOVED lines=8> */
[----:B------:R-:W1:Y:S07]  /*5b80*/  LDSM.16.M88.4 R100, [R193] ;  /* 0x00000000c164783b */ /* 0x000e6e0000000200 */
        /* <DEDUP_REMOVED lines=8> */
[----:B------:R-:W-:Y:S07]  /*5c10*/  LDSM.16.MT88.4 R176, [R205+0xd800] ;  /* 0x00d80000cdb0783b */ /* 0x000fee0000004200 */
[----:B------:R-:W-:Y:S01]  /*5c20*/  HMMA.16816.F32 R32, R104, R182, R32 ;  /* 0x000000b66820723c */ /* 0x000fe20000001820 */
[----:B------:R-:W3:Y:S04]  /*5c30*/  LDSM.16.M88.4 R104, [R194] ;  /* 0x00000000c268783b */ /* 0x000ee80000000200 */
[----:B------:R-:W4:Y:S03]  /*5c40*/  LDSM.16.M88.4 R180, [R194+0x1000] ;  /* 0x00100000c2b4783b */ /* 0x000f260000000200 */
[-C--:B-1----:R-:W-:Y:S08]  /*5c50*/  HMMA.16816.F32 R4, R100, R184.reuse, R4 ;  /* 0x000000b86404723c */ /* 0x082ff00000001804 */
[C---:B------:R-:W-:Y:S08]  /*5c60*/  HMMA.16816.F32 R8, R188.reuse, R184, R8 ;  /* 0x000000b8bc08723c */ /* 0x040ff00000001808 */
[-C--:B------:R-:W-:Y:S08]  /*5c70*/  HMMA.16816.F32 R12, R188, R186.reuse, R12 ;  /* 0x000000babc0c723c */ /* 0x080ff0000000180c */
[C---:B------:R-:W-:Y:S01]  /*5c80*/  HMMA.16816.F32 R16, R100.reuse, R186, R16 ;  /* 0x000000ba6410723c */ /* 0x040fe20000001810 */
[----:B------:R-:W1:Y:S07]  /*5c90*/  LDSM.16.MT88.4 R184, [R205+0xf800] ;  /* 0x00f80000cdb8783b */ /* 0x000e6e0000004200 */
[-C--:B--2---:R-:W-:Y:S08]  /*5ca0*/  HMMA.16816.F32 R20, R100, R124.reuse, R20 ;  /* 0x0000007c6414723c */ /* 0x084ff00000001814 */
[C---:B------:R-:W-:Y:S07]  /*5cb0*/  HMMA.16816.F32 R24, R188.reuse, R124, R24 ;  /* 0x0000007cbc18723c */ /* 0x040fee0000001818 */
[----:B------:R-:W-:Y:S01]  /*5cc0*/  @P5 IADD3 R124, P0, R246, -0x100, RZ ;  /* 0xffffff00f67c5810 */ /* 0x000fe20007f1e0ff */
[-C--:B------:R-:W-:Y:S04]  /*5cd0*/  HMMA.16816.F32 R28, R188, R126.reuse, R28 ;  /* 0x0000007ebc1c723c */ /* 0x080fe8000000181c */
[----:B------:R-:W-:Y:S01]  /*5ce0*/  @P5 IADD3.X R125, R247, -0x1, RZ, P0, !PT ;  /* 0xfffffffff77d5810 */ /* 0x000fe200007fe4ff */
[----:B------:R-:W-:Y:S03]  /*5cf0*/  @P5 IMAD.MOV.U32 R246, RZ, RZ, R124 ;  /* 0x000000fffff65224 */ /* 0x000fe600078e007c */
[----:B------:R-:W-:Y:S01]  /*5d00*/  HMMA.16816.F32 R32, R100, R126, R32 ;  /* 0x0000007e6420723c */ /* 0x000fe20000001820 */
[----:B------:R-:W-:Y:S03]  /*5d10*/  LDSM.16.MT88.4 R100, [R198+0x2800] ;  /* 0x00280000c664783b */ /* 0x000fe60000004200 */
[----:B------:R-:W-:Y:S02]  /*5d20*/  @P5 IMAD.MOV.U32 R247, RZ, RZ, R125 ;  /* 0x000000fffff75224 */ /* 0x000fe400078e007d */
[C---:B------:R-:W-:Y:S02]  /*5d30*/  IMAD.SHL.U32 R125, R250.reuse, 0x10, RZ ;  /* 0x00000010fa7d7824 */ /* 0x040fe400078e00ff */
[-C--:B---3--:R-:W-:Y:S05]  /*5d40*/  HMMA.16816.F32 R4, R104, R176.reuse, R4 ;  /* 0x000000b06804723c */ /* 0x088fea0000001804 */
[C---:B------:R-:W-:Y:S03]  /*5d50*/  IMAD.SHL.U32 R127, R250.reuse, 0x8, RZ ;  /* 0x00000008fa7f7824 */ /* 0x040fe600078e00ff */
[C---:B----4-:R-:W-:Y:S07]  /*5d60*/  HMMA.16816.F32 R8, R180.reuse, R176, R8 ;  /* 0x000000b0b408723c */ /* 0x050fee0000001808 */
[----:B------:R-:W-:Y:S01]  /*5d70*/  @P5 IMAD.WIDE R176, R215, 0x4, R246 ;  /* 0x00000004d7b05825 */ /* 0x000fe200078e02f6 */
[-C--:B------:R-:W-:Y:S04]  /*5d80*/  HMMA.16816.F32 R12, R180, R178.reuse, R12 ;  /* 0x000000b2b40c723c */ /* 0x080fe8000000180c */
[----:B------:R2:W5:Y:S04]  /*5d90*/  @P5 LDG.E R233, [R176.64] ;  /* 0x00000008b0e95981 */ /* 0x000568000c1e1900 */
[C---:B------:R-:W-:Y:S01]  /*5da0*/  HMMA.16816.F32 R16, R104.reuse, R178, R16 ;  /* 0x000000b26810723c */ /* 0x040fe20000001810 */
[----:B------:R2:W5:Y:S04]  /*5db0*/  @P5 LDG.E R234, [R176.64+0x20] ;  /* 0x00002008b0ea5981 */ /* 0x000568000c1e1900 */
[----:B------:R-:W-:Y:S02]  /*5dc0*/  RED.E.ADD.F32.FTZ.RN.STRONG.GPU [R248.64], R4 ;  /* 0x00000004f800798e */ /* 0x000fe4000c10e788 */
[CC--:B------:R-:W-:Y:S01]  /*5dd0*/  LEA R178, P0, R127.reuse, R248.reuse, 0x2 ;  /* 0x000000f87fb27211 */ /* 0x0c0fe200078010ff */
[-C--:B-1----:R-:W-:Y:S04]  /*5de0*/  HMMA.16816.F32 R20, R104, R184.reuse, R20 ;  /* 0x000000b86814723c */ /* 0x082fe80000001814 */
[-C--:B------:R-:W-:Y:S04]  /*5df0*/  LEA.HI.X.SX32 R179, R127, R249.reuse, 0x2, P0 ;  /* 0x000000f97fb37211 */ /* 0x080fe800000f16ff */
[C---:B------:R-:W-:Y:S01]  /*5e00*/  HMMA.16816.F32 R24, R180.reuse, R184, R24 ;  /* 0x000000b8b418723c */ /* 0x040fe20000001818 */
[----:B------:R1:W-:Y:S06]  /*5e10*/  RED.E.ADD.F32.FTZ.RN.STRONG.GPU [R178.64], R5 ;  /* 0x00000005b200798e */ /* 0x0003ec000c10e788 */
[CC--:B------:R-:W-:Y:S01]  /*5e20*/  LEA R184, P1, R125.reuse, R248.reuse, 0x2 ;  /* 0x000000f87db87211 */ /* 0x0c0fe200078210ff */
[-C--:B------:R-:W-:Y:S04]  /*5e30*/  HMMA.16816.F32 R28, R180, R186.reuse, R28 ;  /* 0x000000bab41c723c */ /* 0x080fe8000000181c */
[-C--:B------:R-:W-:Y:S01]  /*5e40*/  LEA.HI.X.SX32 R185, R125, R249.reuse, 0x2, P1 ;  /* 0x000000f97db97211 */ /* 0x080fe200008f16ff */
[C---:B--2---:R-:W-:Y:S03]  /*5e50*/  IMAD R177, R250.reuse, 0x28, RZ ;  /* 0x00000028fab17824 */ /* 0x044fe600078e02ff */
[----:B------:R-:W-:Y:S01]  /*5e60*/  HMMA.16816.F32 R32, R104, R186, R32 ;  /* 0x000000ba6820723c */ /* 0x000fe20000001820 */
[----:B------:R-:W-:Y:S06]  /*5e70*/  RED.E.ADD.F32.FTZ.RN.STRONG.GPU [R184.64], R6 ;  /* 0x00000006b800798e */ /* 0x000fec000c10e788 */
[C---:B------:R-:W-:Y:S02]  /*5e80*/  IMAD R105, R250.reuse, 0x18, RZ ;  /* 0x00000018fa697824 */ /* 0x040fe400078e02ff */
[C---:B------:R-:W-:Y:S03]  /*5e90*/  IMAD.SHL.U32 R107, R250.reuse, 0x20, RZ ;  /* 0x00000020fa6b7824 */ /* 0x040fe600078e00ff */
[-C--:B------:R-:W-:Y:S02]  /*5ea0*/  LEA R182, P0, R105, R248.reuse, 0x2 ;  /* 0x000000f869b67211 */ /* 0x080fe400078010ff */
[-C--:B------:R-:W-:Y:S02]  /*5eb0*/  LEA R180, P1, R107, R248.reuse, 0x2 ;  /* 0x000000f86bb47211 */ /* 0x080fe400078210ff */
[-C--:B------:R-:W-:Y:S01]  /*5ec0*/  LEA.HI.X.SX32 R183, R105, R249.reuse, 0x2, P0 ;  /* 0x000000f969b77211 */ /* 0x080fe200000f16ff */
[C---:B------:R-:W-:Y:S01]  /*5ed0*/  IMAD R105, R250.reuse, 0x30, RZ ;  /* 0x00000030fa697824 */ /* 0x040fe200078e02ff */
[-C--:B------:R-:W-:Y:S02]  /*5ee0*/  LEA R176, P0, R177, R248.reuse, 0x2 ;  /* 0x000000f8b1b07211 */ /* 0x080fe400078010ff */
[-C--:B------:R-:W-:Y:S01]  /*5ef0*/  LEA.HI.X.SX32 R181, R107, R249.reuse, 0x2, P1 ;  /* 0x000000f96bb57211 */ /* 0x080fe200008f16ff */
[----:B------:R2:W-:Y:S01]  /*5f00*/  RED.E.ADD.F32.FTZ.RN.STRONG.GPU [R182.64], R7 ;  /* 0x00000007b600798e */ /* 0x0005e2000c10e788 */
[-C--:B------:R-:W-:Y:S01]  /*5f10*/  LEA R104, P1, R105, R248.reuse, 0x2 ;  /* 0x000000f869687211 */ /* 0x080fe200078210ff */
[----:B------:R-:W-:Y:S01]  /*5f20*/  IMAD R107, R250, 0x38, RZ ;  /* 0x00000038fa6b7824 */ /* 0x000fe200078e02ff */
[-C--:B------:R-:W-:Y:S01]  /*5f30*/  LEA.HI.X.SX32 R177, R177, R249.reuse, 0x2, P0 ;  /* 0x000000f9b1b17211 */ /* 0x080fe200000f16ff */
[----:B------:R3:W-:Y:S01]  /*5f40*/  RED.E.ADD.F32.FTZ.RN.STRONG.GPU [R180.64], R8 ;  /* 0x00000008b400798e */ /* 0x0007e2000c10e788 */
[-C--:B------:R-:W-:Y:S02]  /*5f50*/  LEA.HI.X.SX32 R105, R105, R249.reuse, 0x2, P1 ;  /* 0x000000f969697211 */ /* 0x080fe400008f16ff */
[-C--:B------:R-:W-:Y:S01]  /*5f60*/  LEA R106, P0, R107, R248.reuse, 0x2 ;  /* 0x000000f86b6a7211 */ /* 0x080fe200078010ff */
[----:B------:R-:W-:Y:S01]  /*5f70*/  RED.E.ADD.F32.FTZ.RN.STRONG.GPU [R176.64], R9 ;  /* 0x00000009b000798e */ /* 0x000fe2000c10e788 */
[----:B-1----:R-:W-:Y:S02]  /*5f80*/  IADD3 R5, R125, 0x20, RZ ;  /* 0x000000207d057810 */ /* 0x002fe40007ffe0ff */
[-C--:B------:R-:W-:Y:S01]  /*5f90*/  LEA.HI.X.SX32 R107, R107, R249.reuse, 0x2, P0 ;  /* 0x000000f96b6b7211 */ /* 0x080fe200000f16ff */
[----:B------:R1:W-:Y:S04]  /*5fa0*/  RED.E.ADD.F32.FTZ.RN.STRONG.GPU [R104.64], R10 ;  /* 0x0000000a6800798e */ /* 0x0003e8000c10e788 */
[----:B------:R4:W-:Y:S04]  /*5fb0*/  RED.E.ADD.F32.FTZ.RN.STRONG.GPU [R106.64], R11 ;  /* 0x0000000b6a00798e */ /* 0x0009e8000c10e788 */
[----:B------:R4:W-:Y:S04]  /*5fc0*/  RED.E.ADD.F32.FTZ.RN.STRONG.GPU [R248.64+0x80], R16 ;  /* 0x00008010f800798e */ /* 0x0009e8000c10e788 */
[----:B------:R4:W-:Y:S01]  /*5fd0*/  RED.E.ADD.F32.FTZ.RN.STRONG.GPU [R178.64+0x80], R17 ;  /* 0x00008011b200798e */ /* 0x0009e2000c10e788 */
[----:B--2---:R-:W-:Y:S01]  /*5fe0*/  IMAD.IADD R7, R127, 0x1, R5 ;  /* 0x000000017f077824 */ /* 0x004fe200078e0205 */
[CC--:B------:R-:W-:Y:S04]  /*5ff0*/  LEA R182, P0, R5.reuse, R248.reuse, 0x2 ;  /* 0x000000f805b67211 */ /* 0x0c0fe800078010ff */
[-C--:B------:R-:W-:Y:S01]  /*6000*/  LEA.HI.X.SX32 R183, R5, R249.reuse, 0x2, P0 ;  /* 0x000000f905b77211 */ /* 0x080fe200000f16ff */
[----:B------:R-:W-:Y:S01]  /*6010*/  IMAD.IADD R5, R127, 0x1, R7 ;  /* 0x000000017f057824 */ /* 0x000fe200078e0207 */
[CC--:B---3--:R-:W-:Y:S03]  /*6020*/  LEA R180, P0, R7.reuse, R248.reuse, 0x2 ;  /* 0x000000f807b47211 */ /* 0x0c8fe600078010ff */
[----:B------:R2:W-:Y:S01]  /*6030*/  RED.E.ADD.F32.FTZ.RN.STRONG.GPU [R182.64], R18 ;  /* 0x00000012b600798e */ /* 0x0005e2000c10e788 */
[-C--:B------:R-:W-:Y:S01]  /*6040*/  LEA.HI.X.SX32 R181, R7, R249.reuse, 0x2, P0 ;  /* 0x000000f907b57211 */ /* 0x080fe200000f16ff */
[----:B------:R-:W-:Y:S01]  /*6050*/  IMAD.IADD R7, R127, 0x1, R5 ;  /* 0x000000017f077824 */ /* 0x000fe200078e0205 */
[-C--:B-1----:R-:W-:Y:S03]  /*6060*/  LEA R104, P1, R5, R248.reuse, 0x2 ;  /* 0x000000f805687211 */ /* 0x082fe600078210ff */
        /* <DEDUP_REMOVED lines=8> */
[-C--:B----4-:R-:W-:Y:S01]  /*60f0*/  LEA.HI.X.SX32 R11, R9, R249.reuse, 0x2, P0 ;  /* 0x000000f9090b7211 */ /* 0x090fe200000f16ff */
[----:B------:R-:W-:Y:S01]  /*6100*/  RED.E.ADD.F32.FTZ.RN.STRONG.GPU [R6.64], R13 ;  /* 0x0000000d0600798e */ /* 0x000fe2000c10e788 */
[-C--:B------:R-:W-:Y:S02]  /*6110*/  LEA R16, P0, R5, R248.reuse, 0x2 ;  /* 0x000000f805107211 */ /* 0x080fe400078010ff */
[----:B------:R-:W-:Y:S01]  /*6120*/  IADD3 R9, R125, 0x40, RZ ;  /* 0x000000407d097810 */ /* 0x000fe20007ffe0ff */
[----:B------:R4:W-:Y:S01]  /*6130*/  RED.E.ADD.F32.FTZ.RN.STRONG.GPU [R10.64], R14 ;  /* 0x0000000e0a00798e */ /* 0x0009e2000c10e788 */
[-C--:B------:R-:W-:Y:S02]  /*6140*/  LEA.HI.X.SX32 R17, R5, R249.reuse, 0x2, P0 ;  /* 0x000000f905117211 */ /* 0x080fe400000f16ff */
[----:B------:R-:W-:Y:S01]  /*6150*/  IADD3 R125, R125, 0x60, RZ ;  /* 0x000000607d7d7810 */ /* 0x000fe20007ffe0ff */
[----:B------:R-:W-:Y:S01]  /*6160*/  IMAD.IADD R5, R127, 0x1, R9 ;  /* 0x000000017f057824 */ /* 0x000fe200078e0209 */
[CC--:B--2---:R-:W-:Y:S01]  /*6170*/  LEA R18, P0, R9.reuse, R248.reuse, 0x2 ;  /* 0x000000f809127211 */ /* 0x0c4fe200078010ff */
[----:B------:R2:W-:Y:S04]  /*6180*/  RED.E.ADD.F32.FTZ.RN.STRONG.GPU [R16.64], R15 ;  /* 0x0000000f1000798e */ /* 0x0005e8000c10e788 */
[----:B------:R-:W-:Y:S01]  /*6190*/  RED.E.ADD.F32.FTZ.RN.STRONG.GPU [R248.64+0x100], R20 ;  /* 0x00010014f800798e */ /* 0x000fe2000c10e788 */
[-C--:B-1----:R-:W-:Y:S01]  /*61a0*/  LEA.HI.X.SX32 R19, R9, R249.reuse, 0x2, P0 ;  /* 0x000000f909137211 */ /* 0x082fe200000f16ff */
[----:B------:R-:W-:Y:S02]  /*61b0*/  IMAD.IADD R9, R127, 0x1, R5 ;  /* 0x000000017f097824 */ /* 0x000fe400078e0205 */
[----:B------:R-:W-:Y:S01]  /*61c0*/  RED.E.ADD.F32.FTZ.RN.STRONG.GPU [R178.64+0x100], R21 ;  /* 0x00010015b200798e */ /* 0x000fe2000c10e788 */
[CC--:B---3--:R-:W-:Y:S03]  /*61d0*/  LEA R104, P0, R5.reuse, R248.reuse, 0x2 ;  /* 0x000000f805687211 */ /* 0x0c8fe600078010ff */
[----:B------:R1:W-:Y:S01]  /*61e0*/  RED.E.ADD.F32.FTZ.RN.STRONG.GPU [R18.64], R22 ;  /* 0x000000161200798e */ /* 0x0003e2000c10e788 */
[-C--:B------:R-:W-:Y:S01]  /*61f0*/  LEA.HI.X.SX32 R105, R5, R249.reuse, 0x2, P0 ;  /* 0x000000f905697211 */ /* 0x080fe200000f16ff */
[----:B------:R-:W-:Y:S01]  /*6200*/  IMAD.IADD R5, R127, 0x1, R9 ;  /* 0x000000017f057824 */ /* 0x000fe200078e0209 */
[-C--:B----4-:R-:W-:Y:S03]  /*6210*/  LEA R10, P1, R9, R248.reuse, 0x2 ;  /* 0x000000f8090a7211 */ /* 0x090fe600078210ff */
        /* <DEDUP_REMOVED lines=15> */
[-C--:B--2---:R-:W-:Y:S03]  /*6310*/  LEA R16, P0, R125, R248.reuse, 0x2 ;  /* 0x000000f87d107211 */ /* 0x084fe600078010ff */
[----:B------:R-:W-:Y:S01]  /*6320*/  RED.E.ADD.F32.FTZ.RN.STRONG.GPU [R12.64], R27 ;  /* 0x0000001b0c00798e */ /* 0x000fe2000c10e788 */
[----:B------:R-:W-:Y:S01]  /*6330*/  IMAD.IADD R15, R127, 0x1, R5 ;  /* 0x000000017f0f7824 */ /* 0x000fe200078e0205 */
[-C--:B------:R-:W-:Y:S02]  /*6340*/  LEA.HI.X.SX32 R17, R125, R249.reuse, 0x2, P0 ;  /* 0x000000f97d117211 */ /* 0x080fe400000f16ff */
[----:B------:R-:W-:Y:S01]  /*6350*/  RED.E.ADD.F32.FTZ.RN.STRONG.GPU [R248.64+0x180], R32 ;  /* 0x00018020f800798e */ /* 0x000fe2000c10e788 */
[CC--:B-1----:R-:W-:Y:S03]  /*6360*/  LEA R18, P0, R5.reuse, R248.reuse, 0x2 ;  /* 0x000000f805127211 */ /* 0x0c2fe600078010ff */
[----:B------:R-:W-:Y:S01]  /*6370*/  RED.E.ADD.F32.FTZ.RN.STRONG.GPU [R178.64+0x180], R33 ;  /* 0x00018021b200798e */ /* 0x000fe2000c10e788 */
[-C--:B------:R-:W-:Y:S02]  /*6380*/  LEA.HI.X.SX32 R19, R5, R249.reuse, 0x2, P0 ;  /* 0x000000f905137211 */ /* 0x080fe400000f16ff */
[CC--:B---3--:R-:W-:Y:S01]  /*6390*/  LEA R104, P0, R15.reuse, R248.reuse, 0x2 ;  /* 0x000000f80f687211 */ /* 0x0c8fe200078010ff */
        /* <DEDUP_REMOVED lines=13> */
[----:B------:R-:W-:Y:S01]  /*6470*/  LEA R106, P0, R127, R248, 0x2 ;  /* 0x000000f87f6a7211 */ /* 0x000fe200078010ff */
[----:B------:R-:W-:Y:S01]  /*6480*/  LDSM.16.MT88.4 R4, [R201+0x10000] ;  /* 0x01000000c904783b */ /* 0x000fe20000004200 */
[----:B------:R-:W-:Y:S02]  /*6490*/  ISETP.GT.AND P2, PT, R237, R224, PT ;  /* 0x000000e0ed00720c */ /* 0x000fe40003f44270 */
[----:B------:R-:W-:Y:S01]  /*64a0*/  LEA.HI.X.SX32 R107, R127, R249, 0x2, P0 ;  /* 0x000000f97f6b7211 */ /* 0x000fe200000f16ff */
[----:B------:R-:W1:Y:S01]  /*64b0*/  LDSM.16.MT88.4 R8, [R198] ;  /* 0x00000000c608783b */ /* 0x000e620000004200 */
[----:B------:R-:W-:Y:S03]  /*64c0*/  @P5 IADD3 R226, P1, R226, -0x100, RZ ;  /* 0xffffff00e2e25810 */ /* 0x000fe60007f3e0ff */
[----:B------:R-:W-:Y:S01]  /*64d0*/  RED.E.ADD.F32.FTZ.RN.STRONG.GPU [R176.64], R29 ;  /* 0x0000001db000798e */ /* 0x000fe2000c10e788 */
[----:B------:R-:W-:Y:S03]  /*64e0*/  @P5 IADD3.X R227, R227, -0x1, RZ, P1, !PT ;  /* 0xffffffffe3e35810 */ /* 0x000fe60000ffe4ff */
        /* <DEDUP_REMOVED lines=34> */
[C---:B------:R-:W-:Y:S01]  /*6710*/  LOP3.LUT R4, R237.reuse, 0x1, RZ, 0xc0, !PT ;  /* 0x00000001ed047812 */ /* 0x040fe200078ec0ff */
[-C--:B------:R-:W-:Y:S03]  /*6720*/  HMMA.16816.F32 R92, R28, R6.reuse, R92 ;  /* 0x000000061c5c723c */ /* 0x080fe6000000185c */
[----:B------:R-:W-:Y:S02]  /*6730*/  ISETP.NE.U32.AND P0, PT, R4, 0x1, PT ;  /* 0x000000010400780c */ /* 0x000fe40003f05070 */
[C---:B------:R-:W-:Y:S02]  /*6740*/  IADD3 R4, R198.reuse, -0x4000, RZ ;  /* 0xffffc000c6047810 */ /* 0x040fe40007ffe0ff */
[----:B------:R-:W-:Y:S01]  /*6750*/  IADD3 R237, R237, -0x1, RZ ;  /* 0xffffffffeded7810 */ /* 0x000fe20007ffe0ff */
[----:B------:R-:W-:Y:S08]  /*6760*/  HMMA.16816.F32 R96, R8, R6, R96 ;  /* 0x000000060860723c */ /* 0x000ff00000001860 */
[-C--:B--2---:R-:W-:Y:S05]  /*6770*/  HMMA.16816.F32 R68, R16, R24.reuse, R68 ;  /* 0x000000181044723c */ /* 0x084fea0000001844 */
[----:B------:R-:W-:Y:S03]  /*6780*/  @P0 IADD3 R4, R198, 0x4000, RZ ;  /* 0x00004000c6040810 */ /* 0x000fe60007ffe0ff */
        /* <DEDUP_REMOVED lines=11> */
[----:B------:R-:W-:Y:S01]  /*6840*/  ISETP.NE.AND P0, PT, R241, -0x1, PT ;  /* 0xfffffffff100780c */ /* 0x000fe20003f05270 */
[----:B------:R-:W-:Y:S01]  /*6850*/  FMUL.FTZ R69, R69, c[0x0][0x2e0] ;  /* 0x0000b80045457a20 */ /* 0x000fe20000410000 */
[----:B------:R-:W-:Y:S01]  /*6860*/  SHF.R.S32.HI R4, RZ, 0x1f, R214 ;  /* 0x0000001fff047819 */ /* 0x000fe200000114d6 */
        /* <DEDUP_REMOVED lines=10> */
[----:B------:R-:W-:Y:S01]  /*6910*/  @P0 IADD3 R28, R238, R241, RZ ;  /* 0x000000f1ee1c0210 */ /* 0x000fe20007ffe0ff */
[----:B------:R-:W-:Y:S01]  /*6920*/  FMUL.FTZ R73, R73, c[0x0][0x2e0] ;  /* 0x0000b80049497a20 */ /* 0x000fe20000410000 */
[----:B------:R-:W-:Y:S01]  /*6930*/  F2FP.PACK_AB R83, R83, R82 ;  /* 0x000000525353723e */ /* 0x000fe200000000ff */
[----:B------:R-:W-:-:S02]  /*6940*/  FMUL.FTZ R74, R74, c[0x0][0x2e0] ;  /* 0x0000b8004a4a7a20 */ /* 0x000fc40000410000 */
        /* <DEDUP_REMOVED lines=106> */
[C---:B------:R-:W-:Y:S01]  /*6ff0*/  @P0 IMAD.WIDE.U32 R30, R28.reuse, c[0x0][0x3a0], RZ ;  /* 0x0000e8001c1e0a25 */ /* 0x040fe200078e00ff */
[----:B------:R1:W-:Y:S02]  /*7000*/  STS [R220+0x6000], R65 ;  /* 0x00600041dc007388 */ /* 0x0003e40000000800 */
[----:B------:R-:W-:Y:S01]  /*7010*/  F2FP.PACK_AB R63, R63, R62 ;  /* 0x0000003e3f3f723e */ /* 0x000fe200000000ff */
[----:B------:R-:W-:Y:S01]  /*7020*/  @P0 IMAD R28, R28, c[0x0][0x3a4], R31 ;  /* 0x0000e9001c1c0a24 */ /* 0x000fe200078e021f */
        /* <DEDUP_REMOVED lines=15> */
.L_x_864:
[----:B------:R-:W-:-:S05]  /*7120*/  @P0 IADD3 R36, R238, R241, RZ ;  /* 0x000000f1ee240210 */ /* 0x000fca0007ffe0ff */
[----:B-1----:R-:W-:-:S04]  /*7130*/  @P0 IMAD.WIDE.U32 R38, R36, c[0x0][0x3a8], RZ ;  /* 0x0000ea0024260a25 */ /* 0x002fc800078e00ff */
        /* <DEDUP_REMOVED lines=11> */
.L_x_865:
[----:B------:R-:W-:Y:S01]  /*71f0*/  BAR.SYNC.DEFER_BLOCKING 0x0 ;  /* 0x0000000000007b1d */ /* 0x000fe20000010000 */
[----:B------:R-:W-:Y:S01]  /*7200*/  IMAD.SHL.U32 R46, R210, 0x2, RZ ;  /* 0x00000002d22e7824 */ /* 0x000fe200078e00ff */
[----:B------:R-:W-:Y:S01]  /*7210*/  SHF.R.S32.HI R49, RZ, 0x1f, R212 ;  /* 0x0000001fff317819 */ /* 0x000fe200000114d4 */
[C---:B------:R-:W-:Y:S01]  /*7220*/  IMAD.SHL.U32 R40, R217.reuse, 0x40, RZ ;  /* 0x00000040d9287824 */ /* 0x040fe200078e00ff */
[----:B------:R-:W-:Y:S01]  /*7230*/  MOV R48, R212 ;  /* 0x000000d400307202 */ /* 0x000fe20000000f00 */
[----:B------:R-:W-:Y:S01]  /*7240*/  IMAD R236, R217, -0x40, R236 ;  /* 0xffffffc0d9ec7824 */ /* 0x000fe200078e02ec */
[----:B------:R-:W-:Y:S01]  /*7250*/  SHF.R.S32.HI R37, RZ, 0x1f, R231 ;  /* 0x0000001fff257819 */ /* 0x000fe200000114e7 */
[----:B------:R-:W-:Y:S01]  /*7260*/  BSSY B0, `(.L_x_866) ;  /* 0x0000023000007945 */ /* 0x000fe20003800000 */
[----:B------:R-:W-:Y:S01]  /*7270*/  SHF.R.S32.HI R39, RZ, 0x1f, R40 ;  /* 0x0000001fff277819 */ /* 0x000fe20000011428 */
[----:B------:R-:W-:Y:S01]  /*7280*/  IMAD.WIDE.U32 R32, R40, c[0x0][0x3a0], R48 ;  /* 0x0000e80028207a25 */ /* 0x000fe200078e0030 */
[----:B------:R-:W-:-:S02]  /*7290*/  ISETP.GE.AND P3, PT, R211, R236, PT ;  /* 0x000000ecd300720c */ /* 0x000fc40003f66270 */
[----:B------:R-:W-:Y:S01]  /*72a0*/  SHF.R.S32.HI R42, RZ, 0x1f, R211 ;  /* 0x0000001fff2a7819 */ /* 0x000fe200000114d3 */
[----:B------:R-:W-:Y:S01]  /*72b0*/  IMAD R29, R39, c[0x0][0x3a0], RZ ;  /* 0x0000e800271d7a24 */ /* 0x000fe200078e02ff */
[----:B------:R-:W-:Y:S02]  /*72c0*/  IADD3 R50, P0, R30, R32, RZ ;  /* 0x000000201e327210 */ /* 0x000fe40007f1e0ff */
[----:B------:R-:W-:Y:S01]  /*72d0*/  IADD3 R41, R212, 0x40, RZ ;  /* 0x00000040d4297810 */ /* 0x000fe20007ffe0ff */
[----:B------:R-:W-:-:S05]  /*72e0*/  IMAD R29, R40, c[0x0][0x3a4], R29 ;  /* 0x0000e900281d7a24 */ /* 0x000fca00078e021d */
[----:B------:R-:W-:Y:S01]  /*72f0*/  IADD3.X R51, R28, R33, R29, P0, !PT ;  /* 0x000000211c337210 */ /* 0x000fe200007fe41d */
[----:B------:R-:W-:Y:S01]  /*7300*/  IMAD R28, R37, c[0x0][0x3b8], RZ ;  /* 0x0000ee00251c7a24 */ /* 0x000fe200078e02ff */
[----:B------:R1:W2:Y:S03]  /*7310*/  LDS.128 R24, [R46+0xd000] ;  /* 0x00d000002e187984 */ /* 0x0002a60000000c00 */
[C---:B------:R-:W-:Y:S01]  /*7320*/  IMAD R45, R231.reuse, c[0x0][0x3bc], R28 ;  /* 0x0000ef00e72d7a24 */ /* 0x040fe200078e021c */
[----:B------:R1:W3:Y:S01]  /*7330*/  LDS.128 R20, [R46+0xf000] ;  /* 0x00f000002e147984 */ /* 0x0002e20000000c00 */
[----:B------:R-:W-:-:S03]  /*7340*/  IMAD.WIDE.U32 R50, R231, c[0x0][0x3b8], R50 ;  /* 0x0000ee00e7327a25 */ /* 0x000fc600078e0032 */
[----:B------:R1:W4:Y:S02]  /*7350*/  LDS.128 R16, [R46+0x10000] ;  /* 0x010000002e107984 */ /* 0x0003240000000c00 */
[----:B------:R-:W-:Y:S02]  /*7360*/  IADD3 R45, R45, R51, RZ ;  /* 0x000000332d2d7210 */ /* 0x000fe40007ffe0ff */
[----:B------:R1:W1:Y:S04]  /*7370*/  LDS.128 R12, [R46+0x11000] ;  /* 0x011000002e0c7984 */ /* 0x0002680000000c00 */
[----:B------:R1:W1:Y:S04]  /*7380*/  LDS.128 R8, [R46+0x12000] ;  /* 0x012000002e087984 */ /* 0x0002680000000c00 */
[----:B------:R1:W1:Y:S01]  /*7390*/  LDS.128 R4, [R46+0x13000] ;  /* 0x013000002e047984 */ /* 0x0002620000000c00 */
[----:B------:R-:W-:Y:S05]  /*73a0*/  @P3 BRA `(.L_x_867) ;  /* 0x000000e000003947 */ /* 0x000fea0003800000 */
[----:B------:R-:W-:Y:S01]  /*73b0*/  ISETP.GE.AND P1, PT, R212, c[0x0][0x220], PT ;  /* 0x00008800d4007a0c */ /* 0x000fe20003f26270 */
[----:B------:R-:W-:Y:S01]  /*73c0*/  LDS.128 R32, [R46+0xe000] ;  /* 0x00e000002e207984 */ /* 0x000fe20000000c00 */
[----:B------:R-:W-:Y:S01]  /*73d0*/  MOV R47, R45 ;  /* 0x0000002d002f7202 */ /* 0x000fe20000000f00 */
[----:B------:R-:W-:Y:S01]  /*73e0*/  IMAD R44, R42, c[0x0][0x3a0], RZ ;  /* 0x0000e8002a2c7a24 */ /* 0x000fe200078e02ff */
[----:B------:R-:W-:-:S03]  /*73f0*/  ISETP.GE.AND P0, PT, R41, c[0x0][0x220], PT ;  /* 0x0000880029007a0c */ /* 0x000fc60003f06270 */
[----:B------:R-:W-:-:S06]  /*7400*/  IMAD R43, R211, c[0x0][0x3a4], R44 ;  /* 0x0000e900d32b7a24 */ /* 0x000fcc00078e022c */
[----:B------:R4:W3:Y:S02]  /*7410*/  @!P1 LDS.128 R28, [R46+0xc000] ;  /* 0x00c000002e1c9984 */ /* 0x0008e40000000c00 */
[----:B-1--4-:R-:W-:-:S04]  /*7420*/  IMAD.MOV.U32 R46, RZ, RZ, R50 ;  /* 0x000000ffff2e7224 */ /* 0x012fc800078e0032 */
[----:B------:R-:W-:-:S04]  /*7430*/  IMAD.WIDE.U32 R52, R211, c[0x0][0x3a0], R46 ;  /* 0x0000e800d3347a25 */ /* 0x000fc800078e002e */
[----:B------:R-:W-:Y:S01]  /*7440*/  IMAD.IADD R43, R43, 0x1, R53 ;  /* 0x000000012b2b7824 */ /* 0x000fe200078e0235 */
[----:B------:R-:W-:-:S04]  /*7450*/  LEA R54, P2, R52, c[0x0][0x340], 0x1 ;  /* 0x0000d00034367a11 */ /* 0x000fc800078408ff */
[----:B------:R-:W-:-:S05]  /*7460*/  LEA.HI.X R55, R52, c[0x0][0x344], R43, 0x1, P2 ;  /* 0x0000d10034377a11 */ /* 0x000fca00010f0c2b */
[----:B---3--:R1:W-:Y:S04]  /*7470*/  @!P1 STG.E.128 [R54.64], R28 ;  /* 0x0000001c36009986 */ /* 0x0083e8000c101d08 */
[----:B------:R1:W-:Y:S02]  /*7480*/  @!P0 STG.E.128 [R54.64+0x80], R32 ;  /* 0x0000802036008986 */ /* 0x0003e4000c101d08 */
.L_x_867:
[----:B------:R-:W-:Y:S05]  /*7490*/  BSYNC B0 ;  /* 0x0000000000007941 */ /* 0x000fea0003800000 */
.L_x_866:
        /* <DEDUP_REMOVED lines=17> */
.L_x_869:
[----:B------:R-:W-:Y:S05]  /*75b0*/  BSYNC B0 ;  /* 0x0000000000007941 */ /* 0x000fea0003800000 */
.L_x_868:
[----:B------:R-:W-:Y:S01]  /*75c0*/  IMAD.WIDE.U32 R48, R40, c[0x0][0x3a8], R48 ;  /* 0x0000ea0028307a25 */ /* 0x000fe200078e0030 */
[----:B------:R-:W-:Y:S03]  /*75d0*/  BSSY B0, `(.L_x_870) ;  /* 0x0000016000007945 */ /* 0x000fe60003800000 */
[----:B------:R-:W-:Y:S01]  /*75e0*/  IMAD R39, R39, c[0x0][0x3a8], RZ ;  /* 0x0000ea0027277a24 */ /* 0x000fe200078e02ff */
[----:B-1-3--:R-:W-:Y:S01]  /*75f0*/  IADD3 R22, P0, R38, R48, RZ ;  /* 0x0000003026167210 */ /* 0x00afe20007f1e0ff */
[----:B------:R-:W-:-:S02]  /*7600*/  IMAD R20, R37, c[0x0][0x3c0], RZ ;  /* 0x0000f00025147a24 */ /* 0x000fc400078e02ff */
[----:B------:R-:W-:Y:S02]  /*7610*/  IMAD R39, R40, c[0x0][0x3ac], R39 ;  /* 0x0000eb0028277a24 */ /* 0x000fe400078e0227 */
[----:B------:R-:W-:-:S03]  /*7620*/  IMAD R20, R231, c[0x0][0x3c4], R20 ;  /* 0x0000f100e7147a24 */ /* 0x000fc600078e0214 */
[----:B------:R-:W-:-:S05]  /*7630*/  IADD3.X R23, R36, R49, R39, P0, !PT ;  /* 0x0000003124177210 */ /* 0x000fca00007fe427 */
[----:B------:R-:W-:-:S05]  /*7640*/  IMAD.WIDE.U32 R22, R231, c[0x0][0x3c0], R22 ;  /* 0x0000f000e7167a25 */ /* 0x000fca00078e0016 */
[----:B------:R-:W-:Y:S01]  /*7650*/  IADD3 R21, R20, R23, RZ ;  /* 0x0000001714157210 */ /* 0x000fe20007ffe0ff */
[----:B------:R-:W-:Y:S05]  /*7660*/  @P3 BRA `(.L_x_871) ;  /* 0x000000c000003947 */ /* 0x000fea0003800000 */
[----:B--2---:R-:W-:Y:S01]  /*7670*/  MOV R25, R21 ;  /* 0x0000001500197202 */ /* 0x004fe20000000f00 */
        /* <DEDUP_REMOVED lines=9> */
[----:B----4-:R1:W-:Y:S04]  /*7710*/  @!P1 STG.E.128 [R26.64], R16 ;  /* 0x000000101a009986 */ /* 0x0103e8000c101d08 */
[----:B------:R1:W-:Y:S02]  /*7720*/  @!P0 STG.E.128 [R26.64+0x80], R8 ;  /* 0x000080081a008986 */ /* 0x0003e4000c101d08 */
.L_x_871:
[----:B------:R-:W-:Y:S05]  /*7730*/  BSYNC B0 ;  /* 0x0000000000007941 */ /* 0x000fea0003800000 */
.L_x_870:
        /* <DEDUP_REMOVED lines=14> */
.L_x_840:
[----:B------:R-:W-:Y:S05]  /*7820*/  BSYNC B1 ;  /* 0x0000000000017941 */ /* 0x000fea0003800000 */
.L_x_826:
        /* <DEDUP_REMOVED lines=9> */
.L_x_872:
[----:B------:R-:W-:Y:S05]  /*78c0*/  EXIT ;  /* 0x000000000000794d */ /* 0x000fea0003800000 */
.L_x_874:
        /* <DEDUP_REMOVED lines=11> */
.L_x_2065:


//--------------------- .text._ZN5flash44flash_bwd_dq_dk_dv_loop_seqk_parallel_kernelI23Flash_bwd_kernel_traitsILi128ELi64ELi64ELi8ELi4ELi2ELi2ELb1ELb0EN7cutlass6half_tE19Flash_kernel_traitsILi128ELi64ELi64ELi8ES3_EELb0ELb0ELb1ELb0ELb0ELb0ELb1EEEvNS_16Flash_bwd_paramsE --------------------------
	.section	.text._ZN5flash44flash_bwd_dq_dk_dv_loop_seqk_parallel_kernelI23Flash_bwd_kernel_traitsILi128ELi64ELi64ELi8ELi4ELi2ELi2ELb1ELb0EN7cutlass6half_tE19Flash_kernel_traitsILi128ELi64ELi64ELi8ES3_EELb0ELb0ELb1ELb0ELb0ELb0ELb1EEEvNS_16Flash_bwd_paramsE,"ax",@progbits
	.sectioninfo	@"SHI_REGISTERS=255"
	.align	128
        .global         _ZN5flash44flash_bwd_dq_dk_dv_loop_seqk_parallel_kernelI23Flash_bwd_kernel_traitsILi128ELi64ELi64ELi8ELi4ELi2ELi2ELb1ELb0EN7cutlass6half_tE19Flash_kernel_traitsILi128ELi64ELi64ELi8ES3_EELb0ELb0ELb1ELb0ELb0ELb0ELb1EEEvNS_16Flash_bwd_paramsE
        .type           _ZN5flash44flash_bwd_dq_dk_dv_loop_seqk_parallel_kernelI23Flash_bwd_kernel_traitsILi128ELi64ELi64ELi8ELi4ELi2ELi2ELb1ELb0EN7cutlass6half_tE19Flash_kernel_traitsILi128ELi64ELi64ELi8ES3_EELb0ELb0ELb1ELb0ELb0ELb0ELb1EEEvNS_16Flash_bwd_paramsE,@function
        .size           _ZN5flash44flash_bwd_dq_dk_dv_loop_seqk_parallel_kernelI23Flash_bwd_kernel_traitsILi128ELi64ELi64ELi8ELi4ELi2ELi2ELb1ELb0EN7cutlass6half_tE19Flash_kernel_traitsILi128ELi64ELi64ELi8ES3_EELb0ELb0ELb1ELb0ELb0ELb0ELb1EEEvNS_16Flash_bwd_paramsE,(.L_x_2066 - _ZN5flash44flash_bwd_dq_dk_dv_loop_seqk_parallel_kernelI23Flash_bwd_kernel_traitsILi128ELi64ELi64ELi8ELi4ELi2ELi2ELb1ELb0EN7cutlass6half_tE19Flash_kernel_traitsILi128ELi64ELi64ELi8ES3_EELb0ELb0ELb1ELb0ELb0ELb0ELb1EEEvNS_16Flash_bwd_paramsE)
        .other          _ZN5flash44flash_bwd_dq_dk_dv_loop_seqk_parallel_kernelI23Flash_bwd_kernel_traitsILi128ELi64ELi64ELi8ELi4ELi2ELi2ELb1ELb0EN7cutlass6half_tE19Flash_kernel_traitsILi128ELi64ELi64ELi8ES3_EELb0ELb0ELb1ELb0ELb0ELb0ELb1EEEvNS_16Flash_bwd_paramsE,@"STO_CUDA_ENTRY STV_DEFAULT"
_ZN5flash44flash_bwd_dq_dk_dv_loop_seqk_parallel_kernelI23Flash_bwd_kernel_traitsILi128ELi64ELi64ELi8ELi4ELi2ELi2ELb1ELb0EN7cutlass6half_tE19Flash_kernel_traitsILi128ELi64ELi64ELi8ES3_EELb0ELb0ELb1ELb0ELb0ELb0ELb1EEEvNS_16Flash_bwd_paramsE:
.text._ZN5flash44flash_bwd_dq_dk_dv_loop_seqk_parallel_kernelI23Flash_bwd_kernel_traitsILi128ELi64ELi64ELi8ELi4ELi2ELi2ELb1ELb0EN7cutlass6half_tE19Flash_kernel_traitsILi128ELi64ELi64ELi8ES3_EELb0ELb0ELb1ELb0ELb0ELb0ELb1EEEvNS_16Flash_bwd_paramsE:
        /* <DEDUP_REMOVED lines=15> */
[----:B------:R-:W-:Y:S02]  /*00f0*/  LEA.HI R9, R10, R14, RZ, 0x4 ;  /* 0x0000000e0a097211 */ /* 0x000fe400078f20ff */
[--C-:B------:R-:W-:Y:S02]  /*0100*/  SHF.R.S32.HI R5, RZ, 0x5, R4.reuse ;  /* 0x00000005ff057819 */ /* 0x100fe40000011404 */
[----:B------:R-:W-:Y:S02]  /*0110*/  SHF.R.S32.HI R0, RZ, 0x1f, R4 ;  /* 0x0000001fff007819 */ /* 0x000fe40000011404 */
[-C--:B------:R-:W-:Y:S02]  /*0120*/  LEA.HI R3, R4, R5.reuse, RZ, 0x1 ;  /* 0x0000000504037211 */ /* 0x080fe400078f08ff */
[----:B------:R-:W-:-:S02]  /*0130*/  LEA.HI R0, R0, R5, RZ, 0x2 ;  /* 0x0000000500007211 */ /* 0x000fc400078f10ff */
[----:B------:R-:W-:Y:S02]  /*0140*/  LEA.HI R17, R10, R14, RZ, 0x2 ;  /* 0x0000000e0a117211 */ /* 0x000fe400078f10ff */
[----:B------:R-:W-:Y:S02]  /*0150*/  LOP3.LUT R2, R0, 0xfffffffc, RZ, 0xc0, !PT ;  /* 0xfffffffc00027812 */ /* 0x000fe400078ec0ff */
[----:B------:R-:W-:Y:S02]  /*0160*/  SHF.R.S32.HI R7, RZ, 0x4, R9 ;  /* 0x00000004ff077819 */ /* 0x000fe40000011409 */
[----:B------:R-:W-:Y:S01]  /*0170*/  LOP3.LUT R0, R3, 0xfffffffe, RZ, 0xc0, !PT ;  /* 0xfffffffe03007812 */ /* 0x000fe200078ec0ff */
[C---:B------:R-:W-:Y:S01]  /*0180*/  IMAD.IADD R13, R5.reuse, 0x1, -R2 ;  /* 0x00000001050d7824 */ /* 0x040fe200078e0a02 */
[--C-:B------:R-:W-:Y:S02]  /*0190*/  SHF.R.S32.HI R8, RZ, 0x2, R17.reuse ;  /* 0x00000002ff087819 */ /* 0x100fe40000011411 */
[----:B------:R-:W-:Y:S01]  /*01a0*/  SHF.R.S32.HI R6, RZ, 0x1f, R17 ;  /* 0x0000001fff067819 */ /* 0x000fe20000011411 */
[----:B------:R-:W-:Y:S01]  /*01b0*/  IMAD.IADD R194, R5, 0x1, -R0 ;  /* 0x0000000105c27824 */ /* 0x000fe200078e0a00 */
[----:B------:R-:W-:-:S02]  /*01c0*/  LEA.HI R3, R9, R7, RZ, 0x1 ;  /* 0x0000000709037211 */ /* 0x000fc400078f08ff */
[----:B------:R-:W-:Y:S02]  /*01d0*/  LEA.HI R0, R6, R8, RZ, 0x3 ;  /* 0x0000000806007211 */ /* 0x000fe400078f18ff */
[-C--:B------:R-:W-:Y:S02]  /*01e0*/  LEA.HI R15, R10, R14.reuse, RZ, 0x3 ;  /* 0x0000000e0a0f7211 */ /* 0x080fe400078f18ff */
[----:B------:R-:W-:Y:S02]  /*01f0*/  LOP3.LUT R2, R3, 0xfffffffe, RZ, 0xc0, !PT ;  /* 0xfffffffe03027812 */ /* 0x000fe400078ec0ff */
[----:B------:R-:W-:Y:S02]  /*0200*/  LOP3.LUT R3, R4, 0xffffffe0, RZ, 0xc0, !PT ;  /* 0xffffffe004037812 */ /* 0x000fe400078ec0ff */
[----:B------:R-:W-:Y:S01]  /*0210*/  LOP3.LUT R0, R0, 0xfffffff8, RZ, 0xc0, !PT ;  /* 0xfffffff800007812 */ /* 0x000fe200078ec0ff */
[----:B------:R-:W-:Y:S01]  /*0220*/  IMAD.IADD R11, R7, 0x1, -R2 ;  /* 0x00000001070b7824 */ /* 0x000fe200078e0a02 */
[----:B------:R-:W-:Y:S01]  /*0230*/  SHF.R.S32.HI R244, RZ, 0x3, R15 ;  /* 0x00000003fff47819 */ /* 0x000fe2000001140f */
[----:B------:R-:W-:Y:S01]  /*0240*/  IMAD.IADD R2, R14, 0x1, -R3 ;  /* 0x000000010e027824 */ /* 0x000fe200078e0a03 */
[----:B------:R-:W-:Y:S01]  /*0250*/  LOP3.LUT R4, R15, 0xfffffff8, RZ, 0xc0, !PT ;  /* 0xfffffff80f047812 */ /* 0x000fe200078ec0ff */
[----:B------:R-:W-:Y:S01]  /*0260*/  IMAD.IADD R8, R8, 0x1, -R0 ;  /* 0x0000000108087824 */ /* 0x000fe200078e0a00 */
[----:B------:R-:W-:Y:S01]  /*0270*/  LEA.HI R7, R10, R14, RZ, 0x7 ;  /* 0x0000000e0a077211 */ /* 0x000fe200078f38ff */
[----:B------:R-:W-:Y:S01]  /*0280*/  IMAD.SHL.U32 R3, R244, 0x40, RZ ;  /* 0x00000040f4037824 */ /* 0x000fe200078e00ff */
[----:B------:R-:W-:Y:S01]  /*0290*/  SHF.R.S32.HI R5, RZ, 0x1f, R2 ;  /* 0x0000001fff057819 */ /* 0x000fe20000011402 */
[----:B------:R-:W-:Y:S01]  /*02a0*/  IMAD.IADD R0, R14, 0x1, -R4 ;  /* 0x000000010e007824 */ /* 0x000fe200078e0a04 */
[----:B------:R-:W-:-:S02]  /*02b0*/  LOP3.LUT R4, R9, 0xfffffff0, RZ, 0xc0, !PT ;  /* 0xfffffff009047812 */ /* 0x000fc400078ec0ff */
[----:B------:R-:W-:Y:S01]  /*02c0*/  LOP3.LUT R3, R3, 0x1c0, RZ, 0xc0, !PT ;  /* 0x000001c003037812 */ /* 0x000fe200078ec0ff */
[----:B------:R-:W-:Y:S01]  /*02d0*/  IMAD.SHL.U32 R216, R0, 0x8, RZ ;  /* 0x0000000800d87824 */ /* 0x000fe200078e00ff */
[----:B------:R-:W-:Y:S01]  /*02e0*/  LEA.HI R16, R5, R2, RZ, 0x2 ;  /* 0x0000000205107211 */ /* 0x000fe200078f10ff */
[----:B------:R-:W-:Y:S01]  /*02f0*/  IMAD.IADD R2, R14, 0x1, -R4 ;  /* 0x000000010e027824 */ /* 0x000fe200078e0a04 */
[C---:B------:R-:W-:Y:S02]  /*0300*/  LOP3.LUT P4, RZ, R0.reuse, 0x2, RZ, 0xc0, !PT ;  /* 0x0000000200ff7812 */ /* 0x040fe4000788c0ff */
[----:B------:R-:W-:Y:S02]  /*0310*/  LOP3.LUT R4, R3, 0x38, R216, 0xf8, !PT ;  /* 0x0000003803047812 */ /* 0x000fe400078ef8d8 */
[C---:B------:R-:W-:Y:S01]  /*0320*/  LOP3.LUT P3, RZ, R0.reuse, 0x4, RZ, 0xc0, !PT ;  /* 0x0000000400ff7812 */ /* 0x040fe2000786c0ff */
[----:B------:R-:W-:Y:S01]  /*0330*/  IMAD.SHL.U32 R0, R0, 0x40, RZ ;  /* 0x0000004000007824 */ /* 0x000fe200078e00ff */
[----:B------:R-:W-:-:S02]  /*0340*/  SHF.R.U32.HI R3, RZ, 0x3, R3 ;  /* 0x00000003ff037819 */ /* 0x000fc40000011603 */
[----:B------:R-:W-:Y:S02]  /*0350*/  SHF.R.S32.HI R5, RZ, 0x1f, R2 ;  /* 0x0000001fff057819 */ /* 0x000fe40000011402 */
[----:B------:R-:W-:Y:S01]  /*0360*/  LOP3.LUT R9, R4, R3, RZ, 0x3c, !PT ;  /* 0x0000000304097212 */ /* 0x000fe200078e3cff */
[----:B------:R-:W-:Y:S01]  /*0370*/  IMAD.SHL.U32 R3, R194, 0x10, RZ ;  /* 0x00000010c2037824 */ /* 0x000fe200078e00ff */
[----:B------:R-:W-:Y:S02]  /*0380*/  LOP3.LUT R0, R0, 0x1c0, RZ, 0xc0, !PT ;  /* 0x000001c000007812 */ /* 0x000fe400078ec0ff */
[----:B------:R-:W-:Y:S02]  /*0390*/  LEA.HI R12, R5, R2, RZ, 0x3 ;  /* 0x00000002050c7211 */ /* 0x000fe400078f18ff */
[----:B------:R-:W-:Y:S02]  /*03a0*/  SHF.R.S32.HI R7, RZ, 0x7, R7 ;  /* 0x00000007ff077819 */ /* 0x000fe40000011407 */
[----:B------:R-:W-:-:S02]  /*03b0*/  LOP3.LUT R189, R0, 0x8, R15, 0xf8, !PT ;  /* 0x0000000800bd7812 */ /* 0x000fc400078ef80f */
[----:B------:R-:W-:Y:S01]  /*03c0*/  LOP3.LUT R6, R0, 0x10, R3, 0xf8, !PT ;  /* 0x0000001000067812 */ /* 0x000fe200078ef803 */
[----:B------:R-:W-:Y:S01]  /*03d0*/  IMAD.SHL.U32 R3, R11, 0x200, RZ ;  /* 0x000002000b037824 */ /* 0x000fe200078e00ff */
[----:B------:R-:W-:Y:S02]  /*03e0*/  SHF.R.U32.HI R186, RZ, 0x3, R0 ;  /* 0x00000003ffba7819 */ /* 0x000fe40000011600 */
[----:B------:R-:W-:Y:S01]  /*03f0*/  LOP3.LUT R5, R12, 0xfffffff8, RZ, 0xc0, !PT ;  /* 0xfffffff80c057812 */ /* 0x000fe200078ec0ff */
[----:B------:R-:W-:Y:S01]  /*0400*/  IMAD R0, R7, 0x800, R3 ;  /* 0x0000080007007824 */ /* 0x000fe200078e0203 */
[----:B------:R-:W-:Y:S02]  /*0410*/  LOP3.LUT R4, R8, 0x1, RZ, 0xc0, !PT ;  /* 0x0000000108047812 */ /* 0x000fe400078ec0ff */
[----:B------:R-:W-:Y:S01]  /*0420*/  LOP3.LUT R189, R189, R186, RZ, 0x3c, !PT ;  /* 0x000000babdbd7212 */ /* 0x000fe200078e3cff */
[----:B------:R-:W-:Y:S01]  /*0430*/  IMAD.IADD R5, R2, 0x1, -R5 ;  /* 0x0000000102057824 */ /* 0x000fe200078e0a05 */
[----:B------:R-:W-:-:S02]  /*0440*/  LEA.HI R10, R10, R14, RZ, 0x6 ;  /* 0x0000000e0a0a7211 */ /* 0x000fc400078f30ff */
[----:B------:R-:W-:Y:S01]  /*0450*/  ISETP.NE.U32.AND P0, PT, R4, 0x1, PT ;  /* 0x000000010400780c */ /* 0x000fe20003f05070 */
[----:B------:R-:W-:Y:S01]  /*0460*/  IMAD.IADD R189, R0, 0x1, R189 ;  /* 0x0000000100bd7824 */ /* 0x000fe200078e02bd */
[----:B------:R-:W-:Y:S01]  /*0470*/  LOP3.LUT R2, R6, 0x8, R15, 0xf8, !PT ;  /* 0x0000000806027812 */ /* 0x000fe200078ef80f */
[----:B------:R-:W-:Y:S01]  /*0480*/  IMAD.SHL.U32 R6, R5, 0x40, RZ ;  /* 0x0000004005067824 */ /* 0x000fe200078e00ff */
[----:B------:R-:W-:Y:S01]  /*0490*/  LOP3.LUT R4, R17, 0x7ffffffc, RZ, 0xc0, !PT ;  /* 0x7ffffffc11047812 */ /* 0x000fe200078ec0ff */
[----:B------:R-:W-:Y:S01]  /*04a0*/  IMAD.SHL.U32 R189, R189, 0x2, RZ ;  /* 0x00000002bdbd7824 */ /* 0x000fe200078e00ff */
[----:B------:R-:W-:Y:S02]  /*04b0*/  SHF.R.S32.HI R0, RZ, 0x6, R10 ;  /* 0x00000006ff007819 */ /* 0x000fe4000001140a */
[----:B------:R-:W-:Y:S01]  /*04c0*/  LOP3.LUT R186, R3, R2, R186, 0xf6, !PT ;  /* 0x0000000203ba7212 */ /* 0x000fe200078ef6ba */
[----:B------:R-:W-:Y:S01]  /*04d0*/  IMAD.IADD R3, R14, 0x1, -R4 ;  /* 0x000000010e037824 */ /* 0x000fe200078e0a04 */
[----:B------:R-:W-:Y:S01]  /*04e0*/  R2P PR, R8, 0x6 ;  /* 0x0000000608007804 */ /* 0x000fe20000000000 */
[C---:B------:R-:W-:Y:S01]  /*04f0*/  IMAD R18, R0.reuse, 0x200, R9 ;  /* 0x0000020000127824 */ /* 0x040fe200078e0209 */
[----:B------:R-:W-:Y:S01]  /*0500*/  SEL R223, R223, 0x10, !P0 ;  /* 0x00000010dfdf7807 */ /* 0x000fe20004000000 */
[----:B------:R-:W-:Y:S01]  /*0510*/  IMAD.SHL.U32 R4, R0, 0x8, RZ ;  /* 0x0000000800047824 */ /* 0x000fe200078e00ff */
[----:B------:R-:W-:Y:S01]  /*0520*/  IADD3 R226, R216, 0x40, RZ ;  /* 0x00000040d8e27810 */ /* 0x000fe20007ffe0ff */
[----:B------:R-:W-:Y:S01]  /*0530*/  IMAD.SHL.U32 R0, R8, 0x40, RZ ;  /* 0x0000004008007824 */ /* 0x000fe200078e00ff */
[----:B------:R-:W-:Y:S01]  /*0540*/  STL [R1+0x14], R18 ;  /* 0x0000141201007387 */ /* 0x000fe20000100800 */
[----:B------:R-:W-:Y:S01]  /*0550*/  IMAD.SHL.U32 R14, R14, 0x2, RZ ;  /* 0x000000020e0e7824 */ /* 0x000fe200078e00ff */
[----:B------:R-:W-:Y:S01]  /*0560*/  LOP3.LUT R4, R4, 0x18, RZ, 0xc0, !PT ;  /* 0x0000001804047812 */ /* 0x000fe200078ec0ff */
[----:B------:R-:W-:Y:S01]  /*0570*/  IMAD.SHL.U32 R2, R7, 0x20, RZ ;  /* 0x0000002007027824 */ /* 0x000fe200078e00ff */
[----:B------:R-:W-:Y:S01]  /*0580*/  LOP3.LUT R0, R0, 0x1c0, RZ, 0xc0, !PT ;  /* 0x000001c000007812 */ /* 0x000fe200078ec0ff */
[----:B------:R-:W-:-:S02]  /*0590*/  IMAD.SHL.U32 R7, R3, 0x2, RZ ;  /* 0x0000000203077824 */ /* 0x000fc400078e00ff */
[----:B------:R-:W-:Y:S01]  /*05a0*/  IMAD.SHL.U32 R3, R11, 0x20, RZ ;  /* 0x000000200b037824 */ /* 0x000fe200078e00ff */
[----:B------:R-:W-:Y:S01]  /*05b0*/  LOP3.LUT R8, R2, 0x6, R14, 0xf8, !PT ;  /* 0x0000000602087812 */ /* 0x000fe200078ef80e */
[----:B------:R-:W-:Y:S01]  /*05c0*/  IMAD.SHL.U32 R202, R18, 0x2, RZ ;  /* 0x0000000212ca7824 */ /* 0x000fe200078e00ff */
[----:B------:R-:W-:Y:S02]  /*05d0*/  LOP3.LUT R5, R0, 0x20, R2, 0xf8, !PT ;  /* 0x0000002000057812 */ /* 0x000fe400078ef802 */
[----:B------:R-:W-:Y:S01]  /*05e0*/  SHF.R.U32.HI R2, RZ, 0x3, R0 ;  /* 0x00000003ff027819 */ /* 0x000fe20000011600 */
[----:B------:R1:W-:Y:S01]  /*05f0*/  STL [R1+0xc], R8 ;  /* 0x00000c0801007387 */ /* 0x0003e20000100800 */
[----:B------:R-:W-:Y:S02]  /*0600*/  LOP3.LUT R9, R4, 0x20, R3, 0xf8, !PT ;  /* 0x0000002004097812 */ /* 0x000fe400078ef803 */
[----:B------:R-:W-:Y:S02]  /*0610*/  LOP3.LUT R5, R5, R2, RZ, 0x3c, !PT ;  /* 0x0000000205057212 */ /* 0x000fe400078e3cff */
[----:B------:R-:W-:Y:S01]  /*0620*/  LOP3.LUT R10, R2, R0, R4, 0x1e, !PT ;  /* 0x00000000020a7212 */ /* 0x000fe200078e1e04 */
[----:B------:R-:W-:Y:S01]  /*0630*/  IMAD.SHL.U32 R0, R11, 0x8, RZ ;  /* 0x000000080b007824 */ /* 0x000fe200078e00ff */
[----:B------:R-:W-:Y:S01]  /*0640*/  LOP3.LUT R3, R6, 0x1c0, RZ, 0xc0, !PT ;  /* 0x000001c006037812 */ /* 0x000fe200078ec0ff */
[----:B------:R-:W-:Y:S01]  /*0650*/  IMAD.SHL.U32 R4, R12, 0x40, RZ ;  /* 0x000000400c047824 */ /* 0x000fe200078e00ff */
[----:B------:R-:W-:-:S02]  /*0660*/  SHF.R.S32.HI R6, RZ, 0x2, R16 ;  /* 0x00000002ff067819 */ /* 0x000fc40000011410 */
[----:B------:R-:W-:-:S03]  /*0670*/  SHF.R.U32.HI R2, RZ, 0x3, R3 ;  /* 0x00000003ff027819 */ /* 0x000fc60000011603 */
[----:B------:R-:W-:-:S05]  /*0680*/  IMAD R6, R13, 0x10, R6 ;  /* 0x000000100d067824 */ /* 0x000fca00078e0206 */
[----:B------:R2:W-:Y:S01]  /*0690*/  STL [R1], R6 ;  /* 0x0000000601007387 */ /* 0x0005e20000100800 */
[----:B-1----:R-:W-:-:S04]  /*06a0*/  IMAD R8, R13, 0x400, R7 ;  /* 0x000004000d087824 */ /* 0x002fc800078e0207 */
[----:B------:R-:W-:Y:S01]  /*06b0*/  IMAD.IADD R8, R8, 0x1, R5 ;  /* 0x0000000108087824 */ /* 0x000fe200078e0205 */
[----:B------:R-:W-:Y:S02]  /*06c0*/  LOP3.LUT R5, R3, 0x8, R0, 0xf8, !PT ;  /* 0x0000000803057812 */ /* 0x000fe400078ef800 */
[----:B------:R-:W-:Y:S01]  /*06d0*/  LOP3.LUT R0, R4, 0xfffffe00, RZ, 0xc0, !PT ;  /* 0xfffffe0004007812 */ /* 0x000fe200078ec0ff */
[----:B------:R-:W-:Y:S01]  /*06e0*/  IMAD.SHL.U32 R222, R8, 0x2, RZ ;  /* 0x0000000208de7824 */ /* 0x000fe200078e00ff */
[----:B------:R-:W-:Y:S02]  /*06f0*/  LOP3.LUT R3, R2, R9, R3, 0x1e, !PT ;  /* 0x0000000902037212 */ /* 0x000fe400078e1e03 */
[----:B------:R-:W-:Y:S01]  /*0700*/  LOP3.LUT R2, R5, R2, RZ, 0x3c, !PT ;  /* 0x0000000205027212 */ /* 0x000fe200078e3cff */
[----:B------:R-:W-:Y:S01]  /*0710*/  IMAD R5, R194, 0x400, R7 ;  /* 0x00000400c2057824 */ /* 0x000fe200078e0207 */
[----:B------:R-:W-:Y:S01]  /*0720*/  LOP3.LUT R199, R3, R0, RZ, 0xfc, !PT ;  /* 0x0000000003c77212 */ /* 0x000fe200078efcff */
[--C-:B------:R-:W-:Y:S01]  /*0730*/  IMAD R4, R13, 0x400, R0.reuse ;  /* 0x000004000d047824 */ /* 0x100fe200078e0200 */
[----:B------:R-:W-:Y:S01]  /*0740*/  IADD3 R221, R222, 0x20, RZ ;  /* 0x00000020dedd7810 */ /* 0x000fe20007ffe0ff */
[----:B------:R-:W-:Y:S01]  /*0750*/  IMAD R194, R194, 0x400, R0 ;  /* 0x00000400c2c27824 */ /* 0x000fe200078e0200 */
[----:B------:R-:W-:Y:S01]  /*0760*/  @P1 IADD3 R221, R222, -0x20, RZ ;  /* 0xffffffe0dedd1810 */ /* 0x000fe20007ffe0ff */
[----:B------:R-:W-:-:S02]  /*0770*/  IMAD.IADD R198, R4, 0x1, R2 ;  /* 0x0000000104c67824 */ /* 0x000fc400078e0202 */
[----:B------:R-:W-:Y:S02]  /*0780*/  IMAD.IADD R194, R2, 0x1, R194 ;  /* 0x0000000102c27824 */ /* 0x000fe400078e02c2 */
[----:B------:R-:W-:Y:S02]  /*0790*/  IMAD.MOV.U32 R0, RZ, RZ, 0x40 ;  /* 0x00000040ff007424 */ /* 0x000fe400078e00ff */
[----:B------:R-:W-:Y:S01]  /*07a0*/  IMAD.MOV.U32 R2, RZ, RZ, 0x20 ;  /* 0x00000020ff027424 */ /* 0x000fe200078e00ff */
[----:B------:R-:W-:Y:S01]  /*07b0*/  LEA R194, R194, 0x10000, 0x1 ;  /* 0x00010000c2c27811 */ /* 0x000fe200078e08ff */
[----:B------:R-:W-:Y:S01]  /*07c0*/  IMAD.IADD R5, R5, 0x1, R10 ;  /* 0x0000000105057824 */ /* 0x000fe200078e020a */
[----:B------:R-:W-:Y:S01]  /*07d0*/  SEL R0, R0, 0xffffffc0, !P3 ;  /* 0xffffffc000007807 */ /* 0x000fe20005800000 */
[----:B------:R-:W-:Y:S01]  /*07e0*/  IMAD.IADD R224, R222, 0x1, R223 ;  /* 0x00000001dee07824 */ /* 0x000fe200078e02df */
[----:B------:R-:W-:Y:S01]  /*07f0*/  SEL R2, R2, 0xffffffe0, !P4 ;  /* 0xffffffe002027807 */ /* 0x000fe20006000000 */
[----:B------:R-:W-:Y:S01]  /*0800*/  IMAD.IADD R223, R223, 0x1, R221 ;  /* 0x00000001dfdf7824 */ /* 0x000fe200078e02dd */
[----:B------:R-:W-:Y:S01]  /*0810*/  LEA R3, R5, 0xc000, 0x1 ;  /* 0x0000c00005037811 */ /* 0x000fe200078e08ff */
[----:B------:R-:W-:Y:S01]  /*0820*/  IMAD.IADD R191, R189, 0x1, R0 ;  /* 0x00000001bdbf7824 */ /* 0x000fe200078e0200 */
[----:B------:R-:W-:Y:S01]  /*0830*/  IADD3 R192, R0, R189, R2 ;  /* 0x000000bd00c07210 */ /* 0x000fe20007ffe002 */
[C---:B------:R-:W-:Y:S01]  /*0840*/  IMAD R185, R186.reuse, 0x2, R0 ;  /* 0x00000002bab97824 */ /* 0x040fe200078e0200 */
[C---:B------:R-:W-:Y:S01]  /*0850*/  IADD3 R0, R3.reuse, 0x40, RZ ;  /* 0x0000004003007810 */ /* 0x040fe20007ffe0ff */
[----:B------:R2:W-:Y:S01]  /*0860*/  STL [R1+0x4], R3 ;  /* 0x0000040301007387 */ /* 0x0005e20000100800 */
[----:B------:R-:W-:Y:S01]  /*0870*/  @P2 IADD3 R0, R3, -0x40, RZ ;  /* 0xffffffc003002810 */ /* 0x000fe20007ffe0ff */
[----:B------:R-:W-:-:S02]  /*0880*/  IMAD.SHL.U32 R186, R186, 0x2, RZ ;  /* 0x00000002baba7824 */ /* 0x000fc400078e00ff */
[----:B------:R-:W-:Y:S02]  /*0890*/  IMAD.IADD R190, R189, 0x1, R2 ;  /* 0x00000001bdbe7824 */ /* 0x000fe400078e0202 */
[----:B------:R2:W-:Y:S01]  /*08a0*/  STL [R1+0x8], R0 ;  /* 0x0000080001007387 */ /* 0x0005e20000100800 */
[----:B------:R-:W-:-:S03]  /*08b0*/  IMAD.IADD R200, R2, 0x1, R191 ;  /* 0x0000000102c87824 */ /* 0x000fc600078e02bf */
.L_x_923:
[----:B-1----:R-:W1:Y:S01]  /*08c0*/  S2R R37, SR_CTAID.Y ;  /* 0x0000000000257919 */ /* 0x002e620000002600 */
[----:B--2---:R-:W2:Y:S01]  /*08d0*/  LDC.U8 R0, c[0x0][0x312] ;  /* 0x0000c480ff007b82 */ /* 0x004ea20000000000 */
[----:B------:R-:W-:Y:S02]  /*08e0*/  ISETP.NE.U32.AND P2, PT, RZ, c[0x0][0x240], PT ;  /* 0x00009000ff007a0c */ /* 0x000fe40003f45070 */
[----:B------:R-:W-:Y:S02]  /*08f0*/  ISETP.EQ.U32.AND P5, PT, RZ, c[0x0][0x248], PT ;  /* 0x00009200ff007a0c */ /* 0x000fe40003fa2070 */
[----:B------:R-:W-:Y:S02]  /*0900*/  ISETP.NE.AND.EX P2, PT, RZ, c[0x0][0x244], PT, P2 ;  /* 0x00009100ff007a0c */ /* 0x000fe40003f45320 */
[----:B------:R-:W-:Y:S01]  /*0910*/  ISETP.NE.U32.AND P3, PT, RZ, c[0x0][0x250], PT ;  /* 0x00009400ff007a0c */ /* 0x000fe20003f65070 */
[----:B------:R-:W-:-:S03]  /*0920*/  IMAD.MOV.U32 R38, RZ, RZ, -0x1 ;  /* 0xffffffffff267424 */ /* 0x000fc600078e00ff */
[----:B------:R-:W-:Y:S01]  /*0930*/  ISETP.NE.AND.EX P3, PT, RZ, c[0x0][0x254], PT, P3 ;  /* 0x00009500ff007a0c */ /* 0x000fe20003f65330 */
[C---:B-1----:R-:W-:Y:S01]  /*0940*/  IMAD.SHL.U32 R8, R37.reuse, 0x4, RZ ;  /* 0x0000000425087824 */ /* 0x042fe200078e00ff */
[----:B---3--:R-:W-:Y:S02]  /*0950*/  SHF.R.S32.HI R29, RZ, 0x1f, R37 ;  /* 0x0000001fff1d7819 */ /* 0x008fe40000011425 */
        /* <DEDUP_REMOVED lines=25> */
.L_x_875:
        /* <DEDUP_REMOVED lines=32> */
[----:B------:R-:W-:Y:S01]  /*0cf0*/  SEL R25, R8, R4, !P1 ;  /* 0x0000000408197207 */ /* 0x000fe20004800000 */
[----:B------:R-:W-:Y:S01]  /*0d00*/  IMAD R7, R0, c[0x0][0x194], RZ ;  /* 0x0000650000077a24 */ /* 0x000fe200078e02ff */
[----:B------:R-:W-:Y:S01]  /*0d10*/  LEA R8, R203, 0xffffffc0, 0x6 ;  /* 0xffffffc0cb087811 */ /* 0x000fe200078e30ff */
[----:B------:R-:W-:-:S03]  /*0d20*/  @P0 IMAD.WIDE.U32 R2, R6, c[0x0][0x198], RZ ;  /* 0x0000660006020a25 */ /* 0x000fc600078e00ff */
[----:B------:R-:W-:Y:S01]  /*0d30*/  SHF.R.S32.HI R16, RZ, 0x1f, R8 ;  /* 0x0000001fff107819 */ /* 0x000fe20000011408 */
        /* <DEDUP_REMOVED lines=14> */
.L_x_877:
        /* <DEDUP_REMOVED lines=15> */
.L_x_878:
        /* <DEDUP_REMOVED lines=8> */
[----:B------:R-:W-:Y:S01]  /*0f90*/  @P1 MOV R10, R4 ;  /* 0x00000004000a1202 */ /* 0x000fe20000000f00 */
[C---:B------:R-:W-:Y:S01]  /*0fa0*/  @!P1 IMAD.WIDE.U32 R4, R37.reuse, c[0x0][0x368], RZ ;  /* 0x0000da0025049a25 */ /* 0x040fe200078e00ff */
[----:B------:R-:W5:Y:S03]  /*0fb0*/  LDC.U8 R19, c[0x0][0x3d0] ;  /* 0x0000f400ff137b82 */ /* 0x000f660000000000 */
        /* <DEDUP_REMOVED lines=25> */
[----:B------:R-:W2:Y:S01]  /*1150*/  S2R R13, SR_CTAID.X ;  /* 0x00000000000d7919 */ /* 0x000ea20000002500 */
[----:B------:R-:W-:Y:S01]  /*1160*/  ISETP.GT.U32.AND P5, PT, R11, R3, PT ;  /* 0x000000030b00720c */ /* 0x000fe20003fa4070 */
[----:B------:R-:W-:Y:S02]  /*1170*/  IMAD R5, R29, c[0x0][0x224], R7 ;  /* 0x000089001d057a24 */ /* 0x000fe400078e0207 */
[----:B------:R-:W-:Y:S02]  /*1180*/  IMAD.SHL.U32 R6, R37, 0x80, RZ ;  /* 0x0000008025067824 */ /* 0x000fe400078e00ff */
[-C--:B------:R-:W-:Y:S01]  /*1190*/  IMAD R7, R21, R14.reuse, RZ ;  /* 0x0000000e15077224 */ /* 0x080fe200078e02ff */
[----:B------:R-:W-:Y:S01]  /*11a0*/  IADD3 R4, R15, R5, RZ ;  /* 0x000000050f047210 */ /* 0x000fe20007ffe0ff */
[----:B------:R-:W-:Y:S01]  /*11b0*/  IMAD.WIDE.U32 R14, R20, R14, RZ ;  /* 0x0000000e140e7225 */ /* 0x000fe200078e00ff */
[----:B------:R-:W-:-:S03]  /*11c0*/  SEL R6, R6, RZ, P2 ;  /* 0x000000ff06067207 */ /* 0x000fc60001000000 */
[----:B------:R-:W-:Y:S01]  /*11d0*/  IMAD R7, R20, R4, R7 ;  /* 0x0000000414077224 */ /* 0x000fe200078e0207 */
[----:B------:R-:W-:Y:S01]  /*11e0*/  IADD3 R6, P2, R8, R6, RZ ;  /* 0x0000000608067210 */ /* 0x000fe20007f5e0ff */
[----:B------:R-:W-:Y:S01]  /*11f0*/  IMAD.WIDE.U32 R4, R20, R0, RZ ;  /* 0x0000000014047225 */ /* 0x000fe200078e00ff */
[-C--:B------:R-:W-:Y:S02]  /*1200*/  @!P5 IADD3 R3, R3, -R11.reuse, RZ ;  /* 0x8000000b0303d210 */ /* 0x080fe40007ffe0ff */
[----:B------:R-:W-:Y:S01]  /*1210*/  @!P5 IADD3 R2, R2, 0x1, RZ ;  /* 0x000000010202d810 */ /* 0x000fe20007ffe0ff */
[----:B------:R-:W-:Y:S01]  /*1220*/  IMAD.X R9, R16, 0x1, R9, P2 ;  /* 0x0000000110097824 */ /* 0x000fe200010e0609 */
[----:B------:R-:W-:Y:S01]  /*1230*/  ISETP.GE.U32.AND P6, PT, R3, R11, PT ;  /* 0x0000000b0300720c */ /* 0x000fe20003fc6070 */
[C---:B------:R-:W-:Y:S01]  /*1240*/  IMAD R11, R21.reuse, R6, RZ ;  /* 0x00000006150b7224 */ /* 0x040fe200078e02ff */
[----:B------:R-:W-:Y:S01]  /*1250*/  SEL R18, R14, R4, !P1 ;  /* 0x000000040e127207 */ /* 0x000fe20004800000 */
[----:B------:R-:W-:Y:S01]  /*1260*/  IMAD R3, R21, R0, RZ ;  /* 0x0000000015037224 */ /* 0x000fe200078e02ff */
[----:B------:R-:W-:Y:S01]  /*1270*/  IADD3 R15, R15, R7, RZ ;  /* 0x000000070f0f7210 */ /* 0x000fe20007ffe0ff */
[----:B------:R-:W-:Y:S01]  /*1280*/  @P3 IMAD R4, R37, c[0x0][0x214], RZ ;  /* 0x0000850025043a24 */ /* 0x000fe200078e02ff */
[----:B------:R-:W-:Y:S01]  /*1290*/  ISETP.NE.AND P5, PT, RZ, c[0x0][0x1c8], PT ;  /* 0x00007200ff007a0c */ /* 0x000fe20003fa5270 */
[----:B------:R-:W-:Y:S01]  /*12a0*/  IMAD.WIDE.U32 R6, R20, R6, RZ ;  /* 0x0000000614067225 */ /* 0x000fe200078e00ff */
[----:B------:R-:W-:-:S02]  /*12b0*/  @P1 IADD3 R15, R5, R3, RZ ;  /* 0x00000003050f1210 */ /* 0x000fc40007ffe0ff */
[----:B------:R-:W-:Y:S01]  /*12c0*/  @P3 SEL R3, R4, R0, !P1 ;  /* 0x0000000004033207 */ /* 0x000fe20004800000 */
[----:B------:R-:W-:Y:S01]  /*12d0*/  IMAD R9, R20, R9, R11 ;  /* 0x0000000914097224 */ /* 0x000fe200078e020b */
[----:B-----5:R-:W-:Y:S01]  /*12e0*/  ISETP.NE.AND P2, PT, R19, RZ, PT ;  /* 0x000000ff1300720c */ /* 0x020fe20003f45270 */
[C---:B--2---:R-:W-:Y:S01]  /*12f0*/  IMAD.WIDE.U32 R20, R13.reuse, c[0x0][0x3d8], RZ ;  /* 0x0000f6000d147a25 */ /* 0x044fe200078e00ff */
[----:B------:R-:W-:Y:S02]  /*1300*/  @P6 IADD3 R2, R2, 0x1, RZ ;  /* 0x0000000102026810 */ /* 0x000fe40007ffe0ff */
[----:B------:R-:W-:Y:S01]  /*1310*/  SHF.R.S32.HI R19, RZ, 0x1f, R243 ;  /* 0x0000001fff137819 */ /* 0x000fe200000114f3 */
[----:B------:R-:W-:Y:S01]  /*1320*/  IMAD R4, R13, c[0x0][0x3dc], R21 ;  /* 0x0000f7000d047a24 */ /* 0x000fe200078e0215 */
[----:B------:R-:W-:Y:S01]  /*1330*/  SEL R21, R20, RZ, P2 ;  /* 0x000000ff14157207 */ /* 0x000fe20001000000 */
[----:B------:R-:W-:Y:S01]  /*1340*/  IMAD.MOV.U32 R13, RZ, RZ, R2 ;  /* 0x000000ffff0d7224 */ /* 0x000fe200078e0002 */
[----:B------:R-:W-:Y:S01]  /*1350*/  IADD3 R9, R7, R9, RZ ;  /* 0x0000000907097210 */ /* 0x000fe20007ffe0ff */
[----:B------:R-:W-:Y:S01]  /*1360*/  IMAD R14, R36, c[0x0][0x22c], RZ ;  /* 0x00008b00240e7a24 */ /* 0x000fe200078e02ff */
[----:B------:R-:W-:Y:S01]  /*1370*/  SEL R17, R4, RZ, P2 ;  /* 0x000000ff04117207 */ /* 0x000fe20001000000 */
[----:B------:R-:W-:Y:S01]  /*1380*/  @!P3 IMAD R5, R37, c[0x0][0x1c0], R36 ;  /* 0x000070002505ba24 */ /* 0x000fe200078e0224 */
[----:B------:R-:W-:Y:S01]  /*1390*/  @!P4 IADD3 R13, -R13, RZ, RZ ;  /* 0x000000ff0d0dc210 */ /* 0x000fe20007ffe1ff */
[----:B------:R-:W-:Y:S01]  /*13a0*/  @P3 IMAD R2, R36, c[0x0][0x234], R3 ;  /* 0x00008d0024023a24 */ /* 0x000fe200078e0203 */
[----:B------:R-:W-:Y:S01]  /*13b0*/  @!P5 LOP3.LUT R13, RZ, c[0x0][0x1c8], RZ, 0x33, !PT ;  /* 0x00007200ff0dda12 */ /* 0x000fe200078e33ff */
[----:B------:R-:W-:Y:S01]  /*13c0*/  @!P3 IMAD R2, R5, c[0x0][0x214], RZ ;  /* 0x000085000502ba24 */ /* 0x000fe200078e02ff */
[----:B------:R-:W-:-:S02]  /*13d0*/  SHF.R.S32.HI R34, RZ, 0x1f, R14 ;  /* 0x0000001fff227819 */ /* 0x000fc4000001140e */
        /* <DEDUP_REMOVED lines=9> */
.L_x_879:
[----:B------:R-:W-:-:S04]  /*1470*/  IMAD R0, R37, c[0x0][0x1c0], R36 ;  /* 0x0000700025007a24 */ /* 0x000fc800078e0224 */
[----:B------:R-:W-:Y:S02]  /*1480*/  IMAD R0, R0, c[0x0][0x224], RZ ;  /* 0x0000890000007a24 */ /* 0x000fe400078e02ff */
.L_x_880:
[----:B------:R-:W2:Y:S01]  /*1490*/  S2R R30, SR_TID.X ;  /* 0x00000000001e7919 */ /* 0x000ea20000002100 */
[----:B------:R-:W-:Y:S01]  /*14a0*/  IMAD.IADD R3, R8, 0x1, R2 ;  /* 0x0000000108037824 */ /* 0x000fe200078e0202 */
[----:B------:R-:W-:Y:S01]  /*14b0*/  IADD3 R2, P4, R216, R10, RZ ;  /* 0x0000000ad8027210 */ /* 0x000fe20007f9e0ff */
[----:B------:R-:W-:Y:S01]  /*14c0*/  IMAD.MOV.U32 R35, RZ, RZ, 0x4 ;  /* 0x00000004ff237424 */ /* 0x000fe200078e00ff */
[----:B------:R-:W-:Y:S01]  /*14d0*/  SHF.R.S32.HI R217, RZ, 0x1f, R216 ;  /* 0x0000001fffd97819 */ /* 0x000fe200000114d8 */
[----:B------:R-:W-:Y:S01]  /*14e0*/  IMAD R31, R31, c[0x0][0x1c0], RZ ;  /* 0x000070001f1f7a24 */ /* 0x000fe200078e02ff */
[----:B------:R-:W-:Y:S01]  /*14f0*/  BSSY B1, `(.L_x_876) ;  /* 0x0000610000017945 */ /* 0x000fe20003800000 */
[----:B------:R-:W-:-:S04]  /*1500*/  IMAD.WIDE R10, R3, R35, c[0x0][0x200] ;  /* 0x00008000030a7625 */ /* 0x000fc800078e0223 */
[----:B------:R-:W-:Y:S01]  /*1510*/  IMAD.X R3, R217, 0x1, R12, P4 ;  /* 0x00000001d9037824 */ /* 0x000fe200020e060c */
[----:B------:R-:W-:Y:S01]  /*1520*/  MOV R228, R11 ;  /* 0x0000000b00e47202 */ /* 0x000fe20000000f00 */
[----:B------:R-:W-:Y:S02]  /*1530*/  IMAD.SHL.U32 R28, R31, 0x40, RZ ;  /* 0x000000401f1c7824 */ /* 0x000fe400078e00ff */
[----:B------:R-:W-:Y:S02]  /*1540*/  IMAD R4, R16, c[0x0][0x370], RZ ;  /* 0x0000dc0010047a24 */ /* 0x000fe400078e02ff */
[----:B------:R-:W-:Y:S01]  /*1550*/  IMAD.IADD R12, R8, 0x1, R0 ;  /* 0x00000001080c7824 */ /* 0x000fe200078e0200 */
[----:B------:R-:W-:Y:S01]  /*1560*/  IADD3 R14, P3, P1, R6, R28, R14 ;  /* 0x0000001c060e7210 */ /* 0x000fe2000797e00e */
[C---:B------:R-:W-:Y:S01]  /*1570*/  IMAD R7, R8.reuse, c[0x0][0x374], R4 ;  /* 0x0000dd0008077a24 */ /* 0x040fe200078e0204 */
[----:B------:R-:W-:Y:S01]  /*1580*/  SHF.R.S32.HI R4, RZ, 0x1f, R28 ;  /* 0x0000001fff047819 */ /* 0x000fe2000001141c */
[----:B------:R-:W-:Y:S01]  /*1590*/  IMAD.WIDE.U32 R2, R8, c[0x0][0x370], R2 ;  /* 0x0000dc0008027a25 */ /* 0x000fe200078e0002 */
[----:B------:R-:W-:-:S02]  /*15a0*/  IADD3 R6, P4, R244, R8, RZ ;  /* 0x00000008f4067210 */ /* 0x000fc40007f9e0ff */
[----:B--2---:R-:W-:Y:S01]  /*15b0*/  SHF.R.S32.HI R33, RZ, 0x1f, R30 ;  /* 0x0000001fff217819 */ /* 0x004fe2000001141e */
[----:B------:R-:W-:Y:S01]  /*15c0*/  IMAD.IADD R3, R3, 0x1, R7 ;  /* 0x0000000103037824 */ /* 0x000fe200078e0207 */
[----:B------:R-:W-:Y:S01]  /*15d0*/  IADD3.X R9, R9, R4, R34, P3, P1 ;  /* 0x0000000409097210 */ /* 0x000fe20001fe2422 */
[----:B------:R-:W-:Y:S01]  /*15e0*/  IMAD.MOV.U32 R229, RZ, RZ, R10 ;  /* 0x000000ffffe57224 */ /* 0x000fe200078e000a */
[----:B------:R-:W-:Y:S01]  /*15f0*/  LEA.HI R5, R33, R30, RZ, 0x5 ;  /* 0x0000001e21057211 */ /* 0x000fe200078f28ff */
[----:B------:R-:W-:Y:S01]  /*1600*/  IMAD.WIDE.U32 R2, R36, c[0x0][0x378], R2 ;  /* 0x0000de0024027a25 */ /* 0x000fe200078e0002 */
[----:B------:R-:W-:Y:S02]  /*1610*/  SHF.R.S32.HI R28, RZ, 0x1f, R244 ;  /* 0x0000001fff1c7819 */ /* 0x000fe400000114f4 */
[----:B------:R-:W-:Y:S02]  /*1620*/  LOP3.LUT R0, R5, 0xffffffe0, RZ, 0xc0, !PT ;  /* 0xffffffe005007812 */ /* 0x000fe400078ec0ff */
[----:B------:R-:W-:-:S02]  /*1630*/  SHF.R.S32.HI R5, RZ, 0x5, R5 ;  /* 0x00000005ff057819 */ /* 0x000fc40000011405 */
[----:B------:R-:W-:Y:S01]  /*1640*/  IADD3.X R7, R28, R16, RZ, P4, !PT ;  /* 0x000000101c077210 */ /* 0x000fe200027fe4ff */
[----:B------:R-:W-:Y:S01]  /*1650*/  IMAD.IADD R0, R30, 0x1, -R0 ;  /* 0x000000011e007824 */ /* 0x000fe200078e0a00 */
[----:B------:R-:W-:-:S03]  /*1660*/  IADD3 R14, P3, P1, R21, R14, R18 ;  /* 0x0000000e150e7210 */ /* 0x000fc6000797e012 */
[----:B------:R-:W-:Y:S01]  /*1670*/  IMAD R4, R5, R31, R0 ;  /* 0x0000001f05047224 */ /* 0x000fe200078e0200 */
[----:B------:R-:W-:Y:S01]  /*1680*/  IADD3 R0, -R205, R230, R243 ;  /* 0x000000e6cd007210 */ /* 0x000fe20007ffe1f3 */
[----:B------:R-:W-:Y:S01]  /*1690*/  IMAD R7, R7, c[0x0][0x190], RZ ;  /* 0x0000640007077a24 */ /* 0x000fe200078e02ff */
[----:B------:R-:W-:Y:S01]  /*16a0*/  IADD3.X R9, R17, R9, R15, P3, P1 ;  /* 0x0000000911097210 */ /* 0x000fe20001fe240f */
[----:B------:R-:W-:Y:S01]  /*16b0*/  IMAD R5, R32, c[0x0][0x378], RZ ;  /* 0x0000de0020057a24 */ /* 0x000fe200078e02ff */
[----:B------:R-:W-:Y:S01]  /*16c0*/  IADD3 R0, R0, -c[0x0][0x2e8], RZ ;  /* 0x8000ba0000007a10 */ /* 0x000fe20007ffe0ff */
[----:B------:R-:W-:Y:S01]  /*16d0*/  IMAD R10, R6, c[0x0][0x194], R7 ;  /* 0x00006500060a7a24 */ /* 0x000fe200078e0207 */
[----:B------:R-:W-:Y:S01]  /*16e0*/  IADD3 R178, P1, R4, R14, RZ ;  /* 0x0000000e04b27210 */ /* 0x000fe20007f3e0ff */
[----:B------:R-:W-:Y:S01]  /*16f0*/  IMAD.WIDE.U32 R6, R6, c[0x0][0x190], R216 ;  /* 0x0000640006067a25 */ /* 0x000fe200078e00d8 */
[----:B------:R-:W-:Y:S02]  /*1700*/  SHF.R.S32.HI R8, RZ, 0x1f, R0 ;  /* 0x0000001fff087819 */ /* 0x000fe40000011400 */
[----:B------:R-:W-:Y:S01]  /*1710*/  LEA.HI.X.SX32 R9, R4, R9, 0x1, P1 ;  /* 0x0000000904097211 */ /* 0x000fe200008f0eff */
[----:B------:R-:W-:Y:S01]  /*1720*/  IMAD R5, R36, c[0x0][0x37c], R5 ;  /* 0x0000df0024057a24 */ /* 0x000fe200078e0205 */
[----:B------:R-:W-:Y:S01]  /*1730*/  LEA.HI R0, R8, R0, RZ, 0x6 ;  /* 0x0000000008007211 */ /* 0x000fe200078f30ff */
[----:B------:R-:W-:Y:S01]  /*1740*/  IMAD.MOV.U32 R4, RZ, RZ, R2 ;  /* 0x000000ffff047224 */ /* 0x000fe200078e0002 */
[----:B------:R-:W-:Y:S01]  /*1750*/  IADD3 R6, P3, R25, R6, RZ ;  /* 0x0000000619067210 */ /* 0x000fe20007f7e0ff */
[----:B------:R-:W-:Y:S01]  /*1760*/  IMAD.IADD R5, R3, 0x1, R5 ;  /* 0x0000000103057824 */ /* 0x000fe200078e0205 */
[----:B------:R-:W-:Y:S01]  /*1770*/  SHF.R.S32.HI R0, RZ, 0x6, R0 ;  /* 0x00000006ff007819 */ /* 0x000fe20000011400 */
[----:B------:R-:W-:Y:S01]  /*1780*/  IMAD R8, R32, c[0x0][0x1a8], RZ ;  /* 0x00006a0020087a24 */ /* 0x000fe200078e02ff */
[----:B------:R-:W-:Y:S01]  /*1790*/  IADD3.X R7, R23, R7, R10, P3, !PT ;  /* 0x0000000717077210 */ /* 0x000fe20001ffe40a */
[----:B------:R-:W-:Y:S01]  /*17a0*/  IMAD R2, R28, c[0x0][0x370], RZ ;  /* 0x0000dc001c027a24 */ /* 0x000fe200078e02ff */
[----:B------:R-:W-:Y:S01]  /*17b0*/  IMNMX R242, RZ, R0, !PT ;  /* 0x00000000fff27217 */ /* 0x000fe20007800200 */
[----:B------:R-:W-:Y:S01]  /*17c0*/  IMAD R8, R36, c[0x0][0x1ac], R8 ;  /* 0x00006b0024087a24 */ /* 0x000fe200078e0208 */
[----:B------:R-:W-:Y:S01]  /*17d0*/  LEA R179, P1, R178, c[0x0][0x350], 0x2 ;  /* 0x0000d400b2b37a11 */ /* 0x000fe200078210ff */
[----:B------:R-:W-:Y:S01]  /*17e0*/  IMAD.WIDE.U32 R10, R36, c[0x0][0x1a8], R6 ;  /* 0x00006a00240a7a25 */ /* 0x000fe200078e0006 */
[----:B------:R-:W-:-:S02]  /*17f0*/  ISETP.GT.AND P5, PT, R203, R242, PT ;  /* 0x000000f2cb00720c */ /* 0x000fc40003fa4270 */
[----:B------:R-:W-:Y:S01]  /*1800*/  LEA.HI.X R178, R178, c[0x0][0x354], R9, 0x2, P1 ;  /* 0x0000d500b2b27a11 */ /* 0x000fe200008f1409 */
[----:B------:R-:W-:Y:S01]  /*1810*/  IMAD R0, R244, c[0x0][0x374], R2 ;  /* 0x0000dd00f4007a24 */ /* 0x000fe200078e0202 */
[----:B------:R-:W-:Y:S01]  /*1820*/  LEA R208, P4, R10, c[0x0][0x160], 0x1 ;  /* 0x000058000ad07a11 */ /* 0x000fe200078808ff */
[----:B------:R-:W-:Y:S01]  /*1830*/  IMAD.WIDE.U32 R4, R244, c[0x0][0x370], R4 ;  /* 0x0000dc00f4047a25 */ /* 0x000fe200078e0004 */
[----:B------:R-:W-:-:S03]  /*1840*/  IADD3 R203, R203, -0x1, RZ ;  /* 0xffffffffcbcb7810 */ /* 0x000fc60007ffe0ff */
[----:B------:R-:W-:Y:S01]  /*1850*/  IMAD.IADD R16, R11, 0x1, R8 ;  /* 0x000000010b107824 */ /* 0x000fe200078e0208 */
[----:B------:R-:W-:Y:S01]  /*1860*/  IADD3 R15, R5, R0, RZ ;  /* 0x00000000050f7210 */ /* 0x000fe20007ffe0ff */
[----:B------:R-:W-:Y:S01]  /*1870*/  IMAD.WIDE R2, R12, R35, c[0x0][0x3c8] ;  /* 0x0000f2000c027625 */ /* 0x000fe200078e0223 */
[----:B------:R-:W-:Y:S02]  /*1880*/  LEA R206, P3, R4, c[0x0][0x330], 0x1 ;  /* 0x0000cc0004ce7a11 */ /* 0x000fe400078608ff */
[----:B------:R-:W-:Y:S01]  /*1890*/  LEA.HI.X R209, R10, c[0x0][0x164], R16, 0x1, P4 ;  /* 0x000059000ad17a11 */ /* 0x000fe200020f0c10 */
[----:B------:R-:W-:Y:S01]  /*18a0*/  IMAD.MOV.U32 R227, RZ, RZ, R2 ;  /* 0x000000ffffe37224 */ /* 0x000fe200078e0002 */
[----:B------:R-:W-:Y:S01]  /*18b0*/  LEA.HI.X R207, R4, c[0x0][0x334], R15, 0x1, P3 ;  /* 0x0000cd0004cf7a11 */ /* 0x000fe200018f0c0f */
[----:B------:R-:W-:Y:S01]  /*18c0*/  IMAD.MOV.U32 R225, RZ, RZ, R3 ;  /* 0x000000ffffe17224 */ /* 0x000fe200078e0003 */
        /* <DEDUP_REMOVED lines=16> */
.L_x_882:
        /* <DEDUP_REMOVED lines=15> */
.L_x_883:
        /* <DEDUP_REMOVED lines=25> */
.L_x_885:
[----:B------:R-:W-:Y:S05]  /*1c50*/  BSYNC B0 ;  /* 0x0000000000007941 */ /* 0x000fea0003800000 */
.L_x_884:
        /* <DEDUP_REMOVED lines=17> */
.L_x_887:
[----:B------:R-:W-:Y:S05]  /*1d70*/  BSYNC B0 ;  /* 0x0000000000007941 */ /* 0x000fea0003800000 */
.L_x_886:
        /* <DEDUP_REMOVED lines=23> */
.L_x_889:
[----:B------:R-:W-:Y:S05]  /*1ef0*/  BSYNC B0 ;  /* 0x0000000000007941 */ /* 0x000fea0003800000 */
.L_x_888:
        /* <DEDUP_REMOVED lines=16> */
.L_x_881:
        /* <DEDUP_REMOVED lines=43> */
.L_x_892:
[----:B------:R-:W-:Y:S05]  /*22b0*/  BSYNC B0 ;  /* 0x0000000000007941 */ /* 0x000fea0003800000 */
.L_x_891:
        /* <DEDUP_REMOVED lines=30> */
.L_x_894:
[----:B------:R-:W-:Y:S05]  /*24a0*/  BSYNC B0 ;  /* 0x0000000000007941 */ /* 0x000fea0003800000 */
.L_x_893:
        /* <DEDUP_REMOVED lines=20> */
.L_x_896:
[----:B------:R-:W-:Y:S05]  /*25f0*/  BSYNC B0 ;  /* 0x0000000000007941 */ /* 0x000fea0003800000 */
.L_x_895:
        /* <DEDUP_REMOVED lines=28> */
.L_x_898:
[----:B------:R-:W-:Y:S05]  /*27c0*/  BSYNC B0 ;  /* 0x0000000000007941 */ /* 0x000fea0003800000 */
.L_x_897:
        /* <DEDUP_REMOVED lines=15> */
.L_x_900:
        /* <DEDUP_REMOVED lines=19> */
.L_x_901:
[----:B------:R-:W-:Y:S05]  /*29f0*/  BSYNC B0 ;  /* 0x0000000000007941 */ /* 0x000fea0003800000 */
.L_x_899:
        /* <DEDUP_REMOVED lines=14> */
.L_x_903:
        /* <DEDUP_REMOVED lines=27> */
.L_x_904:
[----:B------:R-:W-:Y:S05]  /*2c90*/  BSYNC B0 ;  /* 0x0000000000007941 */ /* 0x000fea0003800000 */
.L_x_902:
[----:B--2---:R-:W2:Y:S01]  /*2ca0*/  LDL R4, [R1] ;  /* 0x0000000001047983 */ /* 0x004ea20000100800 */
        /* <DEDUP_REMOVED lines=48> */
.L_x_906:
[----:B------:R-:W-:Y:S05]  /*2fb0*/  BSYNC B0 ;  /* 0x0000000000007941 */ /* 0x000fea0003800000 */
.L_x_905:
        /* <DEDUP_REMOVED lines=28> */
.L_x_908:
[----:B------:R-:W-:Y:S05]  /*3180*/  BSYNC B0 ;  /* 0x0000000000007941 */ /* 0x000fea0003800000 */
.L_x_907:
[----:B------:R-:W0:Y:S01]  /*3190*/  LDGDEPBAR ;  /* 0x00000000000079af */ /* 0x000e220000000000 */
[----:B------:R-:W-:Y:S01]  /*31a0*/  LEA.HI R0, R33, R30, RZ, 0x4 ;  /* 0x0000001e21007211 */ /* 0x000fe200078f20ff */
[----:B------:R-:W-:Y:S01]  /*31b0*/  IMAD.MOV.U32 R188, RZ, RZ, 0x40 ;  /* 0x00000040ffbc7424 */ /* 0x000fe200078e00ff */
[----:B------:R-:W-:Y:S01]  /*31c0*/  IADD3 R247, R243, R230, RZ ;  /* 0x000000e6f3f77210 */ /* 0x000fe20007ffe0ff */
[----:B------:R-:W-:Y:S01]  /*31d0*/  IMAD.MOV.U32 R218, RZ, RZ, c[0x0][0x2e4] ;  /* 0x0000b900ffda7624 */ /* 0x000fe200078e00ff */
[----:B------:R-:W-:Y:S01]  /*31e0*/  LOP3.LUT R0, R0, 0xfffffff0, RZ, 0xc0, !PT ;  /* 0xfffffff000007812 */ /* 0x000fe200078ec0ff */
[----:B------:R-:W-:Y:S01]  /*31f0*/  IMAD.MOV.U32 R204, RZ, RZ, R201 ;  /* 0x000000ffffcc7224 */ /* 0x000fe200078e00c9 */
        /* <DEDUP_REMOVED lines=17> */
[----:B------:R-:W-:-:S04]  /*3310*/  DEPBAR.LE SB0, 0x1 ;  /* 0x000080400000791a */ /* 0x000fc80000000000 */
[----:B------:R-:W-:Y:S01]  /*3320*/  BAR.SYNC.DEFER_BLOCKING 0x0 ;  /* 0x0000000000007b1d */ /* 0x000fe20000010000 */
[----:B------:R-:W-:Y:S01]  /*3330*/  IMAD.IADD R0, R0, 0x1, -R2 ;  /* 0x0000000100007824 */ /* 0x000fe200078e0a02 */
[----:B------:R-:W-:Y:S01]  /*3340*/  IADD3 R2, R198, 0x2000, RZ ;  /* 0x00002000c6027810 */ /* 0x000fe20007ffe0ff */
[----:B------:R-:W-:Y:S01]  /*3350*/  CS2R R74, SRZ ;  /* 0x00000000004a7805 */ /* 0x000fe2000001ff00 */
[----:B------:R-:W-:Y:S01]  /*3360*/  CS2R R72, SRZ ;  /* 0x0000000000487805 */ /* 0x000fe2000001ff00 */
[----:B------:R-:W-:Y:S01]  /*3370*/  CS2R R70, SRZ ;  /* 0x0000000000467805 */ /* 0x000fe2000001ff00 */
[----:B------:R-:W-:Y:S01]  /*3380*/  R2P PR, R0, 0x6 ;  /* 0x0000000600007804 */ /* 0x000fe20000000000 */
[----:B------:R-:W-:Y:S01]  /*3390*/  CS2R R68, SRZ ;  /* 0x0000000000447805 */ /* 0x000fe2000001ff00 */
[----:B------:R-:W-:Y:S01]  /*33a0*/  IADD3 R0, R199, 0x2000, RZ ;  /* 0x00002000c7007810 */ /* 0x000fe20007ffe0ff */
[----:B------:R-:W-:Y:S01]  /*33b0*/  CS2R R46, SRZ ;  /* 0x00000000002e7805 */ /* 0x000fe2000001ff00 */
[----:B------:R-:W-:Y:S01]  /*33c0*/  SEL R2, R2, R198, !P0 ;  /* 0x000000c602027207 */ /* 0x000fe20004000000 */
[----:B------:R-:W-:Y:S01]  /*33d0*/  CS2R R44, SRZ ;  /* 0x00000000002c7805 */ /* 0x000fe2000001ff00 */
[----:B------:R-:W-:Y:S01]  /*33e0*/  SEL R0, R0, R199, !P0 ;  /* 0x000000c700007207 */ /* 0x000fe20004000000 */
[----:B------:R-:W-:Y:S01]  /*33f0*/  CS2R R50, SRZ ;  /* 0x0000000000327805 */ /* 0x000fe2000001ff00 */
[----:B------:R-:W-:Y:S01]  /*3400*/  SEL R193, R193, 0xffffffe0, !P1 ;  /* 0xffffffe0c1c17807 */ /* 0x000fe20004800000 */
[----:B------:R-:W-:Y:S01]  /*3410*/  IMAD.SHL.U32 R187, R2, 0x2, RZ ;  /* 0x0000000202bb7824 */ /* 0x000fe200078e00ff */
[----:B------:R-:W-:Y:S01]  /*3420*/  SHF.L.U32 R184, R0, 0x1, RZ ;  /* 0x0000000100b87819 */ /* 0x000fe200000006ff */
[----:B------:R-:W-:Y:S01]  /*3430*/  IMAD.MOV.U32 R0, RZ, RZ, c[0x0][0x22c] ;  /* 0x00008b00ff007624 */ /* 0x000fe200078e00ff */
[----:B------:R-:W-:Y:S01]  /*3440*/  SEL R188, R188, 0xffffffc0, !P2 ;  /* 0xffffffc0bcbc7807 */ /* 0x000fe20005000000 */
[----:B------:R-:W-:Y:S01]  /*3450*/  IMAD.IADD R195, R194, 0x1, R193 ;  /* 0x00000001c2c37824 */ /* 0x000fe200078e02c1 */
[----:B------:R-:W-:Y:S01]  /*3460*/  CS2R R48, SRZ ;  /* 0x0000000000307805 */ /* 0x000fe2000001ff00 */
[----:B------:R-:W-:Y:S01]  /*3470*/  IMAD R0, R0, c[0x0][0x1c0], RZ ;  /* 0x0000700000007a24 */ /* 0x000fe200078e02ff */
[----:B------:R-:W-:Y:S01]  /*3480*/  CS2R R42, SRZ ;  /* 0x00000000002a7805 */ /* 0x000fe2000001ff00 */
[----:B------:R-:W-:Y:S01]  /*3490*/  CS2R R40, SRZ ;  /* 0x0000000000287805 */ /* 0x000fe2000001ff00 */
[----:B------:R1:W2:Y:S01]  /*34a0*/  LDSM.16.M88.4 R104, [R189+0x10000] ;  /* 0x01000000bd68783b */ /* 0x0002a20000000200 */
[C---:B------:R-:W-:Y:S01]  /*34b0*/  IMAD.SHL.U32 R212, R0.reuse, 0x8, RZ ;  /* 0x0000000800d47824 */ /* 0x040fe200078e00ff */
[----:B------:R-:W-:Y:S01]  /*34c0*/  SHF.L.U32 R249, R0, 0x4, RZ ;  /* 0x0000000400f97819 */ /* 0x000fe200000006ff */
[----:B------:R-:W-:Y:S01]  /*34d0*/  CS2R R38, SRZ ;  /* 0x0000000000267805 */ /* 0x000fe2000001ff00 */
[----:B------:R1:W3:Y:S01]  /*34e0*/  LDSM.16.M88.4 R108, [R189+0x10800] ;  /* 0x01080000bd6c783b */ /* 0x0002e20000000200 */
[----:B------:R-:W-:Y:S01]  /*34f0*/  CS2R R36, SRZ ;  /* 0x0000000000247805 */ /* 0x000fe2000001ff00 */
[C---:B------:R-:W-:Y:S01]  /*3500*/  IADD3 R4, R249.reuse, 0x20, RZ ;  /* 0x00000020f9047810 */ /* 0x040fe20007ffe0ff */
[----:B------:R-:W-:Y:S01]  /*3510*/  CS2R R30, SRZ ;  /* 0x00000000001e7805 */ /* 0x000fe2000001ff00 */
[----:B------:R1:W4:Y:S01]  /*3520*/  LDSM.16.M88.4 R112, [R190+0x10000] ;  /* 0x01000000be70783b */ /* 0x0003220000000200 */
[C---:B------:R-:W-:Y:S01]  /*3530*/  IADD3 R2, R249.reuse, 0x60, RZ ;  /* 0x00000060f9027810 */ /* 0x040fe20007ffe0ff */
[----:B------:R-:W-:Y:S01]  /*3540*/  CS2R R28, SRZ ;  /* 0x00000000001c7805 */ /* 0x000fe2000001ff00 */
[----:B------:R-:W-:Y:S01]  /*3550*/  IADD3 R3, R249, 0x40, RZ ;  /* 0x00000040f9037810 */ /* 0x000fe20007ffe0ff */
[----:B------:R1:W1:Y:S01]  /*3560*/  LDSM.16.M88.4 R116, [R190+0x10800] ;  /* 0x01080000be74783b */ /* 0x0002620000000200 */
[C---:B------:R-:W-:Y:S01]  /*3570*/  IMAD.IADD R252, R212.reuse, 0x1, R4 ;  /* 0x00000001d4fc7824 */ /* 0x040fe200078e0204 */
[----:B------:R-:W-:Y:S01]  /*3580*/  CS2R R34, SRZ ;  /* 0x0000000000227805 */ /* 0x000fe2000001ff00 */
[C---:B------:R-:W-:Y:S01]  /*3590*/  IADD3 R251, R212.reuse, R3, RZ ;  /* 0x00000003d4fb7210 */ /* 0x040fe20007ffe0ff */
[----:B------:R1:W1:Y:S01]  /*35a0*/  LDSM.16.M88.4 R120, [R191+0x10000] ;  /* 0x01000000bf78783b */ /* 0x0002620000000200 */
[C---:B------:R-:W-:Y:S01]  /*35b0*/  IMAD.IADD R250, R212.reuse, 0x1, R2 ;  /* 0x00000001d4fa7824 */ /* 0x040fe200078e0202 */
[----:B------:R-:W-:Y:S01]  /*35c0*/  CS2R R32, SRZ ;  /* 0x0000000000207805 */ /* 0x000fe2000001ff00 */
[C---:B------:R-:W-:Y:S01]  /*35d0*/  IMAD.IADD R4, R212.reuse, 0x1, R252 ;  /* 0x00000001d4047824 */ /* 0x040fe200078e02fc */
[----:B------:R1:W1:Y:S01]  /*35e0*/  LDSM.16.M88.4 R124, [R191+0x10800] ;  /* 0x01080000bf7c783b */ /* 0x0002620000000200 */
[C---:B------:R-:W-:Y:S01]  /*35f0*/  IADD3 R3, R212.reuse, R251, RZ ;  /* 0x000000fbd4037210 */ /* 0x040fe20007ffe0ff */
[C---:B------:R-:W-:Y:S01]  /*3600*/  IMAD.IADD R2, R212.reuse, 0x1, R250 ;  /* 0x00000001d4027824 */ /* 0x040fe200078e02fa */
[----:B------:R-:W-:Y:S01]  /*3610*/  CS2R R26, SRZ ;  /* 0x00000000001a7805 */ /* 0x000fe2000001ff00 */
[----:B------:R1:W1:Y:S01]  /*3620*/  LDSM.16.M88.4 R128, [R200+0x10000] ;  /* 0x01000000c880783b */ /* 0x0002620000000200 */
[C---:B------:R-:W-:Y:S01]  /*3630*/  IMAD.IADD R236, R212.reuse, 0x1, R4 ;  /* 0x00000001d4ec7824 */ /* 0x040fe200078e0204 */
[C---:B------:R-:W-:Y:S01]  /*3640*/  IADD3 R234, R212.reuse, R3, RZ ;  /* 0x00000003d4ea7210 */ /* 0x040fe20007ffe0ff */
[C---:B------:R-:W-:Y:S01]  /*3650*/  IMAD.IADD R232, R212.reuse, 0x1, R2 ;  /* 0x00000001d4e87824 */ /* 0x040fe200078e0202 */
[----:B------:R1:W1:Y:S01]  /*3660*/  LDSM.16.M88.4 R132, [R200+0x10800] ;  /* 0x01080000c884783b */ /* 0x0002620000000200 */
[C---:B------:R-:W-:Y:S01]  /*3670*/  IMAD.IADD R235, R212.reuse, 0x1, R236 ;  /* 0x00000001d4eb7824 */ /* 0x040fe200078e02ec */
[C---:B------:R-:W-:Y:S01]  /*3680*/  IADD3 R233, R212.reuse, R234, RZ ;  /* 0x000000ead4e97210 */ /* 0x040fe20007ffe0ff */
[----:B------:R-:W-:Y:S01]  /*3690*/  IMAD.IADD R231, R212, 0x1, R232 ;  /* 0x00000001d4e77824 */ /* 0x000fe200078e02e8 */
[----:B------:R1:W1:Y:S01]  /*36a0*/  LDSM.16.M88.4 R136, [R189+0x12000] ;  /* 0x01200000bd88783b */ /* 0x0002620000000200 */
[----:B------:R-:W-:Y:S01]  /*36b0*/  CS2R R24, SRZ ;  /* 0x0000000000187805 */ /* 0x000fe2000001ff00 */
[----:B------:R-:W-:Y:S01]  /*36c0*/  CS2R R22, SRZ ;  /* 0x0000000000167805 */ /* 0x000fe2000001ff00 */
[----:B------:R-:W-:Y:S01]  /*36d0*/  CS2R R20, SRZ ;  /* 0x0000000000147805 */ /* 0x000fe2000001ff00 */
[----:B------:R1:W1:Y:S01]  /*36e0*/  LDSM.16.M88.4 R140, [R189+0x12800] ;  /* 0x01280000bd8c783b */ /* 0x0002620000000200 */
[----:B------:R-:W-:Y:S01]  /*36f0*/  IADD3 R248, R248, -c[0x0][0x2e8], RZ ;  /* 0x8000ba00f8f87a10 */ /* 0x000fe20007ffe0ff */
[----:B------:R-:W-:Y:S01]  /*3700*/  IMAD.IADD R196, R194, 0x1, R188 ;  /* 0x00000001c2c47824 */ /* 0x000fe200078e02bc */
[----:B------:R-:W-:Y:S01]  /*3710*/  IADD3 R238, R212, R233, RZ ;  /* 0x000000e9d4ee7210 */ /* 0x000fe20007ffe0ff */
[----:B------:R1:W1:Y:S01]  /*3720*/  LDSM.16.M88.4 R144, [R190+0x12000] ;  /* 0x01200000be90783b */ /* 0x0002620000000200 */
[----:B------:R-:W-:-:S02]  /*3730*/  IMAD.IADD R197, R188, 0x1, R195 ;  /* 0x00000001bcc57824 */ /* 0x000fc400078e02c3 */
[C---:B------:R-:W-:Y:S01]  /*3740*/  IMAD.IADD R239, R212.reuse, 0x1, R235 ;  /* 0x00000001d4ef7824 */ /* 0x040fe200078e02eb */
[----:B------:R1:W1:Y:S01]  /*3750*/  LDSM.16.M88.4 R148, [R190+0x12800] ;  /* 0x01280000be94783b */ /* 0x0002620000000200 */
[----:B------:R-:W-:-:S03]  /*3760*/  IMAD.IADD R237, R212, 0x1, R231 ;  /* 0x00000001d4ed7824 */ /* 0x000fc600078e02e7 */
[----:B------:R1:W1:Y:S04]  /*3770*/  LDSM.16.M88.4 R152, [R191+0x12000] ;  /* 0x01200000bf98783b */ /* 0x0002680000000200 */
[----:B------:R1:W1:Y:S04]  /*3780*/  LDSM.16.M88.4 R156, [R191+0x12800] ;  /* 0x01280000bf9c783b */ /* 0x0002680000000200 */
[----:B------:R1:W1:Y:S04]  /*3790*/  LDSM.16.M88.4 R160, [R200+0x12000] ;  /* 0x01200000c8a0783b */ /* 0x0002680000000200 */
[----:B--234-:R1:W1:Y:S02]  /*37a0*/  LDSM.16.M88.4 R164, [R200+0x12800] ;  /* 0x01280000c8a4783b */ /* 0x01c2640000000200 */
.L_x_913:
[----:B------:R-:W0:Y:S01]  /*37b0*/  LDGDEPBAR ;  /* 0x00000000000079af */ /* 0x000e220000000000 */
[C---:B------:R-:W-:Y:S02]  /*37c0*/  IADD3 R0, R187.reuse, R193, RZ ;  /* 0x000000c1bb007210 */ /* 0x040fe40007ffe0ff */
[-C--:B------:R-:W-:Y:S02]  /*37d0*/  IADD3 R3, R187, R188.reuse, RZ ;  /* 0x000000bcbb037210 */ /* 0x080fe40007ffe0ff */
[----:B------:R-:W-:Y:S02]  /*37e0*/  IADD3 R2, R0, R188, RZ ;  /* 0x000000bc00027210 */ /* 0x000fe40007ffe0ff */
[----:B------:R-:W-:Y:S02]  /*37f0*/  MOV R210, R179 ;  /* 0x000000b300d27202 */ /* 0x000fe40000000f00 */
[----:B------:R-:W-:Y:S01]  /*3800*/  MOV R211, R178 ;  /* 0x000000b200d37202 */ /* 0x000fe20000000f00 */
[----:B------:R-:W-:Y:S04]  /*3810*/  DEPBAR.LE SB0, 0x0 ;  /* 0x000080000000791a */ /* 0x000fe80000000000 */
[----:B------:R-:W-:Y:S06]  /*3820*/  BAR.SYNC.DEFER_BLOCKING 0x0 ;  /* 0x0000000000007b1d */ /* 0x000fec0000010000 */
[----:B------:R-:W-:Y:S06]  /*3830*/  LDSM.16.M88.4 R16, [R187] ;  /* 0x00000000bb10783b */ /* 0x000fec0000000200 */
[----:B------:R-:W2:Y:S06]  /*3840*/  LDSM.16.M88.4 R8, [R189+0xc000] ;  /* 0x00c00000bd08783b */ /* 0x000eac0000000200 */
[----:B------:R-:W3:Y:S06]  /*3850*/  LDSM.16.M88.4 R52, [R189+0xc800] ;  /* 0x00c80000bd34783b */ /* 0x000eec0000000200 */
[----:B------:R-:W-:Y:S06]  /*3860*/  LDSM.16.M88.4 R56, [R0] ;  /* 0x000000000038783b */ /* 0x000fec0000000200 */
[----:B------:R-:W4:Y:S06]  /*3870*/  LDSM.16.M88.4 R60, [R190+0xc000] ;  /* 0x00c00000be3c783b */ /* 0x000f2c0000000200 */
[----:B------:R-:W1:Y:S06]  /*3880*/  LDSM.16.M88.4 R64, [R190+0xc800] ;  /* 0x00c80000be40783b */ /* 0x000e6c0000000200 */
[----:B------:R-:W-:Y:S01]  /*3890*/  LDSM.16.M88.4 R100, [R191+0xc800] ;  /* 0x00c80000bf64783b */ /* 0x000fe20000000200 */
[C---:B--2---:R-:W-:Y:S08]  /*38a0*/  HMMA.16816.F32 R4, R16.reuse, R8, RZ ;  /* 0x000000081004723c */ /* 0x044ff000000018ff */
[C---:B------:R-:W-:Y:S08]  /*38b0*/  HMMA.16816.F32 R8, R16.reuse, R10, RZ ;  /* 0x0000000a1008723c */ /* 0x040ff000000018ff */
[C---:B---3--:R-:W-:Y:S08]  /*38c0*/  HMMA.16816.F32 R12, R16.reuse, R52, RZ ;  /* 0x00000034100c723c */ /* 0x048ff000000018ff */
[----:B------:R-:W-:Y:S01]  /*38d0*/  HMMA.16816.F32 R16, R16, R54, RZ ;  /* 0x000000361010723c */ /* 0x000fe200000018ff */
[----:B------:R-:W-:Y:S07]  /*38e0*/  LDSM.16.M88.4 R52, [R3] ;  /* 0x000000000334783b */ /* 0x000fee0000000200 */
[C---:B----4-:R-:W-:Y:S08]  /*38f0*/  HMMA.16816.F32 R4, R56.reuse, R60, R4 ;  /* 0x0000003c3804723c */ /* 0x050ff00000001804 */
[C---:B------:R-:W-:Y:S01]  /*3900*/  HMMA.16816.F32 R8, R56.reuse, R62, R8 ;  /* 0x0000003e3808723c */ /* 0x040fe20000001808 */
[----:B------:R-:W2:Y:S07]  /*3910*/  LDSM.16.M88.4 R60, [R191+0xc000] ;  /* 0x00c00000bf3c783b */ /* 0x000eae0000000200 */
[C---:B-1----:R-:W-:Y:S07]  /*3920*/  HMMA.16816.F32 R12, R56.reuse, R64, R12 ;  /* 0x00000040380c723c */ /* 0x042fee000000180c */
[----:B------:R-:W-:Y:S01]  /*3930*/  IADD3 R64, P0, R241, R227, RZ ;  /* 0x000000e3f1407210 */ /* 0x000fe20007f1e0ff */
[----:B------:R-:W-:Y:S01]  /*3940*/  HMMA.16816.F32 R16, R56, R66, R16 ;  /* 0x000000423810723c */ /* 0x000fe20000001810 */
[----:B------:R-:W-:Y:S03]  /*3950*/  LDSM.16.M88.4 R56, [R2] ;  /* 0x000000000238783b */ /* 0x000fe60000000200 */
[----:B------:R-:W-:Y:S04]  /*3960*/  IADD3.X R65, R240, R225, RZ, P0, !PT ;  /* 0x000000e1f0417210 */ /* 0x000fe800007fe4ff */
[C---:B--2---:R-:W-:Y:S08]  /*3970*/  HMMA.16816.F32 R4, R52.reuse, R60, R4 ;  /* 0x0000003c3404723c */ /* 0x044ff00000001804 */
[C---:B------:R-:W-:Y:S01]  /*3980*/  HMMA.16816.F32 R8, R52.reuse, R62, R8 ;  /* 0x0000003e3408723c */ /* 0x040fe20000001808 */
[----:B------:R-:W1:Y:S07]  /*3990*/  LDSM.16.M88.4 R60, [R192+0xc000] ;  /* 0x00c00000c03c783b */ /* 0x000e6e0000000200 */
[C---:B------:R-:W-:Y:S01]  /*39a0*/  HMMA.16816.F32 R12, R52.reuse, R100, R12 ;  /* 0x00000064340c723c */ /* 0x040fe2000000180c */
[----:B-----5:R2:W5:Y:S06]  /*39b0*/  LDG.E R101, [R64.64] ;  /* 0x0000000640657981 */ /* 0x02056c000c1e1900 */
[----:B------:R2:W5:Y:S01]  /*39c0*/  LDG.E R100, [R64.64+0x20] ;  /* 0x0000200640647981 */ /* 0x000562000c1e1900 */
[----:B------:R-:W-:Y:S05]  /*39d0*/  HMMA.16816.F32 R16, R52, R102, R16 ;  /* 0x000000663410723c */ /* 0x000fea0000001810 */
[----:B------:R-:W3:Y:S06]  /*39e0*/  LDSM.16.M88.4 R52, [R192+0xc800] ;  /* 0x00c80000c034783b */ /* 0x000eec0000000200 */
[----:B--2---:R-:W-:Y:S01]  /*39f0*/  LDSM.16.M88.4 R64, [R190+0xe000] ;  /* 0x00e00000be40783b */ /* 0x004fe20000000200 */
[C---:B-1----:R-:W-:Y:S08]  /*3a00*/  HMMA.16816.F32 R4, R56.reuse, R60, R4 ;  /* 0x0000003c3804723c */ /* 0x042ff00000001804 */
[C---:B------:R-:W-:Y:S01]  /*3a10*/  HMMA.16816.F32 R8, R56.reuse, R62, R8 ;  /* 0x0000003e3808723c */ /* 0x040fe20000001808 */
[----:B------:R-:W-:Y:S07]  /*3a20*/  LDSM.16.M88.4 R60, [R187+0x2000] ;  /* 0x00200000bb3c783b */ /* 0x000fee0000000200 */
[C---:B---3--:R-:W-:Y:S08]  /*3a30*/  HMMA.16816.F32 R12, R56.reuse, R52, R12 ;  /* 0x00000034380c723c */ /* 0x048ff0000000180c */
[----:B------:R-:W-:Y:S01]  /*3a40*/  HMMA.16816.F32 R16, R56, R54, R16 ;  /* 0x000000363810723c */ /* 0x000fe20000001810 */
[----:B------:R-:W1:Y:S06]  /*3a50*/  LDSM.16.M88.4 R52, [R189+0xe000] ;  /* 0x00e00000bd34783b */ /* 0x000e6c0000000200 */
[----:B------:R-:W2:Y:S01]  /*3a60*/  LDSM.16.M88.4 R56, [R189+0xe800] ;  /* 0x00e80000bd38783b */ /* 0x000ea20000000200 */
[C---:B-1----:R-:W-:Y:S08]  /*3a70*/  HMMA.16816.F32 R4, R60.reuse, R52, R4 ;  /* 0x000000343c04723c */ /* 0x042ff00000001804 */
[C---:B------:R-:W-:Y:S01]  /*3a80*/  HMMA.16816.F32 R8, R60.reuse, R54, R8 ;  /* 0x000000363c08723c */ /* 0x040fe20000001808 */
[----:B------:R1:W3:Y:S07]  /*3a90*/  LDSM.16.M88.4 R52, [R0+0x2000] ;  /* 0x002000000034783b */ /* 0x0002ee0000000200 */
[C---:B--2---:R-:W-:Y:S08]  /*3aa0*/  HMMA.16816.F32 R12, R60.reuse, R56, R12 ;  /* 0x000000383c0c723c */ /* 0x044ff0000000180c */
[----:B------:R-:W-:Y:S01]  /*3ab0*/  HMMA.16816.F32 R16, R60, R58, R16 ;  /* 0x0000003a3c10723c */ /* 0x000fe20000001810 */
[----:B------:R-:W2:Y:S06]  /*3ac0*/  LDSM.16.M88.4 R56, [R190+0xe800] ;  /* 0x00e80000be38783b */ /* 0x000eac0000000200 */
[----:B------:R-:W-:Y:S01]  /*3ad0*/  LDSM.16.M88.4 R60, [R3+0x2000] ;  /* 0x00200000033c783b */ /* 0x000fe20000000200 */
[----:B-1----:R-:W-:Y:S04]  /*3ae0*/  SHF.L.U32 R0, R203, 0x6, RZ ;  /* 0x00000006cb007819 */ /* 0x002fe800000006ff */
[----:B------:R-:W-:Y:S01]  /*3af0*/  ISETP.GE.AND P0, PT, R0, R248, PT ;  /* 0x000000f80000720c */ /* 0x000fe20003f06270 */
[C---:B---3--:R-:W-:Y:S08]  /*3b00*/  HMMA.16816.F32 R4, R52.reuse, R64, R4 ;  /* 0x000000403404723c */ /* 0x048ff00000001804 */
[C---:B------:R-:W-:Y:S01]  /*3b10*/  HMMA.16816.F32 R8, R52.reuse, R66, R8 ;  /* 0x000000423408723c */ /* 0x040fe20000001808 */
[----:B------:R-:W1:Y:S07]  /*3b20*/  LDSM.16.M88.4 R64, [R191+0xe000] ;  /* 0x00e00000bf40783b */ /* 0x000e6e0000000200 */
[C---:B--2---:R-:W-:Y:S08]  /*3b30*/  HMMA.16816.F32 R12, R52.reuse, R56, R12 ;  /* 0x00000038340c723c */ /* 0x044ff0000000180c */
[----:B------:R-:W-:Y:S01]  /*3b40*/  HMMA.16816.F32 R16, R52, R58, R16 ;  /* 0x0000003a3410723c */ /* 0x000fe20000001810 */
[----:B------:R-:W2:Y:S06]  /*3b50*/  LDSM.16.M88.4 R52, [R191+0xe800] ;  /* 0x00e80000bf34783b */ /* 0x000eac0000000200 */
[----:B------:R-:W-:Y:S01]  /*3b60*/  LDSM.16.M88.4 R56, [R2+0x2000] ;  /* 0x002000000238783b */ /* 0x000fe20000000200 */
[C---:B-1----:R-:W-:Y:S08]  /*3b70*/  HMMA.16816.F32 R4, R60.reuse, R64, R4 ;  /* 0x000000403c04723c */ /* 0x042ff00000001804 */
[C---:B------:R-:W-:Y:S01]  /*3b80*/  HMMA.16816.F32 R8, R60.reuse, R66, R8 ;  /* 0x000000423c08723c */ /* 0x040fe20000001808 */
[----:B------:R-:W1:Y:S07]  /*3b90*/  LDSM.16.M88.4 R64, [R192+0xe000] ;  /* 0x00e00000c040783b */ /* 0x000e6e0000000200 */
[C---:B--2---:R-:W-:Y:S08]  /*3ba0*/  HMMA.16816.F32 R12, R60.reuse, R52, R12 ;  /* 0x000000343c0c723c */ /* 0x044ff0000000180c */
[----:B------:R-:W-:Y:S01]  /*3bb0*/  HMMA.16816.F32 R16, R60, R54, R16 ;  /* 0x000000363c10723c */ /* 0x000fe20000001810 */
[----:B------:R-:W2:Y:S07]  /*3bc0*/  LDSM.16.M88.4 R52, [R192+0xe800] ;  /* 0x00e80000c034783b */ /* 0x000eae0000000200 */
[C---:B-1----:R-:W-:Y:S08]  /*3bd0*/  HMMA.16816.F32 R4, R56.reuse, R64, R4 ;  /* 0x000000403804723c */ /* 0x042ff00000001804 */
[C---:B------:R-:W-:Y:S08]  /*3be0*/  HMMA.16816.F32 R8, R56.reuse, R66, R8 ;  /* 0x000000423808723c */ /* 0x040ff00000001808 */
[C---:B--2---:R-:W-:Y:S08]  /*3bf0*/  HMMA.16816.F32 R12, R56.reuse, R52, R12 ;  /* 0x00000034380c723c */ /* 0x044ff0000000180c */
[----:B------:R-:W-:Y:S04]  /*3c00*/  HMMA.16816.F32 R16, R56, R54, R16 ;  /* 0x000000363810723c */ /* 0x000fe80000001810 */
[----:B------:R-:W-:Y:S02]  /*3c10*/  FMUL.FTZ R4, R4, c[0x0][0x2ec] ;  /* 0x0000bb0004047a20 */ /* 0x000fe40000410000 */
[----:B------:R-:W-:Y:S02]  /*3c20*/  FMUL.FTZ R5, R5, c[0x0][0x2ec] ;  /* 0x0000bb0005057a20 */ /* 0x000fe40000410000 */
[----:B------:R-:W1:Y:S01]  /*3c30*/  MUFU.TANH R67, R4 ;  /* 0x0000000400437308 */ /* 0x000e620000002400 */
[----:B------:R-:W-:Y:S03]  /*3c40*/  FMUL.FTZ R6, R6, c[0x0][0x2ec] ;  /* 0x0000bb0006067a20 */ /* 0x000fe60000410000 */
[----:B------:R-:W-:Y:S02]  /*3c50*/  FMUL.FTZ R7, R7, c[0x0][0x2ec] ;  /* 0x0000bb0007077a20 */ /* 0x000fe40000410000 */
[----:B------:R-:W-:Y:S02]  /*3c60*/  FMUL.FTZ R8, R8, c[0x0][0x2ec] ;  /* 0x0000bb0008087a20 */ /* 0x000fe40000410000 */
[----:B------:R-:W-:Y:S02]  /*3c70*/  FMUL.FTZ R12, R12, c[0x0][0x2ec] ;  /* 0x0000bb000c0c7a20 */ /* 0x000fe40000410000 */
[----:B------:R-:W2:Y:S01]  /*3c80*/  MUFU.TANH R66, R5 ;  /* 0x0000000500427308 */ /* 0x000ea20000002400 */
[----:B------:R-:W-:Y:S02]  /*3c90*/  FMUL.FTZ R9, R9, c[0x0][0x2ec] ;  /* 0x0000bb0009097a20 */ /* 0x000fe40000410000 */
[----:B------:R-:W-:Y:S02]  /*3ca0*/  FMUL.FTZ R10, R10, c[0x0][0x2ec] ;  /* 0x0000bb000a0a7a20 */ /* 0x000fe40000410000 */
[----:B------:R-:W-:Y:S02]  /*3cb0*/  FMUL.FTZ R11, R11, c[0x0][0x2ec] ;  /* 0x0000bb000b0b7a20 */ /* 0x000fe40000410000 */
[----:B------:R-:W-:Y:S02]  /*3cc0*/  FMUL.FTZ R13, R13, c[0x0][0x2ec] ;  /* 0x0000bb000d0d7a20 */ /* 0x000fe40000410000 */
[----:B------:R-:W-:Y:S01]  /*3cd0*/  FMUL.FTZ R14, R14, c[0x0][0x2ec] ;  /* 0x0000bb000e0e7a20 */ /* 0x000fe20000410000 */
[----:B------:R3:W4:Y:S01]  /*3ce0*/  MUFU.TANH R63, R12 ;  /* 0x0000000c003f7308 */ /* 0x0007220000002400 */
[----:B------:R-:W-:Y:S02]  /*3cf0*/  FMUL.FTZ R15, R15, c[0x0][0x2ec] ;  /* 0x0000bb000f0f7a20 */ /* 0x000fe40000410000 */
[----:B------:R-:W-:Y:S02]  /*3d00*/  FMUL.FTZ R16, R16, c[0x0][0x2ec] ;  /* 0x0000bb0010107a20 */ /* 0x000fe40000410000 */
[----:B------:R-:W-:Y:S02]  /*3d10*/  FMUL.FTZ R17, R17, c[0x0][0x2ec] ;  /* 0x0000bb0011117a20 */ /* 0x000fe40000410000 */
[----:B------:R-:W-:Y:S02]  /*3d20*/  FMUL.FTZ R18, R18, c[0x0][0x2ec] ;  /* 0x0000bb0012127a20 */ /* 0x000fe40000410000 */
[----:B------:R-:W-:Y:S01]  /*3d30*/  FMUL.FTZ R19, R19, c[0x0][0x2ec] ;  /* 0x0000bb0013137a20 */ /* 0x000fe20000410000 */
[----:B------:R1:W1:Y:S10]  /*3d40*/  MUFU.TANH R65, R6 ;  /* 0x0000000600417308 */ /* 0x0002740000002400 */
[----:B------:R1:W1:Y:S01]  /*3d50*/  MUFU.TANH R64, R7 ;  /* 0x0000000700407308 */ /* 0x0002620000002400 */
[----:B---3--:R-:W-:Y:S09]  /*3d60*/  MOV R12, c[0x0][0x2e4] ;  /* 0x0000b900000c7a02 */ /* 0x008ff20000000f00 */
[----:B------:R3:W1:Y:S10]  /*3d70*/  MUFU.TANH R173, R8 ;  /* 0x0000000800ad7308 */ /* 0x0006740000002400 */
        /* <DEDUP_REMOVED lines=9> */
[----:B------:R3:W1:Y:S01]  /*3e10*/  MUFU.TANH R102, R19 ;  /* 0x0000001300667308 */ /* 0x0006620000002400 */
[----:B------:R-:W-:-:S05]  /*3e20*/  @!P0 BRA `(.L_x_909) ;  /* 0x0000017000008947 */ /* 0x000fca0003800000 */
[----:B--2-4-:R-:W-:Y:S01]  /*3e30*/  IADD3 R3, R218, R247, -R205 ;  /* 0x000000f7da037210 */ /* 0x014fe20007ffe8cd */
[----:B------:R-:W-:Y:S01]  /*3e40*/  IMAD.MOV.U32 R12, RZ, RZ, R218 ;  /* 0x000000ffff0c7224 */ /* 0x000fe200078e00da */
[----:B------:R-:W-:Y:S01]  /*3e50*/  IADD3 R2, R0, 0x40, RZ ;  /* 0x0000004000027810 */ /* 0x000fe20007ffe0ff */
[----:B-1-3--:R-:W-:Y:S01]  /*3e60*/  IMAD.MOV.U32 R9, RZ, RZ, R102 ;  /* 0x000000ffff097224 */ /* 0x00afe200078e0066 */
[----:B------:R-:W-:Y:S01]  /*3e70*/  IADD3 R4, R243, 0x40, RZ ;  /* 0x00000040f3047810 */ /* 0x000fe20007ffe0ff */
[----:B------:R-:W-:Y:S01]  /*3e80*/  IMAD.MOV.U32 R19, RZ, RZ, R168 ;  /* 0x000000ffff137224 */ /* 0x000fe200078e00a8 */
[----:B------:R-:W-:Y:S01]  /*3e90*/  ISETP.GE.AND P1, PT, R2, R3, PT ;  /* 0x000000030200720c */ /* 0x000fe20003f26270 */
[----:B------:R-:W-:Y:S01]  /*3ea0*/  IMAD.MOV.U32 R18, RZ, RZ, R169 ;  /* 0x000000ffff127224 */ /* 0x000fe200078e00a9 */
[----:B------:R-:W-:Y:S01]  /*3eb0*/  ISETP.LT.AND P0, PT, R4, R205, PT ;  /* 0x000000cd0400720c */ /* 0x000fe20003f01270 */
[----:B------:R-:W-:Y:S01]  /*3ec0*/  IMAD.MOV.U32 R6, RZ, RZ, R61 ;  /* 0x000000ffff067224 */ /* 0x000fe200078e003d */
[----:B------:R-:W-:Y:S01]  /*3ed0*/  MOV R8, R103 ;  /* 0x0000006700087202 */ /* 0x000fe20000000f00 */
        /* <DEDUP_REMOVED lines=9> */
[----:B------:R-:W-:Y:S02]  /*3f70*/  MOV R13, R65 ;  /* 0x00000041000d7202 */ /* 0x000fe40000000f00 */
[----:B------:R-:W-:Y:S01]  /*3f80*/  MOV R53, R67 ;  /* 0x0000004300357202 */ /* 0x000fe20000000f00 */
[----:B------:R-:W-:-:S05]  /*3f90*/  @!P1 BRA P0, `(.L_x_910) ;  /* 0x0000048000009947 */ /* 0x000fca0000000000 */
.L_x_909:
[--C-:B--2-4-:R-:W-:Y:S01]  /*3fa0*/  IADD3 R4, R205, 0x1, -R230.reuse ;  /* 0x00000001cd047810 */ /* 0x114fe20007ffe8e6 */
[----:B------:R-:W2:Y:S01]  /*3fb0*/  LDL R2, [R1] ;  /* 0x0000000001027983 */ /* 0x000ea20000100800 */
[-C--:B------:R-:W-:Y:S01]  /*3fc0*/  IADD3 R5, -R12, R205.reuse, -R230 ;  /* 0x000000cd0c057210 */ /* 0x080fe20007ffe9e6 */
[----:B------:R-:W-:Y:S01]  /*3fd0*/  IMAD.MOV.U32 R218, RZ, RZ, R12 ;  /* 0x000000ffffda7224 */ /* 0x000fe200078e000c */
[----:B------:R-:W-:Y:S01]  /*3fe0*/  IADD3 R4, R4, c[0x0][0x2e8], RZ ;  /* 0x0000ba0004047a10 */ /* 0x000fe20007ffe0ff */
[----:B---3--:R-:W3:Y:S01]  /*3ff0*/  LDL R10, [R1+0xc] ;  /* 0x00000c00010a7983 */ /* 0x008ee20000100800 */
[----:B--2---:R-:W-:Y:S02]  /*4000*/  IMAD.IADD R2, R2, 0x1, R0 ;  /* 0x0000000102027824 */ /* 0x004fe400078e0200 */
[----:B---3--:R-:W-:Y:S03]  /*4010*/  IMAD R0, R246, 0x40, R10 ;  /* 0x00000040f6007824 */ /* 0x008fe600078e020a */
[C---:B------:R-:W-:Y:S01]  /*4020*/  IADD3 R3, R2.reuse, 0x8, RZ ;  /* 0x0000000802037810 */ /* 0x040fe20007ffe0ff */
[C---:B-1----:R-:W-:Y:S02]  /*4030*/  IMAD.IADD R6, R2.reuse, 0x1, R5 ;  /* 0x0000000102067824 */ /* 0x042fe400078e0205 */
        /* <DEDUP_REMOVED lines=62> */
.L_x_910:
[C---:B------:R-:W-:Y:S01]  /*4420*/  FMUL.FTZ R2, R219.reuse, 1.4426950216293334961 ;  /* 0x3fb8aa3bdb027820 */ /* 0x040fe20000410000 */
[----:B------:R-:W-:Y:S01]  /*4430*/  FSETP.NEU.FTZ.AND P0, PT, R219, -INF , PT ;  /* 0xff800000db00780b */ /* 0x000fe20003f1d000 */
[----:B------:R-:W-:Y:S01]  /*4440*/  FMUL.FTZ R10, R220, 1.4426950216293334961 ;  /* 0x3fb8aa3bdc0a7820 */ /* 0x000fe20000410000 */
[----:B------:R-:W-:Y:S02]  /*4450*/  ISETP.GT.AND P6, PT, R203, R242, PT ;  /* 0x000000f2cb00720c */ /* 0x000fe40003fc4270 */
[----:B------:R-:W-:Y:S02]  /*4460*/  FSEL R2, R2, RZ, P0 ;  /* 0x000000ff02027208 */ /* 0x000fe40000000000 */
[----:B------:R-:W-:Y:S03]  /*4470*/  FSETP.NEU.FTZ.AND P0, PT, R220, -INF , PT ;  /* 0xff800000dc00780b */ /* 0x000fe60003f1d000 */
[--C-:B------:R-:W-:Y:S04]  /*4480*/  FFMA.FTZ R0, R53, c[0x0][0x23c], -R2.reuse ;  /* 0x00008f0035007a23 */ /* 0x100fe80000010802 */
[----:B------:R1:W-:Y:S02]  /*4490*/  MUFU.EX2 R57, R0 ;  /* 0x0000000000397308 */ /* 0x0003e40000000800 */
[----:B-1----:R-:W-:Y:S08]  /*44a0*/  FFMA.FTZ R0, R52, c[0x0][0x23c], -R2 ;  /* 0x00008f0034007a23 */ /* 0x002ff00000010802 */
[----:B------:R1:W2:Y:S02]  /*44b0*/  MUFU.EX2 R174, R0 ;  /* 0x0000000000ae7308 */ /* 0x0002a40000000800 */
[----:B-1----:R-:W-:Y:S05]  /*44c0*/  FSEL R0, R10, RZ, P0 ;  /* 0x000000ff0a007208 */ /* 0x002fea0000000000 */
[--C-:B------:R-:W-:Y:S02]  /*44d0*/  FFMA.FTZ R3, R3, c[0x0][0x23c], -R0.reuse ;  /* 0x00008f0003037a23 */ /* 0x100fe40000010800 */
[----:B------:R-:W-:Y:S02]  /*44e0*/  FFMA.FTZ R10, R13, c[0x0][0x23c], -R0 ;  /* 0x00008f000d0a7a23 */ /* 0x000fe40000010800 */
[----:B------:R1:W-:Y:S10]  /*44f0*/  MUFU.EX2 R58, R3 ;  /* 0x00000003003a7308 */ /* 0x0003f40000000800 */
[----:B------:R-:W-:Y:S01]  /*4500*/  MUFU.EX2 R59, R10 ;  /* 0x0000000a003b7308 */ /* 0x000fe20000000800 */
[--C-:B-1----:R-:W-:Y:S09]  /*4510*/  FFMA.FTZ R3, R14, c[0x0][0x23c], -R2.reuse ;  /* 0x00008f000e037a23 */ /* 0x102ff20000010802 */
[----:B------:R1:W-:Y:S02]  /*4520*/  MUFU.EX2 R178, R3 ;  /* 0x0000000300b27308 */ /* 0x0003e40000000800 */
[----:B-1----:R-:W-:Y:S08]  /*4530*/  FFMA.FTZ R3, R15, c[0x0][0x23c], -R2 ;  /* 0x00008f000f037a23 */ /* 0x002ff00000010802 */
[----:B------:R1:W-:Y:S02]  /*4540*/  MUFU.EX2 R177, R3 ;  /* 0x0000000300b17308 */ /* 0x0003e40000000800 */
[--C-:B-1----:R-:W-:Y:S01]  /*4550*/  FFMA.FTZ R3, R4, c[0x0][0x23c], -R0.reuse ;  /* 0x00008f0004037a23 */ /* 0x102fe20000010800 */
[----:B--2---:R-:W-:Y:S07]  /*4560*/  F2FP.PACK_AB R4, R174, R57 ;  /* 0x00000039ae04723e */ /* 0x004fee00000000ff */
[----:B------:R1:W-:Y:S01]  /*4570*/  MUFU.EX2 R176, R3 ;  /* 0x0000000300b07308 */ /* 0x0003e20000000800 */
[----:B------:R2:W-:Y:S01]  /*4580*/  STS [R222+0x12000], R4 ;  /* 0x01200004de007388 */ /* 0x0005e20000000800 */
[----:B-1----:R-:W-:Y:S08]  /*4590*/  FFMA.FTZ R3, R5, c[0x0][0x23c], -R0 ;  /* 0x00008f0005037a23 */ /* 0x002ff00000010800 */
[----:B------:R1:W-:Y:S02]  /*45a0*/  MUFU.EX2 R175, R3 ;  /* 0x0000000300af7308 */ /* 0x0003e40000000800 */
[--C-:B-1----:R-:W-:Y:S08]  /*45b0*/  FFMA.FTZ R3, R16, c[0x0][0x23c], -R2.reuse ;  /* 0x00008f0010037a23 */ /* 0x102ff00000010802 */
[----:B------:R1:W-:Y:S02]  /*45c0*/  MUFU.EX2 R182, R3 ;  /* 0x0000000300b67308 */ /* 0x0003e40000000800 */
[----:B-1----:R-:W-:Y:S08]  /*45d0*/  FFMA.FTZ R3, R17, c[0x0][0x23c], -R2 ;  /* 0x00008f0011037a23 */ /* 0x002ff00000010802 */
[----:B------:R1:W3:Y:S02]  /*45e0*/  MUFU.EX2 R181, R3 ;  /* 0x0000000300b57308 */ /* 0x0002e40000000800 */
[--C-:B-1----:R-:W-:Y:S01]  /*45f0*/  FFMA.FTZ R3, R6, c[0x0][0x23c], -R0.reuse ;  /* 0x00008f0006037a23 */ /* 0x102fe20000010800 */
[----:B---3--:R-:W-:Y:S07]  /*4600*/  F2FP.PACK_AB R5, R181, R182 ;  /* 0x000000b6b505723e */ /* 0x008fee00000000ff */
[----:B------:R1:W-:Y:S02]  /*4610*/  MUFU.EX2 R180, R3 ;  /* 0x0000000300b47308 */ /* 0x0003e40000000800 */
[----:B-1----:R-:W-:Y:S08]  /*4620*/  FFMA.FTZ R3, R7, c[0x0][0x23c], -R0 ;  /* 0x00008f0007037a23 */ /* 0x002ff00000010800 */
[----:B------:R1:W2:Y:S02]  /*4630*/  MUFU.EX2 R179, R3 ;  /* 0x0000000300b37308 */ /* 0x0002a40000000800 */
[--C-:B-1----:R-:W-:Y:S01]  /*4640*/  FFMA.FTZ R3, R18, c[0x0][0x23c], -R2.reuse ;  /* 0x00008f0012037a23 */ /* 0x102fe20000010802 */
[----:B--2---:R-:W-:Y:S01]  /*4650*/  F2FP.PACK_AB R4, R179, R180 ;  /* 0x000000b4b304723e */ /* 0x004fe200000000ff */
[----:B------:R-:W-:Y:S06]  /*4660*/  FFMA.FTZ R2, R19, c[0x0][0x23c], -R2 ;  /* 0x00008f0013027a23 */ /* 0x000fec0000010802 */
[----:B------:R1:W-:Y:S10]  /*4670*/  MUFU.EX2 R215, R3 ;  /* 0x0000000300d77308 */ /* 0x0003f40000000800 */
[----:B------:R2:W3:Y:S01]  /*4680*/  MUFU.EX2 R214, R2 ;  /* 0x0000000200d67308 */ /* 0x0004e20000000800 */
[----:B-1----:R-:W-:Y:S05]  /*4690*/  F2FP.PACK_AB R3, R58, R59 ;  /* 0x0000003b3a03723e */ /* 0x002fea00000000ff */
[----:B------:R3:W-:Y:S01]  /*46a0*/  STS [R222+0x12400], R3 ;  /* 0x01240003de007388 */ /* 0x0007e20000000800 */
[--C-:B--2---:R-:W-:Y:S02]  /*46b0*/  FFMA.FTZ R2, R8, c[0x0][0x23c], -R0.reuse ;  /* 0x00008f0008027a23 */ /* 0x104fe40000010800 */
[----:B------:R-:W-:Y:S02]  /*46c0*/  FFMA.FTZ R0, R9, c[0x0][0x23c], -R0 ;  /* 0x00008f0009007a23 */ /* 0x000fe40000010800 */
[----:B------:R1:W-:Y:S10]  /*46d0*/  MUFU.EX2 R213, R2 ;  /* 0x0000000200d57308 */ /* 0x0003f40000000800 */
[----:B------:R2:W4:Y:S01]  /*46e0*/  MUFU.EX2 R183, R0 ;  /* 0x0000000000b77308 */ /* 0x0005220000000800 */
[----:B---3--:R-:W-:Y:S02]  /*46f0*/  F2FP.PACK_AB R3, R214, R215 ;  /* 0x000000d7d603723e */ /* 0x008fe400000000ff */
[----:B-1----:R-:W-:Y:S05]  /*4700*/  F2FP.PACK_AB R2, R177, R178 ;  /* 0x000000b2b102723e */ /* 0x002fea00000000ff */
[----:B------:R4:W-:Y:S01]  /*4710*/  STS [R224+0x12000], R2 ;  /* 0x01200002e0007388 */ /* 0x0009e20000000800 */
[----:B--2---:R-:W-:Y:S05]  /*4720*/  F2FP.PACK_AB R0, R175, R176 ;  /* 0x000000b0af00723e */ /* 0x004fea00000000ff */
[----:B------:R1:W-:Y:S04]  /*4730*/  STS [R224+0x12400], R0 ;  /* 0x01240000e0007388 */ /* 0x0003e80000000800 */
[----:B------:R-:W-:Y:S04]  /*4740*/  STS [R221+0x12000], R5 ;  /* 0x01200005dd007388 */ /* 0x000fe80000000800 */
[----:B------:R-:W-:Y:S04]  /*4750*/  STS [R221+0x12400], R4 ;  /* 0x01240004dd007388 */ /* 0x000fe80000000800 */
[----:B------:R-:W-:Y:S01]  /*4760*/  STS [R223+0x12000], R3 ;  /* 0x01200003df007388 */ /* 0x000fe20000000800 */
[----:B----4-:R-:W-:Y:S05]  /*4770*/  F2FP.PACK_AB R2, R183, R213 ;  /* 0x000000d5b702723e */ /* 0x010fea00000000ff */
[----:B------:R2:W-:Y:S01]  /*4780*/  STS [R223+0x12400], R2 ;  /* 0x01240002df007388 */ /* 0x0005e20000000800 */
[----:B-1----:R-:W-:Y:S04]  /*4790*/  SHF.L.U32 R0, R198, 0x1, RZ ;  /* 0x00000001c6007819 */ /* 0x002fe800000006ff */
[CC--:B------:R-:W-:Y:S01]  /*47a0*/  IADD3 R56, R188.reuse, R0.reuse, RZ ;  /* 0x00000000bc387210 */ /* 0x0c0fe20007ffe0ff */
[----:B------:R-:W1:Y:S01]  /*47b0*/  LDSM.16.M88.4 R16, [R0+0x8000] ;  /* 0x008000000010783b */ /* 0x000e620000000200 */
[----:B--2---:R-:W-:Y:S04]  /*47c0*/  IADD3 R2, R193, R0, RZ ;  /* 0x00000000c1027210 */ /* 0x004fe80007ffe0ff */
[----:B------:R-:W-:Y:S03]  /*47d0*/  IADD3 R3, R188, R2, RZ ;  /* 0x00000002bc037210 */ /* 0x000fe60007ffe0ff */
[----:B------:R-:W2:Y:S01]  /*47e0*/  LDSM.16.M88.4 R52, [R2+0x8000] ;  /* 0x008000000234783b */ /* 0x000ea20000000200 */
        /* <DEDUP_REMOVED lines=18> */
[----:B------:R1:W2:Y:S03]  /*4910*/  LDSM.16.M88.4 R52, [R0+0xa000] ;  /* 0x00a000000034783b */ /* 0x0002a60000000200 */
[----:B-1----:R-:W-:Y:S04]  /*4920*/  FFMA.FTZ R0, -R64, R64, 1 ;  /* 0x3f80000040007423 */ /* 0x002fe80000010140 */
[----:B------:R-:W-:Y:S01]  /*4930*/  FMUL.FTZ R0, R0, c[0x0][0x2ec] ;  /* 0x0000bb0000007a20 */ /* 0x000fe20000410000 */
[C---:B--2---:R-:W-:Y:S08]  /*4940*/  HMMA.16816.F32 R4, R52.reuse, R136, R4 ;  /* 0x000000883404723c */ /* 0x044ff00000001804 */
        /* <DEDUP_REMOVED lines=27> */
[----:B------:R-:W-:Y:S02]  /*4b00*/  FFMA.FTZ R4, -R67, R67, 1 ;  /* 0x3f80000043047423 */ /* 0x000fe40000010143 */
[----:B------:R-:W-:Y:S02]  /*4b10*/  FMUL.FTZ R5, R174, R5 ;  /* 0x00000005ae057220 */ /* 0x000fe40000410000 */
[----:B------:R-:W-:Y:S02]  /*4b20*/  FMUL.FTZ R6, R59, R6 ;  /* 0x000000063b067220 */ /* 0x000fe40000410000 */
[----:B------:R-:W-:Y:S02]  /*4b30*/  FMUL.FTZ R7, R58, R7 ;  /* 0x000000073a077220 */ /* 0x000fe40000410000 */
[----:B------:R-:W-:Y:S02]  /*4b40*/  FMUL.FTZ R4, R4, c[0x0][0x2ec] ;  /* 0x0000bb0004047a20 */ /* 0x000fe40000410000 */
        /* <DEDUP_REMOVED lines=8> */
[----:B------:R-:W-:Y:S02]  /*4bd0*/  FFMA.FTZ R4, -R173, R173, 1 ;  /* 0x3f800000ad047423 */ /* 0x000fe400000101ad */
[----:B------:R-:W-:Y:S02]  /*4be0*/  FFMA.FTZ R3, -R172, R172, 1 ;  /* 0x3f800000ac037423 */ /* 0x000fe400000101ac */
[----:B------:R-:W-:Y:S02]  /*4bf0*/  FFMA.FTZ R2, -R171, R171, 1 ;  /* 0x3f800000ab027423 */ /* 0x000fe400000101ab */
[----:B------:R-:W-:Y:S02]  /*4c00*/  FFMA.FTZ R0, -R170, R170, 1 ;  /* 0x3f800000aa007423 */ /* 0x000fe400000101aa */
        /* <DEDUP_REMOVED lines=109> */
.L_x_911:
        /* <DEDUP_REMOVED lines=106> */
.L_x_912:
[----:B------:R-:W-:Y:S01]  /*5980*/  LDSM.16.M88.4 R64, [R194] ;  /* 0x00000000c240783b */ /* 0x000fe20000000200 */
[----:B-1----:R-:W-:Y:S02]  /*5990*/  IMAD.MOV.U32 R2, RZ, RZ, c[0x0][0x22c] ;  /* 0x00008b00ff027624 */ /* 0x002fe400078e00ff */
[----:B------:R-:W-:Y:S01]  /*59a0*/  IMAD.MOV.U32 R213, RZ, RZ, c[0x0][0x22c] ;  /* 0x00008b00ffd57624 */ /* 0x000fe200078e00ff */
[----:B------:R-:W1:Y:S01]  /*59b0*/  LDSM.16.MT88.4 R16, [R0+0xc000] ;  /* 0x00c000000010783b */ /* 0x000e620000004200 */
[----:B------:R-:W-:Y:S02]  /*59c0*/  IMAD R2, R2, c[0x0][0x1c0], RZ ;  /* 0x0000700002027a24 */ /* 0x000fe400078e02ff */
[----:B------:R-:W-:Y:S01]  /*59d0*/  IMAD R213, R213, c[0x0][0x1c0], RZ ;  /* 0x00007000d5d57a24 */ /* 0x000fe200078e02ff */
[----:B------:R-:W2:Y:S01]  /*59e0*/  LDSM.16.M88.4 R60, [R194+0x1000] ;  /* 0x00100000c23c783b */ /* 0x000ea20000000200 */
[----:B------:R-:W-:Y:S02]  /*59f0*/  IMAD.U32 R2, R2, -0x40, RZ ;  /* 0xffffffc002027824 */ /* 0x000fe400078e00ff */
[----:B------:R-:W-:Y:S01]  /*5a00*/  IMAD R213, R213, 0x18, RZ ;  /* 0x00000018d5d57824 */ /* 0x000fe200078e02ff */
[----:B------:R-:W3:Y:S01]  /*5a10*/  LDSM.16.MT88.4 R100, [R0+0xe000] ;  /* 0x00e000000064783b */ /* 0x000ee20000004200 */
[----:B------:R-:W-:Y:S02]  /*5a20*/  IMAD.MOV.U32 R215, RZ, RZ, c[0x0][0x22c] ;  /* 0x00008b00ffd77624 */ /* 0x000fe400078e00ff */
[----:B------:R-:W-:Y:S01]  /*5a30*/  IMAD.MOV.U32 R214, RZ, RZ, c[0x0][0x22c] ;  /* 0x00008b00ffd67624 */ /* 0x000fe200078e00ff */
[----:B------:R-:W-:Y:S01]  /*5a40*/  LDSM.16.M88.4 R168, [R195] ;  /* 0x00000000c3a8783b */ /* 0x000fe20000000200 */
[----:B------:R-:W-:Y:S02]  /*5a50*/  IMAD R215, R215, c[0x0][0x1c0], RZ ;  /* 0x00007000d7d77a24 */ /* 0x000fe400078e02ff */
[----:B------:R-:W-:Y:S01]  /*5a60*/  IMAD R214, R214, c[0x0][0x1c0], RZ ;  /* 0x00007000d6d67a24 */ /* 0x000fe200078e02ff */
[----:B------:R-:W4:Y:S01]  /*5a70*/  LDSM.16.MT88.4 R172, [R0+0xc800] ;  /* 0x00c8000000ac783b */ /* 0x000f220000004200 */
[----:B------:R-:W-:Y:S02]  /*5a80*/  IMAD.SHL.U32 R215, R215, 0x20, RZ ;  /* 0x00000020d7d77824 */ /* 0x000fe400078e00ff */
[----:B------:R-:W-:Y:S01]  /*5a90*/  IMAD R214, R214, 0x28, RZ ;  /* 0x00000028d6d67824 */ /* 0x000fe200078e02ff */
        /* <DEDUP_REMOVED lines=29> */
[C---:B------:R-:W-:Y:S07]  /*5c70*/  HMMA.16816.F32 R56, R176.reuse, R168, R56 ;  /* 0x000000a8b038723c */ /* 0x040fee0000001838 */
[----:B------:R-:W-:Y:S01]  /*5c80*/  @P6 IADD3 R168, P1, R241, R229, RZ ;  /* 0x000000e5f1a86210 */ /* 0x000fe20007f3e0ff */
[-C--:B------:R-:W-:Y:S01]  /*5c90*/  HMMA.16816.F32 R60, R176, R170.reuse, R60 ;  /* 0x000000aab03c723c */ /* 0x080fe2000000183c */
[----:B------:R-:W1:Y:S03]  /*5ca0*/  LDSM.16.MT88.4 R176, [R0+0xd800] ;  /* 0x00d8000000b0783b */ /* 0x000e660000004200 */
[----:B------:R-:W-:Y:S04]  /*5cb0*/  @P6 IMAD.X R169, R240, 0x1, R228, P1 ;  /* 0x00000001f0a96824 */ /* 0x000fe800008e06e4 */
[----:B------:R-:W-:Y:S01]  /*5cc0*/  HMMA.16816.F32 R64, R100, R170, R64 ;  /* 0x000000aa6440723c */ /* 0x000fe20000001840 */
[----:B------:R2:W3:Y:S04]  /*5cd0*/  LDSM.16.MT88.4 R100, [R0+0xf800] ;  /* 0x00f800000064783b */ /* 0x0004e80000004200 */
[----:B------:R4:W5:Y:S04]  /*5ce0*/  @P6 LDG.E R219, [R168.64+-0x100] ;  /* 0xffff0006a8db6981 */ /* 0x000968000c1e1900 */
[----:B------:R4:W5:Y:S03]  /*5cf0*/  @P6 LDG.E R220, [R168.64+-0xe0] ;  /* 0xffff2006a8dc6981 */ /* 0x000966000c1e1900 */
[----:B--2---:R-:W-:Y:S04]  /*5d00*/  IMAD.MOV.U32 R0, RZ, RZ, c[0x0][0x22c] ;  /* 0x00008b00ff007624 */ /* 0x004fe800078e00ff */
[----:B------:R-:W-:Y:S04]  /*5d10*/  IMAD R0, R0, c[0x0][0x1c0], RZ ;  /* 0x0000700000007a24 */ /* 0x000fe800078e02ff */
[----:B------:R-:W-:Y:S01]  /*5d20*/  IMAD R0, R0, 0x38, RZ ;  /* 0x0000003800007824 */ /* 0x000fe200078e02ff */
[-C--:B-1----:R-:W-:Y:S08]  /*5d30*/  HMMA.16816.F32 R4, R172, R176.reuse, R4 ;  /* 0x000000b0ac04723c */ /* 0x082ff00000001804 */
[C---:B------:R-:W-:Y:S08]  /*5d40*/  HMMA.16816.F32 R8, R180.reuse, R176, R8 ;  /* 0x000000b0b408723c */ /* 0x040ff00000001808 */
[-C--:B------:R-:W-:Y:S08]  /*5d50*/  HMMA.16816.F32 R12, R180, R178.reuse, R12 ;  /* 0x000000b2b40c723c */ /* 0x080ff0000000180c */
[C---:B------:R-:W-:Y:S07]  /*5d60*/  HMMA.16816.F32 R16, R172.reuse, R178, R16 ;  /* 0x000000b2ac10723c */ /* 0x040fee0000001810 */
[C---:B------:R-:W-:Y:S01]  /*5d70*/  LEA R179, P0, R2.reuse, R210, 0x2 ;  /* 0x000000d202b37211 */ /* 0x040fe200078010ff */
[-C--:B---3--:R-:W-:Y:S04]  /*5d80*/  HMMA.16816.F32 R52, R172, R100.reuse, R52 ;  /* 0x00000064ac34723c */ /* 0x088fe80000001834 */
[----:B------:R-:W-:Y:S01]  /*5d90*/  LEA.HI.X.SX32 R178, R2, R211, 0x2, P0 ;  /* 0x000000d302b27211 */ /* 0x000fe200000f16ff */
[----:B------:R-:W-:Y:S03]  /*5da0*/  IMAD.MOV.U32 R2, RZ, RZ, R179 ;  /* 0x000000ffff027224 */ /* 0x000fe600078e00b3 */
[C---:B------:R-:W-:Y:S04]  /*5db0*/  HMMA.16816.F32 R56, R180.reuse, R100, R56 ;  /* 0x00000064b438723c */ /* 0x040fe80000001838 */
[----:B------:R-:W-:Y:S01]  /*5dc0*/  IMAD.MOV.U32 R3, RZ, RZ, R178 ;  /* 0x000000ffff037224 */ /* 0x000fe200078e00b2 */
[-C--:B------:R-:W-:Y:S02]  /*5dd0*/  LEA R176, P0, R249, R2.reuse, 0x2 ;  /* 0x00000002f9b07211 */ /* 0x080fe400078010ff */
[CC--:B------:R-:W-:Y:S01]  /*5de0*/  LEA R100, P1, R212.reuse, R2.reuse, 0x2 ;  /* 0x00000002d4647211 */ /* 0x0c0fe200078210ff */
[-C--:B------:R-:W-:Y:S01]  /*5df0*/  HMMA.16816.F32 R60, R180, R102.reuse, R60 ;  /* 0x00000066b43c723c */ /* 0x080fe2000000183c */
[----:B------:R1:W-:Y:S03]  /*5e00*/  RED.E.ADD.F32.FTZ.RN.STRONG.GPU [R2.64], R4 ;  /* 0x000000040200798e */ /* 0x0003e6000c10e786 */
[-C--:B------:R-:W-:Y:S02]  /*5e10*/  LEA.HI.X.SX32 R101, R212, R3.reuse, 0x2, P1 ;  /* 0x00000003d4657211 */ /* 0x080fe400008f16ff */
[CC--:B------:R-:W-:Y:S02]  /*5e20*/  LEA R170, P1, R213.reuse, R2.reuse, 0x2 ;  /* 0x00000002d5aa7211 */ /* 0x0c0fe400078210ff */
[----:B------:R-:W-:Y:S01]  /*5e30*/  HMMA.16816.F32 R64, R172, R102, R64 ;  /* 0x00000066ac40723c */ /* 0x000fe20000001840 */
[----:B------:R2:W-:Y:S03]  /*5e40*/  RED.E.ADD.F32.FTZ.RN.STRONG.GPU [R100.64], R5 ;  /* 0x000000056400798e */ /* 0x0005e6000c10e786 */
[-C--:B------:R-:W-:Y:S01]  /*5e50*/  LEA.HI.X.SX32 R171, R213, R3.reuse, 0x2, P1 ;  /* 0x00000003d5ab7211 */ /* 0x080fe200008f16ff */
[----:B------:R-:W-:Y:S01]  /*5e60*/  IMAD.MOV.U32 R213, RZ, RZ, c[0x0][0x22c] ;  /* 0x00008b00ffd57624 */ /* 0x000fe200078e00ff */
[-C--:B------:R-:W-:Y:S02]  /*5e70*/  LEA.HI.X.SX32 R177, R249, R3.reuse, 0x2, P0 ;  /* 0x00000003f9b17211 */ /* 0x080fe400000f16ff */
[-C--:B----4-:R-:W-:Y:S01]  /*5e80*/  LEA R168, P0, R215, R2.reuse, 0x2 ;  /* 0x00000002d7a87211 */ /* 0x090fe200078010ff */
[----:B------:R-:W-:Y:S02]  /*5e90*/  IMAD R213, R213, c[0x0][0x1c0], RZ ;  /* 0x00007000d5d57a24 */ /* 0x000fe400078e02ff */
[----:B------:R3:W-:Y:S01]  /*5ea0*/  RED.E.ADD.F32.FTZ.RN.STRONG.GPU [R176.64], R6 ;  /* 0x00000006b000798e */ /* 0x0007e2000c10e786 */
[CC--:B------:R-:W-:Y:S01]  /*5eb0*/  LEA R102, P2, R214.reuse, R2.reuse, 0x2 ;  /* 0x00000002d6667211 */ /* 0x0c0fe200078410ff */
[----:B------:R-:W-:Y:S01]  /*5ec0*/  IMAD R213, R213, 0x30, RZ ;  /* 0x00000030d5d57824 */ /* 0x000fe200078e02ff */
[-C--:B------:R-:W-:Y:S01]  /*5ed0*/  LEA.HI.X.SX32 R169, R215, R3.reuse, 0x2, P0 ;  /* 0x00000003d7a97211 */ /* 0x080fe200000f16ff */
[----:B------:R4:W-:Y:S01]  /*5ee0*/  RED.E.ADD.F32.FTZ.RN.STRONG.GPU [R170.64], R7 ;  /* 0x00000007aa00798e */ /* 0x0009e2000c10e786 */
[-C--:B------:R-:W-:Y:S02]  /*5ef0*/  LEA.HI.X.SX32 R103, R214, R3.reuse, 0x2, P2 ;  /* 0x00000003d6677211 */ /* 0x080fe400010f16ff */
[----:B------:R-:W-:Y:S01]  /*5f00*/  IADD3 R172, R249, 0x40, RZ ;  /* 0x00000040f9ac7810 */ /* 0x000fe20007ffe0ff */
[----:B------:R4:W-:Y:S01]  /*5f10*/  RED.E.ADD.F32.FTZ.RN.STRONG.GPU [R168.64], R8 ;  /* 0x00000008a800798e */ /* 0x0009e2000c10e786 */
[CC--:B-1----:R-:W-:Y:S03]  /*5f20*/  LEA R4, P1, R213.reuse, R2.reuse, 0x2 ;  /* 0x00000002d5047211 */ /* 0x0c2fe600078210ff */
[----:B------:R1:W-:Y:S01]  /*5f30*/  RED.E.ADD.F32.FTZ.RN.STRONG.GPU [R102.64], R9 ;  /* 0x000000096600798e */ /* 0x0003e2000c10e786 */
[-C--:B--2---:R-:W-:Y:S02]  /*5f40*/  LEA.HI.X.SX32 R5, R213, R3.reuse, 0x2, P1 ;  /* 0x00000003d5057211 */ /* 0x084fe400008f16ff */
[----:B------:R-:W-:Y:S03]  /*5f50*/  IADD3 R213, R249, 0x20, RZ ;  /* 0x00000020f9d57810 */ /* 0x000fe60007ffe0ff */
[----:B------:R2:W-:Y:S01]  /*5f60*/  RED.E.ADD.F32.FTZ.RN.STRONG.GPU [R4.64], R10 ;  /* 0x0000000a0400798e */ /* 0x0005e2000c10e786 */
[CC--:B---3--:R-:W-:Y:S04]  /*5f70*/  LEA R6, P0, R0.reuse, R2.reuse, 0x2 ;  /* 0x0000000200067211 */ /* 0x0c8fe800078010ff */
[-C--:B----4-:R-:W-:Y:S01]  /*5f80*/  LEA.HI.X.SX32 R7, R0, R3.reuse, 0x2, P0 ;  /* 0x0000000300077211 */ /* 0x090fe200000f16ff */
[----:B------:R-:W-:Y:S01]  /*5f90*/  IMAD.IADD R0, R212, 0x1, R252 ;  /* 0x00000001d4007824 */ /* 0x000fe200078e02fc */
[CC--:B------:R-:W-:Y:S03]  /*5fa0*/  LEA R8, P2, R236.reuse, R2.reuse, 0x2 ;  /* 0x00000002ec087211 */ /* 0x0c0fe600078410ff */
[----:B------:R3:W-:Y:S01]  /*5fb0*/  RED.E.ADD.F32.FTZ.RN.STRONG.GPU [R6.64], R11 ;  /* 0x0000000b0600798e */ /* 0x0007e2000c10e786 */
[-C--:B-1----:R-:W-:Y:S03]  /*5fc0*/  LEA.HI.X.SX32 R9, R236, R3.reuse, 0x2, P2 ;  /* 0x00000003ec097211 */ /* 0x082fe600010f16ff */
[----:B------:R1:W-:Y:S04]  /*5fd0*/  RED.E.ADD.F32.FTZ.RN.STRONG.GPU [R2.64+0x80], R16 ;  /* 0x000080100200798e */ /* 0x0003e8000c10e786 */
[----:B------:R-:W-:Y:S01]  /*5fe0*/  RED.E.ADD.F32.FTZ.RN.STRONG.GPU [R100.64+0x80], R17 ;  /* 0x000080116400798e */ /* 0x000fe2000c10e786 */
[CC--:B--2---:R-:W-:Y:S04]  /*5ff0*/  LEA R4, P0, R213.reuse, R2.reuse, 0x2 ;  /* 0x00000002d5047211 */ /* 0x0c4fe800078010ff */
[-C--:B------:R-:W-:Y:S02]  /*6000*/  LEA.HI.X.SX32 R5, R213, R3.reuse, 0x2, P0 ;  /* 0x00000003d5057211 */ /* 0x080fe400000f16ff */
[-C--:B------:R-:W-:Y:S03]  /*6010*/  LEA R10, P0, R0, R2.reuse, 0x2 ;  /* 0x00000002000a7211 */ /* 0x080fe600078010ff */
[----:B------:R2:W-:Y:S01]  /*6020*/  RED.E.ADD.F32.FTZ.RN.STRONG.GPU [R4.64], R18 ;  /* 0x000000120400798e */ /* 0x0005e2000c10e786 */
[-C--:B---3--:R-:W-:Y:S02]  /*6030*/  LEA R6, P1, R252, R2.reuse, 0x2 ;  /* 0x00000002fc067211 */ /* 0x088fe400078210ff */
[-C--:B------:R-:W-:Y:S01]  /*6040*/  LEA.HI.X.SX32 R11, R0, R3.reuse, 0x2, P0 ;  /* 0x00000003000b7211 */ /* 0x080fe200000f16ff */
[----:B------:R-:W-:Y:S01]  /*6050*/  IMAD.IADD R0, R212, 0x1, R251 ;  /* 0x00000001d4007824 */ /* 0x000fe200078e02fb */
[-C--:B------:R-:W-:Y:S02]  /*6060*/  LEA.HI.X.SX32 R7, R252, R3.reuse, 0x2, P1 ;  /* 0x00000003fc077211 */ /* 0x080fe400008f16ff */
[----:B-1----:R-:W-:Y:S03]  /*6070*/  IADD3 R16, R249, 0x60, RZ ;  /* 0x00000060f9107810 */ /* 0x002fe60007ffe0ff */
[----:B------:R1:W-:Y:S04]  /*6080*/  RED.E.ADD.F32.FTZ.RN.STRONG.GPU [R6.64], R19 ;  /* 0x000000130600798e */ /* 0x0003e8000c10e786 */
[----:B------:R3:W-:Y:S04]  /*6090*/  RED.E.ADD.F32.FTZ.RN.STRONG.GPU [R10.64], R12 ;  /* 0x0000000c0a00798e */ /* 0x0007e8000c10e786 */
[----:B------:R4:W-:Y:S01]  /*60a0*/  RED.E.ADD.F32.FTZ.RN.STRONG.GPU [R8.64], R13 ;  /* 0x0000000d0800798e */ /* 0x0009e2000c10e786 */
[CC--:B--2---:R-:W-:Y:S04]  /*60b0*/  LEA R4, P1, R235.reuse, R2.reuse, 0x2 ;  /* 0x00000002eb047211 */ /* 0x0c4fe800078210ff */
[-C--:B------:R-:W-:Y:S05]  /*60c0*/  LEA.HI.X.SX32 R5, R235, R3.reuse, 0x2, P1 ;  /* 0x00000003eb057211 */ /* 0x080fea00008f16ff */
[----:B------:R2:W-:Y:S01]  /*60d0*/  RED.E.ADD.F32.FTZ.RN.STRONG.GPU [R4.64], R14 ;  /* 0x0000000e0400798e */ /* 0x0005e2000c10e786 */
[CC--:B-1----:R-:W-:Y:S04]  /*60e0*/  LEA R6, P0, R239.reuse, R2.reuse, 0x2 ;  /* 0x00000002ef067211 */ /* 0x0c2fe800078010ff */
        /* <DEDUP_REMOVED lines=8> */
[-C--:B--2---:R-:W-:Y:S02]  /*6170*/  LEA R4, P0, R172, R2.reuse, 0x2 ;  /* 0x00000002ac047211 */ /* 0x084fe400078010ff */
[-C--:B------:R-:W-:Y:S02]  /*6180*/  LEA R14, P5, R16, R2.reuse, 0x2 ;  /* 0x00000002100e7211 */ /* 0x080fe400078a10ff */
[-C--:B------:R-:W-:Y:S02]  /*6190*/  LEA.HI.X.SX32 R5, R172, R3.reuse, 0x2, P0 ;  /* 0x00000003ac057211 */ /* 0x080fe400000f16ff */
[CC--:B------:R-:W-:Y:S03]  /*61a0*/  LEA R10, P0, R0.reuse, R2.reuse, 0x2 ;  /* 0x00000002000a7211 */ /* 0x0c0fe600078010ff */
[----:B------:R2:W-:Y:S01]  /*61b0*/  RED.E.ADD.F32.FTZ.RN.STRONG.GPU [R4.64], R54 ;  /* 0x000000360400798e */ /* 0x0005e2000c10e786 */
[-C--:B------:R-:W-:Y:S01]  /*61c0*/  LEA.HI.X.SX32 R11, R0, R3.reuse, 0x2, P0 ;  /* 0x00000003000b7211 */ /* 0x080fe200000f16ff */
[----:B------:R-:W-:Y:S02]  /*61d0*/  IMAD.IADD R0, R212, 0x1, R250 ;  /* 0x00000001d4007824 */ /* 0x000fe400078e02fa */
[----:B------:R3:W-:Y:S01]  /*61e0*/  RED.E.ADD.F32.FTZ.RN.STRONG.GPU [R12.64], R55 ;  /* 0x000000370c00798e */ /* 0x0007e2000c10e786 */
[CC--:B-1----:R-:W-:Y:S02]  /*61f0*/  LEA R6, P1, R233.reuse, R2.reuse, 0x2 ;  /* 0x00000002e9067211 */ /* 0x0c2fe400078210ff */
[-C--:B------:R-:W-:Y:S01]  /*6200*/  LEA.HI.X.SX32 R15, R16, R3.reuse, 0x2, P5 ;  /* 0x00000003100f7211 */ /* 0x080fe200028f16ff */
[----:B------:R1:W-:Y:S01]  /*6210*/  RED.E.ADD.F32.FTZ.RN.STRONG.GPU [R10.64], R56 ;  /* 0x000000380a00798e */ /* 0x0003e2000c10e786 */
[-C--:B------:R-:W-:Y:S03]  /*6220*/  LEA.HI.X.SX32 R7, R233, R3.reuse, 0x2, P1 ;  /* 0x00000003e9077211 */ /* 0x080fe600008f16ff */
[----:B------:R4:W-:Y:S04]  /*6230*/  RED.E.ADD.F32.FTZ.RN.STRONG.GPU [R8.64], R57 ;  /* 0x000000390800798e */ /* 0x0009e8000c10e786 */
[----:B------:R4:W-:Y:S04]  /*6240*/  RED.E.ADD.F32.FTZ.RN.STRONG.GPU [R6.64], R58 ;  /* 0x0000003a0600798e */ /* 0x0009e8000c10e786 */
[----:B------:R-:W-:Y:S04]  /*6250*/  LDSM.16.MT88.4 R16, [R184+0x2000] ;  /* 0x00200000b810783b */ /* 0x000fe80000004200 */
[----:B------:R-:W-:Y:S01]  /*6260*/  LDSM.16.MT88.4 R52, [R186+0x10800] ;  /* 0x01080000ba34783b */ /* 0x000fe20000004200 */
[CC--:B--2---:R-:W-:Y:S04]  /*6270*/  LEA R4, P0, R238.reuse, R2.reuse, 0x2 ;  /* 0x00000002ee047211 */ /* 0x0c4fe800078010ff */
[-C--:B------:R-:W-:Y:S02]  /*6280*/  LEA.HI.X.SX32 R5, R238, R3.reuse, 0x2, P0 ;  /* 0x00000003ee057211 */ /* 0x080fe400000f16ff */
[-C--:B---3--:R-:W-:Y:S02]  /*6290*/  LEA R12, P4, R250, R2.reuse, 0x2 ;  /* 0x00000002fa0c7211 */ /* 0x088fe400078810ff */
[-C--:B-1----:R-:W-:Y:S01]  /*62a0*/  LEA R10, P3, R0, R2.reuse, 0x2 ;  /* 0x00000002000a7211 */ /* 0x082fe200078610ff */
[----:B------:R1:W-:Y:S01]  /*62b0*/  RED.E.ADD.F32.FTZ.RN.STRONG.GPU [R4.64], R59 ;  /* 0x0000003b0400798e */ /* 0x0003e2000c10e786 */
[-C--:B------:R-:W-:Y:S02]  /*62c0*/  LEA.HI.X.SX32 R13, R250, R3.reuse, 0x2, P4 ;  /* 0x00000003fa0d7211 */ /* 0x080fe400020f16ff */
[-C--:B----4-:R-:W-:Y:S01]  /*62d0*/  LEA R8, P2, R232, R2.reuse, 0x2 ;  /* 0x00000002e8087211 */ /* 0x090fe200078410ff */
[----:B------:R2:W-:Y:S01]  /*62e0*/  RED.E.ADD.F32.FTZ.RN.STRONG.GPU [R2.64+0x180], R64 ;  /* 0x000180400200798e */ /* 0x0005e2000c10e786 */
[-C--:B------:R-:W-:Y:S02]  /*62f0*/  LEA.HI.X.SX32 R11, R0, R3.reuse, 0x2, P3 ;  /* 0x00000003000b7211 */ /* 0x080fe400018f16ff */
[CC--:B------:R-:W-:Y:S01]  /*6300*/  LEA R6, P1, R231.reuse, R2.reuse, 0x2 ;  /* 0x00000002e7067211 */ /* 0x0c0fe200078210ff */
[----:B------:R-:W-:Y:S01]  /*6310*/  RED.E.ADD.F32.FTZ.RN.STRONG.GPU [R100.64+0x180], R65 ;  /* 0x000180416400798e */ /* 0x000fe2000c10e786 */
[-C--:B------:R-:W-:Y:S02]  /*6320*/  LEA.HI.X.SX32 R9, R232, R3.reuse, 0x2, P2 ;  /* 0x00000003e8097211 */ /* 0x080fe400010f16ff */
[-C--:B------:R-:W-:Y:S01]  /*6330*/  LEA.HI.X.SX32 R7, R231, R3.reuse, 0x2, P1 ;  /* 0x00000003e7077211 */ /* 0x080fe200008f16ff */
[----:B------:R-:W-:Y:S01]  /*6340*/  RED.E.ADD.F32.FTZ.RN.STRONG.GPU [R14.64], R66 ;  /* 0x000000420e00798e */ /* 0x000fe2000c10e786 */
[----:B------:R-:W-:Y:S02]  /*6350*/  LOP3.LUT R0, R203, 0x1, RZ, 0xc0, !PT ;  /* 0x00000001cb007812 */ /* 0x000fe400078ec0ff */
[----:B------:R-:W-:Y:S01]  /*6360*/  @P6 IADD3 R227, P1, R227, -0x100, RZ ;  /* 0xffffff00e3e36810 */ /* 0x000fe20007f3e0ff */
[----:B------:R-:W-:Y:S03]  /*6370*/  RED.E.ADD.F32.FTZ.RN.STRONG.GPU [R12.64], R67 ;  /* 0x000000430c00798e */ /* 0x000fe6000c10e786 */
[----:B------:R-:W-:Y:S01]  /*6380*/  @P6 IADD3.X R225, R225, -0x1, RZ, P1, !PT ;  /* 0xffffffffe1e16810 */ /* 0x000fe20000ffe4ff */
[----:B------:R-:W-:Y:S04]  /*6390*/  RED.E.ADD.F32.FTZ.RN.STRONG.GPU [R10.64], R60 ;  /* 0x0000003c0a00798e */ /* 0x000fe8000c10e786 */
[----:B------:R-:W-:Y:S01]  /*63a0*/  RED.E.ADD.F32.FTZ.RN.STRONG.GPU [R8.64], R61 ;  /* 0x0000003d0800798e */ /* 0x000fe2000c10e786 */
[C---:B-1----:R-:W-:Y:S03]  /*63b0*/  LEA R4, P0, R237.reuse, R2, 0x2 ;  /* 0x00000002ed047211 */ /* 0x042fe600078010ff */
[----:B------:R-:W-:Y:S01]  /*63c0*/  RED.E.ADD.F32.FTZ.RN.STRONG.GPU [R6.64], R62 ;  /* 0x0000003e0600798e */ /* 0x000fe2000c10e786 */
[----:B------:R-:W-:Y:S03]  /*63d0*/  LEA.HI.X.SX32 R5, R237, R3, 0x2, P0 ;  /* 0x00000003ed057211 */ /* 0x000fe600000f16ff */
[----:B------:R-:W-:Y:S01]  /*63e0*/  LDSM.16.MT88.4 R8, [R184] ;  /* 0x00000000b808783b */ /* 0x000fe20000004200 */
[----:B------:R-:W-:Y:S02]  /*63f0*/  ISETP.NE.U32.AND P0, PT, R0, 0x1, PT ;  /* 0x000000010000780c */ /* 0x000fe40003f05070 */
[----:B------:R-:W-:Y:S01]  /*6400*/  @P6 IADD3 R0, P2, R229, -0x100, RZ ;  /* 0xffffff00e5006810 */ /* 0x000fe20007f5e0ff */
[----:B------:R-:W-:Y:S01]  /*6410*/  RED.E.ADD.F32.FTZ.RN.STRONG.GPU [R4.64], R63 ;  /* 0x0000003f0400798e */ /* 0x000fe2000c10e786 */
[C---:B--2---:R-:W-:Y:S02]  /*6420*/  IADD3 R3, R203.reuse, -0x1, RZ ;  /* 0xffffffffcb037810 */ /* 0x044fe40007ffe0ff */
[----:B------:R-:W-:Y:S01]  /*6430*/  @P6 IADD3.X R2, R228, -0x1, RZ, P2, !PT ;  /* 0xffffffffe4026810 */ /* 0x000fe200017fe4ff */
[----:B------:R-:W1:Y:S01]  /*6440*/  LDSM.16.MT88.4 R4, [R186+0x10000] ;  /* 0x01000000ba04783b */ /* 0x000e620000004200 */
[----:B------:R-:W-:Y:S01]  /*6450*/  @P6 IMAD.MOV.U32 R229, RZ, RZ, R0 ;  /* 0x000000ffffe56224 */ /* 0x000fe200078e0000 */
[----:B------:R-:W-:Y:S01]  /*6460*/  ISETP.GT.AND P2, PT, R203, R242, PT ;  /* 0x000000f2cb00720c */ /* 0x000fe20003f44270 */
[----:B------:R-:W-:Y:S01]  /*6470*/  IMAD.MOV.U32 R203, RZ, RZ, R3 ;  /* 0x000000ffffcb7224 */ /* 0x000fe200078e0003 */
        /* <DEDUP_REMOVED lines=167> */
.L_x_914:
        /* <DEDUP_REMOVED lines=15> */
.L_x_915:
[----:B------:R-:W-:Y:S01]  /*6fe0*/  BAR.SYNC.DEFER_BLOCKING 0x0 ;  /* 0x0000000000007b1d */ /* 0x000fe20000010000 */
[----:B------:R-:W-:Y:S01]  /*6ff0*/  SHF.R.S32.HI R20, RZ, 0x1f, R243 ;  /* 0x0000001fff147819 */ /* 0x000fe200000114f3 */
[----:B------:R-:W-:Y:S01]  /*7000*/  IMAD R11, R246, -0x40, R205 ;  /* 0xffffffc0f60b7824 */ /* 0x000fe200078e02cd */
[----:B------:R-:W-:Y:S02]  /*7010*/  SHF.R.S32.HI R3, RZ, 0x1f, R216 ;  /* 0x0000001fff037819 */ /* 0x000fe400000114d8 */
[----:B------:R-:W-:Y:S01]  /*7020*/  MOV R2, R216 ;  /* 0x000000d800027202 */ /* 0x000fe20000000f00 */
[----:B------:R-:W1:Y:S01]  /*7030*/  S2R R49, SR_CTAID.Z ;  /* 0x0000000000317919 */ /* 0x000e620000002700 */
[----:B------:R-:W-:Y:S01]  /*7040*/  IMAD R0, R20, c[0x0][0x3a0], RZ ;  /* 0x0000e80014007a24 */ /* 0x000fe200078e02ff */
[----:B------:R-:W-:Y:S01]  /*7050*/  ISETP.GE.AND P3, PT, R244, R11, PT ;  /* 0x0000000bf400720c */ /* 0x000fe20003f66270 */
[----:B------:R-:W-:Y:S01]  /*7060*/  BSSY B0, `(.L_x_916) ;  /* 0x0000020000007945 */ /* 0x000fe20003800000 */
[----:B------:R-:W-:Y:S01]  /*7070*/  IMAD.WIDE.U32 R4, R243, c[0x0][0x3a0], R2 ;  /* 0x0000e800f3047a25 */ /* 0x000fe200078e0002 */
[----:B------:R-:W-:-:S03]  /*7080*/  SHF.R.S32.HI R23, RZ, 0x1f, R244 ;  /* 0x0000001fff177819 */ /* 0x000fc600000114f4 */
        /* <DEDUP_REMOVED lines=18> */
[----:B------:R-:W-:Y:S01]  /*71b0*/  IMAD R0, R23, c[0x0][0x3a0], RZ ;  /* 0x0000e80017007a24 */ /* 0x000fe200078e02ff */
[----:B------:R-:W-:Y:S01]  /*71c0*/  ISETP.GE.AND P0, PT, R226, c[0x0][0x220], PT ;  /* 0x00008800e2007a0c */ /* 0x000fe20003f06270 */
[----:B------:R-:W-:-:S02]  /*71d0*/  IMAD.MOV.U32 R6, RZ, RZ, R4 ;  /* 0x000000ffff067224 */ /* 0x000fc400078e0004 */
[C---:B------:R-:W-:Y:S02]  /*71e0*/  IMAD R0, R244.reuse, c[0x0][0x3a4], R0 ;  /* 0x0000e900f4007a24 */ /* 0x040fe400078e0200 */
[----:B------:R-:W-:-:S04]  /*71f0*/  IMAD.WIDE.U32 R8, R244, c[0x0][0x3a0], R6 ;  /* 0x0000e800f4087a25 */ /* 0x000fc800078e0006 */
[----:B------:R-:W4:Y:S01]  /*7200*/  @!P1 LDS.128 R12, [R202+0xc000] ;  /* 0x00c00000ca0c9984 */ /* 0x000f220000000c00 */
[----:B------:R-:W-:Y:S01]  /*7210*/  IMAD.IADD R0, R0, 0x1, R9 ;  /* 0x0000000100007824 */ /* 0x000fe200078e0209 */
[----:B------:R-:W-:-:S04]  /*7220*/  LEA R6, P2, R8, c[0x0][0x340], 0x1 ;  /* 0x0000d00008067a11 */ /* 0x000fc800078408ff */
[----:B------:R-:W-:-:S05]  /*7230*/  LEA.HI.X R7, R8, c[0x0][0x344], R0, 0x1, P2 ;  /* 0x0000d10008077a11 */ /* 0x000fca00010f0c00 */
[----:B--2---:R2:W-:Y:S04]  /*7240*/  @!P0 STG.E.128 [R6.64+0x80], R16 ;  /* 0x0000801006008986 */ /* 0x0045e8000c101d06 */
[----:B----4-:R2:W-:Y:S02]  /*7250*/  @!P1 STG.E.128 [R6.64], R12 ;  /* 0x0000000c06009986 */ /* 0x0105e4000c101d06 */
.L_x_917:
[----:B------:R-:W-:Y:S05]  /*7260*/  BSYNC B0 ;  /* 0x0000000000007941 */ /* 0x000fea0003800000 */
.L_x_916:
        /* <DEDUP_REMOVED lines=15> */
[----:B---3--:R2:W-:Y:S04]  /*7360*/  @!P1 STG.E.128 [R4.64], R28 ;  /* 0x0000001c04009986 */ /* 0x0085e8000c101d06 */
[----:B----4-:R2:W-:Y:S02]  /*7370*/  @!P0 STG.E.128 [R4.64+0x80], R24 ;  /* 0x0000801804008986 */ /* 0x0105e4000c101d06 */
.L_x_919:
[----:B------:R-:W-:Y:S05]  /*7380*/  BSYNC B0 ;  /* 0x0000000000007941 */ /* 0x000fea0003800000 */
.L_x_918:
[----:B------:R-:W-:Y:S01]  /*7390*/  IMAD.WIDE.U32 R2, R243, c[0x0][0x3a8], R2 ;  /* 0x0000ea00f3027a25 */ /* 0x000fe200078e0002 */
[----:B------:R-:W-:Y:S03]  /*73a0*/  BSSY B0, `(.L_x_920) ;  /* 0x0000016000007945 */ /* 0x000fe60003800000 */
[----:B------:R-:W-:Y:S01]  /*73b0*/  IMAD R0, R20, c[0x0][0x3a8], RZ ;  /* 0x0000ea0014007a24 */ /* 0x000fe200078e02ff */
[----:B------:R-:W-:Y:S01]  /*73c0*/  IADD3 R2, P0, R21, R2, RZ ;  /* 0x0000000215027210 */ /* 0x000fe20007f1e0ff */
[----:B--2---:R-:W-:-:S02]  /*73d0*/  IMAD R4, R48, c[0x0][0x3c0], RZ ;  /* 0x0000f00030047a24 */ /* 0x004fc400078e02ff */
        /* <DEDUP_REMOVED lines=18> */
.L_x_921:
[----:B------:R-:W-:Y:S05]  /*7500*/  BSYNC B0 ;  /* 0x0000000000007941 */ /* 0x000fea0003800000 */
.L_x_920:
        /* <DEDUP_REMOVED lines=14> */
.L_x_890:
[----:B------:R-:W-:Y:S05]  /*75f0*/  BSYNC B1 ;  /* 0x0000000000017941 */ /* 0x000fea0003800000 */
.L_x_876:
        /* <DEDUP_REMOVED lines=9> */
.L_x_922:
[----:B------:R-:W-:Y:S05]  /*7690*/  EXIT ;  /* 0x000000000000794d */ /* 0x000fea0003800000 */
.L_x_924:
        /* <DEDUP_REMOVED lines=14> */
.L_x_2066:


//--------------------- .text._ZN5flash44flash_bwd_dq_dk_dv_loop_seqk_parallel_kernelI23Flash_bwd_kernel_traitsILi128ELi64ELi64ELi8ELi4ELi2ELi2ELb1ELb0EN7cutlass6half_tE19Flash_kernel_traitsILi128ELi64ELi64ELi8ES3_EELb1ELb0ELb0ELb0ELb1ELb1ELb0EEEvNS_16Flash_bwd_paramsE --------------------------
	.section	.text._ZN5flash44flash_bwd_dq_dk_dv_loop_seqk_parallel_kernelI23Flash_bwd_kernel_traitsILi128ELi64ELi64ELi8ELi4ELi2ELi2ELb1ELb0EN7cutlass6half_tE19Flash_kernel_traitsILi128ELi64ELi64ELi8ES3_EELb1ELb0ELb0ELb0ELb1ELb1ELb0EEEvNS_16Flash_bwd_paramsE,"ax",@progbits
	.sectioninfo	@"SHI_REGISTERS=255"
	.align	128
        .global         _ZN5flash44flash_bwd_dq_dk_dv_loop_seqk_parallel_kernelI23Flash_bwd_kernel_traitsILi128ELi64ELi64ELi8ELi4ELi2ELi2ELb1ELb0EN7cutlass6half_tE19Flash_kernel_traitsILi128ELi64ELi64ELi8ES3_EELb1ELb0ELb0ELb0ELb1ELb1ELb0EEEvNS_16Flash_bwd_paramsE
        .type           _ZN5flash44flash_bwd_dq_dk_dv_loop_seqk_parallel_kernelI23Flash_bwd_kernel_traitsILi128ELi64ELi64ELi8ELi4ELi2ELi2ELb1ELb0EN7cutlass6half_tE19Flash_kernel_traitsILi128ELi64ELi64ELi8ES3_EELb1ELb0ELb0ELb0ELb1ELb1ELb0EEEvNS_16Flash_bwd_paramsE,@function
        .size           _ZN5flash44flash_bwd_dq_dk_dv_loop_seqk_parallel_kernelI23Flash_bwd_kernel_traitsILi128ELi64ELi64ELi8ELi4ELi2ELi2ELb1ELb0EN7cutlass6half_tE19Flash_kernel_traitsILi128ELi64ELi64ELi8ES3_EELb1ELb0ELb0ELb0ELb1ELb1ELb0EEEvNS_16Flash_bwd_paramsE,(.L_x_2067 - _ZN5flash44flash_bwd_dq_dk_dv_loop_seqk_parallel_kernelI23Flash_bwd_kernel_traitsILi128ELi64ELi64ELi8ELi4ELi2ELi2ELb1ELb0EN7cutlass6half_tE19Flash_kernel_traitsILi128ELi64ELi64ELi8ES3_EELb1ELb0ELb0ELb0ELb1ELb1ELb0EEEvNS_16Flash_bwd_paramsE)
        .other          _ZN5flash44flash_bwd_dq_dk_dv_loop_seqk_parallel_kernelI23Flash_bwd_kernel_traitsILi128ELi64ELi64ELi8ELi4ELi2ELi2ELb1ELb0EN7cutlass6half_tE19Flash_kernel_traitsILi128ELi64ELi64ELi8ES3_EELb1ELb0ELb0ELb0ELb1ELb1ELb0EEEvNS_16Flash_bwd_paramsE,@"STO_CUDA_ENTRY STV_DEFAULT"
_ZN5flash44flash_bwd_dq_dk_dv_loop_seqk_parallel_kernelI23Flash_bwd_kernel_traitsILi128ELi64ELi64ELi8ELi4ELi2ELi2ELb1ELb0EN7cutlass6half_tE19Flash_kernel_traitsILi128ELi64ELi64ELi8ES3_EELb1ELb0ELb0ELb0ELb1ELb1ELb0EEEvNS_16Flash_bwd_paramsE:
.text._ZN5flash44flash_bwd_dq_dk_dv_loop_seqk_parallel_kernelI23Flash_bwd_kernel_traitsILi128ELi64ELi64ELi8ELi4ELi2ELi2ELb1ELb0EN7cutlass6half_tE19Flash_kernel_traitsILi128ELi64ELi64ELi8ES3_EELb1ELb0ELb0ELb0ELb1ELb1ELb0EEEvNS_16Flash_bwd_paramsE:
        /* <DEDUP_REMOVED lines=12> */
[----:B------:R-:W-:Y:S01]  /*00c0*/  UMOV UR7, 0x80 ;  /* 0x0000008000077882 */ /* 0x000fe20000000000 */
[----:B------:R-:W-:Y:S01]  /*00d0*/  IMAD.MOV.U32 R215, RZ, RZ, -0x10 ;  /* 0xfffffff0ffd77424 */ /* 0x000fe200078e00ff */
[----:B------:R-:W-:Y:S02]  /*00e0*/  ULDC UR8, c[0x0][0x210] ;  /* 0x0000840000087ab9 */ /* 0x000fe40000000800 */
[----:B------:R-:W-:Y:S02]  /*00f0*/  ULDC UR12, c[0x0][0x234] ;  /* 0x00008d00000c7ab9 */ /* 0x000fe40000000800 */
[----:B------:R-:W-:Y:S02]  /*0100*/  ULDC UR11, c[0x0][0x224] ;  /* 0x00008900000b7ab9 */ /* 0x000fe40000000800 */
[----:B------:R-:W-:-:S02]  /*0110*/  ULDC UR4, c[0x0][0x22c] ;  /* 0x00008b0000047ab9 */ /* 0x000fc40000000800 */
[----:B------:R-:W-:Y:S02]  /*0120*/  UIMAD UR12, UR7, UR8, UR12 ;  /* 0x00000008070c72a4 */ /* 0x000fe4000f8e020c */
[----:B------:R-:W-:Y:S02]  /*0130*/  UIADD3 UR11, UR7, UR11, URZ ;  /* 0x0000000b070b7290 */ /* 0x000fe4000fffe03f */
[----:B------:R-:W-:Y:S02]  /*0140*/  USHF.R.S32.HI UR7, URZ, 0x1f, UR4 ;  /* 0x0000001f3f077899 */ /* 0x000fe40008011404 */
[----:B------:R-:W-:Y:S02]  /*0150*/  ULDC UR5, c[0x0][0x1c0] ;  /* 0x0000700000057ab9 */ /* 0x000fe40000000800 */
[----:B------:R-:W-:Y:S02]  /*0160*/  ULDC UR6, c[0x0][0x1c0] ;  /* 0x0000700000067ab9 */ /* 0x000fe40000000800 */
[----:B------:R-:W-:Y:S01]  /*0170*/  UIMAD UR10, UR4, UR5, URZ ;  /* 0x00000005040a72a4 */ /* 0x000fe2000f8e023f */
[----:B-1----:R-:W-:Y:S01]  /*0180*/  SHF.R.S32.HI R3, RZ, 0x1f, R11 ;  /* 0x0000001fff037819 */ /* 0x002fe2000001140b */
[----:B------:R-:W-:-:S02]  /*0190*/  UIMAD.WIDE.U32 UR14, UR4, UR5, URZ ;  /* 0x00000005040e72a5 */ /* 0x000fc4000f8e003f */
[----:B------:R-:W-:Y:S01]  /*01a0*/  USHF.R.S32.HI UR6, URZ, 0x1f, UR6 ;  /* 0x0000001f3f067899 */ /* 0x000fe20008011406 */
[CC--:B------:R-:W-:Y:S01]  /*01b0*/  LEA.HI R2, R3.reuse, R11.reuse, RZ, 0x4 ;  /* 0x0000000b03027211 */ /* 0x0c0fe200078f20ff */
[----:B------:R-:W-:Y:S01]  /*01c0*/  UIMAD UR5, UR7, UR5, URZ ;  /* 0x00000005070572a4 */ /* 0x000fe2000f8e023f */
[CC--:B------:R-:W-:Y:S01]  /*01d0*/  LEA.HI R0, R3.reuse, R11.reuse, RZ, 0x2 ;  /* 0x0000000b03007211 */ /* 0x0c0fe200078f10ff */
[----:B------:R-:W-:Y:S01]  /*01e0*/  USHF.L.U32 UR9, UR10, 0x6, URZ ;  /* 0x000000060a097899 */ /* 0x000fe2000800063f */
[----:B------:R-:W-:Y:S01]  /*01f0*/  SHF.R.S32.HI R4, RZ, 0x4, R2 ;  /* 0x00000004ff047819 */ /* 0x000fe20000011402 */
[----:B------:R-:W-:Y:S01]  /*0200*/  UIMAD UR5, UR6, UR4, UR5 ;  /* 0x00000004060572a4 */ /* 0x000fe2000f8e0205 */
[CC--:B------:R-:W-:Y:S01]  /*0210*/  LEA.HI R10, R3.reuse, R11.reuse, RZ, 0x5 ;  /* 0x0000000b030a7211 */ /* 0x0c0fe200078f28ff */
[----:B------:R-:W-:Y:S01]  /*0220*/  ULDC.64 UR16, c[0x0][0x118] ;  /* 0x0000460000107ab9 */ /* 0x000fe20000000a00 */
[----:B------:R-:W-:Y:S01]  /*0230*/  LEA.HI R8, R3, R11, RZ, 0x3 ;  /* 0x0000000b03087211 */ /* 0x000fe200078f18ff */
[----:B------:R-:W-:Y:S01]  /*0240*/  USHF.R.S32.HI UR8, URZ, 0x1f, UR9 ;  /* 0x0000001f3f087899 */ /* 0x000fe20008011409 */
[C---:B------:R-:W-:Y:S01]  /*0250*/  LOP3.LUT R5, R2.reuse, 0xfffffff0, RZ, 0xc0, !PT ;  /* 0xfffffff002057812 */ /* 0x040fe200078ec0ff */
[----:B------:R-:W-:Y:S01]  /*0260*/  UIADD3 UR7, UR15, UR5, URZ ;  /* 0x000000050f077290 */ /* 0x000fe2000fffe03f */
[----:B------:R-:W-:Y:S01]  /*0270*/  LEA.HI R2, R2, R4, RZ, 0x1 ;  /* 0x0000000402027211 */ /* 0x000fe200078f08ff */
[----:B------:R-:W-:Y:S01]  /*0280*/  ULDC.U8 UR6, c[0x0][0x3d0] ;  /* 0x0000f40000067ab9 */ /* 0x000fe20000000000 */
[----:B------:R-:W-:-:S02]  /*0290*/  SHF.R.S32.HI R6, RZ, 0x2, R0 ;  /* 0x00000002ff067819 */ /* 0x000fc40000011400 */
[----:B------:R-:W-:Y:S02]  /*02a0*/  SHF.R.S32.HI R7, RZ, 0x1f, R0 ;  /* 0x0000001fff077819 */ /* 0x000fe40000011400 */
[CC--:B------:R-:W-:Y:S02]  /*02b0*/  LEA.HI R12, R3.reuse, R11.reuse, RZ, 0x7 ;  /* 0x0000000b030c7211 */ /* 0x0c0fe400078f38ff */
[----:B------:R-:W-:Y:S02]  /*02c0*/  LEA.HI R13, R3, R11, RZ, 0x6 ;  /* 0x0000000b030d7211 */ /* 0x000fe400078f30ff */
[----:B------:R-:W-:Y:S02]  /*02d0*/  LOP3.LUT R0, R0, 0x7ffffffc, RZ, 0xc0, !PT ;  /* 0x7ffffffc00007812 */ /* 0x000fe400078ec0ff */
[----:B------:R-:W-:Y:S02]  /*02e0*/  LOP3.LUT R9, R10, 0xffffffe0, RZ, 0xc0, !PT ;  /* 0xffffffe00a097812 */ /* 0x000fe400078ec0ff */
[----:B------:R-:W-:Y:S01]  /*02f0*/  LOP3.LUT R3, R8, 0xfffffff8, RZ, 0xc0, !PT ;  /* 0xfffffff808037812 */ /* 0x000fe200078ec0ff */
[C---:B------:R-:W-:Y:S01]  /*0300*/  IMAD.IADD R14, R11.reuse, 0x1, -R0 ;  /* 0x000000010b0e7824 */ /* 0x040fe200078e0a00 */
[----:B------:R-:W-:Y:S01]  /*0310*/  SHF.R.S32.HI R19, RZ, 0x3, R8 ;  /* 0x00000003ff137819 */ /* 0x000fe20000011408 */
[C---:B------:R-:W-:Y:S01]  /*0320*/  IMAD.IADD R18, R11.reuse, 0x1, -R9 ;  /* 0x000000010b127824 */ /* 0x040fe200078e0a09 */
[----:B------:R-:W-:Y:S01]  /*0330*/  LOP3.LUT R2, R2, 0xfffffffe, RZ, 0xc0, !PT ;  /* 0xfffffffe02027812 */ /* 0x000fe200078ec0ff */
[C---:B------:R-:W-:Y:S01]  /*0340*/  IMAD.IADD R3, R11.reuse, 0x1, -R3 ;  /* 0x000000010b037824 */ /* 0x040fe200078e0a03 */
[----:B------:R-:W-:Y:S01]  /*0350*/  SHF.R.S32.HI R21, RZ, 0x5, R10 ;  /* 0x00000005ff157819 */ /* 0x000fe2000001140a */
[----:B------:R-:W-:Y:S01]  /*0360*/  IMAD.IADD R9, R11, 0x1, -R5 ;  /* 0x000000010b097824 */ /* 0x000fe200078e0a05 */
[----:B------:R-:W-:Y:S01]  /*0370*/  LEA.HI R0, R7, R6, RZ, 0x3 ;  /* 0x0000000607007211 */ /* 0x000fe200078f18ff */
[----:B------:R-:W-:Y:S01]  /*0380*/  IMAD.SHL.U32 R5, R19, 0x40, RZ ;  /* 0x0000004013057824 */ /* 0x000fe200078e00ff */
[C---:B------:R-:W-:Y:S01]  /*0390*/  LOP3.LUT P4, RZ, R3.reuse, 0x2, RZ, 0xc0, !PT ;  /* 0x0000000203ff7812 */ /* 0x040fe2000788c0ff */
[----:B------:R-:W-:Y:S01]  /*03a0*/  IMAD.IADD R11, R4, 0x1, -R2 ;  /* 0x00000001040b7824 */ /* 0x000fe200078e0a02 */
[----:B------:R-:W-:Y:S01]  /*03b0*/  LEA.HI R4, R10, R21, RZ, 0x1 ;  /* 0x000000150a047211 */ /* 0x000fe200078f08ff */
[----:B------:R-:W-:Y:S01]  /*03c0*/  IMAD.SHL.U32 R16, R3, 0x8, RZ ;  /* 0x0000000803107824 */ /* 0x000fe200078e00ff */
[----:B------:R-:W-:Y:S01]  /*03d0*/  LOP3.LUT R2, R0, 0xfffffff8, RZ, 0xc0, !PT ;  /* 0xfffffff800027812 */ /* 0x000fe200078ec0ff */
[----:B------:R-:W-:Y:S01]  /*03e0*/  IMAD.SHL.U32 R190, R11, 0x200, RZ ;  /* 0x000002000bbe7824 */ /* 0x000fe200078e00ff */
[----:B------:R-:W-:Y:S01]  /*03f0*/  LOP3.LUT R0, R5, 0x1c0, RZ, 0xc0, !PT ;  /* 0x000001c005007812 */ /* 0x000fe200078ec0ff */
[----:B------:R-:W-:Y:S01]  /*0400*/  STL [R1+0x20], R18 ;  /* 0x0000201201007387 */ /* 0x000fe20000100800 */
[----:B------:R-:W-:Y:S01]  /*0410*/  LOP3.LUT R4, R4, 0xfffffffe, RZ, 0xc0, !PT ;  /* 0xfffffffe04047812 */ /* 0x000fe200078ec0ff */
[----:B------:R-:W-:Y:S01]  /*0420*/  IMAD.IADD R6, R6, 0x1, -R2 ;  /* 0x0000000106067824 */ /* 0x000fe200078e0a02 */
[----:B------:R-:W-:-:S02]  /*0430*/  LOP3.LUT R5, R0, 0x38, R16, 0xf8, !PT ;  /* 0x0000003800057812 */ /* 0x000fc400078ef810 */
[----:B------:R-:W-:Y:S01]  /*0440*/  SHF.R.U32.HI R2, RZ, 0x3, R0 ;  /* 0x00000003ff027819 */ /* 0x000fe20000011600 */
[C---:B------:R-:W-:Y:S01]  /*0450*/  IMAD.SHL.U32 R0, R3.reuse, 0x40, RZ ;  /* 0x0000004003007824 */ /* 0x040fe200078e00ff */
[----:B------:R-:W-:Y:S01]  /*0460*/  LOP3.LUT P3, RZ, R3, 0x4, RZ, 0xc0, !PT ;  /* 0x0000000403ff7812 */ /* 0x000fe2000786c0ff */
[----:B------:R-:W-:Y:S01]  /*0470*/  IMAD.IADD R197, R21, 0x1, -R4 ;  /* 0x0000000115c57824 */ /* 0x000fe200078e0a04 */
[----:B------:R-:W-:Y:S02]  /*0480*/  LOP3.LUT R7, R5, R2, RZ, 0x3c, !PT ;  /* 0x0000000205077212 */ /* 0x000fe400078e3cff */
[----:B------:R-:W-:Y:S01]  /*0490*/  SHF.R.S32.HI R3, RZ, 0x1f, R9 ;  /* 0x0000001fff037819 */ /* 0x000fe20000011409 */
[----:B------:R-:W-:Y:S01]  /*04a0*/  IMAD.SHL.U32 R2, R197, 0x10, RZ ;  /* 0x00000010c5027824 */ /* 0x000fe200078e00ff */
[----:B------:R-:W-:Y:S02]  /*04b0*/  LOP3.LUT R0, R0, 0x1c0, RZ, 0xc0, !PT ;  /* 0x000001c000007812 */ /* 0x000fe400078ec0ff */
[----:B------:R-:W-:-:S02]  /*04c0*/  SHF.R.S32.HI R22, RZ, 0x7, R12 ;  /* 0x00000007ff167819 */ /* 0x000fc4000001140c */
[----:B------:R-:W-:Y:S02]  /*04d0*/  LEA.HI R12, R3, R9, RZ, 0x3 ;  /* 0x00000009030c7211 */ /* 0x000fe400078f18ff */
[----:B------:R-:W-:Y:S01]  /*04e0*/  LOP3.LUT R3, R0, 0x10, R2, 0xf8, !PT ;  /* 0x0000001000037812 */ /* 0x000fe200078ef802 */
[----:B------:R-:W-:Y:S01]  /*04f0*/  IMAD R2, R22, 0x800, R190 ;  /* 0x0000080016027824 */ /* 0x000fe200078e02be */
[----:B------:R-:W-:Y:S02]  /*0500*/  LOP3.LUT R194, R0, 0x8, R8, 0xf8, !PT ;  /* 0x0000000800c27812 */ /* 0x000fe400078ef808 */
[----:B------:R-:W-:Y:S02]  /*0510*/  SHF.R.U32.HI R0, RZ, 0x3, R0 ;  /* 0x00000003ff007819 */ /* 0x000fe40000011600 */
[----:B------:R-:W-:Y:S02]  /*0520*/  LOP3.LUT R3, R3, 0x8, R8, 0xf8, !PT ;  /* 0x0000000803037812 */ /* 0x000fe400078ef808 */
[----:B------:R-:W-:-:S02]  /*0530*/  LOP3.LUT R5, R12, 0xfffffff8, RZ, 0xc0, !PT ;  /* 0xfffffff80c057812 */ /* 0x000fc400078ec0ff */
[----:B------:R-:W-:Y:S02]  /*0540*/  LOP3.LUT R194, R194, R0, RZ, 0x3c, !PT ;  /* 0x00000000c2c27212 */ /* 0x000fe400078e3cff */
[----:B------:R-:W-:Y:S01]  /*0550*/  LOP3.LUT R190, R190, R3, R0, 0xf6, !PT ;  /* 0x00000003bebe7212 */ /* 0x000fe200078ef600 */
[----:B------:R-:W-:Y:S01]  /*0560*/  IMAD.IADD R20, R9, 0x1, -R5 ;  /* 0x0000000109147824 */ /* 0x000fe200078e0a05 */
[C---:B------:R-:W-:Y:S01]  /*0570*/  LOP3.LUT R4, R6.reuse, 0x1, RZ, 0xc0, !PT ;  /* 0x0000000106047812 */ /* 0x040fe200078ec0ff */
[----:B------:R-:W-:Y:S01]  /*0580*/  IMAD.SHL.U32 R3, R6, 0x40, RZ ;  /* 0x0000004006037824 */ /* 0x000fe200078e00ff */
[----:B------:R-:W-:Y:S01]  /*0590*/  SHF.R.S32.HI R0, RZ, 0x6, R13 ;  /* 0x00000006ff007819 */ /* 0x000fe2000001140d */
[----:B------:R-:W-:Y:S01]  /*05a0*/  IMAD.IADD R194, R2, 0x1, R194 ;  /* 0x0000000102c27824 */ /* 0x000fe200078e02c2 */
[----:B------:R-:W-:Y:S01]  /*05b0*/  ISETP.NE.U32.AND P0, PT, R4, 0x1, PT ;  /* 0x000000010400780c */ /* 0x000fe20003f05070 */
[----:B------:R-:W-:Y:S01]  /*05c0*/  STL [R1], R20 ;  /* 0x0000001401007387 */ /* 0x000fe20000100800 */
[----:B------:R-:W-:Y:S01]  /*05d0*/  SHF.R.S32.HI R4, RZ, 0x1f, R10 ;  /* 0x0000001fff047819 */ /* 0x000fe2000001140a */
[----:B------:R-:W-:Y:S01]  /*05e0*/  IMAD R5, R0, 0x200, R7 ;  /* 0x0000020000057824 */ /* 0x000fe200078e0207 */
[----:B------:R-:W-:Y:S01]  /*05f0*/  R2P PR, R6, 0x6 ;  /* 0x0000000606007804 */ /* 0x000fe20000000000 */
[----:B------:R-:W-:Y:S01]  /*0600*/  IMAD.SHL.U32 R2, R0, 0x8, RZ ;  /* 0x0000000800027824 */ /* 0x000fe200078e00ff */
[----:B------:R-:W-:Y:S01]  /*0610*/  LEA.HI R6, R4, R21, RZ, 0x2 ;  /* 0x0000001504067211 */ /* 0x000fe200078f10ff */
[----:B------:R-:W-:Y:S01]  /*0620*/  IMAD.SHL.U32 R4, R11, 0x20, RZ ;  /* 0x000000200b047824 */ /* 0x000fe200078e00ff */
[----:B------:R-:W-:Y:S01]  /*0630*/  LOP3.LUT R0, R3, 0x1c0, RZ, 0xc0, !PT ;  /* 0x000001c003007812 */ /* 0x000fe200078ec0ff */
[----:B------:R1:W-:Y:S01]  /*0640*/  STL [R1+0x18], R5 ;  /* 0x0000180501007387 */ /* 0x0003e20000100800 */
[----:B------:R-:W-:-:S02]  /*0650*/  LOP3.LUT R2, R2, 0x18, RZ, 0xc0, !PT ;  /* 0x0000001802027812 */ /* 0x000fc400078ec0ff */
[----:B------:R-:W-:Y:S01]  /*0660*/  SHF.R.U32.HI R3, RZ, 0x3, R0 ;  /* 0x00000003ff037819 */ /* 0x000fe20000011600 */
[----:B------:R2:W-:Y:S01]  /*0670*/  STL [R1+0x14], R15 ;  /* 0x0000140f01007387 */ /* 0x0005e20000100800 */
[----:B------:R-:W-:Y:S02]  /*0680*/  LOP3.LUT R6, R6, 0xfffffffc, RZ, 0xc0, !PT ;  /* 0xfffffffc06067812 */ /* 0x000fe400078ec0ff */
[----:B------:R-:W-:Y:S02]  /*0690*/  LOP3.LUT R7, R2, 0x20, R4, 0xf8, !PT ;  /* 0x0000002002077812 */ /* 0x000fe400078ef804 */
[----:B------:R-:W-:Y:S01]  /*06a0*/  SHF.R.S32.HI R17, RZ, 0x1f, R16 ;  /* 0x0000001fff117819 */ /* 0x000fe20000011410 */
[----:B------:R-:W-:Y:S01]  /*06b0*/  IMAD.IADD R252, R21, 0x1, -R6 ;  /* 0x0000000115fc7824 */ /* 0x000fe200078e0a06 */
[----:B------:R-:W-:Y:S02]  /*06c0*/  SEL R189, R189, 0xffffffc0, !P3 ;  /* 0xffffffc0bdbd7807 */ /* 0x000fe40005800000 */
[----:B------:R-:W-:-:S03]  /*06d0*/  SEL R215, R215, 0x10, !P0 ;  /* 0x00000010d7d77807 */ /* 0x000fc60004000000 */
[----:B------:R-:W-:Y:S02]  /*06e0*/  IMAD R192, R194, 0x2, R189 ;  /* 0x00000002c2c07824 */ /* 0x000fe400078e02bd */
[----:B-1----:R-:W-:-:S05]  /*06f0*/  IMAD.SHL.U32 R5, R22, 0x20, RZ ;  /* 0x0000002016057824 */ /* 0x002fca00078e00ff */
[----:B------:R-:W-:Y:S02]  /*0700*/  LOP3.LUT R4, R0, 0x20, R5, 0xf8, !PT ;  /* 0x0000002000047812 */ /* 0x000fe400078ef805 */
[----:B------:R-:W-:Y:S01]  /*0710*/  LOP3.LUT R5, R3, R0, R2, 0x1e, !PT ;  /* 0x0000000003057212 */ /* 0x000fe200078e1e02 */
[----:B------:R-:W-:Y:S01]  /*0720*/  IMAD.SHL.U32 R0, R14, 0x2, RZ ;  /* 0x000000020e007824 */ /* 0x000fe200078e00ff */
[----:B------:R-:W-:Y:S01]  /*0730*/  LOP3.LUT R3, R4, R3, RZ, 0x3c, !PT ;  /* 0x0000000304037212 */ /* 0x000fe200078e3cff */
[----:B------:R-:W-:Y:S02]  /*0740*/  IMAD.SHL.U32 R4, R20, 0x40, RZ ;  /* 0x0000004014047824 */ /* 0x000fe400078e00ff */
[--C-:B------:R-:W-:Y:S02]  /*0750*/  IMAD R2, R252, 0x400, R0.reuse ;  /* 0x00000400fc027824 */ /* 0x100fe400078e0200 */
[----:B------:R-:W-:Y:S02]  /*0760*/  IMAD R0, R197, 0x400, R0 ;  /* 0x00000400c5007824 */ /* 0x000fe400078e0200 */
[----:B------:R-:W-:Y:S01]  /*0770*/  IMAD.IADD R213, R2, 0x1, R3 ;  /* 0x0000000102d57824 */ /* 0x000fe200078e0203 */
[----:B------:R-:W-:Y:S01]  /*0780*/  LOP3.LUT R2, R4, 0x1c0, RZ, 0xc0, !PT ;  /* 0x000001c004027812 */ /* 0x000fe200078ec0ff */
[----:B------:R-:W-:-:S02]  /*0790*/  IMAD.IADD R250, R0, 0x1, R5 ;  /* 0x0000000100fa7824 */ /* 0x000fc400078e0205 */
[----:B------:R-:W-:Y:S01]  /*07a0*/  IMAD.SHL.U32 R0, R11, 0x8, RZ ;  /* 0x000000080b007824 */ /* 0x000fe200078e00ff */
[----:B------:R-:W-:Y:S01]  /*07b0*/  SHF.R.U32.HI R3, RZ, 0x3, R2 ;  /* 0x00000003ff037819 */ /* 0x000fe20000011602 */
[----:B------:R-:W-:Y:S01]  /*07c0*/  IMAD.SHL.U32 R4, R12, 0x40, RZ ;  /* 0x000000400c047824 */ /* 0x000fe200078e00ff */
[----:B------:R-:W-:Y:S01]  /*07d0*/  LEA R250, R250, 0xc000, 0x1 ;  /* 0x0000c000fafa7811 */ /* 0x000fe200078e08ff */
[----:B------:R-:W-:Y:S01]  /*07e0*/  IMAD.SHL.U32 R213, R213, 0x2, RZ ;  /* 0x00000002d5d57824 */ /* 0x000fe200078e00ff */
[----:B------:R-:W-:Y:S02]  /*07f0*/  LOP3.LUT R5, R2, 0x8, R0, 0xf8, !PT ;  /* 0x0000000802057812 */ /* 0x000fe400078ef800 */
[----:B------:R-:W-:Y:S01]  /*0800*/  LOP3.LUT R0, R4, 0xfffffe00, RZ, 0xc0, !PT ;  /* 0xfffffe0004007812 */ /* 0x000fe200078ec0ff */
[----:B------:R-:W-:Y:S01]  /*0810*/  IMAD.IADD R216, R213, 0x1, R215 ;  /* 0x00000001d5d87824 */ /* 0x000fe200078e02d7 */
[----:B------:R-:W-:Y:S02]  /*0820*/  LOP3.LUT R2, R3, R7, R2, 0x1e, !PT ;  /* 0x0000000703027212 */ /* 0x000fe400078e1e02 */
[----:B------:R-:W-:Y:S01]  /*0830*/  LOP3.LUT R3, R5, R3, RZ, 0x3c, !PT ;  /* 0x0000000305037212 */ /* 0x000fe200078e3cff */
[--C-:B------:R-:W-:Y:S01]  /*0840*/  IMAD R200, R252, 0x400, R0.reuse ;  /* 0x00000400fcc87824 */ /* 0x100fe200078e0200 */
[----:B------:R-:W-:Y:S01]  /*0850*/  LOP3.LUT R198, R2, R0, RZ, 0xfc, !PT ;  /* 0x0000000002c67212 */ /* 0x000fe200078efcff */
[----:B------:R-:W-:Y:S01]  /*0860*/  IMAD R197, R197, 0x400, R0 ;  /* 0x00000400c5c57824 */ /* 0x000fe200078e0200 */
[--C-:B------:R-:W-:Y:S01]  /*0870*/  SHF.R.S32.HI R0, RZ, 0x1f, R18.reuse ;  /* 0x0000001fff007819 */ /* 0x100fe20000011412 */
[----:B------:R-:W-:Y:S01]  /*0880*/  IMAD.IADD R200, R200, 0x1, R3 ;  /* 0x00000001c8c87824 */ /* 0x000fe200078e0203 */
[----:B------:R-:W-:Y:S01]  /*0890*/  SHF.R.S32.HI R5, RZ, 0x1f, R19 ;  /* 0x0000001fff057819 */ /* 0x000fe20000011413 */
[----:B------:R-:W-:Y:S01]  /*08a0*/  IMAD.IADD R197, R3, 0x1, R197 ;  /* 0x0000000103c57824 */ /* 0x000fe200078e02c5 */
[----:B------:R-:W-:Y:S01]  /*08b0*/  LEA.HI R0, R0, R18, RZ, 0x2 ;  /* 0x0000001200007211 */ /* 0x000fe200078f10ff */
[----:B------:R-:W-:Y:S01]  /*08c0*/  IMAD.MOV.U32 R3, RZ, RZ, 0x20 ;  /* 0x00000020ff037424 */ /* 0x000fe200078e00ff */
[----:B------:R-:W-:Y:S01]  /*08d0*/  SHF.R.S32.HI R4, RZ, 0x1f, R18 ;  /* 0x0000001fff047819 */ /* 0x000fe20000011412 */
[----:B------:R2:W-:Y:S01]  /*08e0*/  STL [R1+0x24], R5 ;  /* 0x0000240501007387 */ /* 0x0005e20000100800 */
[----:B------:R-:W-:-:S02]  /*08f0*/  SHF.R.S32.HI R2, RZ, 0x2, R0 ;  /* 0x00000002ff027819 */ /* 0x000fc40000011400 */
[----:B------:R-:W-:Y:S01]  /*0900*/  SEL R0, R3, 0xffffffe0, !P4 ;  /* 0xffffffe003007807 */ /* 0x000fe20006000000 */
[----:B------:R2:W-:Y:S01]  /*0910*/  STL [R1+0x28], R4 ;  /* 0x0000280401007387 */ /* 0x0005e20000100800 */
[C---:B------:R-:W-:Y:S01]  /*0920*/  IADD3 R214, R213.reuse, 0x20, RZ ;  /* 0x00000020d5d67810 */ /* 0x040fe20007ffe0ff */
[----:B------:R-:W-:Y:S01]  /*0930*/  IMAD R2, R252, 0x10, R2 ;  /* 0x00000010fc027824 */ /* 0x000fe200078e0202 */
[----:B------:R-:W-:Y:S01]  /*0940*/  @P1 IADD3 R214, R213, -0x20, RZ ;  /* 0xffffffe0d5d61810 */ /* 0x000fe20007ffe0ff */
[----:B------:R2:W-:Y:S01]  /*0950*/  STL.64 [R1+0x8], R16 ;  /* 0x0000081001007387 */ /* 0x0005e20000100a00 */
[----:B------:R-:W-:Y:S01]  /*0960*/  IMAD R193, R194, 0x2, R0 ;  /* 0x00000002c2c17824 */ /* 0x000fe200078e0200 */
[----:B------:R-:W-:Y:S01]  /*0970*/  IADD3 R251, R250, 0x40, RZ ;  /* 0x00000040fafb7810 */ /* 0x000fe20007ffe0ff */
[----:B------:R-:W-:Y:S01]  /*0980*/  IMAD.SHL.U32 R194, R194, 0x2, RZ ;  /* 0x00000002c2c27824 */ /* 0x000fe200078e00ff */
[----:B------:R2:W-:Y:S01]  /*0990*/  STL [R1+0x1c], R2 ;  /* 0x00001c0201007387 */ /* 0x0005e20000100800 */
[----:B------:R-:W-:Y:S01]  /*09a0*/  IMAD.IADD R196, R189, 0x1, R193 ;  /* 0x00000001bdc47824 */ /* 0x000fe200078e02c1 */
[----:B------:R-:W-:Y:S01]  /*09b0*/  LEA R197, R197, 0x10000, 0x1 ;  /* 0x00010000c5c57811 */ /* 0x000fe200078e08ff */
[----:B------:R-:W-:Y:S01]  /*09c0*/  IMAD R189, R190, 0x2, R189 ;  /* 0x00000002bebd7824 */ /* 0x000fe200078e02bd */
[----:B------:R-:W-:Y:S01]  /*09d0*/  @P2 IADD3 R251, R250, -0x40, RZ ;  /* 0xffffffc0fafb2810 */ /* 0x000fe20007ffe0ff */
[----:B------:R-:W-:-:S02]  /*09e0*/  IMAD.IADD R199, R0, 0x1, R192 ;  /* 0x0000000100c77824 */ /* 0x000fc400078e02c0 */
[----:B------:R-:W-:Y:S02]  /*09f0*/  IMAD.SHL.U32 R190, R190, 0x2, RZ ;  /* 0x00000002bebe7824 */ /* 0x000fe400078e00ff */
[----:B------:R-:W-:Y:S02]  /*0a00*/  IMAD.IADD R215, R215, 0x1, R214 ;  /* 0x00000001d7d77824 */ /* 0x000fe400078e02d6 */
.L_x_933:
[----:B------:R-:W-:Y:S01]  /*0a10*/  ISETP.NE.U32.AND P0, PT, RZ, c[0x0][0x250], PT ;  /* 0x00009400ff007a0c */ /* 0x000fe20003f05070 */
[----:B------:R-:W3:Y:S01]  /*0a20*/  LDL R55, [R1+0x14] ;  /* 0x0000140001377983 */ /* 0x000ee20000100800 */
[----:B------:R-:W-:Y:S01]  /*0a30*/  ISETP.NE.U32.AND P1, PT, RZ, c[0x0][0x258], PT ;  /* 0x00009600ff007a0c */ /* 0x000fe20003f25070 */
[----:B-12---:R-:W-:Y:S01]  /*0a40*/  IMAD.MOV.U32 R4, RZ, RZ, RZ ;  /* 0x000000ffff047224 */ /* 0x006fe200078e00ff */
[----:B------:R-:W-:Y:S02]  /*0a50*/  ISETP.NE.AND.EX P0, PT, RZ, c[0x0][0x254], PT, P0 ;  /* 0x00009500ff007a0c */ /* 0x000fe40003f05300 */
[----:B------:R-:W-:-:S11]  /*0a60*/  ISETP.NE.AND.EX P1, PT, RZ, c[0x0][0x25c], PT, P1 ;  /* 0x00009700ff007a0c */ /* 0x000fd60003f25310 */
[----:B------:R-:W1:Y:S01]  /*0a70*/  @P0 S2R R7, SR_CTAID.Y ;  /* 0x0000000000070919 */ /* 0x000e620000002600 */
[----:B------:R-:W-:Y:S02]  /*0a80*/  @P0 IMAD.MOV.U32 R6, RZ, RZ, 0x4 ;  /* 0x00000004ff060424 */ /* 0x000fe400078e00ff */
[----:B------:R-:W-:Y:S01]  /*0a90*/  @P1 IMAD.MOV.U32 R2, RZ, RZ, 0x4 ;  /* 0x00000004ff021424 */ /* 0x000fe200078e00ff */
[----:B------:R-:W2:Y:S01]  /*0aa0*/  @P1 S2R R3, SR_CTAID.Y ;  /* 0x0000000000031919 */ /* 0x000ea20000002600 */
[----:B-1----:R-:W-:-:S04]  /*0ab0*/  @P0 IMAD.WIDE R6, R7, R6, c[0x0][0x250] ;  /* 0x0000940007060625 */ /* 0x002fc800078e0206 */
[----:B--2---:R-:W-:Y:S01]  /*0ac0*/  @P1 IMAD.WIDE R2, R3, R2, c[0x0][0x258] ;  /* 0x0000960003021625 */ /* 0x004fe200078e0202 */
[----:B------:R-:W2:Y:S04]  /*0ad0*/  @P0 LDG.E R4, [R6.64] ;  /* 0x0000001006040981 */ /* 0x000ea8000c1e1900 */
[----:B------:R-:W2:Y:S01]  /*0ae0*/  @P1 LDG.E R0, [R2.64] ;  /* 0x0000001002001981 */ /* 0x000ea2000c1e1900 */
[----:B------:R-:W-:-:S04]  /*0af0*/  @!P1 ISETP.NE.U32.AND P0, PT, RZ, c[0x0][0x268], PT ;  /* 0x00009a00ff009a0c */ /* 0x000fc80003f05070 */
[----:B------:R-:W-:-:S04]  /*0b00*/  @!P1 ISETP.NE.AND.EX P0, PT, RZ, c[0x0][0x26c], PT, P0 ;  /* 0x00009b00ff009a0c */ /* 0x000fc80003f05300 */
[----:B------:R-:W-:Y:S01]  /*0b10*/  @!P1 SEL R2, RZ, c[0x0][0x21c], !P0 ;  /* 0x00008700ff029a07 */ /* 0x000fe20004000000 */
[----:B---3--:R-:W-:Y:S02]  /*0b20*/  IMAD.SHL.U32 R5, R55, 0x40, RZ ;  /* 0x0000004037057824 */ /* 0x008fe400078e00ff */
[--C-:B--2---:R-:W-:Y:S01]  /*0b30*/  @P1 IMAD.IADD R0, R0, 0x1, -R4.reuse ;  /* 0x0000000100001824 */ /* 0x104fe200078e0a04 */
[----:B------:R-:W-:-:S04]  /*0b40*/  @!P1 IADD3 R0, R2, c[0x0][0x218], -R4 ;  /* 0x0000860002009a10 */ /* 0x000fc80007ffe804 */
[----:B------:R-:W-:-:S13]  /*0b50*/  ISETP.GE.AND P0, PT, R5, R0, PT ;  /* 0x000000000500720c */ /* 0x000fda0003f06270 */
[----:B------:R-:W-:Y:S05]  /*0b60*/  @P0 BRA `(.L_x_925) ;  /* 0x00004b8000000947 */ /* 0x000fea0003800000 */
[----:B------:R-:W-:Y:S01]  /*0b70*/  IABS R6, c[0x0][0x1c8] ;  /* 0x0000720000067a13 */ /* 0x000fe20000000000 */
[----:B------:R-:W1:Y:S01]  /*0b80*/  S2R R53, SR_CTAID.Z ;  /* 0x0000000000357919 */ /* 0x000e620000002700 */
[----:B------:R-:W-:Y:S01]  /*0b90*/  ISETP.NE.U32.AND P1, PT, RZ, c[0x0][0x240], PT ;  /* 0x00009000ff007a0c */ /* 0x000fe20003f25070 */
[----:B------:R-:W-:Y:S01]  /*0ba0*/  IMAD.MOV.U32 R28, RZ, RZ, c[0x0][0x214] ;  /* 0x00008500ff1c7624 */ /* 0x000fe200078e00ff */
[----:B------:R-:W2:Y:S01]  /*0bb0*/  I2F.RP R2, R6 ;  /* 0x0000000600027306 */ /* 0x000ea20000209400 */
[----:B------:R-:W3:Y:S01]  /*0bc0*/  S2R R52, SR_CTAID.Y ;  /* 0x0000000000347919 */ /* 0x000ee20000002600 */
[----:B------:R-:W-:Y:S02]  /*0bd0*/  ISETP.NE.AND.EX P1, PT, RZ, c[0x0][0x244], PT, P1 ;  /* 0x00009100ff007a0c */ /* 0x000fe40003f25310 */
[----:B------:R-:W-:Y:S01]  /*0be0*/  IADD3 R203, R28, 0x3f, RZ ;  /* 0x0000003f1ccb7810 */ /* 0x000fe20007ffe0ff */
[----:B------:R-:W4:Y:S01]  /*0bf0*/  S2R R9, SR_CTAID.X ;  /* 0x0000000000097919 */ /* 0x000f220000002500 */
[----:B------:R-:W-:-:S02]  /*0c00*/  ISETP.NE.AND P5, PT, RZ, UR6, PT ;  /* 0x00000006ff007c0c */ /* 0x000fc4000bfa5270 */
[----:B------:R-:W-:Y:S01]  /*0c10*/  SHF.R.S32.HI R8, RZ, 0x1f, R4 ;  /* 0x0000001fff087819 */ /* 0x000fe20000011404 */
[----:B--2---:R-:W2:Y:S01]  /*0c20*/  MUFU.RCP R2, R2 ;  /* 0x0000000200027308 */ /* 0x004ea20000001000 */
[----:B-1----:R-:W-:Y:S01]  /*0c30*/  IABS R7, R53 ;  /* 0x0000003500077213 */ /* 0x002fe20000000000 */
[----:B------:R-:W-:Y:S01]  /*0c40*/  IMAD R26, R53, c[0x0][0x22c], RZ ;  /* 0x00008b00351a7a24 */ /* 0x000fe200078e02ff */
[----:B------:R-:W-:Y:S01]  /*0c50*/  SHF.R.S32.HI R25, RZ, 0x1f, R53 ;  /* 0x0000001fff197819 */ /* 0x000fe20000011435 */
[----:B---3--:R-:W-:Y:S01]  /*0c60*/  IMAD.WIDE R22, R52, 0x80, RZ ;  /* 0x0000008034167825 */ /* 0x008fe200078e02ff */
[----:B------:R-:W-:Y:S02]  /*0c70*/  SHF.R.S32.HI R24, RZ, 0x1f, R52 ;  /* 0x0000001fff187819 */ /* 0x000fe40000011434 */
[----:B------:R-:W-:Y:S02]  /*0c80*/  SHF.R.S32.HI R27, RZ, 0x1f, R26 ;  /* 0x0000001fff1b7819 */ /* 0x000fe4000001141a */
[----:B------:R-:W-:-:S02]  /*0c90*/  SEL R21, R22, RZ, P1 ;  /* 0x000000ff16157207 */ /* 0x000fc40000800000 */
[----:B--2---:R-:W-:Y:S02]  /*0ca0*/  IADD3 R2, R2, 0xffffffe, RZ ;  /* 0x0ffffffe02027810 */ /* 0x004fe40007ffe0ff */
[----:B------:R-:W-:Y:S02]  /*0cb0*/  SEL R22, R23, RZ, P1 ;  /* 0x000000ff17167207 */ /* 0x000fe40000800000 */
[----:B------:R-:W1:Y:S02]  /*0cc0*/  F2I.FTZ.U32.TRUNC.NTZ R3, R2 ;  /* 0x0000000200037305 */ /* 0x000e64000021f000 */
[----:B-1----:R-:W-:Y:S02]  /*0cd0*/  IMAD.MOV R0, RZ, RZ, -R3 ;  /* 0x000000ffff007224 */ /* 0x002fe400078e0a03 */
[----:B------:R-:W-:Y:S02]  /*0ce0*/  IMAD.MOV.U32 R2, RZ, RZ, RZ ;  /* 0x000000ffff027224 */ /* 0x000fe400078e00ff */
[----:B------:R-:W-:-:S04]  /*0cf0*/  IMAD R0, R0, R6, RZ ;  /* 0x0000000600007224 */ /* 0x000fc800078e02ff */
[----:B------:R-:W-:-:S04]  /*0d00*/  IMAD.HI.U32 R0, R3, R0, R2 ;  /* 0x0000000003007227 */ /* 0x000fc800078e0002 */
[----:B------:R-:W-:Y:S02]  /*0d10*/  IMAD.MOV.U32 R3, RZ, RZ, R7 ;  /* 0x000000ffff037224 */ /* 0x000fe400078e0007 */
[----:B------:R-:W1:Y:S02]  /*0d20*/  LDC.U8 R7, c[0x0][0x328] ;  /* 0x0000ca00ff077b82 */ /* 0x000e640000000000 */
[----:B------:R-:W-:-:S04]  /*0d30*/  IMAD.HI.U32 R0, R0, R3, RZ ;  /* 0x0000000300007227 */ /* 0x000fc800078e00ff */
[----:B------:R-:W-:-:S04]  /*0d40*/  IMAD.MOV R2, RZ, RZ, -R0 ;  /* 0x000000ffff027224 */ /* 0x000fc800078e0a00 */
[----:B------:R-:W-:-:S05]  /*0d50*/  IMAD R2, R6, R2, R3 ;  /* 0x0000000206027224 */ /* 0x000fca00078e0203 */
[----:B------:R-:W-:Y:S02]  /*0d60*/  ISETP.GT.U32.AND P2, PT, R6, R2, PT ;  /* 0x000000020600720c */ /* 0x000fe40003f44070 */
[----:B-1----:R-:W-:Y:S02]  /*0d70*/  ISETP.NE.AND P0, PT, R7, RZ, PT ;  /* 0x000000ff0700720c */ /* 0x002fe40003f05270 */
[----:B------:R-:W-:-:S09]  /*0d80*/  SHF.R.S32.HI R7, RZ, 0x1f, R5 ;  /* 0x0000001fff077819 */ /* 0x000fd20000011405 */
[----:B------:R-:W-:Y:S01]  /*0d90*/  @!P2 IMAD.IADD R2, R2, 0x1, -R6 ;  /* 0x000000010202a824 */ /* 0x000fe200078e0a06 */
[----:B------:R-:W-:Y:S02]  /*0da0*/  @!P2 IADD3 R0, R0, 0x1, RZ ;  /* 0x000000010000a810 */ /* 0x000fe40007ffe0ff */
[----:B------:R-:W-:Y:S02]  /*0db0*/  ISETP.NE.AND P2, PT, RZ, c[0x0][0x1c8], PT ;  /* 0x00007200ff007a0c */ /* 0x000fe40003f45270 */
[----:B------:R-:W-:Y:S01]  /*0dc0*/  ISETP.GE.U32.AND P3, PT, R2, R6, PT ;  /* 0x000000060200720c */ /* 0x000fe20003f66070 */
[----:B----4-:R-:W-:Y:S01]  /*0dd0*/  IMAD.WIDE.U32 R2, R9, c[0x0][0x3d8], RZ ;  /* 0x0000f60009027a25 */ /* 0x010fe200078e00ff */
[----:B------:R-:W-:-:S03]  /*0de0*/  LOP3.LUT R6, R53, c[0x0][0x1c8], RZ, 0x3c, !PT ;  /* 0x0000720035067a12 */ /* 0x000fc600078e3cff */
[----:B------:R-:W-:Y:S01]  /*0df0*/  IMAD R9, R9, c[0x0][0x3dc], R3 ;  /* 0x0000f70009097a24 */ /* 0x000fe200078e0203 */
[----:B------:R-:W-:Y:S01]  /*0e00*/  ISETP.GE.AND P1, PT, R6, RZ, PT ;  /* 0x000000ff0600720c */ /* 0x000fe20003f26270 */
[----:B------:R-:W-:Y:S01]  /*0e10*/  @P0 IMAD R6, R52, c[0x0][0x214], RZ ;  /* 0x0000850034060a24 */ /* 0x000fe200078e02ff */
[----:B------:R-:W-:Y:S02]  /*0e20*/  SHF.R.S32.HI R3, RZ, 0x1f, R203 ;  /* 0x0000001fff037819 */ /* 0x000fe400000114cb */
[----:B------:R-:W-:Y:S01]  /*0e30*/  SEL R23, R2, RZ, P5 ;  /* 0x000000ff02177207 */ /* 0x000fe20002800000 */
[----:B------:R-:W-:Y:S01]  /*0e40*/  @!P0 IMAD R2, R52, c[0x0][0x1c0], R53 ;  /* 0x0000700034028a24 */ /* 0x000fe200078e0235 */
[----:B------:R-:W-:Y:S01]  /*0e50*/  LEA.HI R203, R3, R203, RZ, 0x6 ;  /* 0x000000cb03cb7211 */ /* 0x000fe200078f30ff */
[----:B------:R-:W-:Y:S01]  /*0e60*/  @P0 IMAD R6, R53, c[0x0][0x234], R6 ;  /* 0x00008d0035060a24 */ /* 0x000fe200078e0206 */
[----:B------:R-:W-:Y:S01]  /*0e70*/  @P3 IADD3 R0, R0, 0x1, RZ ;  /* 0x0000000100003810 */ /* 0x000fe20007ffe0ff */
[----:B------:R-:W-:Y:S01]  /*0e80*/  @!P0 IMAD R6, R2, c[0x0][0x214], RZ ;  /* 0x0000850002068a24 */ /* 0x000fe200078e02ff */
[----:B------:R-:W-:-:S02]  /*0e90*/  LOP3.LUT R2, R203, 0xffffffc0, RZ, 0xc0, !PT ;  /* 0xffffffc0cb027812 */ /* 0x000fc400078ec0ff */
[----:B------:R-:W-:Y:S01]  /*0ea0*/  SEL R20, R9, RZ, P5 ;  /* 0x000000ff09147207 */ /* 0x000fe20002800000 */
[----:B------:R-:W-:Y:S01]  /*0eb0*/  @!P1 IMAD.MOV R0, RZ, RZ, -R0 ;  /* 0x000000ffff009224 */ /* 0x000fe200078e0a00 */
[----:B------:R-:W-:Y:S02]  /*0ec0*/  IADD3 R2, R2, -0x40, RZ ;  /* 0xffffffc002027810 */ /* 0x000fe40007ffe0ff */
[----:B------:R-:W-:Y:S02]  /*0ed0*/  @!P2 LOP3.LUT R0, RZ, c[0x0][0x1c8], RZ, 0x33, !PT ;  /* 0x00007200ff00aa12 */ /* 0x000fe400078e33ff */
[----:B------:R-:W-:Y:S02]  /*0ee0*/  SHF.R.S32.HI R3, RZ, 0x1f, R2 ;  /* 0x0000001fff037819 */ /* 0x000fe40000011402 */
[----:B------:R-:W-:Y:S01]  /*0ef0*/  SHF.R.S32.HI R17, RZ, 0x1f, R0 ;  /* 0x0000001fff117819 */ /* 0x000fe20000011400 */
[----:B------:R-:W-:Y:S05]  /*0f00*/  @!P0 BRA `(.L_x_926) ;  /* 0x0000003000008947 */ /* 0x000fea0003800000 */
[----:B------:R-:W-:-:S04]  /*0f10*/  IMAD R9, R52, UR11, RZ ;  /* 0x0000000b34097c24 */ /* 0x000fc8000f8e02ff */
[----:B------:R-:W-:Y:S01]  /*0f20*/  IMAD R19, R53, UR12, R9 ;  /* 0x0000000c35137c24 */ /* 0x000fe2000f8e0209 */
[----:B------:R-:W-:Y:S05]  /*0f30*/  BRA `(.L_x_927) ;  /* 0x0000002000007947 */ /* 0x000fea0003800000 */
.L_x_926:
[----:B------:R-:W-:-:S04]  /*0f40*/  IMAD R9, R52, c[0x0][0x1c0], R53 ;  /* 0x0000700034097a24 */ /* 0x000fc800078e0235 */
[----:B------:R-:W-:Y:S02]  /*0f50*/  IMAD R19, R9, c[0x0][0x224], RZ ;  /* 0x0000890009137a24 */ /* 0x000fe400078e02ff */
.L_x_927:
[----:B------:R-:W2:Y:S04]  /*0f60*/  LDL.64 R32, [R1+0x8] ;  /* 0x0000080001207983 */ /* 0x000ea80000100a00 */
[----:B------:R-:W3:Y:S01]  /*0f70*/  LDL R31, [R1+0x24] ;  /* 0x00002400011f7983 */ /* 0x000ee20000100800 */
[----:B------:R-:W-:Y:S01]  /*0f80*/  IADD3 R12, P0, R5, R4, RZ ;  /* 0x00000004050c7210 */ /* 0x000fe20007f1e0ff */
[----:B------:R-:W-:Y:S01]  /*0f90*/  IMAD.IADD R5, R2, 0x1, R6 ;  /* 0x0000000102057824 */ /* 0x000fe200078e0206 */
[----:B------:R-:W-:Y:S01]  /*0fa0*/  MOV R54, 0x4 ;  /* 0x0000000400367802 */ /* 0x000fe20000000f00 */
[----:B------:R-:W1:Y:S01]  /*0fb0*/  S2R R29, SR_TID.X ;  /* 0x00000000001d7919 */ /* 0x000e620000002100 */
[----:B------:R-:W-:Y:S01]  /*0fc0*/  IADD3.X R8, R8, R7, RZ, P0, !PT ;  /* 0x0000000708087210 */ /* 0x000fe200007fe4ff */
[----:B------:R-:W-:Y:S01]  /*0fd0*/  IMAD R14, R24, c[0x0][0x368], RZ ;  /* 0x0000da00180e7a24 */ /* 0x000fe200078e02ff */
[----:B------:R-:W-:Y:S01]  /*0fe0*/  LEA.HI.SX32 R203, R203, 0xffffffff, 0x1a ;  /* 0xffffffffcbcb7811 */ /* 0x000fe200078fd2ff */
[----:B------:R-:W4:Y:S01]  /*0ff0*/  S2R R30, SR_TID.X ;  /* 0x00000000001e7919 */ /* 0x000f220000002100 */
[----:B------:R-:W-:-:S03]  /*1000*/  IMAD.WIDE R10, R5, R54, c[0x0][0x200] ;  /* 0x00008000050a7625 */ /* 0x000fc600078e0236 */
[----:B------:R-:W-:Y:S01]  /*1010*/  STL [R1+0x4], R12 ;  /* 0x0000040c01007387 */ /* 0x000fe20000100800 */
[----:B------:R-:W-:Y:S01]  /*1020*/  IMAD R4, R8, c[0x0][0x1a0], RZ ;  /* 0x0000680008047a24 */ /* 0x000fe200078e02ff */
[----:B------:R-:W-:Y:S01]  /*1030*/  MOV R222, R10 ;  /* 0x0000000a00de7202 */ /* 0x000fe20000000f00 */
[----:B------:R-:W-:Y:S01]  /*1040*/  IMAD R14, R52, c[0x0][0x36c], R14 ;  /* 0x0000db00340e7a24 */ /* 0x000fe200078e020e */
[----:B------:R4:W-:Y:S01]  /*1050*/  STL [R1+0x10], R8 ;  /* 0x0000100801007387 */ /* 0x0009e20000100800 */
[----:B------:R-:W-:Y:S01]  /*1060*/  IMAD R9, R12, c[0x0][0x1a4], R4 ;  /* 0x000069000c097a24 */ /* 0x000fe200078e0204 */
[----:B------:R-:W-:Y:S01]  /*1070*/  MOV R221, R11 ;  /* 0x0000000b00dd7202 */ /* 0x000fe20000000f00 */
[C---:B------:R-:W-:Y:S01]  /*1080*/  IMAD R16, R24.reuse, c[0x0][0x188], RZ ;  /* 0x0000620018107a24 */ /* 0x040fe200078e02ff */
[----:B------:R-:W3:Y:S01]  /*1090*/  LDL R56, [R1+0x20] ;  /* 0x0000200001387983 */ /* 0x000ee20000100800 */
[----:B------:R-:W-:Y:S02]  /*10a0*/  IMAD R18, R24, c[0x0][0x180], RZ ;  /* 0x0000600018127a24 */ /* 0x000fe400078e02ff */
[----:B------:R-:W-:Y:S01]  /*10b0*/  IMAD R16, R52, c[0x0][0x18c], R16 ;  /* 0x0000630034107a24 */ /* 0x000fe200078e0210 */
[----:B-1----:R-:W-:-:S04]  /*10c0*/  SHF.R.S32.HI R29, RZ, 0x1f, R29 ;  /* 0x0000001fff1d7819 */ /* 0x002fc8000001141d */
[----:B----4-:R-:W-:-:S04]  /*10d0*/  LEA.HI R29, R29, R30, RZ, 0x3 ;  /* 0x0000001e1d1d7211 */ /* 0x010fc800078f18ff */
[----:B------:R-:W-:Y:S01]  /*10e0*/  SHF.R.S32.HI R29, RZ, 0x3, R29 ;  /* 0x00000003ff1d7819 */ /* 0x000fe2000001141d */
[----:B------:R-:W-:-:S04]  /*10f0*/  IMAD R8, R8, c[0x0][0x198], RZ ;  /* 0x0000660008087a24 */ /* 0x000fc800078e02ff */
[C---:B------:R-:W-:Y:S01]  /*1100*/  IMAD R8, R12.reuse, c[0x0][0x19c], R8 ;  /* 0x000067000c087a24 */ /* 0x040fe200078e0208 */
[----:B------:R-:W-:Y:S01]  /*1110*/  @P5 BAR.SYNC.DEFER_BLOCKING 0x0 ;  /* 0x0000000000005b1d */ /* 0x000fe20000010000 */
[----:B--2---:R-:W-:-:S04]  /*1120*/  IMAD.WIDE.U32 R6, R12, c[0x0][0x1a0], R32 ;  /* 0x000068000c067a25 */ /* 0x004fc800078e0020 */
[----:B------:R-:W-:Y:S01]  /*1130*/  IMAD.WIDE.U32 R4, R12, c[0x0][0x198], R32 ;  /* 0x000066000c047a25 */ /* 0x000fe200078e0020 */
[----:B------:R-:W-:-:S03]  /*1140*/  IADD3 R12, P0, R29, R2, RZ ;  /* 0x000000021d0c7210 */ /* 0x000fc60007f1e0ff */
[----:B------:R-:W-:-:S04]  /*1150*/  IMAD.WIDE.U32 R10, R52, c[0x0][0x368], R32 ;  /* 0x0000da00340a7a25 */ /* 0x000fc800078e0020 */
[----:B---3--:R-:W-:Y:S01]  /*1160*/  IMAD.X R13, R31, 0x1, R3, P0 ;  /* 0x000000011f0d7824 */ /* 0x008fe200000e0603 */
[----:B------:R-:W-:Y:S01]  /*1170*/  IADD3 R11, R11, R14, RZ ;  /* 0x0000000e0b0b7210 */ /* 0x000fe20007ffe0ff */
[----:B------:R-:W-:Y:S02]  /*1180*/  IMAD.IADD R7, R7, 0x1, R9 ;  /* 0x0000000107077824 */ /* 0x000fe400078e0209 */
[----:B------:R-:W-:Y:S02]  /*1190*/  IMAD R15, R13, c[0x0][0x190], RZ ;  /* 0x000064000d0f7a24 */ /* 0x000fe400078e02ff */
[----:B------:R-:W-:-:S04]  /*11a0*/  IMAD.WIDE.U32 R6, R52, c[0x0][0x188], R6 ;  /* 0x0000620034067a25 */ /* 0x000fc800078e0006 */
[----:B------:R-:W-:Y:S01]  /*11b0*/  IMAD R13, R13, c[0x0][0x370], RZ ;  /* 0x0000dc000d0d7a24 */ /* 0x000fe200078e02ff */
[----:B------:R-:W-:Y:S01]  /*11c0*/  IADD3 R7, R7, R16, RZ ;  /* 0x0000001007077210 */ /* 0x000fe20007ffe0ff */
[----:B------:R-:W-:Y:S02]  /*11d0*/  IMAD.IADD R5, R5, 0x1, R8 ;  /* 0x0000000105057824 */ /* 0x000fe400078e0208 */
[----:B------:R-:W-:Y:S02]  /*11e0*/  IMAD R14, R52, c[0x0][0x184], R18 ;  /* 0x00006100340e7a24 */ /* 0x000fe400078e0212 */
[----:B------:R-:W-:-:S04]  /*11f0*/  IMAD.WIDE.U32 R8, R12, c[0x0][0x190], R32 ;  /* 0x000064000c087a25 */ /* 0x000fc800078e0020 */
[C---:B------:R-:W-:Y:S02]  /*1200*/  IMAD R15, R12.reuse, c[0x0][0x194], R15 ;  /* 0x000065000c0f7a24 */ /* 0x040fe400078e020f */
[C---:B------:R-:W-:Y:S02]  /*1210*/  IMAD R18, R12.reuse, c[0x0][0x374], R13 ;  /* 0x0000dd000c127a24 */ /* 0x040fe400078e020d */
[----:B------:R-:W-:-:S04]  /*1220*/  IMAD.WIDE.U32 R12, R12, c[0x0][0x370], R10 ;  /* 0x0000dc000c0c7a25 */ /* 0x000fc800078e000a */
[----:B------:R-:W-:-:S04]  /*1230*/  IMAD.WIDE.U32 R4, R52, c[0x0][0x180], R4 ;  /* 0x0000600034047a25 */ /* 0x000fc800078e0004 */
[----:B------:R-:W-:Y:S02]  /*1240*/  IMAD R11, R17, c[0x0][0x1b8], RZ ;  /* 0x00006e00110b7a24 */ /* 0x000fe400078e02ff */
[----:B------:R-:W-:Y:S01]  /*1250*/  IMAD.IADD R5, R5, 0x1, R14 ;  /* 0x0000000105057824 */ /* 0x000fe200078e020e */
[----:B------:R-:W-:Y:S01]  /*1260*/  LEA.HI R14, R203, R203, RZ, 0x1 ;  /* 0x000000cbcb0e7211 */ /* 0x000fe200078f08ff */
[----:B------:R-:W-:Y:S02]  /*1270*/  IMAD R10, R17, c[0x0][0x1b0], RZ ;  /* 0x00006c00110a7a24 */ /* 0x000fe400078e02ff */
[----:B------:R-:W-:Y:S01]  /*1280*/  IMAD R16, R0, c[0x0][0x1bc], R11 ;  /* 0x00006f0000107a24 */ /* 0x000fe200078e020b */
[----:B------:R-:W-:Y:S01]  /*1290*/  LOP3.LUT R14, R14, 0xfffffffe, RZ, 0xc0, !PT ;  /* 0xfffffffe0e0e7812 */ /* 0x000fe200078ec0ff */
[----:B------:R-:W-:-:S03]  /*12a0*/  IMAD.WIDE.U32 R6, R0, c[0x0][0x1b8], R6 ;  /* 0x00006e0000067a25 */ /* 0x000fc600078e0006 */
[----:B------:R-:W-:Y:S01]  /*12b0*/  IADD3 R14, R203, -R14, RZ ;  /* 0x8000000ecb0e7210 */ /* 0x000fe20007ffe0ff */
[C---:B------:R-:W-:Y:S02]  /*12c0*/  IMAD R17, R0.reuse, c[0x0][0x1b4], R10 ;  /* 0x00006d0000117a24 */ /* 0x040fe400078e020a */
[----:B------:R-:W-:Y:S01]  /*12d0*/  IMAD.WIDE.U32 R4, R0, c[0x0][0x1b0], R4 ;  /* 0x00006c0000047a25 */ /* 0x000fe200078e0004 */
[----:B------:R-:W-:-:S03]  /*12e0*/  ISETP.NE.AND P0, PT, R14, 0x1, PT ;  /* 0x000000010e00780c */ /* 0x000fc60003f05270 */
[----:B------:R-:W-:Y:S01]  /*12f0*/  IMAD.IADD R7, R7, 0x1, R16 ;  /* 0x0000000107077824 */ /* 0x000fe200078e0210 */
[----:B------:R-:W-:Y:S01]  /*1300*/  IADD3 R5, R5, R17, RZ ;  /* 0x0000001105057210 */ /* 0x000fe20007ffe0ff */
[----:B------:R-:W-:Y:S02]  /*1310*/  IMAD.IADD R9, R9, 0x1, R15 ;  /* 0x0000000109097824 */ /* 0x000fe400078e020f */
[C---:B------:R-:W-:Y:S02]  /*1320*/  IMAD R0, R25.reuse, c[0x0][0x378], RZ ;  /* 0x0000de0019007a24 */ /* 0x040fe400078e02ff */
[----:B------:R-:W-:Y:S02]  /*1330*/  IMAD R16, R25, c[0x0][0x1a8], RZ ;  /* 0x00006a0019107a24 */ /* 0x000fe400078e02ff */
[----:B------:R-:W-:Y:S01]  /*1340*/  IMAD R15, R24, c[0x0][0x178], RZ ;  /* 0x00005e00180f7a24 */ /* 0x000fe200078e02ff */
[----:B------:R-:W2:Y:S01]  /*1350*/  LDL R25, [R1+0x1c] ;  /* 0x00001c0001197983 */ /* 0x000ea20000100800 */
[----:B------:R-:W-:-:S03]  /*1360*/  IMAD.WIDE.U32 R10, R52, c[0x0][0x178], R8 ;  /* 0x00005e00340a7a25 */ /* 0x000fc600078e0008 */
[----:B------:R-:W3:Y:S01]  /*1370*/  LDL R24, [R1+0x18] ;  /* 0x0000180001187983 */ /* 0x000ee20000100800 */
[----:B------:R-:W-:Y:S02]  /*1380*/  IMAD R15, R52, c[0x0][0x17c], R15 ;  /* 0x00005f00340f7a24 */ /* 0x000fe400078e020f */
[----:B------:R-:W-:Y:S02]  /*1390*/  IMAD.IADD R9, R13, 0x1, R18 ;  /* 0x000000010d097824 */ /* 0x000fe400078e0212 */
[----:B------:R-:W-:Y:S01]  /*13a0*/  IMAD.MOV.U32 R8, RZ, RZ, R12 ;  /* 0x000000ffff087224 */ /* 0x000fe200078e000c */
[----:B------:R-:W-:Y:S01]  /*13b0*/  IADD3 R11, R11, R15, RZ ;  /* 0x0000000f0b0b7210 */ /* 0x000fe20007ffe0ff */
[C---:B------:R-:W-:Y:S02]  /*13c0*/  IMAD R17, R31.reuse, c[0x0][0x1a0], RZ ;  /* 0x000068001f117a24 */ /* 0x040fe400078e02ff */
[----:B------:R-:W-:Y:S02]  /*13d0*/  IMAD R18, R31, c[0x0][0x198], RZ ;  /* 0x000066001f127a24 */ /* 0x000fe400078e02ff */
[----:B------:R-:W-:-:S04]  /*13e0*/  IMAD.WIDE.U32 R12, R53, c[0x0][0x1a8], R10 ;  /* 0x00006a00350c7a25 */ /* 0x000fc800078e000a */
[----:B------:R-:W-:-:S04]  /*13f0*/  IMAD.WIDE.U32 R14, R53, c[0x0][0x378], R8 ;  /* 0x0000de00350e7a25 */ /* 0x000fc800078e0008 */
[C---:B------:R-:W-:Y:S02]  /*1400*/  IMAD R17, R29.reuse, c[0x0][0x1a4], R17 ;  /* 0x000069001d117a24 */ /* 0x040fe400078e0211 */
[----:B------:R-:W-:-:S04]  /*1410*/  IMAD.WIDE.U32 R10, R29, c[0x0][0x1a0], R6 ;  /* 0x000068001d0a7a25 */ /* 0x000fc800078e0006 */
[C---:B------:R-:W-:Y:S02]  /*1420*/  IMAD R18, R29.reuse, c[0x0][0x19c], R18 ;  /* 0x000067001d127a24 */ /* 0x040fe400078e0212 */
[----:B------:R-:W-:Y:S01]  /*1430*/  IMAD.WIDE.U32 R8, R29, c[0x0][0x198], R4 ;  /* 0x000066001d087a25 */ /* 0x000fe200078e0004 */
[----:B------:R-:W-:-:S03]  /*1440*/  LEA R6, P2, R10, c[0x0][0x170], 0x1 ;  /* 0x00005c000a067a11 */ /* 0x000fc600078408ff */
[C---:B------:R-:W-:Y:S02]  /*1450*/  IMAD R0, R53.reuse, c[0x0][0x37c], R0 ;  /* 0x0000df0035007a24 */ /* 0x040fe400078e0200 */
[----:B------:R-:W-:Y:S02]  /*1460*/  IMAD R16, R53, c[0x0][0x1ac], R16 ;  /* 0x00006b0035107a24 */ /* 0x000fe400078e0210 */
[----:B------:R-:W-:Y:S01]  /*1470*/  IMAD.IADD R5, R11, 0x1, R17 ;  /* 0x000000010b057824 */ /* 0x000fe200078e0211 */
[----:B------:R-:W-:Y:S02]  /*1480*/  IADD3 R9, R9, R18, RZ ;  /* 0x0000001209097210 */ /* 0x000fe40007ffe0ff */
[----:B------:R-:W-:Y:S02]  /*1490*/  LEA R4, P1, R8, c[0x0][0x168], 0x1 ;  /* 0x00005a0008047a11 */ /* 0x000fe400078208ff */
[----:B------:R-:W-:Y:S02]  /*14a0*/  IADD3 R15, R15, R0, RZ ;  /* 0x000000000f0f7210 */ /* 0x000fe40007ffe0ff */
[----:B------:R-:W-:-:S02]  /*14b0*/  IADD3 R0, R13, R16, RZ ;  /* 0x000000100d007210 */ /* 0x000fc40007ffe0ff */
[----:B------:R-:W-:Y:S02]  /*14c0*/  LEA R208, P4, R12, c[0x0][0x160], 0x1 ;  /* 0x000058000cd07a11 */ /* 0x000fe400078808ff */
[----:B------:R-:W-:Y:S02]  /*14d0*/  LEA.HI.X R7, R10, c[0x0][0x174], R5, 0x1, P2 ;  /* 0x00005d000a077a11 */ /* 0x000fe400010f0c05 */
[----:B------:R-:W-:Y:S02]  /*14e0*/  LEA R206, P3, R14, c[0x0][0x330], 0x1 ;  /* 0x0000cc000ece7a11 */ /* 0x000fe400078608ff */
[----:B------:R-:W-:Y:S01]  /*14f0*/  LEA.HI.X R5, R8, c[0x0][0x16c], R9, 0x1, P1 ;  /* 0x00005b0008057a11 */ /* 0x000fe200008f0c09 */
[----:B------:R-:W-:Y:S01]  /*1500*/  IMAD.MOV.U32 R9, RZ, RZ, c[0x0][0x190] ;  /* 0x00006400ff097624 */ /* 0x000fe200078e00ff */
[----:B------:R-:W-:Y:S02]  /*1510*/  MOV R11, c[0x0][0x370] ;  /* 0x0000dc00000b7a02 */ /* 0x000fe40000000f00 */
[----:B------:R-:W-:-:S02]  /*1520*/  LEA.HI.X R209, R12, c[0x0][0x164], R0, 0x1, P4 ;  /* 0x000059000cd17a11 */ /* 0x000fc400020f0c00 */
[----:B------:R-:W-:Y:S02]  /*1530*/  MOV R0, c[0x0][0x198] ;  /* 0x0000660000007a02 */ /* 0x000fe40000000f00 */
[----:B------:R-:W-:Y:S01]  /*1540*/  LEA.HI.X R207, R14, c[0x0][0x334], R15, 0x1, P3 ;  /* 0x0000cd000ecf7a11 */ /* 0x000fe200018f0c0f */
[----:B------:R-:W-:Y:S01]  /*1550*/  IMAD.MOV.U32 R16, RZ, RZ, c[0x0][0x19c] ;  /* 0x00006700ff107624 */ /* 0x000fe200078e00ff */
[----:B------:R-:W-:Y:S02]  /*1560*/  MOV R13, c[0x0][0x374] ;  /* 0x0000dd00000d7a02 */ /* 0x000fe40000000f00 */
[----:B------:R-:W-:Y:S02]  /*1570*/  LEA R12, P3, R11, R206, 0x6 ;  /* 0x000000ce0b0c7211 */ /* 0x000fe400078630ff */
[----:B------:R-:W-:Y:S02]  /*1580*/  MOV R17, c[0x0][0x194] ;  /* 0x0000650000117a02 */ /* 0x000fe40000000f00 */
[----:B------:R-:W-:-:S02]  /*1590*/  LEA R10, P2, R9, R208, 0x6 ;  /* 0x000000d0090a7211 */ /* 0x000fc400078430ff */
[----:B------:R-:W-:Y:S02]  /*15a0*/  MOV R15, c[0x0][0x1a0] ;  /* 0x00006800000f7a02 */ /* 0x000fe40000000f00 */
[C---:B------:R-:W-:Y:S01]  /*15b0*/  LEA R8, P1, R0.reuse, R4, 0x6 ;  /* 0x0000000400087211 */ /* 0x040fe200078230ff */
[----:B------:R-:W-:Y:S01]  /*15c0*/  IMAD.MOV.U32 R18, RZ, RZ, c[0x0][0x1a4] ;  /* 0x00006900ff127624 */ /* 0x000fe200078e00ff */
[----:B------:R-:W-:Y:S02]  /*15d0*/  LEA.HI.X R13, R11, R207, R13, 0x6, P3 ;  /* 0x000000cf0b0d7211 */ /* 0x000fe400018f340d */
[----:B------:R-:W-:Y:S02]  /*15e0*/  LEA.HI.X R11, R9, R209, R17, 0x6, P2 ;  /* 0x000000d1090b7211 */ /* 0x000fe400010f3411 */
[----:B------:R-:W-:Y:S02]  /*15f0*/  LEA R14, P4, R15, R6, 0x6 ;  /* 0x000000060f0e7211 */ /* 0x000fe400078830ff */
[----:B------:R-:W-:-:S02]  /*1600*/  LEA.HI.X R9, R0, R5, R16, 0x6, P1 ;  /* 0x0000000500097211 */ /* 0x000fc400008f3410 */
[----:B------:R-:W-:Y:S02]  /*1610*/  LEA.HI.X R15, R15, R7, R18, 0x6, P4 ;  /* 0x000000070f0f7211 */ /* 0x000fe400020f3412 */
        /* <DEDUP_REMOVED lines=28> */
[----:B--2---:R-:W-:-:S02]  /*17e0*/  SHF.R.S32.HI R0, RZ, 0x1f, R25 ;  /* 0x0000001fff007819 */ /* 0x004fc40000011419 */
[C---:B---3--:R-:W-:Y:S02]  /*17f0*/  SHF.L.U32 R211, R24.reuse, 0x1, RZ ;  /* 0x0000000118d37819 */ /* 0x048fe400000006ff */
[----:B------:R-:W-:Y:S02]  /*1800*/  IADD3 R16, R24, 0x2000, RZ ;  /* 0x0000200018107810 */ /* 0x000fe40007ffe0ff */
[----:B------:R-:W-:Y:S01]  /*1810*/  SHF.L.U64.HI R231, R25, 0x2, R0 ;  /* 0x0000000219e77819 */ /* 0x000fe20000010200 */
[----:B------:R-:W-:Y:S01]  /*1820*/  @!PT LDS RZ, [RZ] ;  /* 0x00000000fffff984 */ /* 0x000fe20000000800 */
[----:B------:R-:W-:Y:S01]  /*1830*/  @!PT LDS RZ, [RZ] ;  /* 0x00000000fffff984 */ /* 0x000fe20000000800 */
[----:B------:R-:W-:Y:S01]  /*1840*/  @!PT LDS RZ, [RZ] ;  /* 0x00000000fffff984 */ /* 0x000fe20000000800 */
[----:B------:R1:W-:Y:S01]  /*1850*/  LDGSTS.E.BYPASS.LTC128B.128 [R211+0x10000], [R6.64] ;  /* 0x1000000006d37fae */ /* 0x0003e2000b901d50 */
[----:B------:R-:W-:-:S03]  /*1860*/  SEL R0, R16, R24, !P0 ;  /* 0x0000001810007207 */ /* 0x000fc60004000000 */
[----:B------:R-:W2:Y:S01]  /*1870*/  S2R R24, SR_TID.X ;  /* 0x0000000000187919 */ /* 0x000ea20000002100 */
[----:B------:R-:W-:-:S03]  /*1880*/  SHF.L.U32 R234, R25, 0x2, RZ ;  /* 0x0000000219ea7819 */ /* 0x000fc600000006ff */
[----:B------:R1:W-:Y:S01]  /*1890*/  LDGSTS.E.BYPASS.LTC128B.128 [R211+0x12000], [R6.64+0x80] ;  /* 0x1200008006d37fae */ /* 0x0003e2000b901d50 */
[----:B------:R-:W-:-:S03]  /*18a0*/  SHF.L.U32 R210, R0, 0x1, RZ ;  /* 0x0000000100d27819 */ /* 0x000fc600000006ff */
[----:B------:R3:W-:Y:S04]  /*18b0*/  LDGSTS.E.BYPASS.LTC128B.128 [R211+0x11000], [R14.64] ;  /* 0x110000000ed37fae */ /* 0x0007e8000b901d50 */
[----:B------:R3:W-:Y:S04]  /*18c0*/  LDGSTS.E.BYPASS.LTC128B.128 [R211+0x13000], [R14.64+0x80] ;  /* 0x130000800ed37fae */ /* 0x0007e8000b901d50 */
[----:B------:R-:W0:Y:S04]  /*18d0*/  LDGDEPBAR ;  /* 0x00000000000079af */ /* 0x000e280000000000 */
[----:B------:R-:W4:Y:S04]  /*18e0*/  S2R R25, SR_TID.X ;  /* 0x0000000000197919 */ /* 0x000f280000002100 */
        /* <DEDUP_REMOVED lines=13> */
[----:B--2---:R-:W-:-:S02]  /*19c0*/  SHF.R.S32.HI R24, RZ, 0x1f, R24 ;  /* 0x0000001fff187819 */ /* 0x004fc40000011418 */
[----:B-1----:R-:W-:Y:S02]  /*19d0*/  IADD3 R6, P1, R234, R222, RZ ;  /* 0x000000deea067210 */ /* 0x002fe40007f3e0ff */
[----:B----4-:R-:W-:-:S04]  /*19e0*/  LEA.HI R24, R24, R25, RZ, 0x5 ;  /* 0x0000001918187211 */ /* 0x010fc800078f28ff */
[----:B------:R-:W-:Y:S01]  /*19f0*/  SHF.R.S32.HI R24, RZ, 0x5, R24 ;  /* 0x00000005ff187819 */ /* 0x000fe20000011418 */
[----:B------:R-:W-:-:S04]  /*1a00*/  IMAD.X R7, R231, 0x1, R221, P1 ;  /* 0x00000001e7077824 */ /* 0x000fc800008e06dd */
[----:B------:R-:W-:Y:S01]  /*1a10*/  IMAD R0, R24, UR10, R56 ;  /* 0x0000000a18007c24 */ /* 0x000fe2000f8e0238 */
[----:B------:R1:W5:Y:S01]  /*1a20*/  LDG.E R218, [R6.64] ;  /* 0x0000001006da7981 */ /* 0x000362000c1e1900 */
[----:B---3--:R-:W-:-:S03]  /*1a30*/  IMAD.WIDE R4, R52, c[0x0][0x224], R2 ;  /* 0x0000890034047a25 */ /* 0x008fc600078e0202 */
[----:B------:R-:W-:Y:S02]  /*1a40*/  IADD3 R3, P2, P1, R0, UR9, R26 ;  /* 0x0000000900037c10 */ /* 0x000fe4000f95e01a */
[----:B------:R-:W-:Y:S01]  /*1a50*/  SHF.R.S32.HI R0, RZ, 0x1f, R0 ;  /* 0x0000001fff007819 */ /* 0x000fe20000011400 */
[----:B------:R-:W-:-:S04]  /*1a60*/  DEPBAR.LE SB0, 0x1 ;  /* 0x000080400000791a */ /* 0x000fc80000000000 */
[----:B-1----:R1:W5:Y:S04]  /*1a70*/  LDG.E R7, [R6.64+0x20] ;  /* 0x0000201006077981 */ /* 0x002368000c1e1900 */
[----:B------:R-:W-:Y:S01]  /*1a80*/  BAR.SYNC.DEFER_BLOCKING 0x0 ;  /* 0x0000000000007b1d */ /* 0x000fe20000010000 */
[----:B-1----:R-:W-:Y:S02]  /*1a90*/  IADD3.X R6, R0, UR8, R27, P2, P1 ;  /* 0x0000000800067c10 */ /* 0x002fe400097e241b */
[----:B------:R-:W-:-:S03]  /*1aa0*/  IADD3 R0, P2, R4, R21, RZ ;  /* 0x0000001504007210 */ /* 0x000fc60007f5e0ff */
[----:B------:R1:W2:Y:S01]  /*1ab0*/  LDSM.16.M88.4 R104, [R194+0x10000] ;  /* 0x01000000c268783b */ /* 0x0002a20000000200 */
        /* <DEDUP_REMOVED lines=10> */
[C---:B------:R-:W-:Y:S02]  /*1b60*/  LEA R204, P1, R4.reuse, c[0x0][0x350], 0x2 ;  /* 0x0000d40004cc7a11 */ /* 0x040fe400078210ff */
[----:B------:R1:W1:Y:S02]  /*1b70*/  LDSM.16.M88.4 R120, [R192+0x10000] ;  /* 0x01000000c078783b */ /* 0x0002640000000200 */
[----:B------:R-:W-:Y:S02]  /*1b80*/  IADD3 R0, R5, R3, RZ ;  /* 0x0000000305007210 */ /* 0x000fe40007ffe0ff */
[----:B------:R1:W1:Y:S01]  /*1b90*/  LDSM.16.M88.4 R124, [R192+0x10800] ;  /* 0x01080000c07c783b */ /* 0x0002620000000200 */
[----:B------:R-:W-:Y:S01]  /*1ba0*/  CS2R R28, SRZ ;  /* 0x00000000001c7805 */ /* 0x000fe2000001ff00 */
[----:B------:R-:W-:-:S02]  /*1bb0*/  LEA.HI.X R205, R4, c[0x0][0x354], R0, 0x2, P1 ;  /* 0x0000d50004cd7a11 */ /* 0x000fc400008f1400 */
        /* <DEDUP_REMOVED lines=12> */
[----:B------:R1:W1:Y:S04]  /*1c80*/  LDSM.16.M88.4 R156, [R192+0x12800] ;  /* 0x01280000c09c783b */ /* 0x0002680000000200 */
[----:B------:R1:W1:Y:S04]  /*1c90*/  LDSM.16.M88.4 R160, [R199+0x12000] ;  /* 0x01200000c7a0783b */ /* 0x0002680000000200 */
[----:B------:R1:W1:Y:S01]  /*1ca0*/  LDSM.16.M88.4 R164, [R199+0x12800] ;  /* 0x01280000c7a4783b */ /* 0x0002620000000200 */
[----:B------:R-:W-:Y:S05]  /*1cb0*/  @!P2 BRA `(.L_x_928) ;  /* 0x00002d600000a947 */ /* 0x000fea0003800000 */
[----:B--234-:R-:W-:Y:S01]  /*1cc0*/  IMAD.MOV.U32 R232, RZ, RZ, c[0x0][0x308] ;  /* 0x0000c200ffe87624 */ /* 0x01cfe200078e00ff */
[----:B------:R-:W2:Y:S01]  /*1cd0*/  LDL R8, [R1+0x28] ;  /* 0x0000280001087983 */ /* 0x000ea20000100800 */
[----:B------:R-:W-:-:S05]  /*1ce0*/  IMAD.MOV.U32 R233, RZ, RZ, c[0x0][0x30c] ;  /* 0x0000c300ffe97624 */ /* 0x000fca00078e00ff */
[----:B------:R3:W4:Y:S04]  /*1cf0*/  LDG.E.64 R2, [R232.64+0x8] ;  /* 0x00000810e8027981 */ /* 0x000728000c1e1b00 */
[----:B---3--:R-:W3:Y:S01]  /*1d00*/  LDG.E.64 R232, [R232.64] ;  /* 0x00000010e8e87981 */ /* 0x008ee2000c1e1b00 */
[----:B------:R-:W-:Y:S02]  /*1d10*/  IMAD R0, R52, c[0x0][0x1c0], R53 ;  /* 0x0000700034007a24 */ /* 0x000fe400078e0235 */
[----:B------:R-:W-:Y:S01]  /*1d20*/  IMAD.MOV.U32 R220, RZ, RZ, R4 ;  /* 0x000000ffffdc7224 */ /* 0x000fe200078e0004 */
[----:B------:R-:W1:Y:S01]  /*1d30*/  S2R R9, SR_TID.X ;  /* 0x0000000000097919 */ /* 0x000e620000002100 */
[----:B------:R-:W-:Y:S02]  /*1d40*/  IMAD.SHL.U32 R0, R0, 0x20, RZ ;  /* 0x0000002000007824 */ /* 0x000fe400078e00ff */
[----:B------:R-:W-:-:S02]  /*1d50*/  IMAD.MOV.U32 R219, RZ, RZ, R5 ;  /* 0x000000ffffdb7224 */ /* 0x000fc400078e0005 */
[----:B-----5:R-:W-:Y:S01]  /*1d60*/  IMAD.MOV.U32 R217, RZ, RZ, R7 ;  /* 0x000000ffffd97224 */ /* 0x020fe200078e0007 */
[----:B------:R-:W-:Y:S01]  /*1d70*/  SHF.R.S32.HI R245, RZ, 0x1f, R0 ;  /* 0x0000001ffff57819 */ /* 0x000fe20000011400 */
[----:B------:R-:W-:Y:S01]  /*1d80*/  IMAD.MOV.U32 R95, RZ, RZ, RZ ;  /* 0x000000ffff5f7224 */ /* 0x000fe200078e00ff */
[----:B----4-:R-:W-:Y:S02]  /*1d90*/  IADD3 R238, P2, P1, R0, R2, R56 ;  /* 0x0000000200ee7210 */ /* 0x010fe4000795e038 */
[----:B------:R-:W-:Y:S02]  /*1da0*/  IADD3 R2, R198, 0x2000, RZ ;  /* 0x00002000c6027810 */ /* 0x000fe40007ffe0ff */
[----:B--2---:R-:W-:Y:S02]  /*1db0*/  IADD3.X R245, R245, R3, R8, P2, P1 ;  /* 0x00000003f5f57210 */ /* 0x004fe400017e2408 */
[----:B------:R-:W2:Y:S01]  /*1dc0*/  S2R R8, SR_TID.X ;  /* 0x0000000000087919 */ /* 0x000ea20000002100 */
[----:B------:R-:W-:-:S02]  /*1dd0*/  IADD3 R0, R200, 0x2000, RZ ;  /* 0x00002000c8007810 */ /* 0x000fc40007ffe0ff */
[----:B------:R-:W-:Y:S02]  /*1de0*/  SEL R2, R2, R198, !P0 ;  /* 0x000000c602027207 */ /* 0x000fe40004000000 */
[----:B------:R-:W-:-:S03]  /*1df0*/  SEL R0, R0, R200, !P0 ;  /* 0x000000c800007207 */ /* 0x000fc60004000000 */
[----:B------:R-:W-:Y:S02]  /*1e00*/  IMAD.SHL.U32 R188, R2, 0x2, RZ ;  /* 0x0000000202bc7824 */ /* 0x000fe400078e00ff */
[----:B------:R-:W-:Y:S01]  /*1e10*/  IMAD.SHL.U32 R191, R0, 0x2, RZ ;  /* 0x0000000200bf7824 */ /* 0x000fe200078e00ff */
[----:B--2---:R-:W-:-:S04]  /*1e20*/  SHF.R.S32.HI R8, RZ, 0x1f, R8 ;  /* 0x0000001fff087819 */ /* 0x004fc80000011408 */
[----:B-1----:R-:W-:-:S04]  /*1e30*/  LEA.HI R8, R8, R9, RZ, 0x7 ;  /* 0x0000000908087211 */ /* 0x002fc800078f38ff */
[----:B------:R-:W-:-:S05]  /*1e40*/  SHF.R.S32.HI R8, RZ, 0x7, R8 ;  /* 0x00000007ff087819 */ /* 0x000fca0000011408 */
[----:B------:R-:W-:-:S05]  /*1e50*/  IMAD R3, R55, 0x2, R8 ;  /* 0x0000000237037824 */ /* 0x000fca00078e0208 */
[----:B---3--:R-:W-:Y:S02]  /*1e60*/  LOP3.LUT R3, R233, R3, RZ, 0x3c, !PT ;  /* 0x00000003e9037212 */ /* 0x008fe400078e3cff */
[----:B------:R-:W-:Y:S01]  /*1e70*/  IMAD.MOV.U32 R0, RZ, RZ, c[0x0][0x22c] ;  /* 0x00008b00ff007624 */ /* 0x000fe200078e00ff */
[----:B------:R-:W-:Y:S01]  /*1e80*/  IADD3 R5, R232, -0x4ab325aa, RZ ;  /* 0xb54cda56e8057810 */ /* 0x000fe20007ffe0ff */
[----:B------:R-:W-:Y:S01]  /*1e90*/  IMAD.WIDE.U32 R238, R238, -0x2daee0ad, RZ ;  /* 0xd2511f53eeee7825 */ /* 0x000fe200078e00ff */
[C---:B------:R-:W-:Y:S02]  /*1ea0*/  IADD3 R4, R232.reuse, 0x1715609d, RZ ;  /* 0x1715609de8047810 */ /* 0x040fe40007ffe0ff */
[----:B------:R-:W-:Y:S01]  /*1eb0*/  IADD3 R5, R232, -0x255992d5, RZ ;  /* 0xdaa66d2be8057810 */ /* 0x000fe20007ffe0ff */
[----:B------:R-:W-:Y:S01]  /*1ec0*/  IMAD R0, R0, c[0x0][0x1c0], RZ ;  /* 0x0000700000007a24 */ /* 0x000fe200078e02ff */
[----:B------:R-:W-:Y:S01]  /*1ed0*/  IADD3 R2, R232, 0x78dde6e4, RZ ;  /* 0x78dde6e4e8027810 */ /* 0x000fe20007ffe0ff */
[----:B------:R-:W-:Y:S01]  /*1ee0*/  IMAD.SHL.U32 R195, R200, 0x2, RZ ;  /* 0x00000002c8c37824 */ /* 0x000fe200078e00ff */
[----:B------:R-:W-:Y:S01]  /*1ef0*/  IADD3 R4, R232, 0x3c6ef372, RZ ;  /* 0x3c6ef372e8047810 */ /* 0x000fe20007ffe0ff */
[C---:B------:R-:W-:Y:S01]  /*1f00*/  IMAD.SHL.U32 R212, R0.reuse, 0x8, RZ ;  /* 0x0000000800d47824 */ /* 0x040fe200078e00ff */
[----:B------:R-:W-:Y:S01]  /*1f10*/  SHF.L.U32 R246, R0, 0x4, RZ ;  /* 0x0000000400f67819 */ /* 0x000fe200000006ff */
[----:B------:R-:W-:Y:S01]  /*1f20*/  IMAD.MOV.U32 R202, RZ, RZ, 0x20 ;  /* 0x00000020ffca7424 */ /* 0x000fe200078e00ff */
[----:B------:R-:W-:Y:S01]  /*1f30*/  IADD3 R2, R232, -0x61c88647, RZ ;  /* 0x9e3779b9e8027810 */ /* 0x000fe20007ffe0ff */
[----:B------:R-:W-:Y:S01]  /*1f40*/  IMAD.MOV.U32 R201, RZ, RZ, 0x40 ;  /* 0x00000040ffc97424 */ /* 0x000fe200078e00ff */
[----:B------:R-:W-:-:S02]  /*1f50*/  IADD3 R5, R246, 0x20, RZ ;  /* 0x00000020f6057810 */ /* 0x000fc40007ffe0ff */
[C---:B------:R-:W-:Y:S02]  /*1f60*/  IADD3 R4, R246.reuse, 0x40, RZ ;  /* 0x00000040f6047810 */ /* 0x040fe40007ffe0ff */
[----:B------:R-:W-:Y:S01]  /*1f70*/  IADD3 R2, R246, 0x60, RZ ;  /* 0x00000060f6027810 */ /* 0x000fe20007ffe0ff */
[C---:B------:R-:W-:Y:S01]  /*1f80*/  IMAD.IADD R249, R212.reuse, 0x1, R5 ;  /* 0x00000001d4f97824 */ /* 0x040fe200078e0205 */
[----:B------:R-:W-:Y:S01]  /*1f90*/  LOP3.LUT R3, R3, R239, RZ, 0x3c, !PT ;  /* 0x000000ef03037212 */ /* 0x000fe200078e3cff */
[C---:B------:R-:W-:Y:S01]  /*1fa0*/  IMAD.IADD R248, R212.reuse, 0x1, R4 ;  /* 0x00000001d4f87824 */ /* 0x040fe200078e0204 */
[C---:B------:R-:W-:Y:S01]  /*1fb0*/  IADD3 R247, R212.reuse, R2, RZ ;  /* 0x00000002d4f77210 */ /* 0x040fe20007ffe0ff */
[C---:B------:R-:W-:Y:S01]  /*1fc0*/  IMAD.IADD R5, R212.reuse, 0x1, R249 ;  /* 0x00000001d4057824 */ /* 0x040fe200078e02f9 */
[C---:B------:R-:W-:Y:S01]  /*1fd0*/  IADD3 R244, R233.reuse, 0x646e171e, RZ ;  /* 0x646e171ee9f47810 */ /* 0x040fe20007ffe0ff */
[C---:B------:R-:W-:Y:S01]  /*1fe0*/  IMAD.IADD R4, R212.reuse, 0x1, R248 ;  /* 0x00000001d4047824 */ /* 0x040fe200078e02f8 */
[C---:B------:R-:W-:Y:S01]  /*1ff0*/  IADD3 R243, R233.reuse, -0x56f99767, RZ ;  /* 0xa9066899e9f37810 */ /* 0x040fe20007ffe0ff */
[C---:B------:R-:W-:Y:S01]  /*2000*/  IMAD.IADD R2, R212.reuse, 0x1, R247 ;  /* 0x00000001d4027824 */ /* 0x040fe200078e02f7 */
[C---:B------:R-:W-:Y:S01]  /*2010*/  IADD3 R230, R212.reuse, R5, RZ ;  /* 0x00000005d4e67210 */ /* 0x040fe20007ffe0ff */
[C---:B------:R-:W-:Y:S01]  /*2020*/  IMAD.IADD R228, R212.reuse, 0x1, R4 ;  /* 0x00000001d4e47824 */ /* 0x040fe200078e0204 */
[C---:B------:R-:W-:Y:S01]  /*2030*/  IADD3 R242, R233.reuse, -0x126145ec, RZ ;  /* 0xed9eba14e9f27810 */ /* 0x040fe20007ffe0ff */
[C---:B------:R-:W-:Y:S01]  /*2040*/  IMAD.IADD R226, R212.reuse, 0x1, R2 ;  /* 0x00000001d4e27824 */ /* 0x040fe200078e0202 */
[C---:B------:R-:W-:Y:S01]  /*2050*/  IADD3 R241, R233.reuse, 0x32370b8f, RZ ;  /* 0x32370b8fe9f17810 */ /* 0x040fe20007ffe0ff */
[C---:B------:R-:W-:Y:S01]  /*2060*/  IMAD.IADD R229, R212.reuse, 0x1, R230 ;  /* 0x00000001d4e57824 */ /* 0x040fe200078e02e6 */
[C---:B------:R-:W-:Y:S01]  /*2070*/  IADD3 R227, R212.reuse, R228, RZ ;  /* 0x000000e4d4e37210 */ /* 0x040fe20007ffe0ff */
[----:B------:R-:W-:Y:S01]  /*2080*/  IMAD.IADD R223, R212, 0x1, R226 ;  /* 0x00000001d4df7824 */ /* 0x000fe200078e02e2 */
[----:B------:R-:W-:Y:S01]  /*2090*/  IADD3 R240, R233, 0x76cf5d0a, RZ ;  /* 0x76cf5d0ae9f07810 */ /* 0x000fe20007ffe0ff */
[----:B------:R-:W-:Y:S01]  /*20a0*/  IMAD.WIDE.U32 R224, R3, -0x326172a9, RZ ;  /* 0xcd9e8d5703e07825 */ /* 0x000fe200078e00ff */
[----:B------:R-:W-:-:S02]  /*20b0*/  IADD3 R237, R233, -0x4498517b, RZ ;  /* 0xbb67ae85e9ed7810 */ /* 0x000fc40007ffe0ff */
[C---:B------:R-:W-:Y:S01]  /*20c0*/  IADD3 R235, R212.reuse, R227, RZ ;  /* 0x000000e3d4eb7210 */ /* 0x040fe20007ffe0ff */
[C---:B------:R-:W-:Y:S02]  /*20d0*/  IMAD.IADD R236, R212.reuse, 0x1, R229 ;  /* 0x00000001d4ec7824 */ /* 0x040fe400078e02e5 */
[----:B------:R-:W-:Y:S02]  /*20e0*/  IMAD.IADD R233, R212, 0x1, R223 ;  /* 0x00000001d4e97824 */ /* 0x000fe400078e02df */
.L_x_931:
[----:B------:R-:W2:Y:S01]  /*20f0*/  LDL R0, [R1] ;  /* 0x0000000001007983 */ /* 0x000ea20000100800 */
[----:B------:R-:W-:Y:S01]  /*2100*/  IADD3 R171, R232, -0x61c88647, RZ ;  /* 0x9e3779b9e8ab7810 */ /* 0x000fe20007ffe0ff */
[----:B------:R-:W-:Y:S02]  /*2110*/  ULDC.U8 UR4, c[0x0][0x2d8] ;  /* 0x0000b60000047ab9 */ /* 0x000fe40000000000 */
[----:B------:R-:W0:Y:S01]  /*2120*/  LDGDEPBAR ;  /* 0x00000000000079af */ /* 0x000e220000000000 */
[----:B--2---:R-:W-:Y:S01]  /*2130*/  R2P PR, R0, 0x6 ;  /* 0x0000000600007804 */ /* 0x004fe20000000000 */
[----:B------:R-:W-:Y:S06]  /*2140*/  DEPBAR.LE SB0, 0x0 ;  /* 0x000080000000791a */ /* 0x000fec0000000000 */
[----:B------:R-:W-:Y:S01]  /*2150*/  BAR.SYNC.DEFER_BLOCKING 0x0 ;  /* 0x0000000000007b1d */ /* 0x000fe20000010000 */
[----:B------:R-:W-:Y:S02]  /*2160*/  SEL R168, R202, 0xffffffe0, !P1 ;  /* 0xffffffe0caa87807 */ /* 0x000fe40004800000 */
[----:B------:R-:W-:Y:S02]  /*2170*/  SEL R185, R201, 0xffffffc0, !P2 ;  /* 0xffffffc0c9b97807 */ /* 0x000fe40005000000 */
[----:B-----5:R-:W-:Y:S01]  /*2180*/  FSETP.NEU.FTZ.AND P0, PT, R218, -INF , PT ;  /* 0xff800000da00780b */ /* 0x020fe20003f1d000 */
[C---:B------:R-:W-:Y:S02]  /*2190*/  IMAD.IADD R0, R191.reuse, 0x1, R168 ;  /* 0x00000001bf007824 */ /* 0x040fe400078e02a8 */
[----:B------:R-:W-:Y:S02]  /*21a0*/  IMAD.IADD R3, R191, 0x1, R185 ;  /* 0x00000001bf037824 */ /* 0x000fe400078e02b9 */
[----:B------:R-:W-:Y:S01]  /*21b0*/  IMAD.IADD R2, R185, 0x1, R0 ;  /* 0x00000001b9027824 */ /* 0x000fe200078e0200 */
        /* <DEDUP_REMOVED lines=17> */
[----:B------:R-:W-:Y:S07]  /*22d0*/  LDSM.16.M88.4 R64, [R196+0xc000] ;  /* 0x00c00000c440783b */ /* 0x000fee0000000200 */
[C---:B-1----:R-:W-:Y:S01]  /*22e0*/  HMMA.16816.F32 R4, R52.reuse, R100, R4 ;  /* 0x000000643404723c */ /* 0x042fe20000001804 */
[----:B------:R-:W1:Y:S07]  /*22f0*/  LDSM.16.M88.4 R56, [R2] ;  /* 0x000000000238783b */ /* 0x000e6e0000000200 */
        /* <DEDUP_REMOVED lines=11> */
[----:B------:R3:W-:Y:S07]  /*23b0*/  LDSM.16.M88.4 R56, [R0+0x2000] ;  /* 0x002000000038783b */ /* 0x0007ee0000000200 */
[C---:B--2---:R-:W-:Y:S01]  /*23c0*/  HMMA.16816.F32 R4, R52.reuse, R60, R4 ;  /* 0x0000003c3404723c */ /* 0x044fe20000001804 */
[----:B------:R-:W2:Y:S07]  /*23d0*/  LDSM.16.M88.4 R100, [R193+0xe000] ;  /* 0x00e00000c164783b */ /* 0x000eae0000000200 */
[C---:B------:R-:W-:Y:S01]  /*23e0*/  HMMA.16816.F32 R8, R52.reuse, R62, R8 ;  /* 0x0000003e3408723c */ /* 0x040fe20000001808 */
[----:B------:R-:W4:Y:S03]  /*23f0*/  LDSM.16.M88.4 R60, [R193+0xe800] ;  /* 0x00e80000c13c783b */ /* 0x000f260000000200 */
[C---:B---3--:R-:W-:Y:S04]  /*2400*/  FMUL.FTZ R0, R217.reuse, 1.4426950216293334961 ;  /* 0x3fb8aa3bd9007820 */ /* 0x048fe80000410000 */
[C---:B-1----:R-:W-:Y:S08]  /*2410*/  HMMA.16816.F32 R12, R52.reuse, R64, R12 ;  /* 0x00000040340c723c */ /* 0x042ff0000000180c */
[----:B------:R-:W-:Y:S01]  /*2420*/  HMMA.16816.F32 R16, R52, R66, R16 ;  /* 0x000000423410723c */ /* 0x000fe20000001810 */
[----:B------:R1:W-:Y:S08]  /*2430*/  LDSM.16.M88.4 R52, [R3+0x2000] ;  /* 0x002000000334783b */ /* 0x0003f00000000200 */
[----:B------:R-:W3:Y:S01]  /*2440*/  LDSM.16.M88.4 R64, [R192+0xe000] ;  /* 0x00e00000c040783b */ /* 0x000ee20000000200 */
[C---:B--2---:R-:W-:Y:S08]  /*2450*/  HMMA.16816.F32 R4, R56.reuse, R100, R4 ;  /* 0x000000643804723c */ /* 0x044ff00000001804 */
[C---:B------:R-:W-:Y:S01]  /*2460*/  HMMA.16816.F32 R8, R56.reuse, R102, R8 ;  /* 0x000000663808723c */ /* 0x040fe20000001808 */
[----:B------:R-:W-:Y:S03]  /*2470*/  LDSM.16.M88.4 R100, [R196+0xe000] ;  /* 0x00e00000c464783b */ /* 0x000fe60000000200 */
[----:B-1----:R-:W-:Y:S04]  /*2480*/  IADD3 R3, R232, -0x4ab325aa, RZ ;  /* 0xb54cda56e8037810 */ /* 0x002fe80007ffe0ff */
[C---:B----4-:R-:W-:Y:S08]  /*2490*/  HMMA.16816.F32 R12, R56.reuse, R60, R12 ;  /* 0x0000003c380c723c */ /* 0x050ff0000000180c */
[----:B------:R-:W-:Y:S01]  /*24a0*/  HMMA.16816.F32 R16, R56, R62, R16 ;  /* 0x0000003e3810723c */ /* 0x000fe20000001810 */
[----:B------:R-:W1:Y:S07]  /*24b0*/  LDSM.16.M88.4 R56, [R192+0xe800] ;  /* 0x00e80000c038783b */ /* 0x000e6e0000000200 */
[C---:B---3--:R-:W-:Y:S01]  /*24c0*/  HMMA.16816.F32 R4, R52.reuse, R64, R4 ;  /* 0x000000403404723c */ /* 0x048fe20000001804 */
[----:B------:R2:W3:Y:S07]  /*24d0*/  LDSM.16.M88.4 R60, [R2+0x2000] ;  /* 0x00200000023c783b */ /* 0x0004ee0000000200 */
[C---:B------:R-:W-:Y:S04]  /*24e0*/  HMMA.16816.F32 R8, R52.reuse, R66, R8 ;  /* 0x000000423408723c */ /* 0x040fe80000001808 */
[----:B--2---:R-:W-:Y:S05]  /*24f0*/  FMUL.FTZ R2, R218, 1.4426950216293334961 ;  /* 0x3fb8aa3bda027820 */ /* 0x004fea0000410000 */
[----:B------:R-:W-:Y:S02]  /*2500*/  FSEL R2, R2, RZ, P0 ;  /* 0x000000ff02027208 */ /* 0x000fe40000000000 */
[----:B------:R-:W-:Y:S01]  /*2510*/  FSETP.NEU.FTZ.AND P0, PT, R217, -INF , PT ;  /* 0xff800000d900780b */ /* 0x000fe20003f1d000 */
[C---:B-1----:R-:W-:Y:S03]  /*2520*/  HMMA.16816.F32 R12, R52.reuse, R56, R12 ;  /* 0x00000038340c723c */ /* 0x042fe6000000180c */
[----:B------:R-:W-:Y:S04]  /*2530*/  FSEL R0, R0, RZ, P0 ;  /* 0x000000ff00007208 */ /* 0x000fe80000000000 */
[----:B------:R-:W-:Y:S01]  /*2540*/  IMAD R56, R203, 0x4, R252 ;  /* 0x00000004cb387824 */ /* 0x000fe200078e02fc */
[----:B------:R-:W-:Y:S01]  /*2550*/  HMMA.16816.F32 R16, R52, R58, R16 ;  /* 0x0000003a3410723c */ /* 0x000fe20000001810 */
[----:B------:R-:W1:Y:S03]  /*2560*/  LDSM.16.M88.4 R52, [R196+0xe800] ;  /* 0x00e80000c434783b */ /* 0x000e660000000200 */
[----:B------:R-:W-:Y:S04]  /*2570*/  IMAD.WIDE.U32 R56, R56, -0x326172a9, RZ ;  /* 0xcd9e8d5738387825 */ /* 0x000fe800078e00ff */
[C---:B---3--:R-:W-:Y:S05]  /*2580*/  HMMA.16816.F32 R4, R60.reuse, R100, R4 ;  /* 0x000000643c04723c */ /* 0x048fea0000001804 */
[----:B------:R-:W-:Y:S02]  /*2590*/  LOP3.LUT R56, R225, R56, R171, 0x96, !PT ;  /* 0x00000038e1387212 */ /* 0x000fe400078e96ab */
[----:B------:R-:W-:Y:S01]  /*25a0*/  IADD3 R171, R232, 0x3c6ef372, RZ ;  /* 0x3c6ef372e8ab7810 */ /* 0x000fe20007ffe0ff */
[C---:B------:R-:W-:Y:S11]  /*25b0*/  HMMA.16816.F32 R8, R60.reuse, R102, R8 ;  /* 0x000000663c08723c */ /* 0x040ff60000001808 */
[----:B------:R-:W-:Y:S05]  /*25c0*/  @!UPT UIADD3 URZ, URZ, URZ, URZ ;  /* 0x0000003f3f3ff290 */ /* 0x000fea000fffe03f */
[--C-:B------:R-:W-:Y:S02]  /*25d0*/  FFMA.FTZ R4, R4, c[0x0][0x23c], -R2.reuse ;  /* 0x00008f0004047a23 */ /* 0x100fe40000010802 */
[----:B------:R-:W-:Y:S02]  /*25e0*/  FFMA.FTZ R5, R5, c[0x0][0x23c], -R2 ;  /* 0x00008f0005057a23 */ /* 0x000fe40000010802 */
[----:B------:R2:W3:Y:S01]  /*25f0*/  MUFU.EX2 R170, R4 ;  /* 0x0000000400aa7308 */ /* 0x0004e20000000800 */
[--C-:B------:R-:W-:Y:S02]  /*2600*/  FFMA.FTZ R6, R6, c[0x0][0x23c], -R0.reuse ;  /* 0x00008f0006067a23 */ /* 0x100fe40000010800 */
[----:B------:R-:W-:Y:S01]  /*2610*/  FFMA.FTZ R7, R7, c[0x0][0x23c], -R0 ;  /* 0x00008f0007077a23 */ /* 0x000fe20000010800 */
[C---:B-1----:R-:W-:Y:S03]  /*2620*/  HMMA.16816.F32 R12, R60.reuse, R52, R12 ;  /* 0x000000343c0c723c */ /* 0x042fe6000000180c */
[----:B------:R-:W-:Y:S03]  /*2630*/  FFMA.FTZ R8, R8, c[0x0][0x23c], -R2 ;  /* 0x00008f0008087a23 */ /* 0x000fe60000010802 */
[----:B------:R1:W4:Y:S01]  /*2640*/  MUFU.EX2 R169, R5 ;  /* 0x0000000500a97308 */ /* 0x0003220000000800 */
[--C-:B------:R-:W-:Y:S01]  /*2650*/  FFMA.FTZ R10, R10, c[0x0][0x23c], -R0.reuse ;  /* 0x00008f000a0a7a23 */ /* 0x100fe20000010800 */
[----:B------:R-:W-:Y:S04]  /*2660*/  HMMA.16816.F32 R16, R60, R54, R16 ;  /* 0x000000363c10723c */ /* 0x000fe80000001810 */
[----:B------:R-:W-:Y:S02]  /*2670*/  FFMA.FTZ R11, R11, c[0x0][0x23c], -R0 ;  /* 0x00008f000b0b7a23 */ /* 0x000fe40000010800 */
[----:B------:R-:W-:Y:S02]  /*2680*/  FFMA.FTZ R100, R9, c[0x0][0x23c], -R2 ;  /* 0x00008f0009647a23 */ /* 0x000fe40000010802 */
[----:B------:R5:W-:Y:S01]  /*2690*/  MUFU.EX2 R103, R6 ;  /* 0x0000000600677308 */ /* 0x000be20000000800 */
[----:B--2---:R-:W-:Y:S03]  /*26a0*/  LOP3.LUT R4, R57, R245, R232, 0x96, !PT ;  /* 0x000000f539047212 */ /* 0x004fe600078e96e8 */
[----:B------:R-:W-:Y:S06]  /*26b0*/  IMAD.WIDE.U32 R56, R56, -0x2daee0ad, RZ ;  /* 0xd2511f5338387825 */ /* 0x000fec00078e00ff */
[----:B------:R2:W-:Y:S01]  /*26c0*/  MUFU.EX2 R102, R7 ;  /* 0x0000000700667308 */ /* 0x0005e20000000800 */
[--C-:B------:R-:W-:Y:S02]  /*26d0*/  FFMA.FTZ R12, R12, c[0x0][0x23c], -R2.reuse ;  /* 0x00008f000c0c7a23 */ /* 0x100fe40000010802 */
[--C-:B------:R-:W-:Y:S02]  /*26e0*/  FFMA.FTZ R13, R13, c[0x0][0x23c], -R2.reuse ;  /* 0x00008f000d0d7a23 */ /* 0x100fe40000010802 */
[----:B-1----:R-:W-:Y:S04]  /*26f0*/  IMAD.WIDE.U32 R4, R4, -0x2daee0ad, RZ ;  /* 0xd2511f5304047825 */ /* 0x002fe800078e00ff */
[----:B------:R-:W-:Y:S01]  /*2700*/  FFMA.FTZ R16, R16, c[0x0][0x23c], -R2 ;  /* 0x00008f0010107a23 */ /* 0x000fe20000010802 */
[----:B------:R1:W1:Y:S01]  /*2710*/  MUFU.EX2 R101, R8 ;  /* 0x0000000800657308 */ /* 0x0002620000000800 */
[----:B------:R-:W-:Y:S01]  /*2720*/  LOP3.LUT R4, R57, R4, R240, 0x96, !PT ;  /* 0x0000000439047212 */ /* 0x000fe200078e96f0 */
[----:B------:R-:W-:Y:S01]  /*2730*/  FFMA.FTZ R2, R17, c[0x0][0x23c], -R2 ;  /* 0x00008f0011027a23 */ /* 0x000fe20000010802 */
[----:B-----5:R-:W-:Y:S01]  /*2740*/  LOP3.LUT R6, R5, R238, R237, 0x96, !PT ;  /* 0x000000ee05067212 */ /* 0x020fe200078e96ed */
[--C-:B------:R-:W-:Y:S02]  /*2750*/  FFMA.FTZ R18, R18, c[0x0][0x23c], -R0.reuse ;  /* 0x00008f0012127a23 */ /* 0x100fe40000010800 */
[----:B------:R-:W-:Y:S04]  /*2760*/  IMAD.WIDE.U32 R52, R4, -0x326172a9, RZ ;  /* 0xcd9e8d5704347825 */ /* 0x000fe800078e00ff */
[----:B------:R5:W-:Y:S01]  /*2770*/  MUFU.EX2 R67, R10 ;  /* 0x0000000a00437308 */ /* 0x000be20000000800 */
[--C-:B------:R-:W-:Y:S02]  /*2780*/  FFMA.FTZ R14, R14, c[0x0][0x23c], -R0.reuse ;  /* 0x00008f000e0e7a23 */ /* 0x100fe40000010800 */
[--C-:B------:R-:W-:Y:S02]  /*2790*/  FFMA.FTZ R15, R15, c[0x0][0x23c], -R0.reuse ;  /* 0x00008f000f0f7a23 */ /* 0x100fe40000010800 */
[----:B--2---:R-:W-:Y:S04]  /*27a0*/  IMAD.WIDE.U32 R6, R6, -0x326172a9, RZ ;  /* 0xcd9e8d5706067825 */ /* 0x004fe800078e00ff */
[----:B------:R-:W-:Y:S01]  /*27b0*/  FFMA.FTZ R0, R19, c[0x0][0x23c], -R0 ;  /* 0x00008f0013007a23 */ /* 0x000fe20000010800 */
[----:B------:R2:W-:Y:S01]  /*27c0*/  MUFU.EX2 R66, R11 ;  /* 0x0000000b00427308 */ /* 0x0005e20000000800 */
[----:B-1----:R-:W-:Y:S02]  /*27d0*/  LOP3.LUT R8, R7, R224, R171, 0x96, !PT ;  /* 0x000000e007087212 */ /* 0x002fe400078e96ab */
[----:B------:R-:W-:Y:S03]  /*27e0*/  IADD3 R171, R232, -0x255992d5, RZ ;  /* 0xdaa66d2be8ab7810 */ /* 0x000fe60007ffe0ff */
[----:B------:R-:W-:Y:S01]  /*27f0*/  IMAD.WIDE.U32 R8, R8, -0x2daee0ad, RZ ;  /* 0xd2511f5308087825 */ /* 0x000fe200078e00ff */
[----:B------:R-:W-:Y:S03]  /*2800*/  LOP3.LUT R6, R53, R6, R171, 0x96, !PT ;  /* 0x0000000635067212 */ /* 0x000fe600078e96ab */
[----:B------:R1:W-:Y:S01]  /*2810*/  MUFU.EX2 R65, R12 ;  /* 0x0000000c00417308 */ /* 0x0003e20000000800 */
[----:B------:R-:W-:Y:S02]  /*2820*/  IADD3 R171, R232, 0x78dde6e4, RZ ;  /* 0x78dde6e4e8ab7810 */ /* 0x000fe40007ffe0ff */
[----:B------:R-:W-:Y:S01]  /*2830*/  LOP3.LUT R4, R9, R56, R241, 0x96, !PT ;  /* 0x0000003809047212 */ /* 0x000fe200078e96f1 */
[----:B------:R-:W-:Y:S04]  /*2840*/  IMAD.WIDE.U32 R6, R6, -0x2daee0ad, RZ ;  /* 0xd2511f5306067825 */ /* 0x000fe800078e00ff */
[----:B------:R-:W-:Y:S01]  /*2850*/  IMAD.WIDE.U32 R4, R4, -0x326172a9, RZ ;  /* 0xcd9e8d5704047825 */ /* 0x000fe200078e00ff */
[----:B-----5:R-:W-:Y:S01]  /*2860*/  LOP3.LUT R10, R7, R8, R242, 0x96, !PT ;  /* 0x00000008070a7212 */ /* 0x020fe200078e96f2 */
[----:B------:R5:W-:Y:S03]  /*2870*/  MUFU.EX2 R64, R13 ;  /* 0x0000000d00407308 */ /* 0x000be60000000800 */
[----:B------:R-:W-:Y:S01]  /*2880*/  LOP3.LUT R8, R5, R52, R171, 0x96, !PT ;  /* 0x0000003405087212 */ /* 0x000fe200078e96ab */
[----:B--2---:R-:W-:Y:S01]  /*2890*/  IMAD.WIDE.U32 R10, R10, -0x326172a9, RZ ;  /* 0xcd9e8d570a0a7825 */ /* 0x004fe200078e00ff */
[----:B------:R-:W-:Y:S03]  /*28a0*/  IADD3 R171, R232, 0x1715609d, RZ ;  /* 0x1715609de8ab7810 */ /* 0x000fe60007ffe0ff */
[----:B------:R-:W-:Y:S01]  /*28b0*/  IMAD.WIDE.U32 R8, R8, -0x2daee0ad, RZ ;  /* 0xd2511f5308087825 */ /* 0x000fe200078e00ff */
[----:B------:R-:W-:Y:S01]  /*28c0*/  LOP3.LUT R7, R11, R4, R171, 0x96, !PT ;  /* 0x000000040b077212 */ /* 0x000fe200078e96ab */
[----:B------:R2:W-:Y:S02]  /*28d0*/  MUFU.EX2 R60, R2 ;  /* 0x00000002003c7308 */ /* 0x0005e40000000800 */
[----:B------:R-:W-:Y:S01]  /*28e0*/  IMAD.MOV.U32 R171, RZ, RZ, c[0x0][0x1c0] ;  /* 0x00007000ffab7624 */ /* 0x000fe200078e00ff */
[----:B------:R-:W-:Y:S01]  /*28f0*/  LOP3.LUT R4, R9, R6, R243, 0x96, !PT ;  /* 0x0000000609047212 */ /* 0x000fe200078e96f3 */
[----:B------:R-:W-:Y:S04]  /*2900*/  IMAD.WIDE.U32 R6, R7, -0x2daee0ad, RZ ;  /* 0xd2511f5307067825 */ /* 0x000fe800078e00ff */
[----:B------:R-:W-:Y:S01]  /*2910*/  IMAD.WIDE.U32 R4, R4, -0x326172a9, RZ ;  /* 0xcd9e8d5704047825 */ /* 0x000fe200078e00ff */
[--C-:B-1----:R-:W-:Y:S01]  /*2920*/  SHF.R.U32.HI R12, RZ, 0x10, R6.reuse ;  /* 0x00000010ff0c7819 */ /* 0x102fe20000011606 */
[----:B------:R-:W-:Y:S01]  /*2930*/  MUFU.EX2 R100, R100 ;  /* 0x0000006400647308 */ /* 0x000fe20000000800 */
[C---:B------:R-:W-:Y:S01]  /*2940*/  LOP3.LUT R9, R6.reuse, 0xff, RZ, 0xc0, !PT ;  /* 0x000000ff06097812 */ /* 0x040fe200078ec0ff */
[----:B------:R-:W-:Y:S01]  /*2950*/  IMAD R171, R171, c[0x0][0x22c], RZ ;  /* 0x00008b00abab7a24 */ /* 0x000fe200078e02ff */
[----:B------:R-:W-:Y:S02]  /*2960*/  LOP3.LUT R3, R5, R10, R3, 0x96, !PT ;  /* 0x0000000a05037212 */ /* 0x000fe400078e9603 */
[----:B-----5:R-:W-:Y:S01]  /*2970*/  LOP3.LUT R13, R6, 0xffff, RZ, 0xc0, !PT ;  /* 0x0000ffff060d7812 */ /* 0x020fe200078ec0ff */
[----:B------:R-:W-:Y:S01]  /*2980*/  IMAD.U32 R171, R171, -0x40, RZ ;  /* 0xffffffc0abab7824 */ /* 0x000fe200078e00ff */
[----:B------:R-:W-:Y:S02]  /*2990*/  SHF.R.U32.HI R10, RZ, 0x18, R6 ;  /* 0x00000018ff0a7819 */ /* 0x000fe40000011606 */
[----:B------:R-:W-:Y:S01]  /*29a0*/  LOP3.LUT R6, R3, 0xff, RZ, 0xc0, !PT ;  /* 0x000000ff03067812 */ /* 0x000fe200078ec0ff */
[----:B------:R-:W1:Y:S01]  /*29b0*/  MUFU.EX2 R58, R0 ;  /* 0x00000000003a7308 */ /* 0x000e620000000800 */
[----:B------:R-:W-:Y:S02]  /*29c0*/  LOP3.LUT R8, R7, R8, R244, 0x96, !PT ;  /* 0x0000000807087212 */ /* 0x000fe400078e96f4 */
[----:B------:R-:W-:Y:S02]  /*29d0*/  LOP3.LUT R7, R3, 0xffff, RZ, 0xc0, !PT ;  /* 0x0000ffff03077812 */ /* 0x000fe400078ec0ff */
[----:B------:R-:W-:Y:S02]  /*29e0*/  ISETP.LE.U32.AND P1, PT, R6, UR4, PT ;  /* 0x0000000406007c0c */ /* 0x000fe4000bf23070 */
[----:B------:R-:W-:Y:S02]  /*29f0*/  SHF.R.U32.HI R6, RZ, 0x8, R7 ;  /* 0x00000008ff067819 */ /* 0x000fe40000011607 */
[----:B------:R-:W-:Y:S01]  /*2a00*/  LOP3.LUT R7, R4, 0xffff, RZ, 0xc0, !PT ;  /* 0x0000ffff04077812 */ /* 0x000fe200078ec0ff */
[----:B------:R-:W-:Y:S01]  /*2a10*/  MUFU.EX2 R63, R14 ;  /* 0x0000000e003f7308 */ /* 0x000fe20000000800 */
[----:B------:R-:W-:Y:S02]  /*2a20*/  LOP3.LUT R5, R6, 0xffff, RZ, 0xc0, !PT ;  /* 0x0000ffff06057812 */ /* 0x000fe400078ec0ff */
[----:B------:R-:W-:Y:S02]  /*2a30*/  ISETP.LE.U32.AND P3, PT, R9, UR4, PT ;  /* 0x0000000409007c0c */ /* 0x000fe4000bf63070 */
[----:B------:R-:W-:Y:S02]  /*2a40*/  LOP3.LUT R9, R4, 0xff, RZ, 0xc0, !PT ;  /* 0x000000ff04097812 */ /* 0x000fe400078ec0ff */
[--C-:B------:R-:W-:Y:S01]  /*2a50*/  SHF.R.U32.HI R6, RZ, 0x10, R3.reuse ;  /* 0x00000010ff067819 */ /* 0x100fe20000011603 */
[----:B---3--:R-:W-:Y:S01]  /*2a60*/  @!P1 FADD.FTZ R170, -R170, -RZ ;  /* 0x800000ffaaaa9221 */ /* 0x008fe20000010100 */
[----:B------:R-:W-:Y:S01]  /*2a70*/  ISETP.LE.U32.AND P5, PT, R5, UR4, PT ;  /* 0x0000000405007c0c */ /* 0x000fe2000bfa3070 */
[----:B------:R-:W-:Y:S01]  /*2a80*/  MUFU.EX2 R62, R15 ;  /* 0x0000000f003e7308 */ /* 0x000fe20000000800 */
[----:B------:R-:W-:Y:S02]  /*2a90*/  SHF.R.U32.HI R3, RZ, 0x18, R3 ;  /* 0x00000018ff037819 */ /* 0x000fe40000011603 */
[----:B------:R-:W-:Y:S02]  /*2aa0*/  ISETP.LE.U32.AND P1, PT, R9, UR4, PT ;  /* 0x0000000409007c0c */ /* 0x000fe4000bf23070 */
[----:B------:R-:W-:Y:S02]  /*2ab0*/  ISETP.LE.U32.AND P6, PT, R3, UR4, PT ;  /* 0x0000000403007c0c */ /* 0x000fe4000bfc3070 */
[----:B------:R-:W-:Y:S02]  /*2ac0*/  SHF.R.U32.HI R3, RZ, 0x8, R7 ;  /* 0x00000008ff037819 */ /* 0x000fe40000011607 */
[----:B------:R-:W-:Y:S01]  /*2ad0*/  LOP3.LUT R5, R6, 0xff, RZ, 0xc0, !PT ;  /* 0x000000ff06057812 */ /* 0x000fe200078ec0ff */
[----:B------:R-:W3:Y:S01]  /*2ae0*/  MUFU.EX2 R61, R16 ;  /* 0x00000010003d7308 */ /* 0x000ee20000000800 */
[----:B------:R-:W-:Y:S01]  /*2af0*/  ISETP.LE.U32.AND P0, PT, R10, UR4, PT ;  /* 0x000000040a007c0c */ /* 0x000fe2000bf03070 */
[----:B----4-:R-:W-:Y:S01]  /*2b00*/  @!P5 FADD.FTZ R169, -R169, -RZ ;  /* 0x800000ffa9a9d221 */ /* 0x010fe20000010100 */
[--C-:B------:R-:W-:Y:S02]  /*2b10*/  SHF.R.U32.HI R10, RZ, 0x10, R4.reuse ;  /* 0x00000010ff0a7819 */ /* 0x100fe40000011604 */
[----:B------:R-:W-:Y:S01]  /*2b20*/  LOP3.LUT R3, R3, 0xffff, RZ, 0xc0, !PT ;  /* 0x0000ffff03037812 */ /* 0x000fe200078ec0ff */
[----:B------:R-:W-:Y:S01]  /*2b30*/  @!P1 FADD.FTZ R101, -R101, -RZ ;  /* 0x800000ff65659221 */ /* 0x000fe20000010100 */
[----:B------:R-:W-:Y:S01]  /*2b40*/  ISETP.LE.U32.AND P4, PT, R5, UR4, PT ;  /* 0x0000000405007c0c */ /* 0x000fe2000bf83070 */
[----:B------:R-:W-:Y:S01]  /*2b50*/  @!P6 FADD.FTZ R102, -R102, -RZ ;  /* 0x800000ff6666e221 */ /* 0x000fe20000010100 */
[----:B------:R-:W-:Y:S01]  /*2b60*/  SHF.R.U32.HI R11, RZ, 0x18, R4 ;  /* 0x00000018ff0b7819 */ /* 0x000fe20000011604 */
[----:B------:R-:W4:Y:S01]  /*2b70*/  MUFU.EX2 R59, R18 ;  /* 0x00000012003b7308 */ /* 0x000f220000000800 */
[----:B------:R-:W-:Y:S02]  /*2b80*/  ISETP.LE.U32.AND P5, PT, R3, UR4, PT ;  /* 0x0000000403007c0c */ /* 0x000fe4000bfa3070 */
[----:B--2---:R-:W-:Y:S01]  /*2b90*/  LOP3.LUT R2, R10, 0xff, RZ, 0xc0, !PT ;  /* 0x000000ff0a027812 */ /* 0x004fe200078ec0ff */
[----:B-1----:R-:W-:Y:S01]  /*2ba0*/  @!P0 FADD.FTZ R58, -R58, -RZ ;  /* 0x800000ff3a3a8221 */ /* 0x002fe20000010100 */
[----:B------:R-:W-:Y:S02]  /*2bb0*/  LOP3.LUT R4, R8, 0xff, RZ, 0xc0, !PT ;  /* 0x000000ff08047812 */ /* 0x000fe400078ec0ff */
[----:B------:R-:W-:Y:S02]  /*2bc0*/  ISETP.LE.U32.AND P6, PT, R2, UR4, PT ;  /* 0x0000000402007c0c */ /* 0x000fe4000bfc3070 */
[----:B------:R-:W-:Y:S01]  /*2bd0*/  ISETP.LE.U32.AND P1, PT, R11, UR4, PT ;  /* 0x000000040b007c0c */ /* 0x000fe2000bf23070 */
[----:B------:R-:W-:Y:S01]  /*2be0*/  @!P4 FADD.FTZ R103, -R103, -RZ ;  /* 0x800000ff6767c221 */ /* 0x000fe20000010100 */
[----:B------:R-:W-:Y:S02]  /*2bf0*/  ISETP.LE.U32.AND P2, PT, R4, UR4, PT ;  /* 0x0000000404007c0c */ /* 0x000fe4000bf43070 */
[--C-:B------:R-:W-:Y:S01]  /*2c00*/  SHF.R.U32.HI R4, RZ, 0x18, R8.reuse ;  /* 0x00000018ff047819 */ /* 0x100fe20000011608 */
[----:B------:R-:W-:Y:S01]  /*2c10*/  @!P5 FADD.FTZ R100, -R100, -RZ ;  /* 0x800000ff6464d221 */ /* 0x000fe20000010100 */
[----:B------:R-:W-:Y:S01]  /*2c20*/  SHF.R.U32.HI R3, RZ, 0x10, R8 ;  /* 0x00000010ff037819 */ /* 0x000fe20000011608 */
[----:B---3--:R-:W-:Y:S01]  /*2c30*/  @!P3 FADD.FTZ R61, -R61, -RZ ;  /* 0x800000ff3d3db221 */ /* 0x008fe20000010100 */
[----:B------:R-:W-:Y:S02]  /*2c40*/  LOP3.LUT R8, R8, 0xffff, RZ, 0xc0, !PT ;  /* 0x0000ffff08087812 */ /* 0x000fe400078ec0ff */
[----:B------:R-:W-:Y:S01]  /*2c50*/  LOP3.LUT R3, R3, 0xff, RZ, 0xc0, !PT ;  /* 0x000000ff03037812 */ /* 0x000fe200078ec0ff */
[----:B------:R-:W-:Y:S01]  /*2c60*/  @!P6 FADD.FTZ R67, -R67, -RZ ;  /* 0x800000ff4343e221 */ /* 0x000fe20000010100 */
[----:B------:R-:W-:Y:S01]  /*2c70*/  SHF.R.U32.HI R2, RZ, 0x8, R8 ;  /* 0x00000008ff027819 */ /* 0x000fe20000011608 */
[----:B------:R-:W-:Y:S01]  /*2c80*/  @!P1 FADD.FTZ R66, -R66, -RZ ;  /* 0x800000ff42429221 */ /* 0x000fe20000010100 */
[----:B------:R-:W-:Y:S01]  /*2c90*/  ISETP.LE.U32.AND P5, PT, R3, UR4, PT ;  /* 0x0000000403007c0c */ /* 0x000fe2000bfa3070 */
[----:B------:R-:W-:Y:S01]  /*2ca0*/  @!P2 FADD.FTZ R65, -R65, -RZ ;  /* 0x800000ff4141a221 */ /* 0x000fe20000010100 */
[----:B------:R-:W-:Y:S02]  /*2cb0*/  LOP3.LUT R2, R2, 0xffff, RZ, 0xc0, !PT ;  /* 0x0000ffff02027812 */ /* 0x000fe400078ec0ff */
[----:B------:R-:W-:Y:S02]  /*2cc0*/  LOP3.LUT R3, R12, 0xff, RZ, 0xc0, !PT ;  /* 0x000000ff0c037812 */ /* 0x000fe400078ec0ff */
[----:B------:R-:W-:Y:S02]  /*2cd0*/  SHF.R.U32.HI R0, RZ, 0x8, R13 ;  /* 0x00000008ff007819 */ /* 0x000fe4000001160d */
[----:B------:R-:W-:Y:S02]  /*2ce0*/  ISETP.LE.U32.AND P6, PT, R2, UR4, PT ;  /* 0x0000000402007c0c */ /* 0x000fe4000bfc3070 */
[----:B------:R-:W-:Y:S02]  /*2cf0*/  F2FP.RELU.PACK_AB R2, R102, R103 ;  /* 0x000000676602723e */ /* 0x000fe400000008ff */
[----:B------:R-:W-:Y:S01]  /*2d00*/  LOP3.LUT R0, R0, 0xffff, RZ, 0xc0, !PT ;  /* 0x0000ffff00007812 */ /* 0x000fe200078ec0ff */
[----:B------:R-:W-:Y:S01]  /*2d10*/  @!P5 FADD.FTZ R63, -R63, -RZ ;  /* 0x800000ff3f3fd221 */ /* 0x000fe20000010100 */
[----:B------:R-:W-:Y:S01]  /*2d20*/  ISETP.LE.U32.AND P1, PT, R3, UR4, PT ;  /* 0x0000000403007c0c */ /* 0x000fe2000bf23070 */
[----:B------:R1:W-:Y:S01]  /*2d30*/  STS [R213+0x12400], R2 ;  /* 0x01240002d5007388 */ /* 0x0003e20000000800 */
[----:B------:R-:W-:Y:S02]  /*2d40*/  F2FP.RELU.PACK_AB R3, R169, R170 ;  /* 0x000000aaa903723e */ /* 0x000fe400000008ff */
[----:B------:R-:W-:Y:S02]  /*2d50*/  ISETP.LE.U32.AND P2, PT, R0, UR4, PT ;  /* 0x0000000400007c0c */ /* 0x000fe4000bf43070 */
[----:B------:R-:W-:Y:S01]  /*2d60*/  F2FP.RELU.PACK_AB R0, R100, R101 ;  /* 0x000000656400723e */ /* 0x000fe200000008ff */
[----:B------:R2:W-:Y:S01]  /*2d70*/  STS [R213+0x12000], R3 ;  /* 0x01200003d5007388 */ /* 0x0005e20000000800 */
[----:B------:R-:W-:Y:S01]  /*2d80*/  ISETP.LE.U32.AND P4, PT, R4, UR4, PT ;  /* 0x0000000404007c0c */ /* 0x000fe2000bf83070 */
[----:B------:R-:W-:Y:S01]  /*2d90*/  @!P6 FADD.FTZ R64, -R64, -RZ ;  /* 0x800000ff4040e221 */ /* 0x000fe20000010100 */
[----:B------:R-:W-:Y:S01]  /*2da0*/  F2FP.RELU.PACK_AB R5, R66, R67 ;  /* 0x000000434205723e */ /* 0x000fe200000008ff */
[----:B------:R3:W-:Y:S01]  /*2db0*/  STS [R216+0x12000], R0 ;  /* 0x01200000d8007388 */ /* 0x0007e20000000800 */
[----:B------:R-:W-:Y:S01]  /*2dc0*/  IADD3 R56, P0, R234, R220, RZ ;  /* 0x000000dcea387210 */ /* 0x000fe20007f1e0ff */
[----:B----4-:R-:W-:Y:S01]  /*2dd0*/  @!P1 FADD.FTZ R59, -R59, -RZ ;  /* 0x800000ff3b3b9221 */ /* 0x010fe20000010100 */
[----:B------:R-:W-:Y:S01]  /*2de0*/  F2FP.RELU.PACK_AB R4, R64, R65 ;  /* 0x000000414004723e */ /* 0x000fe200000008ff */
[----:B------:R-:W-:Y:S01]  /*2df0*/  STS [R216+0x12400], R5 ;  /* 0x01240005d8007388 */ /* 0x000fe20000000800 */
[----:B------:R-:W-:Y:S01]  /*2e00*/  FSETP.GE.FTZ.AND P1, PT, R169, RZ, PT ;  /* 0x000000ffa900720b */ /* 0x000fe20003f36000 */
[----:B------:R-:W-:Y:S01]  /*2e10*/  @!P2 FADD.FTZ R60, -R60, -RZ ;  /* 0x800000ff3c3ca221 */ /* 0x000fe20000010100 */
[----:B------:R-:W-:Y:S01]  /*2e20*/  FSETP.GE.FTZ.AND P2, PT, R170, RZ, PT ;  /* 0x000000ffaa00720b */ /* 0x000fe20003f56000 */
[----:B------:R-:W-:Y:S01]  /*2e30*/  STS [R214+0x12000], R4 ;  /* 0x01200004d6007388 */ /* 0x000fe20000000800 */
[----:B------:R-:W-:Y:S01]  /*2e40*/  IMAD.X R57, R231, 0x1, R219, P0 ;  /* 0x00000001e7397824 */ /* 0x000fe200000e06db */
[----:B------:R-:W-:Y:S01]  /*2e50*/  LEA R204, P0, R171, R204, 0x2 ;  /* 0x000000ccabcc7211 */ /* 0x000fe200078010ff */
[----:B------:R-:W-:Y:S01]  /*2e60*/  @!P4 FADD.FTZ R62, -R62, -RZ ;  /* 0x800000ff3e3ec221 */ /* 0x000fe20000010100 */
[----:B------:R-:W-:Y:S02]  /*2e70*/  FSETP.GE.FTZ.AND P5, PT, R101, RZ, PT ;  /* 0x000000ff6500720b */ /* 0x000fe40003fb6000 */
[----:B------:R-:W-:Y:S02]  /*2e80*/  LEA.HI.X.SX32 R205, R171, R205, 0x2, P0 ;  /* 0x000000cdabcd7211 */ /* 0x000fe400000f16ff */
[C---:B-1----:R-:W-:Y:S02]  /*2e90*/  F2FP.RELU.PACK_AB R2, R60.reuse, R61 ;  /* 0x0000003d3c02723e */ /* 0x042fe400000008ff */
[----:B------:R-:W-:Y:S02]  /*2ea0*/  FSETP.GE.FTZ.AND P0, PT, R60, RZ, PT ;  /* 0x000000ff3c00720b */ /* 0x000fe40003f16000 */
[----:B------:R-:W-:Y:S02]  /*2eb0*/  FSETP.GE.FTZ.AND P3, PT, R65, RZ, PT ;  /* 0x000000ff4100720b */ /* 0x000fe40003f76000 */
[----:B--2---:R-:W-:Y:S02]  /*2ec0*/  F2FP.RELU.PACK_AB R3, R62, R63 ;  /* 0x0000003f3e03723e */ /* 0x004fe400000008ff */
[----:B------:R-:W-:Y:S02]  /*2ed0*/  FSETP.GE.FTZ.AND P4, PT, R100, RZ, PT ;  /* 0x000000ff6400720b */ /* 0x000fe40003f96000 */
[----:B---3--:R-:W-:Y:S01]  /*2ee0*/  F2FP.RELU.PACK_AB R0, R58, R59 ;  /* 0x0000003b3a00723e */ /* 0x008fe200000008ff */
[----:B------:R1:W-:Y:S04]  /*2ef0*/  STS [R214+0x12400], R3 ;  /* 0x01240003d6007388 */ /* 0x0003e80000000800 */
[----:B------:R-:W-:Y:S04]  /*2f00*/  STS [R215+0x12000], R2 ;  /* 0x01200002d7007388 */ /* 0x000fe80000000800 */
[----:B------:R2:W-:Y:S04]  /*2f10*/  STS [R215+0x12400], R0 ;  /* 0x01240000d7007388 */ /* 0x0005e80000000800 */
[----:B------:R-:W3:Y:S01]  /*2f20*/  LDSM.16.M88.4 R16, [R195+0x8000] ;  /* 0x00800000c310783b */ /* 0x000ee20000000200 */
[C---:B-1----:R-:W-:Y:S02]  /*2f30*/  IMAD.IADD R3, R195.reuse, 0x1, R185 ;  /* 0x00000001c3037824 */ /* 0x042fe400078e02b9 */
[----:B--2---:R-:W-:Y:S04]  /*2f40*/  IMAD.IADD R0, R195, 0x1, R168 ;  /* 0x00000001c3007824 */ /* 0x004fe800078e02a8 */
[----:B------:R-:W-:Y:S01]  /*2f50*/  IMAD.IADD R2, R185, 0x1, R0 ;  /* 0x00000001b9027824 */ /* 0x000fe200078e0200 */
[----:B------:R-:W1:Y:S01]  /*2f60*/  LDSM.16.M88.4 R52, [R0+0x8000] ;  /* 0x008000000034783b */ /* 0x000e620000000200 */
        /* <DEDUP_REMOVED lines=23> */
[----:B------:R1:W2:Y:S08]  /*30e0*/  LDSM.16.M88.4 R52, [R0+0xa000] ;  /* 0x00a000000034783b */ /* 0x0002b00000000200 */
[----:B-1----:R-:W3:Y:S01]  /*30f0*/  LDG.E R0, [R56.64+0x20] ;  /* 0x0000201038007981 */ /* 0x002ee2000c1e1900 */
        /* <DEDUP_REMOVED lines=10> */
[----:B-1----:R-:W4:Y:S01]  /*31a0*/  LDG.E R2, [R56.64] ;  /* 0x0000001038027981 */ /* 0x002f22000c1e1900 */
[C---:B--2---:R-:W-:Y:S08]  /*31b0*/  HMMA.16816.F32 R4, R52.reuse, R160, R4 ;  /* 0x000000a03404723c */ /* 0x044ff00000001804 */
[C---:B------:R-:W-:Y:S08]  /*31c0*/  HMMA.16816.F32 R8, R52.reuse, R162, R8 ;  /* 0x000000a23408723c */ /* 0x040ff00000001808 */
[C---:B------:R-:W-:Y:S08]  /*31d0*/  HMMA.16816.F32 R12, R52.reuse, R164, R12 ;  /* 0x000000a4340c723c */ /* 0x040ff0000000180c */
[----:B------:R-:W-:Y:S08]  /*31e0*/  HMMA.16816.F32 R16, R52, R166, R16 ;  /* 0x000000a63410723c */ /* 0x000ff00000001810 */
[C---:B---3--:R-:W-:Y:S04]  /*31f0*/  FADD.FTZ R10, -R0.reuse, R10 ;  /* 0x0000000a000a7221 */ /* 0x048fe80000010100 */
[C---:B------:R-:W-:Y:S02]  /*3200*/  FADD.FTZ R6, -R0.reuse, R6 ;  /* 0x0000000600067221 */ /* 0x040fe40000010100 */
[----:B------:R-:W-:Y:S02]  /*3210*/  FADD.FTZ R7, -R0, R7 ;  /* 0x0000000700077221 */ /* 0x000fe40000010100 */
[C---:B----4-:R-:W-:Y:S02]  /*3220*/  FADD.FTZ R3, -R2.reuse, R5 ;  /* 0x0000000502037221 */ /* 0x050fe40000010100 */
[C---:B------:R-:W-:Y:S02]  /*3230*/  FADD.FTZ R4, -R2.reuse, R4 ;  /* 0x0000000402047221 */ /* 0x040fe40000010100 */
[----:B------:R-:W-:Y:S01]  /*3240*/  FADD.FTZ R5, -R2, R12 ;  /* 0x0000000c02057221 */ /* 0x000fe20000010100 */
[-C--:B------:R-:W-:Y:S02]  /*3250*/  FSEL R3, R3, R2.reuse, P1 ;  /* 0x0000000203037208 */ /* 0x080fe40000800000 */
[-C--:B------:R-:W-:Y:S02]  /*3260*/  FSEL R4, R4, R2.reuse, P2 ;  /* 0x0000000204047208 */ /* 0x080fe40001000000 */
        /* <DEDUP_REMOVED lines=23> */
[----:B------:R-:W-:Y:S01]  /*33e0*/  FMUL.FTZ R64, R64, R4 ;  /* 0x0000000440407220 */ /* 0x000fe20000410000 */
[----:B------:R-:W-:Y:S01]  /*33f0*/  FSETP.GE.FTZ.AND P0, PT, R58, RZ, PT ;  /* 0x000000ff3a00720b */ /* 0x000fe20003f16000 */
[----:B------:R-:W-:Y:S01]  /*3400*/  FMUL.FTZ R61, R61, R3 ;  /* 0x000000033d3d7220 */ /* 0x000fe20000410000 */
[----:B------:R-:W-:Y:S01]  /*3410*/  ISETP.GE.AND P4, PT, R203, 0x1, PT ;  /* 0x00000001cb00780c */ /* 0x000fe20003f86270 */
[C---:B------:R-:W-:Y:S01]  /*3420*/  FADD.FTZ R4, -R0.reuse, R14 ;  /* 0x0000000e00047221 */ /* 0x040fe20000010100 */
[----:B------:R-:W-:Y:S01]  /*3430*/  FSETP.GE.FTZ.AND P2, PT, R103, RZ, PT ;  /* 0x000000ff6700720b */ /* 0x000fe20003f56000 */
[----:B------:R-:W-:Y:S01]  /*3440*/  FADD.FTZ R3, -R0, R15 ;  /* 0x0000000f00037221 */ /* 0x000fe20000010100 */
[----:B------:R-:W-:Y:S01]  /*3450*/  FSETP.GE.FTZ.AND P1, PT, R102, RZ, PT ;  /* 0x000000ff6600720b */ /* 0x000fe20003f36000 */
[----:B------:R-:W-:Y:S01]  /*3460*/  FMUL.FTZ R67, R67, R2 ;  /* 0x0000000243437220 */ /* 0x000fe20000410000 */
[-C--:B------:R-:W-:Y:S01]  /*3470*/  FSEL R6, R6, R0.reuse, P2 ;  /* 0x0000000006067208 */ /* 0x080fe20001000000 */
[----:B------:R-:W-:Y:S01]  /*3480*/  FADD.FTZ R2, -R0, R18 ;  /* 0x0000001200027221 */ /* 0x000fe20000010100 */
[----:B------:R-:W-:Y:S01]  /*3490*/  FSEL R7, R7, R0, P1 ;  /* 0x0000000007077208 */ /* 0x000fe20000800000 */
[----:B------:R-:W-:Y:S01]  /*34a0*/  FMUL.FTZ R9, R101, R9 ;  /* 0x0000000965097220 */ /* 0x000fe20000410000 */
[----:B------:R-:W-:Y:S01]  /*34b0*/  FSETP.GE.FTZ.AND P2, PT, R62, RZ, PT ;  /* 0x000000ff3e00720b */ /* 0x000fe20003f56000 */
[----:B------:R-:W-:Y:S01]  /*34c0*/  FMUL.FTZ R103, R103, R6 ;  /* 0x0000000667677220 */ /* 0x000fe20000410000 */
[----:B------:R-:W-:Y:S01]  /*34d0*/  FSETP.GE.FTZ.AND P1, PT, R59, RZ, PT ;  /* 0x000000ff3b00720b */ /* 0x000fe20003f36000 */
[----:B------:R-:W-:Y:S01]  /*34e0*/  FMUL.FTZ R102, R102, R7 ;  /* 0x0000000766667220 */ /* 0x000fe20000410000 */
[-C--:B------:R-:W-:Y:S01]  /*34f0*/  FSEL R4, R4, R0.reuse, P3 ;  /* 0x0000000004047208 */ /* 0x080fe20001800000 */
[----:B------:R-:W-:Y:S01]  /*3500*/  FMUL.FTZ R66, R66, R5 ;  /* 0x0000000542427220 */ /* 0x000fe20000410000 */
[-C--:B------:R-:W-:Y:S02]  /*3510*/  FSEL R3, R3, R0.reuse, P2 ;  /* 0x0000000003037208 */ /* 0x080fe40001000000 */
        /* <DEDUP_REMOVED lines=30> */
.L_x_929:
        /* <DEDUP_REMOVED lines=85> */
.L_x_930:
        /* <DEDUP_REMOVED lines=55> */
[----:B------:R-:W-:Y:S02]  /*3fc0*/  IMAD R171, R171, 0x30, RZ ;  /* 0x00000030abab7824 */ /* 0x000fe400078e02ff */
[----:B--2---:R-:W-:Y:S04]  /*3fd0*/  IMAD.MOV.U32 R0, RZ, RZ, c[0x0][0x22c] ;  /* 0x00008b00ff007624 */ /* 0x004fe800078e00ff */
[----:B------:R-:W-:Y:S02]  /*3fe0*/  IMAD R0, R0, c[0x0][0x1c0], RZ ;  /* 0x0000700000007a24 */ /* 0x000fe400078e02ff */
[----:B------:R2:W-:Y:S01]  /*3ff0*/  RED.E.ADD.F32.FTZ.RN.STRONG.GPU [R204.64], R4 ;  /* 0x00000004cc00798e */ /* 0x0005e2000c10e790 */
[C---:B---3--:R-:W-:Y:S03]  /*4000*/  HMMA.16816.F32 R8, R176.reuse, R180, R8 ;  /* 0x000000b4b008723c */ /* 0x048fe60000001808 */
[----:B------:R3:W-:Y:S01]  /*4010*/  RED.E.ADD.F32.FTZ.RN.STRONG.GPU [R2.64], R5 ;  /* 0x000000050200798e */ /* 0x0007e2000c10e790 */
[----:B------:R-:W-:Y:S03]  /*4020*/  IMAD R0, R0, 0x18, RZ ;  /* 0x0000001800007824 */ /* 0x000fe600078e02ff */
[----:B------:R-:W-:Y:S01]  /*4030*/  IMAD.MOV.U32 R181, RZ, RZ, c[0x0][0x22c] ;  /* 0x00008b00ffb57624 */ /* 0x000fe200078e00ff */
[-C--:B------:R-:W-:Y:S04]  /*4040*/  HMMA.16816.F32 R12, R176, R182.reuse, R12 ;  /* 0x000000b6b00c723c */ /* 0x080fe8000000180c */
[----:B------:R-:W-:Y:S01]  /*4050*/  IMAD R181, R181, c[0x0][0x1c0], RZ ;  /* 0x00007000b5b57a24 */ /* 0x000fe200078e02ff */
[-C--:B------:R-:W-:Y:S02]  /*4060*/  LEA R168, P1, R0, R204.reuse, 0x2 ;  /* 0x000000cc00a87211 */ /* 0x080fe400078210ff */
[CC--:B-1----:R-:W-:Y:S01]  /*4070*/  LEA R100, P0, R246.reuse, R204.reuse, 0x2 ;  /* 0x000000ccf6647211 */ /* 0x0c2fe200078010ff */
[C---:B------:R-:W-:Y:S04]  /*4080*/  HMMA.16816.F32 R16, R172.reuse, R182, R16 ;  /* 0x000000b6ac10723c */ /* 0x040fe80000001810 */
[-C--:B------:R-:W-:Y:S01]  /*4090*/  LEA.HI.X.SX32 R101, R246, R205.reuse, 0x2, P0 ;  /* 0x000000cdf6657211 */ /* 0x080fe200000f16ff */
[----:B------:R-:W-:Y:S01]  /*40a0*/  IMAD.SHL.U32 R181, R181, 0x20, RZ ;  /* 0x00000020b5b57824 */ /* 0x000fe200078e00ff */
[-C--:B------:R-:W-:Y:S01]  /*40b0*/  LEA.HI.X.SX32 R169, R0, R205.reuse, 0x2, P1 ;  /* 0x000000cd00a97211 */ /* 0x080fe200008f16ff */
[----:B------:R-:W-:Y:S01]  /*40c0*/  IMAD.MOV.U32 R0, RZ, RZ, c[0x0][0x22c] ;  /* 0x00008b00ff007624 */ /* 0x000fe200078e00ff */
[-C--:B------:R-:W-:Y:S01]  /*40d0*/  HMMA.16816.F32 R52, R172, R184.reuse, R52 ;  /* 0x000000b8ac34723c */ /* 0x080fe20000001834 */
[----:B------:R1:W-:Y:S03]  /*40e0*/  RED.E.ADD.F32.FTZ.RN.STRONG.GPU [R100.64], R6 ;  /* 0x000000066400798e */ /* 0x0003e6000c10e790 */
[-C--:B------:R-:W-:Y:S01]  /*40f0*/  LEA R102, P0, R181, R204.reuse, 0x2 ;  /* 0x000000ccb5667211 */ /* 0x080fe200078010ff */
[----:B------:R4:W-:Y:S01]  /*4100*/  RED.E.ADD.F32.FTZ.RN.STRONG.GPU [R168.64], R7 ;  /* 0x00000007a800798e */ /* 0x0009e2000c10e790 */
[-C--:B--2---:R-:W-:Y:S01]  /*4110*/  LEA R4, P1, R171, R204.reuse, 0x2 ;  /* 0x000000ccab047211 */ /* 0x084fe200078210ff */
[----:B------:R-:W-:Y:S01]  /*4120*/  IMAD R0, R0, c[0x0][0x1c0], RZ ;  /* 0x0000700000007a24 */ /* 0x000fe200078e02ff */
[C---:B------:R-:W-:Y:S04]  /*4130*/  HMMA.16816.F32 R56, R176.reuse, R184, R56 ;  /* 0x000000b8b038723c */ /* 0x040fe80000001838 */
[-C--:B------:R-:W-:Y:S01]  /*4140*/  LEA.HI.X.SX32 R103, R181, R205.reuse, 0x2, P0 ;  /* 0x000000cdb5677211 */ /* 0x080fe200000f16ff */
[----:B------:R-:W-:Y:S01]  /*4150*/  IMAD R0, R0, 0x38, RZ ;  /* 0x0000003800007824 */ /* 0x000fe200078e02ff */
[-C--:B---3--:R-:W-:Y:S02]  /*4160*/  LEA.HI.X.SX32 R5, R171, R205.reuse, 0x2, P1 ;  /* 0x000000cdab057211 */ /* 0x088fe400008f16ff */
[-C--:B------:R-:W-:Y:S01]  /*4170*/  HMMA.16816.F32 R60, R176, R186.reuse, R60 ;  /* 0x000000bab03c723c */ /* 0x080fe2000000183c */
[----:B------:R2:W-:Y:S03]  /*4180*/  RED.E.ADD.F32.FTZ.RN.STRONG.GPU [R102.64], R8 ;  /* 0x000000086600798e */ /* 0x0005e6000c10e790 */
[----:B------:R-:W-:Y:S04]  /*4190*/  IADD3 R171, R246, 0x20, RZ ;  /* 0x00000020f6ab7810 */ /* 0x000fe80007ffe0ff */
[----:B------:R-:W-:Y:S04]  /*41a0*/  HMMA.16816.F32 R64, R172, R186, R64 ;  /* 0x000000baac40723c */ /* 0x000fe80000001840 */
[-C--:B-1----:R-:W-:Y:S02]  /*41b0*/  LEA R100, P2, R170, R204.reuse, 0x2 ;  /* 0x000000ccaa647211 */ /* 0x082fe400078410ff */
[-C--:B------:R-:W-:Y:S02]  /*41c0*/  LEA R6, P0, R0, R204.reuse, 0x2 ;  /* 0x000000cc00067211 */ /* 0x080fe400078010ff */
[-C--:B------:R-:W-:Y:S04]  /*41d0*/  LEA.HI.X.SX32 R101, R170, R205.reuse, 0x2, P2 ;  /* 0x000000cdaa657211 */ /* 0x080fe800010f16ff */
[-C--:B----4-:R-:W-:Y:S01]  /*41e0*/  LEA.HI.X.SX32 R7, R0, R205.reuse, 0x2, P0 ;  /* 0x000000cd00077211 */ /* 0x090fe200000f16ff */
[----:B------:R1:W-:Y:S01]  /*41f0*/  RED.E.ADD.F32.FTZ.RN.STRONG.GPU [R100.64], R9 ;  /* 0x000000096400798e */ /* 0x0003e2000c10e790 */
[----:B------:R-:W-:Y:S01]  /*4200*/  IMAD.IADD R0, R212, 0x1, R249 ;  /* 0x00000001d4007824 */ /* 0x000fe200078e02f9 */
[----:B------:R-:W-:Y:S02]  /*4210*/  IADD3 R170, R246, 0x40, RZ ;  /* 0x00000040f6aa7810 */ /* 0x000fe40007ffe0ff */
[----:B------:R3:W-:Y:S01]  /*4220*/  RED.E.ADD.F32.FTZ.RN.STRONG.GPU [R4.64], R10 ;  /* 0x0000000a0400798e */ /* 0x0007e2000c10e790 */
[CC--:B--2---:R-:W-:Y:S03]  /*4230*/  LEA R8, P2, R230.reuse, R204.reuse, 0x2 ;  /* 0x000000cce6087211 */ /* 0x0c4fe600078410ff */
[----:B------:R2:W-:Y:S04]  /*4240*/  RED.E.ADD.F32.FTZ.RN.STRONG.GPU [R6.64], R11 ;  /* 0x0000000b0600798e */ /* 0x0005e8000c10e790 */
[----:B------:R-:W-:Y:S04]  /*4250*/  RED.E.ADD.F32.FTZ.RN.STRONG.GPU [R204.64+0x80], R16 ;  /* 0x00008010cc00798e */ /* 0x000fe8000c10e790 */
[----:B------:R-:W-:Y:S01]  /*4260*/  RED.E.ADD.F32.FTZ.RN.STRONG.GPU [R2.64+0x80], R17 ;  /* 0x000080110200798e */ /* 0x000fe2000c10e790 */
[-C--:B-1----:R-:W-:Y:S02]  /*4270*/  LEA.HI.X.SX32 R9, R230, R205.reuse, 0x2, P2 ;  /* 0x000000cde6097211 */ /* 0x082fe400010f16ff */
[----:B------:R-:W-:Y:S02]  /*4280*/  IADD3 R100, R246, 0x60, RZ ;  /* 0x00000060f6647810 */ /* 0x000fe40007ffe0ff */
[CC--:B---3--:R-:W-:Y:S04]  /*4290*/  LEA R4, P0, R171.reuse, R204.reuse, 0x2 ;  /* 0x000000ccab047211 */ /* 0x0c8fe800078010ff */
        /* <DEDUP_REMOVED lines=120> */
.L_x_928:
[----:B--234-:R-:W2:Y:S04]  /*4a20*/  LDL.LU R58, [R1+0x10] ;  /* 0x00001000013a7983 */ /* 0x01cea80000300800 */
[----:B------:R-:W3:Y:S04]  /*4a30*/  LDL.64 R56, [R1+0x8] ;  /* 0x0000080001387983 */ /* 0x000ee80000100a00 */
[----:B------:R-:W4:Y:S01]  /*4a40*/  LDL.LU R55, [R1+0x4] ;  /* 0x0000040001377983 */ /* 0x000f220000300800 */
[----:B------:R-:W-:-:S02]  /*4a50*/  FMUL.FTZ R46, R46, c[0x0][0x2dc] ;  /* 0x0000b7002e2e7a20 */ /* 0x000fc40000410000 */
[----:B------:R-:W-:Y:S02]  /*4a60*/  FMUL.FTZ R10, R47, c[0x0][0x2dc] ;  /* 0x0000b7002f0a7a20 */ /* 0x000fe40000410000 */
[----:B------:R-:W-:Y:S02]  /*4a70*/  FMUL.FTZ R53, R21, c[0x0][0x2dc] ;  /* 0x0000b70015357a20 */ /* 0x000fe40000410000 */
[----:B------:R-:W-:Y:S01]  /*4a80*/  FMUL.FTZ R32, R32, c[0x0][0x2dc] ;  /* 0x0000b70020207a20 */ /* 0x000fe20000410000 */
[----:B------:R-:W-:Y:S01]  /*4a90*/  F2FP.PACK_AB R10, R10, R46 ;  /* 0x0000002e0a0a723e */ /* 0x000fe200000000ff */
[----:B------:R-:W-:Y:S01]  /*4aa0*/  FMUL.FTZ R21, R33, c[0x0][0x2dc] ;  /* 0x0000b70021157a20 */ /* 0x000fe20000410000 */
[----:B------:R-:W4:Y:S01]  /*4ab0*/  LDL R46, [R1+0x24] ;  /* 0x00002400012e7983 */ /* 0x000f220000100800 */
[----:B------:R-:W-:Y:S02]  /*4ac0*/  FMUL.FTZ R68, R68, c[0x0][0x2e0] ;  /* 0x0000b80044447a20 */ /* 0x000fe40000410000 */
[----:B------:R-:W-:Y:S01]  /*4ad0*/  FMUL.FTZ R6, R69, c[0x0][0x2e0] ;  /* 0x0000b80045067a20 */ /* 0x000fe20000410000 */
[----:B------:R-:W-:Y:S01]  /*4ae0*/  F2FP.PACK_AB R21, R21, R32 ;  /* 0x000000201515723e */ /* 0x000fe200000000ff */
[----:B------:R-:W-:Y:S01]  /*4af0*/  FMUL.FTZ R70, R70, c[0x0][0x2e0] ;  /* 0x0000b80046467a20 */ /* 0x000fe20000410000 */
[----:B------:R-:W1:Y:S01]  /*4b00*/  S2R R32, SR_CTAID.Y ;  /* 0x0000000000207919 */ /* 0x000e620000002600 */
[----:B------:R-:W-:Y:S01]  /*4b10*/  FMUL.FTZ R0, R71, c[0x0][0x2e0] ;  /* 0x0000b80047007a20 */ /* 0x000fe20000410000 */
[----:B------:R-:W-:Y:S01]  /*4b20*/  F2FP.PACK_AB R6, R6, R68 ;  /* 0x000000440606723e */ /* 0x000fe200000000ff */
[----:B------:R-:W-:Y:S01]  /*4b30*/  FMUL.FTZ R52, R22, c[0x0][0x2dc] ;  /* 0x0000b70016347a20 */ /* 0x000fe20000410000 */
[----:B------:R-:W-:Y:S01]  /*4b40*/  BAR.SYNC.DEFER_BLOCKING 0x0 ;  /* 0x0000000000007b1d */ /* 0x000fe20000010000 */
[----:B------:R-:W-:Y:S01]  /*4b50*/  FMUL.FTZ R2, R28, c[0x0][0x2dc] ;  /* 0x0000b7001c027a20 */ /* 0x000fe20000410000 */
[----:B------:R-:W-:Y:S01]  /*4b60*/  F2FP.PACK_AB R0, R0, R70 ;  /* 0x000000460000723e */ /* 0x000fe200000000ff */
[----:B------:R-:W-:-:S02]  /*4b70*/  FMUL.FTZ R80, R80, c[0x0][0x2e0] ;  /* 0x0000b80050507a20 */ /* 0x000fc40000410000 */
[----:B-----5:R-:W-:Y:S02]  /*4b80*/  FMUL.FTZ R7, R81, c[0x0][0x2e0] ;  /* 0x0000b80051077a20 */ /* 0x020fe40000410000 */
        /* <DEDUP_REMOVED lines=93> */
[----:B------:R-:W1:Y:S04]  /*5160*/  S2R R31, SR_CTAID.Z ;  /* 0x00000000001f7919 */ /* 0x000e680000002700 */
        /* <DEDUP_REMOVED lines=12> */
[----:B-1----:R-:W-:-:S03]  /*5230*/  SHF.R.S32.HI R0, RZ, 0x1f, R32 ;  /* 0x0000001fff007819 */ /* 0x002fc60000011420 */
[----:B------:R-:W-:Y:S04]  /*5240*/  STS [R251+0x6000], R13 ;  /* 0x0060000dfb007388 */ /* 0x000fe80000000800 */
[----:B------:R-:W-:Y:S04]  /*5250*/  STS [R251+0x6400], R12 ;  /* 0x0064000cfb007388 */ /* 0x000fe80000000800 */
[----:B------:R-:W-:Y:S04]  /*5260*/  STS [R250+0x7000], R15 ;  /* 0x0070000ffa007388 */ /* 0x000fe80000000800 */
[----:B------:R-:W-:Y:S04]  /*5270*/  STS [R250+0x7400], R14 ;  /* 0x0074000efa007388 */ /* 0x000fe80000000800 */
[----:B------:R-:W-:Y:S04]  /*5280*/  STS [R251+0x7000], R11 ;  /* 0x0070000bfb007388 */ /* 0x000fe80000000800 */
[----:B------:R1:W-:Y:S04]  /*5290*/  STS [R251+0x7400], R10 ;  /* 0x0074000afb007388 */ /* 0x0003e80000000800 */
[----:B------:R-:W-:Y:S01]  /*52a0*/  BAR.SYNC.DEFER_BLOCKING 0x0 ;  /* 0x0000000000007b1d */ /* 0x000fe20000010000 */
[----:B------:R-:W-:-:S02]  /*52b0*/  IMAD R7, R0, c[0x0][0x388], RZ ;  /* 0x0000e20000077a24 */ /* 0x000fc400078e02ff */
[----:B------:R-:W-:-:S03]  /*52c0*/  IMAD R6, R0, c[0x0][0x390], RZ ;  /* 0x0000e40000067a24 */ /* 0x000fc600078e02ff */
[----:B------:R-:W1:Y:S01]  /*52d0*/  S2R R44, SR_TID.X ;  /* 0x00000000002c7919 */ /* 0x000e620000002100 */
[----:B------:R-:W-:-:S03]  /*52e0*/  IMAD R0, R32, c[0x0][0x38c], R7 ;  /* 0x0000e30020007a24 */ /* 0x000fc600078e0207 */
[----:B------:R-:W1:Y:S01]  /*52f0*/  S2R R45, SR_TID.X ;  /* 0x00000000002d7919 */ /* 0x000e620000002100 */
[----:B------:R-:W-:-:S03]  /*5300*/  IMAD R6, R32, c[0x0][0x394], R6 ;  /* 0x0000e50020067a24 */ /* 0x000fc600078e0206 */
[----:B------:R-:W1:Y:S04]  /*5310*/  LDS.128 R40, [R211+0xc000] ;  /* 0x00c00000d3287984 */ /* 0x000e680000000c00 */
[----:B------:R-:W-:Y:S04]  /*5320*/  LDS.128 R36, [R211+0xd000] ;  /* 0x00d00000d3247984 */ /* 0x000fe80000000c00 */
[----:B------:R-:W-:Y:S04]  /*5330*/  LDS.128 R24, [R211+0x10000] ;  /* 0x01000000d3187984 */ /* 0x000fe80000000c00 */
[----:B------:R-:W-:Y:S04]  /*5340*/  LDS.128 R16, [R211+0x12000] ;  /* 0x01200000d3107984 */ /* 0x000fe80000000c00 */
[----:B------:R-:W-:Y:S04]  /*5350*/  LDS.128 R20, [R211+0x11000] ;  /* 0x01100000d3147984 */ /* 0x000fe80000000c00 */
[----:B------:R-:W-:Y:S01]  /*5360*/  LDS.128 R12, [R211+0x13000] ;  /* 0x01300000d30c7984 */ /* 0x000fe20000000c00 */
[----:B--2---:R-:W-:-:S02]  /*5370*/  IMAD R4, R58, c[0x0][0x3a0], RZ ;  /* 0x0000e8003a047a24 */ /* 0x004fc400078e02ff */
[----:B------:R-:W-:Y:S01]  /*5380*/  IMAD R29, R58, c[0x0][0x3a8], RZ ;  /* 0x0000ea003a1d7a24 */ /* 0x000fe200078e02ff */
[----:B---3--:R-:W-:Y:S02]  /*5390*/  MOV R2, R56 ;  /* 0x0000003800027202 */ /* 0x008fe40000000f00 */
[----:B------:R-:W-:Y:S01]  /*53a0*/  MOV R3, R57 ;  /* 0x0000003900037202 */ /* 0x000fe20000000f00 */
[C---:B----4-:R-:W-:Y:S02]  /*53b0*/  IMAD R30, R55.reuse, c[0x0][0x3a4], R4 ;  /* 0x0000e900371e7a24 */ /* 0x050fe400078e0204 */
[C---:B------:R-:W-:Y:S02]  /*53c0*/  IMAD R29, R55.reuse, c[0x0][0x3ac], R29 ;  /* 0x0000eb00371d7a24 */ /* 0x040fe400078e021d */
[----:B------:R-:W-:-:S04]  /*53d0*/  IMAD.WIDE.U32 R4, R55, c[0x0][0x3a0], R2 ;  /* 0x0000e80037047a25 */ /* 0x000fc800078e0002 */
[----:B------:R-:W-:Y:S01]  /*53e0*/  IMAD.WIDE.U32 R2, R55, c[0x0][0x3a8], R2 ;  /* 0x0000ea0037027a25 */ /* 0x000fe200078e0002 */
[----:B------:R-:W-:-:S04]  /*53f0*/  IADD3 R5, R5, R30, RZ ;  /* 0x0000001e05057210 */ /* 0x000fc80007ffe0ff */
[----:B------:R-:W-:Y:S01]  /*5400*/  IADD3 R3, R3, R29, RZ ;  /* 0x0000001d03037210 */ /* 0x000fe20007ffe0ff */
[----:B------:R-:W-:-:S04]  /*5410*/  IMAD.WIDE.U32 R4, R32, c[0x0][0x388], R4 ;  /* 0x0000e20020047a25 */ /* 0x000fc800078e0004 */
[----:B------:R-:W-:Y:S01]  /*5420*/  IMAD.WIDE.U32 R2, R32, c[0x0][0x390], R2 ;  /* 0x0000e40020027a25 */ /* 0x000fe200078e0002 */
[----:B------:R-:W-:Y:S01]  /*5430*/  IADD3 R5, R5, R0, RZ ;  /* 0x0000000005057210 */ /* 0x000fe20007ffe0ff */
[----:B------:R-:W2:Y:S01]  /*5440*/  LDS.128 R32, [R211+0xe000] ;  /* 0x00e00000d3207984 */ /* 0x000ea20000000c00 */
[----:B------:R-:W-:Y:S02]  /*5450*/  SHF.R.S32.HI R0, RZ, 0x1f, R31 ;  /* 0x0000001fff007819 */ /* 0x000fe4000001141f */
[----:B------:R-:W-:-:S03]  /*5460*/  IADD3 R3, R3, R6, RZ ;  /* 0x0000000603037210 */ /* 0x000fc60007ffe0ff */
[C---:B------:R-:W-:Y:S02]  /*5470*/  IMAD R7, R0.reuse, c[0x0][0x3b8], RZ ;  /* 0x0000ee0000077a24 */ /* 0x040fe400078e02ff */
[----:B------:R-:W-:Y:S02]  /*5480*/  IMAD R6, R0, c[0x0][0x3c0], RZ ;  /* 0x0000f00000067a24 */ /* 0x000fe400078e02ff */
[C---:B------:R-:W-:Y:S02]  /*5490*/  IMAD R0, R31.reuse, c[0x0][0x3bc], R7 ;  /* 0x0000ef001f007a24 */ /* 0x040fe400078e0207 */
[C---:B------:R-:W-:Y:S02]  /*54a0*/  IMAD R6, R31.reuse, c[0x0][0x3c4], R6 ;  /* 0x0000f1001f067a24 */ /* 0x040fe400078e0206 */
[----:B------:R-:W-:-:S04]  /*54b0*/  IMAD.WIDE.U32 R4, R31, c[0x0][0x3b8], R4 ;  /* 0x0000ee001f047a25 */ /* 0x000fc800078e0004 */
[----:B------:R-:W-:Y:S02]  /*54c0*/  IMAD.WIDE.U32 R2, R31, c[0x0][0x3c0], R2 ;  /* 0x0000f0001f027a25 */ /* 0x000fe400078e0002 */
[----:B------:R-:W3:Y:S01]  /*54d0*/  LDS.128 R28, [R211+0xf000] ;  /* 0x00f00000d31c7984 */ /* 0x000ee20000000c00 */
[----:B-1----:R-:W-:-:S04]  /*54e0*/  SHF.R.S32.HI R44, RZ, 0x1f, R44 ;  /* 0x0000001fff2c7819 */ /* 0x002fc8000001142c */
[----:B------:R-:W-:Y:S02]  /*54f0*/  LEA.HI R44, R44, R45, RZ, 0x3 ;  /* 0x0000002d2c2c7211 */ /* 0x000fe400078f18ff */
[----:B------:R-:W-:Y:S01]  /*5500*/  IADD3 R5, R5, R0, RZ ;  /* 0x0000000005057210 */ /* 0x000fe20007ffe0ff */
[C---:B------:R-:W-:Y:S01]  /*5510*/  IMAD R0, R46.reuse, c[0x0][0x3a8], RZ ;  /* 0x0000ea002e007a24 */ /* 0x040fe200078e02ff */
[----:B------:R-:W-:Y:S02]  /*5520*/  IADD3 R3, R3, R6, RZ ;  /* 0x0000000603037210 */ /* 0x000fe40007ffe0ff */
[----:B------:R-:W-:Y:S01]  /*5530*/  SHF.R.S32.HI R44, RZ, 0x3, R44 ;  /* 0x00000003ff2c7819 */ /* 0x000fe2000001142c */
[----:B------:R-:W-:-:S04]  /*5540*/  IMAD R10, R46, c[0x0][0x3a0], RZ ;  /* 0x0000e8002e0a7a24 */ /* 0x000fc800078e02ff */
[C---:B------:R-:W-:Y:S02]  /*5550*/  IMAD R0, R44.reuse, c[0x0][0x3ac], R0 ;  /* 0x0000eb002c007a24 */ /* 0x040fe400078e0200 */
[----:B------:R-:W-:-:S04]  /*5560*/  IMAD.WIDE.U32 R6, R44, c[0x0][0x3a8], R2 ;  /* 0x0000ea002c067a25 */ /* 0x000fc800078e0002 */
[C---:B------:R-:W-:Y:S02]  /*5570*/  IMAD R10, R44.reuse, c[0x0][0x3a4], R10 ;  /* 0x0000e9002c0a7a24 */ /* 0x040fe400078e020a */
[----:B------:R-:W-:Y:S01]  /*5580*/  IMAD.WIDE.U32 R8, R44, c[0x0][0x3a0], R4 ;  /* 0x0000e8002c087a25 */ /* 0x000fe200078e0004 */
[----:B------:R-:W-:Y:S02]  /*5590*/  IADD3 R0, R7, R0, RZ ;  /* 0x0000000007007210 */ /* 0x000fe40007ffe0ff */
        /* <DEDUP_REMOVED lines=11> */
[----:B------:R-:W-:Y:S02]  /*5650*/  LEA.HI.X R9, R7, R5, R9, 0x6, P1 ;  /* 0x0000000507097211 */ /* 0x000fe400008f3409 */
[----:B------:R-:W-:Y:S01]  /*5660*/  LEA.HI.X R7, R0, R3, R10, 0x6, P0 ;  /* 0x0000000300077211 */ /* 0x000fe200000f340a */
[----:B------:R1:W-:Y:S04]  /*5670*/  STG.E.128 [R4.64], R40 ;  /* 0x0000002804007986 */ /* 0x0003e8000c101d10 */
[----:B--2---:R1:W-:Y:S04]  /*5680*/  STG.E.128 [R4.64+0x80], R32 ;  /* 0x0000802004007986 */ /* 0x0043e8000c101d10 */
[----:B------:R1:W-:Y:S04]  /*5690*/  STG.E.128 [R8.64], R36 ;  /* 0x0000002408007986 */ /* 0x0003e8000c101d10 */
[----:B---3--:R1:W-:Y:S04]  /*56a0*/  STG.E.128 [R8.64+0x80], R28 ;  /* 0x0000801c08007986 */ /* 0x0083e8000c101d10 */
[----:B------:R1:W-:Y:S04]  /*56b0*/  STG.E.128 [R2.64], R24 ;  /* 0x0000001802007986 */ /* 0x0003e8000c101d10 */
[----:B------:R1:W-:Y:S04]  /*56c0*/  STG.E.128 [R2.64+0x80], R16 ;  /* 0x0000801002007986 */ /* 0x0003e8000c101d10 */
[----:B------:R1:W-:Y:S04]  /*56d0*/  STG.E.128 [R6.64], R20 ;  /* 0x0000001406007986 */ /* 0x0003e8000c101d10 */
[----:B------:R1:W-:Y:S02]  /*56e0*/  STG.E.128 [R6.64+0x80], R12 ;  /* 0x0000800c06007986 */ /* 0x0003e4000c101d10 */
.L_x_925:
[----:B------:R-:W2:Y:S01]  /*56f0*/  LDL.LU R0, [R1+0x14] ;  /* 0x0000140001007983 */ /* 0x000ea20000300800 */
[----:B------:R-:W-:-:S02]  /*5700*/  ULDC UR5, c[0x0][0x218] ;  /* 0x0000860000057ab9 */ /* 0x000fc40000000800 */
[----:B------:R-:W-:-:S04]  /*5710*/  UIADD3 UR5, UR5, 0x3f, URZ ;  /* 0x0000003f05057890 */ /* 0x000fc8000fffe03f */
[----:B------:R-:W-:-:S04]  /*5720*/  USHF.R.S32.HI UR4, URZ, 0x1f, UR5 ;  /* 0x0000001f3f047899 */ /* 0x000fc80008011405 */
[----:B------:R-:W-:-:S04]  /*5730*/  ULEA.HI UR4, UR4, UR5, URZ, 0x6 ;  /* 0x0000000504047291 */ /* 0x000fc8000f8f303f */
[----:B------:R-:W-:Y:S01]  /*5740*/  USHF.R.S32.HI UR4, URZ, 0x6, UR4 ;  /* 0x000000063f047899 */ /* 0x000fe20008011404 */
[----:B--2---:R-:W-:-:S05]  /*5750*/  IADD3 R0, R0, c[0x0][0xc], RZ ;  /* 0x0000030000007a10 */ /* 0x004fca0007ffe0ff */
[----:B------:R-:W-:Y:S01]  /*5760*/  ISETP.GE.AND P0, PT, R0, UR4, PT ;  /* 0x0000000400007c0c */ /* 0x000fe2000bf06270 */
[----:B------:R2:W-:-:S12]  /*5770*/  STL [R1+0x14], R0 ;  /* 0x0000140001007387 */ /* 0x0005d80000100800 */
[----:B------:R-:W-:Y:S01]  /*5780*/  @P0 CALL.REL.NOINC `(.L_x_932) ;  /* 0x0000001000000944 */ /* 0x000fe20003c00000 */
[----:B------:R-:W-:Y:S05]  /*5790*/  BRA `(.L_x_933) ;  /* 0xffffb27000007947 */ /* 0x000fea000383ffff */
.L_x_932:
[----:B------:R-:W-:Y:S05]  /*57a0*/  EXIT ;  /* 0x000000000000794d */ /* 0x000fea0003800000 */
.L_x_934:
        /* <DEDUP_REMOVED lines=13> */
.L_x_2067:


//--------------------- .text._ZN5flash44flash_bwd_dq_dk_dv_loop_seqk_parallel_kernelI23Flash_bwd_kernel_traitsILi128ELi64ELi64ELi8ELi4ELi2ELi2ELb1ELb0EN7cutlass6half_tE19Flash_kernel_traitsILi128ELi64ELi64ELi8ES3_EELb0ELb0ELb0ELb0ELb1ELb1ELb1EEEvNS_16Flash_bwd_paramsE --------------------------
	.section	.text._ZN5flash44flash_bwd_dq_dk_dv_loop_seqk_parallel_kernelI23Flash_bwd_kernel_traitsILi128ELi64ELi64ELi8ELi4ELi2ELi2ELb1ELb0EN7cutlass6half_tE19Flash_kernel_traitsILi128ELi64ELi64ELi8ES3_EELb0ELb0ELb0ELb0ELb1ELb1ELb1EEEvNS_16Flash_bwd_paramsE,"ax",@progbits
	.sectioninfo	@"SHI_REGISTERS=255"
	.align	128
        .global         _ZN5flash44flash_bwd_dq_dk_dv_loop_seqk_parallel_kernelI23Flash_bwd_kernel_traitsILi128ELi64ELi64ELi8ELi4ELi2ELi2ELb1ELb0EN7cutlass6half_tE19Flash_kernel_traitsILi128ELi64ELi64ELi8ES3_EELb0ELb0ELb0ELb0ELb1ELb1ELb1EEEvNS_16Flash_bwd_paramsE
        .type           _ZN5flash44flash_bwd_dq_dk_dv_loop_seqk_parallel_kernelI23Flash_bwd_kernel_traitsILi128ELi64ELi64ELi8ELi4ELi2ELi2ELb1ELb0EN7cutlass6half_tE19Flash_kernel_traitsILi128ELi64ELi64ELi8ES3_EELb0ELb0ELb0ELb0ELb1ELb1ELb1EEEvNS_16Flash_bwd_paramsE,@function
        .size           _ZN5flash44flash_bwd_dq_dk_dv_loop_seqk_parallel_kernelI23Flash_bwd_kernel_traitsILi128ELi64ELi64ELi8ELi4ELi2ELi2ELb1ELb0EN7cutlass6half_tE19Flash_kernel_traitsILi128ELi64ELi64ELi8ES3_EELb0ELb0ELb0ELb0ELb1ELb1ELb1EEEvNS_16Flash_bwd_paramsE,(.L_x_2068 - _ZN5flash44flash_bwd_dq_dk_dv_loop_seqk_parallel_kernelI23Flash_bwd_kernel_traitsILi128ELi64ELi64ELi8ELi4ELi2ELi2ELb1ELb0EN7cutlass6half_tE19Flash_kernel_traitsILi128ELi64ELi64ELi8ES3_EELb0ELb0ELb0ELb0ELb1ELb1ELb1EEEvNS_16Flash_bwd_paramsE)
        .other          _ZN5flash44flash_bwd_dq_dk_dv_loop_seqk_parallel_kernelI23Flash_bwd_kernel_traitsILi128ELi64ELi64ELi8ELi4ELi2ELi2ELb1ELb0EN7cutlass6half_tE19Flash_kernel_traitsILi128ELi64ELi64ELi8ES3_EELb0ELb0ELb0ELb0ELb1ELb1ELb1EEEvNS_16Flash_bwd_paramsE,@"STO_CUDA_ENTRY STV_DEFAULT"
_ZN5flash44flash_bwd_dq_dk_dv_loop_seqk_parallel_kernelI23Flash_bwd_kernel_traitsILi128ELi64ELi64ELi8ELi4ELi2ELi2ELb1ELb0EN7cutlass6half_tE19Flash_kernel_traitsILi128ELi64ELi64ELi8ES3_EELb0ELb0ELb0ELb0ELb1ELb1ELb1EEEvNS_16Flash_bwd_paramsE:
.text._ZN5flash44flash_bwd_dq_dk_dv_loop_seqk_parallel_kernelI23Flash_bwd_kernel_traitsILi128ELi64ELi64ELi8ELi4ELi2ELi2ELb1ELb0EN7cutlass6half_tE19Flash_kernel_traitsILi128ELi64ELi64ELi8ES3_EELb0ELb0ELb0ELb0ELb1ELb1ELb1EEEvNS_16Flash_bwd_paramsE:
        /* <DEDUP_REMOVED lines=150> */
.L_x_943:
        /* <DEDUP_REMOVED lines=82> */
.L_x_936:
[----:B------:R-:W-:-:S04]  /*0e80*/  IMAD R3, R23, c[0x0][0x1c0], R24 ;  /* 0x0000700017037a24 */ /* 0x000fc800078e0218 */
[----:B------:R-:W-:Y:S02]  /*0e90*/  IMAD R18, R3, c[0x0][0x224], RZ ;  /* 0x0000890003127a24 */ /* 0x000fe400078e02ff */
.L_x_937:
        /* <DEDUP_REMOVED lines=232> */
[----:B------:R-:W-:Y:S02]  /*1d20*/  IMAD.U32 R251, R251, -0x40, RZ ;  /* 0xffffffc0fbfb7824 */ /* 0x000fe400078e00ff */
[----:B------:R-:W-:Y:S01]  /*1d30*/  IMAD R252, R0, 0x30, RZ ;  /* 0x0000003000fc7824 */ /* 0x000fe200078e02ff */
[----:B------:R-:W-:Y:S01]  /*1d40*/  IADD3 R243, R234, 0x20, RZ ;  /* 0x00000020eaf37810 */ /* 0x000fe20007ffe0ff */
        /* <DEDUP_REMOVED lines=18> */
.L_x_941:
        /* <DEDUP_REMOVED lines=18> */
[----:B------:R-:W-:Y:S01]  /*1f90*/  LDSM.16.M88.4 R100, [R2] ;  /* 0x000000000264783b */ /* 0x000fe20000000200 */
[C---:B------:R-:W-:Y:S07]  /*1fa0*/  HMMA.16816.F32 R8, R16.reuse, R10, RZ ;  /* 0x0000000a1008723c */ /* 0x040fee00000018ff */
[----:B------:R-:W2:Y:S01]  /*1fb0*/  LDSM.16.M88.4 R104, [R194+0xc000] ;  /* 0x00c00000c268783b */ /* 0x000ea20000000200 */
[C---:B---3--:R-:W-:Y:S07]  /*1fc0*/  HMMA.16816.F32 R12, R16.reuse, R52, RZ ;  /* 0x00000034100c723c */ /* 0x048fee00000018ff */
[----:B------:R-:W-:Y:S01]  /*1fd0*/  LDSM.16.M88.4 R112, [R197+0xc000] ;  /* 0x00c00000c570783b */ /* 0x000fe20000000200 */
[----:B------:R-:W-:Y:S07]  /*1fe0*/  HMMA.16816.F32 R16, R16, R54, RZ ;  /* 0x000000361010723c */ /* 0x000fee00000018ff */
[----:B------:R-:W3:Y:S01]  /*1ff0*/  LDSM.16.M88.4 R52, [R194+0xc800] ;  /* 0x00c80000c234783b */ /* 0x000ee20000000200 */
[C---:B----4-:R-:W-:Y:S07]  /*2000*/  HMMA.16816.F32 R4, R56.reuse, R60, R4 ;  /* 0x0000003c3804723c */ /* 0x050fee0000001804 */
[----:B------:R-:W4:Y:S01]  /*2010*/  LDSM.16.M88.4 R108, [R3] ;  /* 0x00000000036c783b */ /* 0x000f220000000200 */
[C---:B------:R-:W-:Y:S07]  /*2020*/  HMMA.16816.F32 R8, R56.reuse, R62, R8 ;  /* 0x0000003e3808723c */ /* 0x040fee0000001808 */
[----:B------:R-:W-:Y:S01]  /*2030*/  LDSM.16.M88.4 R60, [R191+0x2000] ;  /* 0x00200000bf3c783b */ /* 0x000fe20000000200 */
[C---:B-1----:R-:W-:Y:S08]  /*2040*/  HMMA.16816.F32 R12, R56.reuse, R64, R12 ;  /* 0x00000040380c723c */ /* 0x042ff0000000180c */
[----:B------:R-:W-:Y:S01]  /*2050*/  HMMA.16816.F32 R16, R56, R66, R16 ;  /* 0x000000423810723c */ /* 0x000fe20000001810 */
[----:B------:R-:W1:Y:S07]  /*2060*/  LDSM.16.M88.4 R56, [R197+0xc800] ;  /* 0x00c80000c538783b */ /* 0x000e6e0000000200 */
[C---:B--2---:R-:W-:Y:S01]  /*2070*/  HMMA.16816.F32 R4, R100.reuse, R104, R4 ;  /* 0x000000686404723c */ /* 0x044fe20000001804 */
[----:B------:R-:W2:Y:S07]  /*2080*/  LDSM.16.M88.4 R64, [R192+0xe000] ;  /* 0x00e00000c040783b */ /* 0x000eae0000000200 */
        /* <DEDUP_REMOVED lines=9> */
[C---:B-1----:R-:W-:Y:S08]  /*2120*/  HMMA.16816.F32 R12, R108.reuse, R56, R12 ;  /* 0x000000386c0c723c */ /* 0x042ff0000000180c */
[----:B------:R-:W-:Y:S01]  /*2130*/  HMMA.16816.F32 R16, R108, R58, R16 ;  /* 0x0000003a6c10723c */ /* 0x000fe20000001810 */
[----:B------:R-:W1:Y:S07]  /*2140*/  LDSM.16.M88.4 R56, [R193+0xe800] ;  /* 0x00e80000c138783b */ /* 0x000e6e0000000200 */
[C---:B--2---:R-:W-:Y:S01]  /*2150*/  HMMA.16816.F32 R4, R60.reuse, R64, R4 ;  /* 0x000000403c04723c */ /* 0x044fe20000001804 */
[----:B------:R2:W1:Y:S07]  /*2160*/  LDSM.16.M88.4 R108, [R2+0x2000] ;  /* 0x00200000026c783b */ /* 0x00046e0000000200 */
[C---:B------:R-:W-:Y:S01]  /*2170*/  HMMA.16816.F32 R8, R60.reuse, R66, R8 ;  /* 0x000000423c08723c */ /* 0x040fe20000001808 */
[----:B------:R-:W-:Y:S07]  /*2180*/  LDSM.16.M88.4 R64, [R197+0xe000] ;  /* 0x00e00000c540783b */ /* 0x000fee0000000200 */
[C---:B---3--:R-:W-:Y:S08]  /*2190*/  HMMA.16816.F32 R12, R60.reuse, R52, R12 ;  /* 0x000000343c0c723c */ /* 0x048ff0000000180c */
[----:B------:R-:W-:Y:S01]  /*21a0*/  HMMA.16816.F32 R16, R60, R54, R16 ;  /* 0x000000363c10723c */ /* 0x000fe20000001810 */
[----:B------:R-:W3:Y:S03]  /*21b0*/  LDSM.16.M88.4 R52, [R194+0xe800] ;  /* 0x00e80000c234783b */ /* 0x000ee60000000200 */
[----:B--2---:R-:W-:Y:S04]  /*21c0*/  FMUL.FTZ R2, R218, 1.4426950216293334961 ;  /* 0x3fb8aa3bda027820 */ /* 0x004fe80000410000 */
[C---:B----4-:R-:W-:Y:S01]  /*21d0*/  HMMA.16816.F32 R4, R100.reuse, R104, R4 ;  /* 0x000000686404723c */ /* 0x050fe20000001804 */
[----:B------:R-:W2:Y:S04]  /*21e0*/  LDSM.16.M88.4 R60, [R3+0x2000] ;  /* 0x00200000033c783b */ /* 0x000ea80000000200 */
[----:B------:R-:W-:Y:S02]  /*21f0*/  FSEL R2, R2, RZ, P0 ;  /* 0x000000ff02027208 */ /* 0x000fe40000000000 */
[----:B------:R-:W-:Y:S01]  /*2200*/  FSETP.NEU.FTZ.AND P0, PT, R217, -INF , PT ;  /* 0xff800000d900780b */ /* 0x000fe20003f1d000 */
[C---:B------:R-:W-:Y:S08]  /*2210*/  HMMA.16816.F32 R8, R100.reuse, R106, R8 ;  /* 0x0000006a6408723c */ /* 0x040ff00000001808 */
[C---:B-1----:R-:W-:Y:S08]  /*2220*/  HMMA.16816.F32 R12, R100.reuse, R56, R12 ;  /* 0x00000038640c723c */ /* 0x042ff0000000180c */
[----:B------:R-:W-:Y:S08]  /*2230*/  HMMA.16816.F32 R16, R100, R58, R16 ;  /* 0x0000003a6410723c */ /* 0x000ff00000001810 */
[C---:B------:R-:W-:Y:S08]  /*2240*/  HMMA.16816.F32 R4, R108.reuse, R112, R4 ;  /* 0x000000706c04723c */ /* 0x040ff00000001804 */
[C---:B------:R-:W-:Y:S08]  /*2250*/  HMMA.16816.F32 R8, R108.reuse, R114, R8 ;  /* 0x000000726c08723c */ /* 0x040ff00000001808 */
[C---:B---3--:R-:W-:Y:S08]  /*2260*/  HMMA.16816.F32 R12, R108.reuse, R52, R12 ;  /* 0x000000346c0c723c */ /* 0x048ff0000000180c */
[----:B------:R-:W-:Y:S01]  /*2270*/  HMMA.16816.F32 R16, R108, R54, R16 ;  /* 0x000000366c10723c */ /* 0x000fe20000001810 */
[----:B------:R-:W1:Y:S07]  /*2280*/  LDSM.16.M88.4 R52, [R197+0xe800] ;  /* 0x00e80000c534783b */ /* 0x000e6e0000000200 */
[C---:B--2---:R-:W-:Y:S08]  /*2290*/  HMMA.16816.F32 R4, R60.reuse, R64, R4 ;  /* 0x000000403c04723c */ /* 0x044ff00000001804 */
[C---:B------:R-:W-:Y:S11]  /*22a0*/  HMMA.16816.F32 R8, R60.reuse, R66, R8 ;  /* 0x000000423c08723c */ /* 0x040ff60000001808 */
[----:B------:R-:W-:Y:S05]  /*22b0*/  @!UPT UIADD3 URZ, URZ, URZ, URZ ;  /* 0x0000003f3f3ff290 */ /* 0x000fea000fffe03f */
[----:B------:R-:W-:Y:S02]  /*22c0*/  FMUL.FTZ R4, R4, c[0x0][0x2ec] ;  /* 0x0000bb0004047a20 */ /* 0x000fe40000410000 */
[----:B------:R-:W-:Y:S02]  /*22d0*/  FMUL.FTZ R5, R5, c[0x0][0x2ec] ;  /* 0x0000bb0005057a20 */ /* 0x000fe40000410000 */
[----:B------:R-:W2:Y:S01]  /*22e0*/  MUFU.TANH R113, R4 ;  /* 0x0000000400717308 */ /* 0x000ea20000002400 */
[----:B------:R-:W-:Y:S02]  /*22f0*/  FMUL.FTZ R6, R6, c[0x0][0x2ec] ;  /* 0x0000bb0006067a20 */ /* 0x000fe40000410000 */
[----:B------:R-:W-:Y:S01]  /*2300*/  FMUL.FTZ R7, R7, c[0x0][0x2ec] ;  /* 0x0000bb0007077a20 */ /* 0x000fe20000410000 */
[C---:B-1----:R-:W-:Y:S03]  /*2310*/  HMMA.16816.F32 R12, R60.reuse, R52, R12 ;  /* 0x000000343c0c723c */ /* 0x042fe6000000180c */
[----:B------:R-:W-:Y:S03]  /*2320*/  FMUL.FTZ R8, R8, c[0x0][0x2ec] ;  /* 0x0000bb0008087a20 */ /* 0x000fe60000410000 */
[----:B------:R-:W1:Y:S01]  /*2330*/  MUFU.TANH R111, R5 ;  /* 0x00000005006f7308 */ /* 0x000e620000002400 */
[----:B------:R-:W-:Y:S01]  /*2340*/  FMUL.FTZ R9, R9, c[0x0][0x2ec] ;  /* 0x0000bb0009097a20 */ /* 0x000fe20000410000 */
[----:B------:R-:W-:Y:S04]  /*2350*/  HMMA.16816.F32 R16, R60, R54, R16 ;  /* 0x000000363c10723c */ /* 0x000fe80000001810 */
[----:B------:R-:W-:Y:S02]  /*2360*/  FMUL.FTZ R10, R10, c[0x0][0x2ec] ;  /* 0x0000bb000a0a7a20 */ /* 0x000fe40000410000 */
[----:B------:R-:W-:Y:S02]  /*2370*/  FMUL.FTZ R11, R11, c[0x0][0x2ec] ;  /* 0x0000bb000b0b7a20 */ /* 0x000fe40000410000 */
[----:B------:R-:W3:Y:S01]  /*2380*/  MUFU.TANH R184, R6 ;  /* 0x0000000600b87308 */ /* 0x000ee20000002400 */
[--C-:B--2---:R-:W-:Y:S07]  /*2390*/  FFMA.FTZ R0, R113, c[0x0][0x23c], -R2.reuse ;  /* 0x00008f0071007a23 */ /* 0x104fee0000010802 */
[----:B------:R-:W-:Y:S02]  /*23a0*/  FMUL.FTZ R14, R14, c[0x0][0x2ec] ;  /* 0x0000bb000e0e7a20 */ /* 0x000fe40000410000 */
[----:B------:R2:W-:Y:S01]  /*23b0*/  MUFU.EX2 R65, R0 ;  /* 0x0000000000417308 */ /* 0x0005e20000000800 */
[----:B------:R-:W-:Y:S02]  /*23c0*/  FMUL.FTZ R15, R15, c[0x0][0x2ec] ;  /* 0x0000bb000f0f7a20 */ /* 0x000fe40000410000 */
[----:B------:R-:W-:Y:S02]  /*23d0*/  FMUL.FTZ R12, R12, c[0x0][0x2ec] ;  /* 0x0000bb000c0c7a20 */ /* 0x000fe40000410000 */
[----:B-1----:R-:W-:Y:S02]  /*23e0*/  FFMA.FTZ R3, R111, c[0x0][0x23c], -R2 ;  /* 0x00008f006f037a23 */ /* 0x002fe40000010802 */
[----:B------:R-:W-:Y:S02]  /*23f0*/  FMUL.FTZ R16, R16, c[0x0][0x2ec] ;  /* 0x0000bb0010107a20 */ /* 0x000fe40000410000 */
[----:B------:R-:W-:Y:S01]  /*2400*/  FMUL.FTZ R17, R17, c[0x0][0x2ec] ;  /* 0x0000bb0011117a20 */ /* 0x000fe20000410000 */
[----:B------:R3:W-:Y:S01]  /*2410*/  MUFU.EX2 R58, R3 ;  /* 0x00000003003a7308 */ /* 0x0007e20000000800 */
[----:B------:R-:W-:Y:S02]  /*2420*/  FMUL.FTZ R18, R18, c[0x0][0x2ec] ;  /* 0x0000bb0012127a20 */ /* 0x000fe40000410000 */
[----:B------:R-:W-:Y:S02]  /*2430*/  FMUL.FTZ R19, R19, c[0x0][0x2ec] ;  /* 0x0000bb0013137a20 */ /* 0x000fe40000410000 */
[----:B------:R-:W-:Y:S05]  /*2440*/  FMUL.FTZ R13, R13, c[0x0][0x2ec] ;  /* 0x0000bb000d0d7a20 */ /* 0x000fea0000410000 */
[----:B------:R-:W1:Y:S01]  /*2450*/  MUFU.TANH R183, R7 ;  /* 0x0000000700b77308 */ /* 0x000e620000002400 */
[----:B--2---:R-:W-:Y:S05]  /*2460*/  FMUL.FTZ R0, R217, 1.4426950216293334961 ;  /* 0x3fb8aa3bd9007820 */ /* 0x004fea0000410000 */
[----:B------:R-:W-:Y:S04]  /*2470*/  FSEL R0, R0, RZ, P0 ;  /* 0x000000ff00007208 */ /* 0x000fe80000000000 */
[----:B------:R-:W2:Y:S01]  /*2480*/  MUFU.TANH R109, R8 ;  /* 0x00000008006d7308 */ /* 0x000ea20000002400 */
[----:B------:R-:W-:Y:S01]  /*2490*/  IADD3 R56, P0, R229, R220, RZ ;  /* 0x000000dce5387210 */ /* 0x000fe20007f1e0ff */
[--C-:B---3--:R-:W-:Y:S03]  /*24a0*/  FFMA.FTZ R3, R184, c[0x0][0x23c], -R0.reuse ;  /* 0x00008f00b8037a23 */ /* 0x108fe60000010800 */
[----:B------:R-:W-:Y:S02]  /*24b0*/  IADD3.X R57, R233, R219, RZ, P0, !PT ;  /* 0x000000dbe9397210 */ /* 0x000fe400007fe4ff */
[C---:B------:R-:W-:Y:S03]  /*24c0*/  LEA R204, P0, R251.reuse, R204, 0x2 ;  /* 0x000000ccfbcc7211 */ /* 0x040fe600078010ff */
[----:B------:R1:W-:Y:S01]  /*24d0*/  MUFU.EX2 R102, R3 ;  /* 0x0000000300667308 */ /* 0x0003e20000000800 */
[----:B------:R-:W-:Y:S09]  /*24e0*/  LEA.HI.X.SX32 R205, R251, R205, 0x2, P0 ;  /* 0x000000cdfbcd7211 */ /* 0x000ff200000f16ff */
[----:B------:R-:W3:Y:S10]  /*24f0*/  MUFU.TANH R108, R9 ;  /* 0x00000009006c7308 */ /* 0x000ef40000002400 */
[----:B------:R-:W4:Y:S01]  /*2500*/  MUFU.TANH R182, R10 ;  /* 0x0000000a00b67308 */ /* 0x000f220000002400 */
[----:B-1----:R-:W-:Y:S09]  /*2510*/  FFMA.FTZ R3, R183, c[0x0][0x23c], -R0 ;  /* 0x00008f00b7037a23 */ /* 0x002ff20000010800 */
[----:B------:R2:W-:Y:S10]  /*2520*/  MUFU.EX2 R101, R3 ;  /* 0x0000000300657308 */ /* 0x0005f40000000800 */
[----:B------:R-:W-:Y:S10]  /*2530*/  MUFU.TANH R181, R11 ;  /* 0x0000000b00b57308 */ /* 0x000ff40000002400 */
[----:B------:R-:W-:Y:S01]  /*2540*/  MUFU.TANH R187, R14 ;  /* 0x0000000e00bb7308 */ /* 0x000fe20000002400 */
[--C-:B--2---:R-:W-:Y:S09]  /*2550*/  FFMA.FTZ R3, R109, c[0x0][0x23c], -R2.reuse ;  /* 0x00008f006d037a23 */ /* 0x104ff20000010802 */
[----:B------:R3:W-:Y:S10]  /*2560*/  MUFU.EX2 R60, R3 ;  /* 0x00000003003c7308 */ /* 0x0007f40000000800 */
[----:B------:R-:W-:Y:S10]  /*2570*/  MUFU.TANH R186, R15 ;  /* 0x0000000f00ba7308 */ /* 0x000ff40000002400 */
[----:B------:R-:W-:Y:S01]  /*2580*/  MUFU.TANH R107, R16 ;  /* 0x00000010006b7308 */ /* 0x000fe20000002400 */
[----:B---3--:R-:W-:Y:S09]  /*2590*/  FFMA.FTZ R3, R108, c[0x0][0x23c], -R2 ;  /* 0x00008f006c037a23 */ /* 0x008ff20000010802 */
[----:B------:R4:W-:Y:S10]  /*25a0*/  MUFU.EX2 R59, R3 ;  /* 0x00000003003b7308 */ /* 0x0009f40000000800 */
[----:B------:R-:W-:Y:S10]  /*25b0*/  MUFU.TANH R106, R17 ;  /* 0x00000011006a7308 */ /* 0x000ff40000002400 */
[----:B------:R-:W1:Y:S01]  /*25c0*/  MUFU.TANH R112, R12 ;  /* 0x0000000c00707308 */ /* 0x000e620000002400 */
[----:B----4-:R-:W-:Y:S09]  /*25d0*/  FFMA.FTZ R3, R182, c[0x0][0x23c], -R0 ;  /* 0x00008f00b6037a23 */ /* 0x010ff20000010800 */
[----:B------:R2:W-:Y:S10]  /*25e0*/  MUFU.EX2 R67, R3 ;  /* 0x0000000300437308 */ /* 0x0005f40000000800 */
[----:B------:R-:W3:Y:S01]  /*25f0*/  MUFU.TANH R110, R13 ;  /* 0x0000000d006e7308 */ /* 0x000ee20000002400 */
[----:B-1----:R-:W-:Y:S09]  /*2600*/  FFMA.FTZ R5, R112, c[0x0][0x23c], -R2 ;  /* 0x00008f0070057a23 */ /* 0x002ff20000010802 */
[----:B------:R-:W-:Y:S01]  /*2610*/  MUFU.TANH R115, R18 ;  /* 0x0000001200737308 */ /* 0x000fe20000002400 */
[----:B--2---:R-:W-:Y:S09]  /*2620*/  FFMA.FTZ R3, R181, c[0x0][0x23c], -R0 ;  /* 0x00008f00b5037a23 */ /* 0x004ff20000010800 */
[----:B------:R1:W2:Y:S01]  /*2630*/  MUFU.EX2 R66, R3 ;  /* 0x0000000300427308 */ /* 0x0002a20000000800 */
[----:B---3--:R-:W-:Y:S09]  /*2640*/  FFMA.FTZ R4, R110, c[0x0][0x23c], -R2 ;  /* 0x00008f006e047a23 */ /* 0x008ff20000010802 */
[----:B------:R-:W-:Y:S10]  /*2650*/  MUFU.TANH R114, R19 ;  /* 0x0000001300727308 */ /* 0x000ff40000002400 */
[----:B------:R2:W-:Y:S01]  /*2660*/  MUFU.EX2 R62, R5 ;  /* 0x00000005003e7308 */ /* 0x0005e20000000800 */
[--C-:B-1----:R-:W-:Y:S09]  /*2670*/  FFMA.FTZ R3, R187, c[0x0][0x23c], -R0.reuse ;  /* 0x00008f00bb037a23 */ /* 0x102ff20000010800 */
[----:B------:R1:W-:Y:S10]  /*2680*/  MUFU.EX2 R105, R3 ;  /* 0x0000000300697308 */ /* 0x0003f40000000800 */
[----:B------:R-:W3:Y:S01]  /*2690*/  MUFU.EX2 R61, R4 ;  /* 0x00000004003d7308 */ /* 0x000ee20000000800 */
[----:B--2---:R-:W-:Y:S01]  /*26a0*/  F2FP.PACK_AB R5, R66, R67 ;  /* 0x000000434205723e */ /* 0x004fe200000000ff */
[----:B-1----:R-:W-:Y:S08]  /*26b0*/  FFMA.FTZ R3, R186, c[0x0][0x23c], -R0 ;  /* 0x00008f00ba037a23 */ /* 0x002ff00000010800 */
[----:B------:R1:W2:Y:S01]  /*26c0*/  MUFU.EX2 R104, R3 ;  /* 0x0000000300687308 */ /* 0x0002a20000000800 */
[----:B---3--:R-:W-:Y:S01]  /*26d0*/  F2FP.PACK_AB R4, R61, R62 ;  /* 0x0000003e3d04723e */ /* 0x008fe200000000ff */
[--C-:B-1----:R-:W-:Y:S02]  /*26e0*/  FFMA.FTZ R3, R107, c[0x0][0x23c], -R2.reuse ;  /* 0x00008f006b037a23 */ /* 0x102fe40000010802 */
[----:B------:R-:W-:Y:S06]  /*26f0*/  FFMA.FTZ R2, R106, c[0x0][0x23c], -R2 ;  /* 0x00008f006a027a23 */ /* 0x000fec0000010802 */
[----:B------:R1:W-:Y:S10]  /*2700*/  MUFU.EX2 R64, R3 ;  /* 0x0000000300407308 */ /* 0x0003f40000000800 */
[----:B------:R3:W4:Y:S01]  /*2710*/  MUFU.EX2 R63, R2 ;  /* 0x00000002003f7308 */ /* 0x0007220000000800 */
[----:B-1----:R-:W-:Y:S05]  /*2720*/  F2FP.PACK_AB R3, R58, R65 ;  /* 0x000000413a03723e */ /* 0x002fea00000000ff */
[----:B------:R2:W-:Y:S01]  /*2730*/  STS [R213+0x12000], R3 ;  /* 0x01200003d5007388 */ /* 0x0005e20000000800 */
[--C-:B---3--:R-:W-:Y:S02]  /*2740*/  FFMA.FTZ R2, R115, c[0x0][0x23c], -R0.reuse ;  /* 0x00008f0073027a23 */ /* 0x108fe40000010800 */
[----:B------:R-:W-:Y:S02]  /*2750*/  FFMA.FTZ R0, R114, c[0x0][0x23c], -R0 ;  /* 0x00008f0072007a23 */ /* 0x000fe40000010800 */
[----:B------:R1:W-:Y:S10]  /*2760*/  MUFU.EX2 R103, R2 ;  /* 0x0000000200677308 */ /* 0x0003f40000000800 */
[----:B------:R3:W3:Y:S01]  /*2770*/  MUFU.EX2 R100, R0 ;  /* 0x0000000000647308 */ /* 0x0006e20000000800 */
[----:B--2---:R-:W-:Y:S02]  /*2780*/  F2FP.PACK_AB R3, R104, R105 ;  /* 0x000000696803723e */ /* 0x004fe400000000ff */
[----:B-1----:R-:W-:Y:S05]  /*2790*/  F2FP.PACK_AB R2, R101, R102 ;  /* 0x000000666502723e */ /* 0x002fea00000000ff */
[----:B------:R4:W-:Y:S04]  /*27a0*/  STS [R213+0x12400], R2 ;  /* 0x01240002d5007388 */ /* 0x0009e80000000800 */
[----:B------:R-:W-:Y:S01]  /*27b0*/  STS [R216+0x12400], R5 ;  /* 0x01240005d8007388 */ /* 0x000fe20000000800 */
[----:B---3--:R-:W-:Y:S05]  /*27c0*/  F2FP.PACK_AB R0, R59, R60 ;  /* 0x0000003c3b00723e */ /* 0x008fea00000000ff */
[----:B------:R1:W-:Y:S04]  /*27d0*/  STS [R216+0x12000], R0 ;  /* 0x01200000d8007388 */ /* 0x0003e80000000800 */
[----:B------:R-:W-:Y:S04]  /*27e0*/  STS [R214+0x12000], R4 ;  /* 0x01200004d6007388 */ /* 0x000fe80000000800 */
[----:B------:R2:W-:Y:S01]  /*27f0*/  STS [R214+0x12400], R3 ;  /* 0x01240003d6007388 */ /* 0x0005e20000000800 */
[----:B----4-:R-:W-:Y:S05]  /*2800*/  F2FP.PACK_AB R2, R63, R64 ;  /* 0x000000403f02723e */ /* 0x010fea00000000ff */
[----:B------:R-:W-:Y:S01]  /*2810*/  STS [R215+0x12000], R2 ;  /* 0x01200002d7007388 */ /* 0x000fe20000000800 */
[----:B-1----:R-:W-:Y:S05]  /*2820*/  F2FP.PACK_AB R0, R100, R103 ;  /* 0x000000676400723e */ /* 0x002fea00000000ff */
[----:B------:R1:W-:Y:S01]  /*2830*/  STS [R215+0x12400], R0 ;  /* 0x01240000d7007388 */ /* 0x0003e20000000800 */
[C---:B--2---:R-:W-:Y:S03]  /*2840*/  IADD3 R3, R195.reuse, R185, RZ ;  /* 0x000000b9c3037210 */ /* 0x044fe60007ffe0ff */
[----:B------:R-:W2:Y:S01]  /*2850*/  LDSM.16.M88.4 R16, [R195+0x8000] ;  /* 0x00800000c310783b */ /* 0x000ea20000000200 */
[----:B-1----:R-:W-:Y:S04]  /*2860*/  IADD3 R0, R195, R180, RZ ;  /* 0x000000b4c3007210 */ /* 0x002fe80007ffe0ff */
[----:B------:R-:W-:Y:S03]  /*2870*/  IADD3 R2, R185, R0, RZ ;  /* 0x00000000b9027210 */ /* 0x000fe60007ffe0ff */
[----:B------:R-:W1:Y:S01]  /*2880*/  LDSM.16.M88.4 R52, [R0+0x8000] ;  /* 0x008000000034783b */ /* 0x000e620000000200 */
[C---:B--2---:R-:W-:Y:S08]  /*2890*/  HMMA.16816.F32 R4, R16.reuse, R116, RZ ;  /* 0x000000741004723c */ /* 0x044ff000000018ff */
        /* <DEDUP_REMOVED lines=23> */
[----:B-1----:R1:W3:Y:S01]  /*2a10*/  LDG.E R0, [R56.64+0x20] ;  /* 0x0000201038007981 */ /* 0x0022e2000c1e1900 */
[C---:B--2---:R-:W-:Y:S08]  /*2a20*/  HMMA.16816.F32 R4, R52.reuse, R156, R4 ;  /* 0x0000009c3404723c */ /* 0x044ff00000001804 */
[C---:B------:R-:W-:Y:S08]  /*2a30*/  HMMA.16816.F32 R8, R52.reuse, R158, R8 ;  /* 0x0000009e3408723c */ /* 0x040ff00000001808 */
[C---:B------:R-:W-:Y:S08]  /*2a40*/  HMMA.16816.F32 R12, R52.reuse, R160, R12 ;  /* 0x000000a0340c723c */ /* 0x040ff0000000180c */
[----:B------:R-:W-:Y:S01]  /*2a50*/  HMMA.16816.F32 R16, R52, R162, R16 ;  /* 0x000000a23410723c */ /* 0x000fe20000001810 */
[----:B------:R2:W4:Y:S08]  /*2a60*/  LDSM.16.M88.4 R52, [R3+0xa000] ;  /* 0x00a000000334783b */ /* 0x0005300000000200 */
[----:B--2---:R1:W2:Y:S01]  /*2a70*/  LDG.E R3, [R56.64] ;  /* 0x0000001038037981 */ /* 0x0042a2000c1e1900 */
[C---:B----4-:R-:W-:Y:S03]  /*2a80*/  HMMA.16816.F32 R4, R52.reuse, R164, R4 ;  /* 0x000000a43404723c */ /* 0x050fe60000001804 */
[----:B-1----:R-:W-:Y:S05]  /*2a90*/  FFMA.FTZ R57, -R111, R111, 1 ;  /* 0x3f8000006f397423 */ /* 0x002fea000001016f */
[C---:B------:R-:W-:Y:S04]  /*2aa0*/  HMMA.16816.F32 R8, R52.reuse, R166, R8 ;  /* 0x000000a63408723c */ /* 0x040fe80000001808 */
[----:B------:R-:W-:Y:S02]  /*2ab0*/  FMUL.FTZ R57, R57, c[0x0][0x2ec] ;  /* 0x0000bb0039397a20 */ /* 0x000fe40000410000 */
[----:B------:R-:W-:Y:S02]  /*2ac0*/  FFMA.FTZ R56, -R109, R109, 1 ;  /* 0x3f8000006d387423 */ /* 0x000fe4000001016d */
[C---:B------:R-:W-:Y:S04]  /*2ad0*/  HMMA.16816.F32 R12, R52.reuse, R168, R12 ;  /* 0x000000a8340c723c */ /* 0x040fe8000000180c */
[----:B------:R-:W-:Y:S04]  /*2ae0*/  FMUL.FTZ R56, R56, c[0x0][0x2ec] ;  /* 0x0000bb0038387a20 */ /* 0x000fe80000410000 */
[----:B------:R-:W-:Y:S01]  /*2af0*/  HMMA.16816.F32 R16, R52, R170, R16 ;  /* 0x000000aa3410723c */ /* 0x000fe20000001810 */
[----:B------:R-:W1:Y:S07]  /*2b00*/  LDSM.16.M88.4 R52, [R2+0xa000] ;  /* 0x00a000000234783b */ /* 0x000e6e0000000200 */
[C---:B-1----:R-:W-:Y:S08]  /*2b10*/  HMMA.16816.F32 R4, R52.reuse, R172, R4 ;  /* 0x000000ac3404723c */ /* 0x042ff00000001804 */
[C---:B------:R-:W-:Y:S08]  /*2b20*/  HMMA.16816.F32 R8, R52.reuse, R174, R8 ;  /* 0x000000ae3408723c */ /* 0x040ff00000001808 */
[C---:B------:R-:W-:Y:S08]  /*2b30*/  HMMA.16816.F32 R12, R52.reuse, R176, R12 ;  /* 0x000000b0340c723c */ /* 0x040ff0000000180c */
[----:B------:R-:W-:Y:S07]  /*2b40*/  HMMA.16816.F32 R16, R52, R178, R16 ;  /* 0x000000b23410723c */ /* 0x000fee0000001810 */
[----:B------:R-:W-:Y:S02]  /*2b50*/  FFMA.FTZ R54, -R108, R108, 1 ;  /* 0x3f8000006c367423 */ /* 0x000fe4000001016c */
[----:B------:R-:W-:Y:S03]  /*2b60*/  FFMA.FTZ R53, -R110, R110, 1 ;  /* 0x3f8000006e357423 */ /* 0x000fe6000001016e */
[----:B------:R-:W-:Y:S02]  /*2b70*/  FMUL.FTZ R54, R54, c[0x0][0x2ec] ;  /* 0x0000bb0036367a20 */ /* 0x000fe40000410000 */
[----:B------:R-:W-:Y:S02]  /*2b80*/  FMUL.FTZ R53, R53, c[0x0][0x2ec] ;  /* 0x0000bb0035357a20 */ /* 0x000fe40000410000 */
[----:B------:R-:W-:Y:S02]  /*2b90*/  FFMA.FTZ R52, -R107, R107, 1 ;  /* 0x3f8000006b347423 */ /* 0x000fe4000001016b */
[----:B------:R-:W-:Y:S02]  /*2ba0*/  FFMA.FTZ R55, -R112, R112, 1 ;  /* 0x3f80000070377423 */ /* 0x000fe40000010170 */
[----:B------:R-:W-:Y:S02]  /*2bb0*/  FMUL.FTZ R52, R52, c[0x0][0x2ec] ;  /* 0x0000bb0034347a20 */ /* 0x000fe40000410000 */
[----:B------:R-:W-:Y:S02]  /*2bc0*/  FMUL.FTZ R55, R55, c[0x0][0x2ec] ;  /* 0x0000bb0037377a20 */ /* 0x000fe40000410000 */
[C---:B---3--:R-:W-:Y:S02]  /*2bd0*/  FADD.FTZ R7, -R0.reuse, R7 ;  /* 0x0000000700077221 */ /* 0x048fe40000010100 */
[----:B------:R-:W-:Y:S02]  /*2be0*/  FADD.FTZ R18, -R0, R18 ;  /* 0x0000001200127221 */ /* 0x000fe40000010100 */
[C---:B--2---:R-:W-:Y:S02]  /*2bf0*/  FADD.FTZ R2, -R3.reuse, R4 ;  /* 0x0000000403027221 */ /* 0x044fe40000010100 */
[----:B------:R-:W-:Y:S02]  /*2c00*/  FADD.FTZ R4, -R3, R5 ;  /* 0x0000000503047221 */ /* 0x000fe40000010100 */
[----:B------:R-:W-:Y:S02]  /*2c10*/  FMUL.FTZ R5, R65, R2 ;  /* 0x0000000241057220 */ /* 0x000fe40000410000 */
[----:B------:R-:W-:Y:S02]  /*2c20*/  FMUL.FTZ R4, R58, R4 ;  /* 0x000000043a047220 */ /* 0x000fe40000410000 */
[----:B------:R-:W-:Y:S02]  /*2c30*/  FADD.FTZ R2, -R3, R9 ;  /* 0x0000000903027221 */ /* 0x000fe40000010100 */
[----:B------:R-:W-:Y:S02]  /*2c40*/  FFMA.FTZ R58, -R113, R113, 1 ;  /* 0x3f800000713a7423 */ /* 0x000fe40000010171 */
[----:B------:R-:W-:Y:S02]  /*2c50*/  FMUL.FTZ R2, R59, R2 ;  /* 0x000000023b027220 */ /* 0x000fe40000410000 */
[----:B------:R-:W-:Y:S02]  /*2c60*/  FMUL.FTZ R57, R57, R4 ;  /* 0x0000000439397220 */ /* 0x000fe40000410000 */
[C---:B------:R-:W-:Y:S02]  /*2c70*/  FADD.FTZ R4, -R3.reuse, R13 ;  /* 0x0000000d03047221 */ /* 0x040fe40000010100 */
[C---:B------:R-:W-:Y:S02]  /*2c80*/  FADD.FTZ R17, -R3.reuse, R17 ;  /* 0x0000001103117221 */ /* 0x040fe40000010100 */
[----:B------:R-:W-:Y:S02]  /*2c90*/  FMUL.FTZ R58, R58, c[0x0][0x2ec] ;  /* 0x0000bb003a3a7a20 */ /* 0x000fe40000410000 */
[----:B------:R-:W-:Y:S02]  /*2ca0*/  FADD.FTZ R16, -R3, R16 ;  /* 0x0000001003107221 */ /* 0x000fe40000010100 */
[----:B------:R-:W-:Y:S02]  /*2cb0*/  FMUL.FTZ R4, R61, R4 ;  /* 0x000000043d047220 */ /* 0x000fe40000410000 */
[----:B------:R-:W-:Y:S02]  /*2cc0*/  FMUL.FTZ R54, R54, R2 ;  /* 0x0000000236367220 */ /* 0x000fe40000410000 */
[----:B------:R-:W-:Y:S02]  /*2cd0*/  FMUL.FTZ R2, R63, R17 ;  /* 0x000000113f027220 */ /* 0x000fe40000410000 */
[----:B------:R-:W-:Y:S02]  /*2ce0*/  FFMA.FTZ R17, -R106, R106, 1 ;  /* 0x3f8000006a117423 */ /* 0x000fe4000001016a */
[C---:B------:R-:W-:Y:S02]  /*2cf0*/  FADD.FTZ R8, -R3.reuse, R8 ;  /* 0x0000000803087221 */ /* 0x040fe40000010100 */
[----:B------:R-:W-:Y:S02]  /*2d00*/  FMUL.FTZ R58, R58, R5 ;  /* 0x000000053a3a7220 */ /* 0x000fe40000410000 */
[----:B------:R-:W-:Y:S02]  /*2d10*/  FADD.FTZ R5, -R3, R12 ;  /* 0x0000000c03057221 */ /* 0x000fe40000010100 */
[----:B------:R-:W-:Y:S02]  /*2d20*/  FMUL.FTZ R3, R64, R16 ;  /* 0x0000001040037220 */ /* 0x000fe40000410000 */
[----:B------:R-:W-:Y:S02]  /*2d30*/  FMUL.FTZ R53, R53, R4 ;  /* 0x0000000435357220 */ /* 0x000fe40000410000 */
[----:B------:R-:W-:Y:S02]  /*2d40*/  FMUL.FTZ R17, R17, c[0x0][0x2ec] ;  /* 0x0000bb0011117a20 */ /* 0x000fe40000410000 */
[----:B------:R-:W-:Y:S02]  /*2d50*/  FADD.FTZ R4, -R0, R6 ;  /* 0x0000000600047221 */ /* 0x000fe40000010100 */
[----:B------:R-:W-:Y:S02]  /*2d60*/  FFMA.FTZ R16, -R184, R184, 1 ;  /* 0x3f800000b8107423 */ /* 0x000fe400000101b8 */
[----:B------:R-:W-:Y:S02]  /*2d70*/  FFMA.FTZ R13, -R183, R183, 1 ;  /* 0x3f800000b70d7423 */ /* 0x000fe400000101b7 */
[----:B------:R-:W-:Y:S02]  /*2d80*/  FMUL.FTZ R8, R60, R8 ;  /* 0x000000083c087220 */ /* 0x000fe40000410000 */
[----:B------:R-:W-:Y:S02]  /*2d90*/  FMUL.FTZ R5, R62, R5 ;  /* 0x000000053e057220 */ /* 0x000fe40000410000 */
[----:B------:R-:W-:Y:S02]  /*2da0*/  FMUL.FTZ R52, R52, R3 ;  /* 0x0000000334347220 */ /* 0x000fe40000410000 */
[----:B------:R-:W-:Y:S02]  /*2db0*/  FMUL.FTZ R17, R17, R2 ;  /* 0x0000000211117220 */ /* 0x000fe40000410000 */
[----:B------:R-:W-:Y:S02]  /*2dc0*/  FMUL.FTZ R4, R102, R4 ;  /* 0x0000000466047220 */ /* 0x000fe40000410000 */
[----:B------:R-:W-:Y:S02]  /*2dd0*/  FMUL.FTZ R3, R101, R7 ;  /* 0x0000000765037220 */ /* 0x000fe40000410000 */
[----:B------:R-:W-:Y:S02]  /*2de0*/  FADD.FTZ R2, -R0, R11 ;  /* 0x0000000b00027221 */ /* 0x000fe40000010100 */
[----:B------:R-:W-:Y:S02]  /*2df0*/  FMUL.FTZ R16, R16, c[0x0][0x2ec] ;  /* 0x0000bb0010107a20 */ /* 0x000fe40000410000 */
[----:B------:R-:W-:Y:S02]  /*2e00*/  FMUL.FTZ R13, R13, c[0x0][0x2ec] ;  /* 0x0000bb000d0d7a20 */ /* 0x000fe40000410000 */
[----:B------:R-:W-:Y:S02]  /*2e10*/  FFMA.FTZ R9, -R181, R181, 1 ;  /* 0x3f800000b5097423 */ /* 0x000fe400000101b5 */
[----:B------:R-:W-:Y:S02]  /*2e20*/  FMUL.FTZ R56, R56, R8 ;  /* 0x0000000838387220 */ /* 0x000fe40000410000 */
[----:B------:R-:W-:Y:S02]  /*2e30*/  FMUL.FTZ R55, R55, R5 ;  /* 0x0000000537377220 */ /* 0x000fe40000410000 */
[----:B------:R-:W-:Y:S02]  /*2e40*/  FADD.FTZ R5, -R0, R10 ;  /* 0x0000000a00057221 */ /* 0x000fe40000010100 */
[----:B------:R-:W-:Y:S02]  /*2e50*/  FMUL.FTZ R2, R66, R2 ;  /* 0x0000000242027220 */ /* 0x000fe40000410000 */
[----:B------:R-:W-:Y:S02]  /*2e60*/  FMUL.FTZ R16, R16, R4 ;  /* 0x0000000410107220 */ /* 0x000fe40000410000 */
[----:B------:R-:W-:Y:S02]  /*2e70*/  FMUL.FTZ R13, R13, R3 ;  /* 0x000000030d0d7220 */ /* 0x000fe40000410000 */
[C---:B------:R-:W-:Y:S02]  /*2e80*/  FADD.FTZ R4, -R0.reuse, R14 ;  /* 0x0000000e00047221 */ /* 0x040fe40000010100 */
[----:B------:R-:W-:Y:S02]  /*2e90*/  FADD.FTZ R3, -R0, R15 ;  /* 0x0000000f00037221 */ /* 0x000fe40000010100 */
[----:B------:R-:W-:Y:S02]  /*2ea0*/  FFMA.FTZ R12, -R182, R182, 1 ;  /* 0x3f800000b60c7423 */ /* 0x000fe400000101b6 */
[----:B------:R-:W-:Y:S02]  /*2eb0*/  FADD.FTZ R0, -R0, R19 ;  /* 0x0000001300007221 */ /* 0x000fe40000010100 */
[----:B------:R-:W-:Y:S02]  /*2ec0*/  FMUL.FTZ R9, R9, c[0x0][0x2ec] ;  /* 0x0000bb0009097a20 */ /* 0x000fe40000410000 */
[----:B------:R-:W-:Y:S02]  /*2ed0*/  FFMA.FTZ R11, -R187, R187, 1 ;  /* 0x3f800000bb0b7423 */ /* 0x000fe400000101bb */
[----:B------:R-:W-:Y:S02]  /*2ee0*/  FFMA.FTZ R8, -R186, R186, 1 ;  /* 0x3f800000ba087423 */ /* 0x000fe400000101ba */
[----:B------:R-:W-:Y:S02]  /*2ef0*/  FFMA.FTZ R10, -R115, R115, 1 ;  /* 0x3f800000730a7423 */ /* 0x000fe40000010173 */
[----:B------:R-:W-:Y:S02]  /*2f00*/  FFMA.FTZ R7, -R114, R114, 1 ;  /* 0x3f80000072077423 */ /* 0x000fe40000010172 */
[----:B------:R-:W-:Y:S02]  /*2f10*/  FMUL.FTZ R5, R67, R5 ;  /* 0x0000000543057220 */ /* 0x000fe40000410000 */
[----:B------:R-:W-:Y:S02]  /*2f20*/  FMUL.FTZ R12, R12, c[0x0][0x2ec] ;  /* 0x0000bb000c0c7a20 */ /* 0x000fe40000410000 */
[----:B------:R-:W-:Y:S02]  /*2f30*/  FMUL.FTZ R4, R105, R4 ;  /* 0x0000000469047220 */ /* 0x000fe40000410000 */
        /* <DEDUP_REMOVED lines=37> */
.L_x_939:
        /* <DEDUP_REMOVED lines=85> */
.L_x_940:
        /* <DEDUP_REMOVED lines=79> */
[-C--:B-1----:R-:W-:Y:S02]  /*3bd0*/  LEA R100, P2, R0, R204.reuse, 0x2 ;  /* 0x000000cc00647211 */ /* 0x082fe400078410ff */
[-C--:B------:R-:W-:Y:S02]  /*3be0*/  LEA R6, P0, R250, R204.reuse, 0x2 ;  /* 0x000000ccfa067211 */ /* 0x080fe400078010ff */
        /* <DEDUP_REMOVED lines=131> */
.L_x_938:
        /* <DEDUP_REMOVED lines=165> */
.L_x_935:
        /* <DEDUP_REMOVED lines=9> */
.L_x_942:
[----:B------:R-:W-:Y:S05]  /*4f00*/  EXIT ;  /* 0x000000000000794d */ /* 0x000fea0003800000 */
.L_x_944:
        /* <DEDUP_REMOVED lines=15> */
.L_x_2068:


//--------------------- .text._ZN5flash44flash_bwd_dq_dk_dv_loop_seqk_parallel_kernelI23Flash_bwd_kernel_traitsILi128ELi64ELi64ELi8ELi4ELi2ELi2ELb1ELb0EN7cutlass6half_tE19Flash_kernel_traitsILi128ELi64ELi64ELi8ES3_EELb1ELb0ELb0ELb1ELb0ELb0ELb0EEEvNS_16Flash_bwd_paramsE --------------------------
	.section	.text._ZN5flash44flash_bwd_dq_dk_dv_loop_seqk_parallel_kernelI23Flash_bwd_kernel_traitsILi128ELi64ELi64ELi8ELi4ELi2ELi2ELb1ELb0EN7cutlass6half_tE19Flash_kernel_traitsILi128ELi64ELi64ELi8ES3_EELb1ELb0ELb0ELb1ELb0ELb0ELb0EEEvNS_16Flash_bwd_paramsE,"ax",@progbits
	.sectioninfo	@"SHI_REGISTERS=255"
	.align	128
        .global         _ZN5flash44flash_bwd_dq_dk_dv_loop_seqk_parallel_kernelI23Flash_bwd_kernel_traitsILi128ELi64ELi64ELi8ELi4ELi2ELi2ELb1ELb0EN7cutlass6half_tE19Flash_kernel_traitsILi128ELi64ELi64ELi8ES3_EELb1ELb0ELb0ELb1ELb0ELb0ELb0EEEvNS_16Flash_bwd_paramsE
        .type           _ZN5flash44flash_bwd_dq_dk_dv_loop_seqk_parallel_kernelI23Flash_bwd_kernel_traitsILi128ELi64ELi64ELi8ELi4ELi2ELi2ELb1ELb0EN7cutlass6half_tE19Flash_kernel_traitsILi128ELi64ELi64ELi8ES3_EELb1ELb0ELb0ELb1ELb0ELb0ELb0EEEvNS_16Flash_bwd_paramsE,@function
        .size           _ZN5flash44flash_bwd_dq_dk_dv_loop_seqk_parallel_kernelI23Flash_bwd_kernel_traitsILi128ELi64ELi64ELi8ELi4ELi2ELi2ELb1ELb0EN7cutlass6half_tE19Flash_kernel_traitsILi128ELi64ELi64ELi8ES3_EELb1ELb0ELb0ELb1ELb0ELb0ELb0EEEvNS_16Flash_bwd_paramsE,(.L_x_2069 - _ZN5flash44flash_bwd_dq_dk_dv_loop_seqk_parallel_kernelI23Flash_bwd_kernel_traitsILi128ELi64ELi64ELi8ELi4ELi2ELi2ELb1ELb0EN7cutlass6half_tE19Flash_kernel_traitsILi128ELi64ELi64ELi8ES3_EELb1ELb0ELb0ELb1ELb0ELb0ELb0EEEvNS_16Flash_bwd_paramsE)
        .other          _ZN5flash44flash_bwd_dq_dk_dv_loop_seqk_parallel_kernelI23Flash_bwd_kernel_traitsILi128ELi64ELi64ELi8ELi4ELi2ELi2ELb1ELb0EN7cutlass6half_tE19Flash_kernel_traitsILi128ELi64ELi64ELi8ES3_EELb1ELb0ELb0ELb1ELb0ELb0ELb0EEEvNS_16Flash_bwd_paramsE,@"STO_CUDA_ENTRY STV_DEFAULT"
_ZN5flash44flash_bwd_dq_dk_dv_loop_seqk_parallel_kernelI23Flash_bwd_kernel_traitsILi128ELi64ELi64ELi8ELi4ELi2ELi2ELb1ELb0EN7cutlass6half_tE19Flash_kernel_traitsILi128ELi64ELi64ELi8ES3_EELb1ELb0ELb0ELb1ELb0ELb0ELb0EEEvNS_16Flash_bwd_paramsE:
.text._ZN5flash44flash_bwd_dq_dk_dv_loop_seqk_parallel_kernelI23Flash_bwd_kernel_traitsILi128ELi64ELi64ELi8ELi4ELi2ELi2ELb1ELb0EN7cutlass6half_tE19Flash_kernel_traitsILi128ELi64ELi64ELi8ES3_EELb1ELb0ELb0ELb1ELb0ELb0ELb0EEEvNS_16Flash_bwd_paramsE:
        /* <DEDUP_REMOVED lines=50> */
[----:B------:R-:W-:Y:S01]  /*0320*/  LOP3.LUT P4, RZ, R5, 0x2, RZ, 0xc0, !PT ;  /* 0x0000000205ff7812 */ /* 0x000fe2000788c0ff */
[----:B------:R-:W-:Y:S01]  /*0330*/  IMAD.IADD R3, R7, 0x1, -R2 ;  /* 0x0000000107037824 */ /* 0x000fe200078e0a02 */
[----:B------:R-:W-:Y:S01]  /*0340*/  SHF.R.U32.HI R4, RZ, 0x3, R0 ;  /* 0x00000003ff047819 */ /* 0x000fe20000011600 */
[----:B------:R-:W-:Y:S01]  /*0350*/  IMAD.SHL.U32 R186, R12, 0x200, RZ ;  /* 0x000002000cba7824 */ /* 0x000fe200078e00ff */
[----:B------:R-:W-:Y:S01]  /*0360*/  LOP3.LUT R2, R0, 0x38, R220, 0xf8, !PT ;  /* 0x0000003800027812 */ /* 0x000fe200078ef8dc */
[C---:B------:R-:W-:Y:S01]  /*0370*/  IMAD.SHL.U32 R0, R5.reuse, 0x40, RZ ;  /* 0x0000004005007824 */ /* 0x040fe200078e00ff */
[----:B------:R-:W-:Y:S01]  /*0380*/  LOP3.LUT P3, RZ, R5, 0x4, RZ, 0xc0, !PT ;  /* 0x0000000405ff7812 */ /* 0x000fe2000786c0ff */
[----:B------:R-:W-:Y:S01]  /*0390*/  STL [R1+0x38], R17 ;  /* 0x0000381101007387 */ /* 0x000fe20000100800 */
[----:B------:R-:W-:-:S02]  /*03a0*/  SHF.R.S32.HI R6, RZ, 0x1f, R10 ;  /* 0x0000001fff067819 */ /* 0x000fc4000001140a */
[----:B------:R-:W-:Y:S02]  /*03b0*/  SHF.R.S32.HI R5, RZ, 0x1f, R9 ;  /* 0x0000001fff057819 */ /* 0x000fe40000011409 */
[----:B------:R-:W-:Y:S01]  /*03c0*/  LOP3.LUT R7, R2, R4, RZ, 0x3c, !PT ;  /* 0x0000000402077212 */ /* 0x000fe200078e3cff */
[----:B------:R-:W-:Y:S01]  /*03d0*/  IMAD.SHL.U32 R2, R194, 0x10, RZ ;  /* 0x00000010c2027824 */ /* 0x000fe200078e00ff */
[----:B------:R-:W-:Y:S02]  /*03e0*/  LEA.HI R230, R6, R10, RZ, 0x2 ;  /* 0x0000000a06e67211 */ /* 0x000fe400078f10ff */
[----:B------:R-:W-:Y:S02]  /*03f0*/  LOP3.LUT R0, R0, 0x1c0, RZ, 0xc0, !PT ;  /* 0x000001c000007812 */ /* 0x000fe400078ec0ff */
[----:B------:R-:W-:Y:S02]  /*0400*/  LEA.HI R10, R5, R9, RZ, 0x3 ;  /* 0x00000009050a7211 */ /* 0x000fe400078f18ff */
[----:B------:R-:W-:-:S02]  /*0410*/  LOP3.LUT R5, R0, 0x10, R2, 0xf8, !PT ;  /* 0x0000001000057812 */ /* 0x000fc400078ef802 */
[----:B------:R-:W-:Y:S02]  /*0420*/  LOP3.LUT R188, R0, 0x8, R11, 0xf8, !PT ;  /* 0x0000000800bc7812 */ /* 0x000fe400078ef80b */
[----:B------:R-:W-:Y:S02]  /*0430*/  LOP3.LUT R4, R10, 0xfffffff8, RZ, 0xc0, !PT ;  /* 0xfffffff80a047812 */ /* 0x000fe400078ec0ff */
[----:B------:R-:W-:Y:S02]  /*0440*/  LOP3.LUT R2, R3, 0x1, RZ, 0xc0, !PT ;  /* 0x0000000103027812 */ /* 0x000fe400078ec0ff */
[----:B------:R-:W-:Y:S01]  /*0450*/  SHF.R.S32.HI R6, RZ, 0x7, R13 ;  /* 0x00000007ff067819 */ /* 0x000fe2000001140d */
[----:B------:R-:W-:Y:S01]  /*0460*/  IMAD.IADD R9, R9, 0x1, -R4 ;  /* 0x0000000109097824 */ /* 0x000fe200078e0a04 */
[----:B------:R-:W-:Y:S02]  /*0470*/  SHF.R.U32.HI R0, RZ, 0x3, R0 ;  /* 0x00000003ff007819 */ /* 0x000fe40000011600 */
[----:B------:R-:W-:Y:S01]  /*0480*/  ISETP.NE.U32.AND P0, PT, R2, 0x1, PT ;  /* 0x000000010200780c */ /* 0x000fe20003f05070 */
[----:B------:R-:W-:Y:S01]  /*0490*/  IMAD R4, R6, 0x800, R186 ;  /* 0x0000080006047824 */ /* 0x000fe200078e02ba */
[----:B------:R-:W-:-:S02]  /*04a0*/  LOP3.LUT R188, R188, R0, RZ, 0x3c, !PT ;  /* 0x00000000bcbc7212 */ /* 0x000fc400078e3cff */
[----:B------:R-:W-:Y:S02]  /*04b0*/  SHF.R.S32.HI R2, RZ, 0x6, R14 ;  /* 0x00000006ff027819 */ /* 0x000fe4000001140e */
[C---:B------:R-:W-:Y:S01]  /*04c0*/  R2P PR, R3.reuse, 0x6 ;  /* 0x0000000603007804 */ /* 0x040fe20000000000 */
[----:B------:R-:W-:Y:S01]  /*04d0*/  IMAD.SHL.U32 R3, R3, 0x40, RZ ;  /* 0x0000004003037824 */ /* 0x000fe200078e00ff */
[----:B------:R-:W-:Y:S01]  /*04e0*/  LOP3.LUT R5, R5, 0x8, R11, 0xf8, !PT ;  /* 0x0000000805057812 */ /* 0x000fe200078ef80b */
[----:B------:R-:W-:Y:S01]  /*04f0*/  IMAD.IADD R188, R4, 0x1, R188 ;  /* 0x0000000104bc7824 */ /* 0x000fe200078e02bc */
[----:B------:R-:W-:Y:S01]  /*0500*/  SEL R185, R185, 0xffffffc0, !P3 ;  /* 0xffffffc0b9b97807 */ /* 0x000fe20005800000 */
[----:B------:R-:W-:Y:S01]  /*0510*/  IMAD R4, R2, 0x200, R7 ;  /* 0x0000020002047824 */ /* 0x000fe200078e0207 */
[----:B------:R-:W-:Y:S01]  /*0520*/  LOP3.LUT R186, R186, R5, R0, 0xf6, !PT ;  /* 0x00000005baba7212 */ /* 0x000fe200078ef600 */
[----:B------:R-:W-:Y:S01]  /*0530*/  IMAD.SHL.U32 R2, R2, 0x8, RZ ;  /* 0x0000000802027824 */ /* 0x000fe200078e00ff */
[----:B------:R-:W-:Y:S01]  /*0540*/  LOP3.LUT R0, R3, 0x1c0, RZ, 0xc0, !PT ;  /* 0x000001c003007812 */ /* 0x000fe200078ec0ff */
[----:B------:R-:W-:Y:S01]  /*0550*/  IMAD.SHL.U32 R5, R6, 0x20, RZ ;  /* 0x0000002006057824 */ /* 0x000fe200078e00ff */
[----:B------:R1:W-:Y:S01]  /*0560*/  STL [R1+0x44], R4 ;  /* 0x0000440401007387 */ /* 0x0003e20000100800 */
[----:B------:R-:W-:Y:S01]  /*0570*/  IMAD.SHL.U32 R6, R9, 0x40, RZ ;  /* 0x0000004009067824 */ /* 0x000fe200078e00ff */
[----:B------:R-:W-:Y:S01]  /*0580*/  LOP3.LUT R2, R2, 0x18, RZ, 0xc0, !PT ;  /* 0x0000001802027812 */ /* 0x000fe200078ec0ff */
[----:B------:R-:W-:Y:S01]  /*0590*/  IMAD.SHL.U32 R7, R15, 0x2, RZ ;  /* 0x000000020f077824 */ /* 0x000fe200078e00ff */
[----:B------:R-:W-:Y:S01]  /*05a0*/  SHF.R.U32.HI R3, RZ, 0x3, R0 ;  /* 0x00000003ff037819 */ /* 0x000fe20000011600 */
[----:B------:R3:W-:Y:S01]  /*05b0*/  STL [R1+0x40], R16 ;  /* 0x0000401001007387 */ /* 0x0007e20000100800 */
[----:B------:R-:W-:Y:S01]  /*05c0*/  LOP3.LUT R5, R0, 0x20, R5, 0xf8, !PT ;  /* 0x0000002000057812 */ /* 0x000fe200078ef805 */
[----:B------:R-:W-:Y:S01]  /*05d0*/  IMAD.SHL.U32 R190, R188, 0x2, RZ ;  /* 0x00000002bcbe7824 */ /* 0x000fe200078e00ff */
[----:B------:R-:W-:-:S02]  /*05e0*/  LOP3.LUT R9, R3, R0, R2, 0x1e, !PT ;  /* 0x0000000003097212 */ /* 0x000fc400078e1e02 */
[----:B------:R-:W-:Y:S01]  /*05f0*/  LOP3.LUT R0, R5, R3, RZ, 0x3c, !PT ;  /* 0x0000000305007212 */ /* 0x000fe200078e3cff */
[----:B------:R-:W-:Y:S01]  /*0600*/  IMAD.SHL.U32 R5, R10, 0x40, RZ ;  /* 0x000000400a057824 */ /* 0x000fe200078e00ff */
[----:B------:R-:W-:Y:S02]  /*0610*/  SEL R228, R228, 0x10, !P0 ;  /* 0x00000010e4e47807 */ /* 0x000fe40004000000 */
[----:B------:R-:W-:-:S05]  /*0620*/  SHF.R.S32.HI R230, RZ, 0x2, R230 ;  /* 0x00000002ffe67819 */ /* 0x000fca00000114e6 */
[----:B------:R-:W-:Y:S02]  /*0630*/  IMAD R230, R17, 0x10, R230 ;  /* 0x0000001011e67824 */ /* 0x000fe400078e02e6 */
[----:B-1----:R-:W-:-:S05]  /*0640*/  IMAD.SHL.U32 R4, R12, 0x20, RZ ;  /* 0x000000200c047824 */ /* 0x002fca00078e00ff */
[----:B------:R-:W-:Y:S01]  /*0650*/  LOP3.LUT R8, R2, 0x20, R4, 0xf8, !PT ;  /* 0x0000002002087812 */ /* 0x000fe200078ef804 */
        /* <DEDUP_REMOVED lines=21> */
[----:B------:R3:W-:Y:S01]  /*07b0*/  STL [R1+0x30], R2 ;  /* 0x0000300201007387 */ /* 0x0007e20000100800 */
        /* <DEDUP_REMOVED lines=11> */
[----:B--2---:R-:W-:-:S03]  /*0870*/  IMAD.SHL.U32 R186, R186, 0x2, RZ ;  /* 0x00000002baba7824 */ /* 0x004fc600078e00ff */
.L_x_991:
[----:B-1----:R-:W1:Y:S01]  /*0880*/  S2R R38, SR_CTAID.Y ;  /* 0x0000000000267919 */ /* 0x002e620000002600 */
[----:B--234-:R-:W2:Y:S01]  /*0890*/  LDC.U8 R0, c[0x0][0x312] ;  /* 0x0000c480ff007b82 */ /* 0x01cea20000000000 */
[----:B------:R-:W-:-:S02]  /*08a0*/  ISETP.NE.U32.AND P1, PT, RZ, c[0x0][0x240], PT ;  /* 0x00009000ff007a0c */ /* 0x000fc40003f25070 */
[----:B------:R-:W-:Y:S02]  /*08b0*/  ISETP.EQ.U32.AND P5, PT, RZ, c[0x0][0x248], PT ;  /* 0x00009200ff007a0c */ /* 0x000fe40003fa2070 */
[----:B------:R-:W-:Y:S02]  /*08c0*/  ISETP.NE.AND.EX P1, PT, RZ, c[0x0][0x244], PT, P1 ;  /* 0x00009100ff007a0c */ /* 0x000fe40003f25310 */
[----:B------:R-:W-:Y:S01]  /*08d0*/  ISETP.NE.U32.AND P3, PT, RZ, c[0x0][0x250], PT ;  /* 0x00009400ff007a0c */ /* 0x000fe20003f65070 */
[----:B------:R-:W-:-:S03]  /*08e0*/  IMAD.MOV.U32 R9, RZ, RZ, -0x1 ;  /* 0xffffffffff097424 */ /* 0x000fc600078e00ff */
[----:B------:R-:W-:Y:S01]  /*08f0*/  ISETP.NE.AND.EX P3, PT, RZ, c[0x0][0x254], PT, P3 ;  /* 0x00009500ff007a0c */ /* 0x000fe20003f65330 */
[----:B-1----:R-:W-:Y:S01]  /*0900*/  IMAD.SHL.U32 R8, R38, 0x4, RZ ;  /* 0x0000000426087824 */ /* 0x002fe200078e00ff */
        /* <DEDUP_REMOVED lines=26> */
.L_x_945:
        /* <DEDUP_REMOVED lines=45> */
.L_x_947:
        /* <DEDUP_REMOVED lines=15> */
.L_x_948:
[----:B------:R-:W-:Y:S01]  /*0e70*/  IABS R10, c[0x0][0x1c8] ;  /* 0x00007200000a7a13 */ /* 0x000fe20000000000 */
[----:B------:R-:W2:Y:S01]  /*0e80*/  LDC.U8 R19, c[0x0][0x328] ;  /* 0x0000ca00ff137b82 */ /* 0x000ea20000000000 */
[----:B------:R-:W-:Y:S01]  /*0e90*/  IABS R7, R248 ;  /* 0x000000f800077213 */ /* 0x000fe20000000000 */
[C---:B------:R-:W-:Y:S01]  /*0ea0*/  @P0 IMAD.WIDE.U32 R4, R0.reuse, c[0x0][0x370], RZ ;  /* 0x0000dc0000040a25 */ /* 0x040fe200078e00ff */
[----:B------:R-:W3:Y:S01]  /*0eb0*/  I2F.RP R2, R10 ;  /* 0x0000000a00027306 */ /* 0x000ee20000209400 */
[----:B------:R-:W-:Y:S02]  /*0ec0*/  MOV R13, c[0x0][0x224] ;  /* 0x00008900000d7a02 */ /* 0x000fe40000000f00 */
[----:B------:R-:W-:Y:S01]  /*0ed0*/  MOV R8, R7 ;  /* 0x0000000700087202 */ /* 0x000fe20000000f00 */
[----:B------:R-:W-:Y:S01]  /*0ee0*/  @P0 IMAD R12, R0, c[0x0][0x374], R5 ;  /* 0x0000dd00000c0a24 */ /* 0x000fe200078e0205 */
[----:B------:R-:W-:Y:S01]  /*0ef0*/  LOP3.LUT R7, R248, c[0x0][0x1c8], RZ, 0x3c, !PT ;  /* 0x00007200f8077a12 */ /* 0x000fe200078e3cff */
[----:B-1----:R-:W-:Y:S01]  /*0f00*/  @P0 IMAD.MOV.U32 R9, RZ, RZ, R4 ;  /* 0x000000ffff090224 */ /* 0x002fe200078e0004 */
[----:B------:R-:W-:Y:S01]  /*0f10*/  SHF.R.S32.HI R13, RZ, 0x1f, R13 ;  /* 0x0000001fff0d7819 */ /* 0x000fe2000001140d */
[----:B------:R-:W-:Y:S01]  /*0f20*/  @!P0 IMAD.WIDE.U32 R4, R38, c[0x0][0x368], RZ ;  /* 0x0000da0026048a25 */ /* 0x000fe200078e00ff */
[----:B------:R-:W-:Y:S01]  /*0f30*/  ISETP.GE.AND P3, PT, R7, RZ, PT ;  /* 0x000000ff0700720c */ /* 0x000fe20003f66270 */
[----:B------:R-:W1:Y:S01]  /*0f40*/  LDC.U8 R25, c[0x0][0x3d0] ;  /* 0x0000f400ff197b82 */ /* 0x000e620000000000 */
[----:B------:R-:W-:Y:S01]  /*0f50*/  MOV R37, c[0x0][0x22c] ;  /* 0x00008b0000257a02 */ /* 0x000fe20000000f00 */
[----:B------:R-:W-:Y:S01]  /*0f60*/  IMAD R7, R13, R38, RZ ;  /* 0x000000260d077224 */ /* 0x000fe200078e02ff */
[----:B------:R-:W-:Y:S01]  /*0f70*/  @!P0 MOV R9, R4 ;  /* 0x0000000400098202 */ /* 0x000fe20000000f00 */
[----:B------:R-:W4:Y:S01]  /*0f80*/  S2R R13, SR_CTAID.X ;  /* 0x00000000000d7919 */ /* 0x000f220000002500 */
[----:B------:R-:W-:Y:S01]  /*0f90*/  IMAD.WIDE.U32 R16, R38, c[0x0][0x224], RZ ;  /* 0x0000890026107a25 */ /* 0x000fe200078e00ff */
[----:B---3--:R-:W3:Y:S01]  /*0fa0*/  MUFU.RCP R2, R2 ;  /* 0x0000000200027308 */ /* 0x008ee20000001000 */
[----:B------:R-:W-:-:S02]  /*0fb0*/  SHF.R.S32.HI R249, RZ, 0x1f, R248 ;  /* 0x0000001ffff97819 */ /* 0x000fc400000114f8 */
[----:B------:R-:W-:Y:S01]  /*0fc0*/  IMAD.WIDE R14, R37, c[0x0][0x1c0], RZ ;  /* 0x00007000250e7a25 */ /* 0x000fe200078e02ff */
[----:B--2---:R-:W-:Y:S02]  /*0fd0*/  ISETP.NE.AND P2, PT, R19, RZ, PT ;  /* 0x000000ff1300720c */ /* 0x004fe40003f45270 */
[----:B---3--:R-:W-:-:S04]  /*0fe0*/  IADD3 R2, R2, 0xffffffe, RZ ;  /* 0x0ffffffe02027810 */ /* 0x008fc80007ffe0ff */
[----:B------:R-:W2:Y:S01]  /*0ff0*/  F2I.FTZ.U32.TRUNC.NTZ R3, R2 ;  /* 0x0000000200037305 */ /* 0x000ea2000021f000 */
[----:B----4-:R-:W-:Y:S01]  /*1000*/  IMAD.WIDE.U32 R28, R13, c[0x0][0x3d8], RZ ;  /* 0x0000f6000d1c7a25 */ /* 0x010fe200078e00ff */
        /* <DEDUP_REMOVED lines=20> */
[----:B------:R-:W-:Y:S01]  /*1150*/  IMAD R7, R14, R4, R7 ;  /* 0x000000040e077224 */ /* 0x000fe200078e0207 */
[----:B------:R-:W-:Y:S01]  /*1160*/  IADD3.X R8, R18, R8, RZ, P1, !PT ;  /* 0x0000000812087210 */ /* 0x000fe20000ffe4ff */
[----:B------:R-:W-:Y:S01]  /*1170*/  IMAD.WIDE.U32 R4, R14, R0, RZ ;  /* 0x000000000e047225 */ /* 0x000fe200078e00ff */
[----:B-1----:R-:W-:Y:S02]  /*1180*/  ISETP.NE.AND P1, PT, R25, RZ, PT ;  /* 0x000000ff1900720c */ /* 0x002fe40003f25270 */
[----:B------:R-:W-:Y:S01]  /*1190*/  @!P4 IADD3 R2, R2, 0x1, RZ ;  /* 0x000000010202c810 */ /* 0x000fe20007ffe0ff */
[----:B------:R-:W-:Y:S01]  /*11a0*/  @!P4 IMAD.IADD R3, R3, 0x1, -R10 ;  /* 0x000000010303c824 */ /* 0x000fe200078e0a0a */
[----:B------:R-:W-:Y:S02]  /*11b0*/  ISETP.NE.AND P4, PT, RZ, c[0x0][0x1c8], PT ;  /* 0x00007200ff007a0c */ /* 0x000fe40003f85270 */
[----:B------:R-:W-:Y:S01]  /*11c0*/  SEL R20, R16, R4, !P0 ;  /* 0x0000000410147207 */ /* 0x000fe20004000000 */
[----:B------:R-:W-:Y:S01]  /*11d0*/  IMAD.IADD R16, R17, 0x1, R7 ;  /* 0x0000000111107824 */ /* 0x000fe200078e0207 */
[----:B------:R-:W-:Y:S01]  /*11e0*/  ISETP.GE.U32.AND P5, PT, R3, R10, PT ;  /* 0x0000000a0300720c */ /* 0x000fe20003fa6070 */
[C---:B------:R-:W-:Y:S01]  /*11f0*/  IMAD R10, R15.reuse, R6, RZ ;  /* 0x000000060f0a7224 */ /* 0x040fe200078e02ff */
[----:B------:R-:W-:Y:S01]  /*1200*/  SEL R27, R28, RZ, P1 ;  /* 0x000000ff1c1b7207 */ /* 0x000fe20000800000 */
[----:B------:R-:W-:Y:S01]  /*1210*/  IMAD R3, R15, R0, RZ ;  /* 0x000000000f037224 */ /* 0x000fe200078e02ff */
[----:B------:R-:W-:Y:S01]  /*1220*/  SHF.R.S32.HI R28, RZ, 0x1f, R21 ;  /* 0x0000001fff1c7819 */ /* 0x000fe20000011415 */
[----:B------:R-:W-:-:S03]  /*1230*/  IMAD.WIDE.U32 R6, R14, R6, RZ ;  /* 0x000000060e067225 */ /* 0x000fc600078e00ff */
[----:B------:R-:W-:Y:S01]  /*1240*/  @P0 IADD3 R16, R5, R3, RZ ;  /* 0x0000000305100210 */ /* 0x000fe20007ffe0ff */
[----:B------:R-:W-:Y:S02]  /*1250*/  IMAD R10, R14, R8, R10 ;  /* 0x000000080e0a7224 */ /* 0x000fe400078e020a */
[----:B------:R-:W-:Y:S02]  /*1260*/  @P2 IMAD R4, R38, c[0x0][0x214], RZ ;  /* 0x0000850026042a24 */ /* 0x000fe400078e02ff */
[----:B------:R-:W-:Y:S01]  /*1270*/  @P5 IADD3 R2, R2, 0x1, RZ ;  /* 0x0000000102025810 */ /* 0x000fe20007ffe0ff */
[----:B------:R-:W-:Y:S01]  /*1280*/  IMAD R5, R13, c[0x0][0x3dc], R29 ;  /* 0x0000f7000d057a24 */ /* 0x000fe200078e021d */
[----:B------:R-:W-:Y:S01]  /*1290*/  IADD3 R13, R7, R10, RZ ;  /* 0x0000000a070d7210 */ /* 0x000fe20007ffe0ff */
[----:B------:R-:W-:Y:S01]  /*12a0*/  @!P2 IMAD R8, R38, c[0x0][0x1c0], R248 ;  /* 0x000070002608aa24 */ /* 0x000fe200078e02f8 */
[----:B------:R-:W-:Y:S01]  /*12b0*/  @P2 SEL R3, R4, R0, !P0 ;  /* 0x0000000004032207 */ /* 0x000fe20004000000 */
[----:B------:R-:W-:Y:S01]  /*12c0*/  IMAD.MOV.U32 R14, RZ, RZ, R2 ;  /* 0x000000ffff0e7224 */ /* 0x000fe200078e0002 */
[----:B------:R-:W-:Y:S01]  /*12d0*/  SEL R19, R5, RZ, P1 ;  /* 0x000000ff05137207 */ /* 0x000fe20000800000 */
[----:B------:R-:W-:-:S02]  /*12e0*/  IMAD R4, R248, c[0x0][0x22c], RZ ;  /* 0x00008b00f8047a24 */ /* 0x000fc400078e02ff */
[----:B------:R-:W-:Y:S01]  /*12f0*/  @P2 IMAD R15, R248, c[0x0][0x234], R3 ;  /* 0x00008d00f80f2a24 */ /* 0x000fe200078e0203 */
[----:B------:R-:W-:Y:S01]  /*1300*/  @!P3 IADD3 R14, -R14, RZ, RZ ;  /* 0x000000ff0e0eb210 */ /* 0x000fe20007ffe1ff */
[----:B------:R-:W-:Y:S01]  /*1310*/  @!P2 IMAD R15, R8, c[0x0][0x214], RZ ;  /* 0x00008500080faa24 */ /* 0x000fe200078e02ff */
[----:B------:R-:W-:Y:S02]  /*1320*/  @!P4 LOP3.LUT R14, RZ, c[0x0][0x1c8], RZ, 0x33, !PT ;  /* 0x00007200ff0eca12 */ /* 0x000fe400078e33ff */
[----:B------:R-:W-:Y:S02]  /*1330*/  SHF.R.S32.HI R17, RZ, 0x1f, R4 ;  /* 0x0000001fff117819 */ /* 0x000fe40000011404 */
        /* <DEDUP_REMOVED lines=9> */
.L_x_949:
[----:B------:R-:W-:-:S04]  /*13d0*/  IMAD R0, R38, c[0x0][0x1c0], R248 ;  /* 0x0000700026007a24 */ /* 0x000fc800078e02f8 */
[----:B------:R-:W-:Y:S02]  /*13e0*/  IMAD R10, R0, c[0x0][0x224], RZ ;  /* 0x00008900000a7a24 */ /* 0x000fe400078e02ff */
.L_x_950:
        /* <DEDUP_REMOVED lines=10> */
[C---:B------:R-:W-:Y:S01]  /*1490*/  IMAD R0, R11.reuse, c[0x0][0x374], R0 ;  /* 0x0000dd000b007a24 */ /* 0x040fe200078e0200 */
[----:B------:R-:W-:Y:S01]  /*14a0*/  IADD3 R6, P2, P0, R6, R8, R4 ;  /* 0x0000000806067210 */ /* 0x000fe2000785e004 */
[----:B------:R-:W-:Y:S01]  /*14b0*/  IMAD.WIDE.U32 R2, R11, c[0x0][0x370], R2 ;  /* 0x0000dc000b027a25 */ /* 0x000fe200078e0002 */
[----:B------:R-:W-:-:S03]  /*14c0*/  SHF.R.S32.HI R8, RZ, 0x1f, R8 ;  /* 0x0000001fff087819 */ /* 0x000fc60000011408 */
        /* <DEDUP_REMOVED lines=9> */
[C---:B------:R-:W-:Y:S01]  /*1560*/  IMAD R13, R7.reuse, c[0x0][0x194], R5 ;  /* 0x00006500070d7a24 */ /* 0x040fe200078e0205 */
[----:B------:R-:W-:Y:S01]  /*1570*/  MOV R17, 0x4 ;  /* 0x0000000400117802 */ /* 0x000fe20000000f00 */
[----:B------:R-:W-:Y:S01]  /*1580*/  IMAD.WIDE.U32 R6, R7, c[0x0][0x190], R220 ;  /* 0x0000640007067a25 */ /* 0x000fe200078e00dc */
[----:B------:R-:W-:-:S03]  /*1590*/  LEA.HI R9, R36, R34, RZ, 0x5 ;  /* 0x0000002224097211 */ /* 0x000fc600078f28ff */
[----:B------:R-:W-:Y:S01]  /*15a0*/  IMAD.WIDE R218, R15, R17, c[0x0][0x200] ;  /* 0x000080000fda7625 */ /* 0x000fe200078e0211 */
[----:B------:R-:W-:Y:S02]  /*15b0*/  LOP3.LUT R4, R9, 0xffffffe0, RZ, 0xc0, !PT ;  /* 0xffffffe009047812 */ /* 0x000fe400078ec0ff */
[----:B------:R-:W-:Y:S02]  /*15c0*/  SHF.R.S32.HI R0, RZ, 0x5, R9 ;  /* 0x00000005ff007819 */ /* 0x000fe40000011409 */
[----:B------:R-:W-:Y:S01]  /*15d0*/  IADD3.X R9, R19, R8, R16, P2, P0 ;  /* 0x0000000813097210 */ /* 0x000fe200017e0410 */
[----:B------:R-:W-:Y:S01]  /*15e0*/  IMAD.IADD R25, R34, 0x1, -R4 ;  /* 0x0000000122197824 */ /* 0x000fe200078e0a04 */
[----:B------:R-:W-:Y:S01]  /*15f0*/  IADD3 R6, P2, R30, R6, RZ ;  /* 0x000000061e067210 */ /* 0x000fe20007f5e0ff */
[----:B------:R-:W-:Y:S02]  /*1600*/  IMAD R4, R249, c[0x0][0x378], RZ ;  /* 0x0000de00f9047a24 */ /* 0x000fe400078e02ff */
[----:B------:R-:W-:Y:S01]  /*1610*/  IMAD R0, R0, R37, R25 ;  /* 0x0000002500007224 */ /* 0x000fe200078e0219 */
[----:B------:R-:W-:Y:S01]  /*1620*/  IADD3.X R7, R23, R7, R13, P2, !PT ;  /* 0x0000000717077210 */ /* 0x000fe200017fe40d */
[----:B------:R-:W-:-:S02]  /*1630*/  IMAD R4, R248, c[0x0][0x37c], R4 ;  /* 0x0000df00f8047a24 */ /* 0x000fc400078e0204 */
[----:B------:R-:W-:Y:S01]  /*1640*/  IMAD.IADD R16, R11, 0x1, R10 ;  /* 0x000000010b107824 */ /* 0x000fe200078e020a */
[----:B------:R-:W-:Y:S01]  /*1650*/  IADD3 R8, P0, R0, R12, RZ ;  /* 0x0000000c00087210 */ /* 0x000fe20007f1e0ff */
[----:B------:R-:W-:Y:S01]  /*1660*/  IMAD.WIDE.U32 R12, R248, c[0x0][0x1a8], R6 ;  /* 0x00006a00f80c7a25 */ /* 0x000fe200078e0006 */
[----:B------:R-:W-:Y:S02]  /*1670*/  IADD3 R5, R3, R4, RZ ;  /* 0x0000000403057210 */ /* 0x000fe40007ffe0ff */
[----:B------:R-:W-:Y:S01]  /*1680*/  LEA.HI.X.SX32 R9, R0, R9, 0x1, P0 ;  /* 0x0000000900097211 */ /* 0x000fe200000f0eff */
[----:B------:R-:W-:Y:S01]  /*1690*/  IMAD R3, R249, c[0x0][0x1a8], RZ ;  /* 0x00006a00f9037a24 */ /* 0x000fe200078e02ff */
[----:B------:R-:W-:Y:S01]  /*16a0*/  LEA R204, P0, R8, c[0x0][0x350], 0x2 ;  /* 0x0000d40008cc7a11 */ /* 0x000fe200078010ff */
[----:B------:R-:W-:Y:S01]  /*16b0*/  IMAD.MOV.U32 R4, RZ, RZ, R2 ;  /* 0x000000ffff047224 */ /* 0x000fe200078e0002 */
[----:B------:R-:W-:Y:S01]  /*16c0*/  LEA R10, P2, R12, c[0x0][0x160], 0x1 ;  /* 0x000058000c0a7a11 */ /* 0x000fe200078408ff */
[----:B------:R-:W-:Y:S01]  /*16d0*/  IMAD R0, R33, c[0x0][0x370], RZ ;  /* 0x0000dc0021007a24 */ /* 0x000fe200078e02ff */
[----:B------:R-:W-:Y:S01]  /*16e0*/  LEA.HI.X R205, R8, c[0x0][0x354], R9, 0x2, P0 ;  /* 0x0000d50008cd7a11 */ /* 0x000fe200000f1409 */
[----:B------:R-:W-:-:S02]  /*16f0*/  IMAD R3, R248, c[0x0][0x1ac], R3 ;  /* 0x00006b00f8037a24 */ /* 0x000fc400078e0203 */
[C---:B------:R-:W-:Y:S02]  /*1700*/  IMAD R0, R245.reuse, c[0x0][0x374], R0 ;  /* 0x0000dd00f5007a24 */ /* 0x040fe400078e0200 */
[----:B------:R-:W-:-:S04]  /*1710*/  IMAD.WIDE.U32 R4, R245, c[0x0][0x370], R4 ;  /* 0x0000dc00f5047a25 */ /* 0x000fc800078e0004 */
[----:B------:R-:W-:Y:S01]  /*1720*/  IMAD.IADD R19, R13, 0x1, R3 ;  /* 0x000000010d137824 */ /* 0x000fe200078e0203 */
[----:B------:R-:W-:Y:S01]  /*1730*/  IADD3 R18, R5, R0, RZ ;  /* 0x0000000005127210 */ /* 0x000fe20007ffe0ff */
[----:B------:R-:W-:Y:S01]  /*1740*/  IMAD.WIDE R16, R16, R17, c[0x0][0x3c8] ;  /* 0x0000f20010107625 */ /* 0x000fe200078e0211 */
[----:B------:R-:W-:Y:S02]  /*1750*/  LEA R8, P0, R4, c[0x0][0x330], 0x1 ;  /* 0x0000cc0004087a11 */ /* 0x000fe400078008ff */
[----:B------:R-:W-:Y:S02]  /*1760*/  LEA.HI.SX32 R0, R26, 0xffffffff, 0x1a ;  /* 0xffffffff1a007811 */ /* 0x000fe400078fd2ff */
[----:B------:R-:W-:Y:S02]  /*1770*/  LEA.HI.X R11, R12, c[0x0][0x164], R19, 0x1, P2 ;  /* 0x000059000c0b7a11 */ /* 0x000fe400010f0c13 */
[----:B------:R-:W-:Y:S01]  /*1780*/  LEA.HI.X R9, R4, c[0x0][0x334], R18, 0x1, P0 ;  /* 0x0000cd0004097a11 */ /* 0x000fe200000f0c12 */
[----:B------:R-:W-:Y:S05]  /*1790*/  @!P3 BRA `(.L_x_951) ;  /* 0x000060900000b947 */ /* 0x000fea0003800000 */
[----:B------:R-:W2:Y:S01]  /*17a0*/  LDL R39, [R1+0x44] ;  /* 0x0000440001277983 */ /* 0x000ea20000100800 */
[----:B------:R-:W-:Y:S01]  /*17b0*/  IMAD R15, R53, -0x40, R210 ;  /* 0xffffffc0350f7824 */ /* 0x000fe200078e02d2 */
[----:B------:R-:W-:Y:S01]  /*17c0*/  BSSY B0, `(.L_x_952) ;  /* 0x0000033000007945 */ /* 0x000fe20003800000 */
[----:B------:R-:W-:Y:S01]  /*17d0*/  IMAD.MOV.U32 R209, RZ, RZ, R0 ;  /* 0x000000ffffd17224 */ /* 0x000fe200078e0000 */
[----:B------:R-:W-:Y:S01]  /*17e0*/  MOV R224, R17 ;  /* 0x0000001100e07202 */ /* 0x000fe20000000f00 */
[----:B------:R-:W-:Y:S01]  /*17f0*/  IMAD.WIDE.U32 R2, R21, c[0x0][0x1a0], R220 ;  /* 0x0000680015027a25 */ /* 0x000fe200078e00dc */
[----:B------:R-:W-:-:S02]  /*1800*/  ISETP.GE.AND P6, PT, R245, R15, PT ;  /* 0x0000000ff500720c */ /* 0x000fc40003fc6270 */
[----:B------:R-:W-:Y:S01]  /*1810*/  LEA.HI R7, R209, R209, RZ, 0x1 ;  /* 0x000000d1d1077211 */ /* 0x000fe200078f08ff */
[----:B------:R-:W-:Y:S01]  /*1820*/  IMAD R0, R28, c[0x0][0x1a0], RZ ;  /* 0x000068001c007a24 */ /* 0x000fe200078e02ff */
[----:B------:R-:W-:Y:S01]  /*1830*/  IADD3 R6, P0, R22, R2, RZ ;  /* 0x0000000216067210 */ /* 0x000fe20007f1e0ff */
[----:B------:R-:W-:Y:S01]  /*1840*/  IMAD.MOV.U32 R214, RZ, RZ, R10 ;  /* 0x000000ffffd67224 */ /* 0x000fe200078e000a */
[----:B------:R-:W-:Y:S01]  /*1850*/  LOP3.LUT R2, R7, 0xfffffffe, RZ, 0xc0, !PT ;  /* 0xfffffffe07027812 */ /* 0x000fe200078ec0ff */
[----:B------:R-:W-:Y:S01]  /*1860*/  IMAD R0, R21, c[0x0][0x1a4], R0 ;  /* 0x0000690015007a24 */ /* 0x000fe200078e0200 */
[----:B------:R-:W-:Y:S01]  /*1870*/  MOV R215, R11 ;  /* 0x0000000b00d77202 */ /* 0x000fe20000000f00 */
[----:B------:R-:W-:Y:S01]  /*1880*/  IMAD.MOV.U32 R225, RZ, RZ, R16 ;  /* 0x000000ffffe17224 */ /* 0x000fe200078e0010 */
[----:B------:R-:W-:Y:S01]  /*1890*/  IADD3 R2, R209, -R2, RZ ;  /* 0x80000002d1027210 */ /* 0x000fe20007ffe0ff */
[----:B------:R-:W-:Y:S01]  /*18a0*/  IMAD.MOV.U32 R212, RZ, RZ, R8 ;  /* 0x000000ffffd47224 */ /* 0x000fe200078e0008 */
[----:B------:R-:W-:Y:S01]  /*18b0*/  IADD3.X R7, R24, R3, R0, P0, !PT ;  /* 0x0000000318077210 */ /* 0x000fe200007fe400 */
[----:B------:R-:W-:Y:S01]  /*18c0*/  IMAD R0, R29, c[0x0][0x1b8], RZ ;  /* 0x00006e001d007a24 */ /* 0x000fe200078e02ff */
[----:B------:R-:W-:Y:S01]  /*18d0*/  @P1 BAR.SYNC.DEFER_BLOCKING 0x0 ;  /* 0x0000000000001b1d */ /* 0x000fe20000010000 */
[----:B------:R-:W-:-:S02]  /*18e0*/  ISETP.NE.AND P0, PT, R2, 0x1, PT ;  /* 0x000000010200780c */ /* 0x000fc40003f05270 */
[C---:B------:R-:W-:Y:S01]  /*18f0*/  IMAD R0, R14.reuse, c[0x0][0x1bc], R0 ;  /* 0x00006f000e007a24 */ /* 0x040fe200078e0200 */
[----:B------:R-:W-:Y:S01]  /*1900*/  MOV R213, R9 ;  /* 0x0000000900d57202 */ /* 0x000fe20000000f00 */
[----:B------:R-:W-:Y:S01]  /*1910*/  IMAD.WIDE.U32 R6, R14, c[0x0][0x1b8], R6 ;  /* 0x00006e000e067a25 */ /* 0x000fe200078e0006 */
[----:B------:R-:W-:-:S04]  /*1920*/  IADD3 R217, R220, 0x40, RZ ;  /* 0x00000040dcd97810 */ /* 0x000fc80007ffe0ff */
[----:B------:R-:W-:Y:S01]  /*1930*/  IADD3 R10, R7, R0, RZ ;  /* 0x00000000070a7210 */ /* 0x000fe20007ffe0ff */
[----:B--2---:R-:W-:-:S05]  /*1940*/  IMAD.SHL.U32 R208, R39, 0x2, RZ ;  /* 0x0000000227d07824 */ /* 0x004fca00078e00ff */
[----:B------:R1:W-:Y:S04]  /*1950*/  @P6 STS.128 [R208+0x10000], RZ ;  /* 0x010000ffd0006388 */ /* 0x0003e80000000c00 */
        /* <DEDUP_REMOVED lines=25> */
.L_x_953:
[----:B------:R-:W-:Y:S05]  /*1af0*/  BSYNC B0 ;  /* 0x0000000000007941 */ /* 0x000fea0003800000 */
.L_x_952:
        /* <DEDUP_REMOVED lines=30> */
.L_x_955:
[----:B------:R-:W-:Y:S05]  /*1ce0*/  BSYNC B0 ;  /* 0x0000000000007941 */ /* 0x000fea0003800000 */
.L_x_954:
        /* <DEDUP_REMOVED lines=20> */
.L_x_957:
[----:B------:R-:W-:Y:S05]  /*1e30*/  BSYNC B0 ;  /* 0x0000000000007941 */ /* 0x000fea0003800000 */
.L_x_956:
        /* <DEDUP_REMOVED lines=28> */
.L_x_959:
[----:B------:R-:W-:Y:S05]  /*2000*/  BSYNC B0 ;  /* 0x0000000000007941 */ /* 0x000fea0003800000 */
.L_x_958:
[----:B---3--:R-:W-:Y:S01]  /*2010*/  IADD3 R2, R39, 0x2000, RZ ;  /* 0x0000200027027810 */ /* 0x008fe20007ffe0ff */
        /* <DEDUP_REMOVED lines=13> */
.L_x_961:
        /* <DEDUP_REMOVED lines=19> */
.L_x_962:
[----:B------:R-:W-:Y:S05]  /*2220*/  BSYNC B0 ;  /* 0x0000000000007941 */ /* 0x000fea0003800000 */
.L_x_960:
        /* <DEDUP_REMOVED lines=14> */
.L_x_964:
        /* <DEDUP_REMOVED lines=27> */
.L_x_965:
[----:B------:R-:W-:Y:S05]  /*24c0*/  BSYNC B0 ;  /* 0x0000000000007941 */ /* 0x000fea0003800000 */
.L_x_963:
[C---:B-1----:R-:W-:Y:S02]  /*24d0*/  IADD3 R2, R230.reuse, 0x8, RZ ;  /* 0x00000008e6027810 */ /* 0x042fe40007ffe0ff */
[-C--:B------:R-:W-:Y:S02]  /*24e0*/  ISETP.GE.AND P2, PT, R230, R0.reuse, PT ;  /* 0x00000000e600720c */ /* 0x080fe40003f46270 */
        /* <DEDUP_REMOVED lines=42> */
.L_x_967:
[----:B-1----:R-:W-:Y:S05]  /*2790*/  BSYNC B0 ;  /* 0x0000000000007941 */ /* 0x002fea0003800000 */
.L_x_966:
        /* <DEDUP_REMOVED lines=28> */
.L_x_969:
[----:B------:R-:W-:Y:S05]  /*2960*/  BSYNC B0 ;  /* 0x0000000000007941 */ /* 0x000fea0003800000 */
.L_x_968:
[----:B------:R-:W0:Y:S01]  /*2970*/  LDGDEPBAR ;  /* 0x00000000000079af */ /* 0x000e220000000000 */
[----:B------:R-:W-:Y:S01]  /*2980*/  ISETP.NE.U32.AND P1, PT, RZ, c[0x0][0x318], PT ;  /* 0x0000c600ff007a0c */ /* 0x000fe20003f25070 */
[----:B------:R-:W-:Y:S02]  /*2990*/  IMAD.MOV.U32 R242, RZ, RZ, c[0x0][0x308] ;  /* 0x0000c200fff27624 */ /* 0x000fe400078e00ff */
[----:B------:R-:W-:Y:S01]  /*29a0*/  IMAD.MOV.U32 R243, RZ, RZ, c[0x0][0x30c] ;  /* 0x0000c300fff37624 */ /* 0x000fe200078e00ff */
        /* <DEDUP_REMOVED lines=8> */
[----:B------:R-:W-:Y:S02]  /*2a30*/  @P1 LEA.HI.X R5, R2, c[0x0][0x31c], R0, 0x2, P2 ;  /* 0x0000c70002051a11 */ /* 0x000fe400010f1400 */
[----:B---3--:R2:W3:Y:S04]  /*2a40*/  LDG.E.64 R2, [R242.64+0x8] ;  /* 0x00000806f2027981 */ /* 0x0084e8000c1e1b00 */
[----:B----4-:R1:W4:Y:S04]  /*2a50*/  @P1 LDG.E R7, [R4.64] ;  /* 0x0000000604071981 */ /* 0x010328000c1e1900 */
[----:B------:R-:W1:Y:S01]  /*2a60*/  S2R R10, SR_TID.X ;  /* 0x00000000000a7919 */ /* 0x000e620000002100 */
[----:B------:R-:W-:-:S02]  /*2a70*/  LEA.HI R8, R36, R34, RZ, 0x7 ;  /* 0x0000002224087211 */ /* 0x000fc400078f38ff */
[----:B------:R-:W-:Y:S01]  /*2a80*/  IADD3 R6, R21, 0x40, RZ ;  /* 0x0000004015067810 */ /* 0x000fe20007ffe0ff */
[----:B------:R-:W-:Y:S01]  /*2a90*/  IMAD.MOV.U32 R164, RZ, RZ, 0x20 ;  /* 0x00000020ffa47424 */ /* 0x000fe200078e00ff */
[----:B------:R-:W3:Y:S04]  /*2aa0*/  LDSM.16.M88.4 R104, [R190+0x10000] ;  /* 0x01000000be68783b */ /* 0x000ee80000000200 */
[----:B------:R-:W3:Y:S04]  /*2ab0*/  LDSM.16.M88.4 R108, [R190+0x10800] ;  /* 0x01080000be6c783b */ /* 0x000ee80000000200 */
[----:B------:R-:W3:Y:S04]  /*2ac0*/  LDSM.16.M88.4 R112, [R189+0x10000] ;  /* 0x01000000bd70783b */ /* 0x000ee80000000200 */
[----:B--2---:R-:W2:Y:S01]  /*2ad0*/  LDG.E.64 R242, [R242.64] ;  /* 0x00000006f2f27981 */ /* 0x004ea2000c1e1b00 */
[-C--:B------:R-:W-:Y:S01]  /*2ae0*/  LEA.HI R0, R36, R34.reuse, RZ, 0x4 ;  /* 0x0000002224007211 */ /* 0x080fe200078f20ff */
[----:B------:R-:W4:Y:S01]  /*2af0*/  @P1 MUFU.RCP R9, c[0x0][0x238] ;  /* 0x00008e0000091b08 */ /* 0x000f220000001000 */
[----:B------:R-:W-:Y:S01]  /*2b00*/  SHF.R.S32.HI R8, RZ, 0x7, R8 ;  /* 0x00000007ff087819 */ /* 0x000fe20000011408 */
[----:B------:R-:W2:Y:S01]  /*2b10*/  LDSM.16.M88.4 R116, [R189+0x10800] ;  /* 0x01080000bd74783b */ /* 0x000ea20000000200 */
[----:B------:R-:W-:Y:S01]  /*2b20*/  LOP3.LUT R0, R0, 0xfffffff0, RZ, 0xc0, !PT ;  /* 0xfffffff000007812 */ /* 0x000fe200078ec0ff */
[----:B------:R-:W-:Y:S01]  /*2b30*/  IMAD.MOV.U32 R207, RZ, RZ, RZ ;  /* 0x000000ffffcf7224 */ /* 0x000fe200078e00ff */
[----:B-1----:R-:W-:Y:S01]  /*2b40*/  LEA.HI R4, R36, R34, RZ, 0x3 ;  /* 0x0000002224047211 */ /* 0x002fe200078f18ff */
[----:B------:R-:W-:Y:S01]  /*2b50*/  IMAD.SHL.U32 R10, R10, 0x2, RZ ;  /* 0x000000020a0a7824 */ /* 0x000fe200078e00ff */
[----:B------:R-:W-:Y:S01]  /*2b60*/  ISETP.GE.AND P4, PT, R6, R210, PT ;  /* 0x000000d20600720c */ /* 0x000fe20003f86270 */
[----:B------:R-:W-:Y:S01]  /*2b70*/  IMAD.IADD R0, R34, 0x1, -R0 ;  /* 0x0000000122007824 */ /* 0x000fe200078e0a00 */
[----:B------:R-:W-:Y:S01]  /*2b80*/  LOP3.LUT R4, R4, 0xfffffff8, RZ, 0xc0, !PT ;  /* 0xfffffff804047812 */ /* 0x000fe200078ec0ff */
[----:B------:R-:W-:Y:S01]  /*2b90*/  IMAD R6, R38, c[0x0][0x1c0], R248 ;  /* 0x0000700026067a24 */ /* 0x000fe200078e02f8 */
[----:B------:R-:W1:Y:S01]  /*2ba0*/  LDSM.16.M88.4 R120, [R188+0x10000] ;  /* 0x01000000bc78783b */ /* 0x000e620000000200 */
[----:B------:R-:W-:Y:S01]  /*2bb0*/  IMAD.MOV.U32 R192, RZ, RZ, 0x40 ;  /* 0x00000040ffc07424 */ /* 0x000fe200078e00ff */
[----:B------:R-:W-:Y:S01]  /*2bc0*/  SHF.R.S32.HI R5, RZ, 0x1f, R0 ;  /* 0x0000001fff057819 */ /* 0x000fe20000011400 */
[----:B------:R-:W-:Y:S01]  /*2bd0*/  IMAD.IADD R4, R34, 0x1, -R4 ;  /* 0x0000000122047824 */ /* 0x000fe200078e0a04 */
[----:B------:R-:W1:Y:S01]  /*2be0*/  LDSM.16.M88.4 R124, [R188+0x10800] ;  /* 0x01080000bc7c783b */ /* 0x000e620000000200 */
[----:B------:R-:W-:Y:S01]  /*2bf0*/  IADD3 R184, R202, 0x2000, RZ ;  /* 0x00002000cab87810 */ /* 0x000fe20007ffe0ff */
[----:B------:R-:W-:Y:S01]  /*2c00*/  IMAD.SHL.U32 R193, R203, 0x2, RZ ;  /* 0x00000002cbc17824 */ /* 0x000fe200078e00ff */
[----:B------:R-:W-:Y:S01]  /*2c10*/  LEA.HI R5, R5, R0, RZ, 0x3 ;  /* 0x0000000005057211 */ /* 0x000fe200078f18ff */
[----:B------:R-:W1:Y:S01]  /*2c20*/  LDSM.16.M88.4 R136, [R190+0x12000] ;  /* 0x01200000be88783b */ /* 0x000e620000000200 */
[----:B------:R-:W-:Y:S01]  /*2c30*/  LOP3.LUT P3, RZ, R4, 0x2, RZ, 0xc0, !PT ;  /* 0x0000000204ff7812 */ /* 0x000fe2000786c0ff */
[----:B------:R-:W-:Y:S01]  /*2c40*/  IMAD.SHL.U32 R4, R8, 0x20, RZ ;  /* 0x0000002008047824 */ /* 0x000fe200078e00ff */
[----:B------:R-:W-:Y:S01]  /*2c50*/  LOP3.LUT R5, R5, 0xfffffff8, RZ, 0xc0, !PT ;  /* 0xfffffff805057812 */ /* 0x000fe200078ec0ff */
[----:B------:R-:W1:Y:S01]  /*2c60*/  LDSM.16.M88.4 R140, [R190+0x12800] ;  /* 0x01280000be8c783b */ /* 0x000e620000000200 */
[----:B------:R-:W-:Y:S01]  /*2c70*/  SEL R164, R164, 0xffffffe0, !P3 ;  /* 0xffffffe0a4a47807 */ /* 0x000fe20005800000 */
[C---:B------:R-:W-:Y:S01]  /*2c80*/  IMAD R8, R53.reuse, 0x2, R8 ;  /* 0x0000000235087824 */ /* 0x040fe200078e0208 */
[----:B------:R-:W-:Y:S01]  /*2c90*/  LOP3.LUT R4, R4, 0x6, R10, 0xf8, !PT ;  /* 0x0000000604047812 */ /* 0x000fe200078ef80a */
[----:B------:R-:W-:Y:S01]  /*2ca0*/  IMAD.IADD R5, R0, 0x1, -R5 ;  /* 0x0000000100057824 */ /* 0x000fe200078e0a05 */
[----:B------:R-:W1:Y:S01]  /*2cb0*/  LDSM.16.M88.4 R144, [R189+0x12000] ;  /* 0x01200000bd90783b */ /* 0x000e620000000200 */
[----:B------:R-:W-:Y:S01]  /*2cc0*/  IMAD.SHL.U32 R0, R6, 0x20, RZ ;  /* 0x0000002006007824 */ /* 0x000fe200078e00ff */
[----:B------:R-:W-:Y:S01]  /*2cd0*/  SHF.R.S32.HI R6, RZ, 0x1f, R25 ;  /* 0x0000001fff067819 */ /* 0x000fe20000011419 */
[----:B------:R-:W-:Y:S01]  /*2ce0*/  IMAD R244, R53, 0x40, R4 ;  /* 0x0000004035f47824 */ /* 0x000fe200078e0204 */
[----:B------:R-:W1:Y:S01]  /*2cf0*/  LDSM.16.M88.4 R148, [R189+0x12800] ;  /* 0x01280000bd94783b */ /* 0x000e620000000200 */
[----:B------:R-:W-:Y:S01]  /*2d00*/  IMAD.IADD R164, R164, 0x1, R188 ;  /* 0x00000001a4a47824 */ /* 0x000fe200078e02bc */
[----:B------:R-:W-:Y:S01]  /*2d10*/  IADD3 R187, R203, 0x2000, RZ ;  /* 0x00002000cbbb7810 */ /* 0x000fe20007ffe0ff */
[----:B------:R-:W-:Y:S01]  /*2d20*/  IMAD.MOV.U32 R211, RZ, RZ, R206 ;  /* 0x000000ffffd37224 */ /* 0x000fe200078e00ce */
[----:B------:R-:W-:Y:S01]  /*2d30*/  IADD3 R52, -R52, R230, -R244 ;  /* 0x000000e634347210 */ /* 0x000fe20007ffe9f4 */
[----:B------:R-:W1:Y:S01]  /*2d40*/  LDSM.16.M88.4 R152, [R188+0x12000] ;  /* 0x01200000bc98783b */ /* 0x000e620000000200 */
[----:B------:R-:W-:Y:S01]  /*2d50*/  @P4 IADD3 R4, R244, 0x11, RZ ;  /* 0x00000011f4044810 */ /* 0x000fe20007ffe0ff */
[----:B------:R-:W-:Y:S01]  /*2d60*/  CS2R R94, SRZ ;  /* 0x00000000005e7805 */ /* 0x000fe2000001ff00 */
[----:B------:R-:W-:Y:S01]  /*2d70*/  SEL R184, R184, R202, !P0 ;  /* 0x000000cab8b87207 */ /* 0x000fe20004000000 */
[----:B------:R-:W1:Y:S01]  /*2d80*/  LDSM.16.M88.4 R128, [R164+0x10000] ;  /* 0x01000000a480783b */ /* 0x000e620000000200 */
[----:B------:R-:W-:Y:S01]  /*2d90*/  SEL R187, R187, R203, !P0 ;  /* 0x000000cbbbbb7207 */ /* 0x000fe20004000000 */
        /* <DEDUP_REMOVED lines=35> */
[C---:B------:R-:W-:Y:S01]  /*2fd0*/  @P4 IADD3 R252, R244.reuse, 0x8, RZ ;  /* 0x00000008f4fc4810 */ /* 0x040fe20007ffe0ff */
[----:B------:R-:W-:Y:S01]  /*2fe0*/  IMAD.SHL.U32 R187, R187, 0x2, RZ ;  /* 0x00000002bbbb7824 */ /* 0x000fe200078e00ff */
[----:B------:R-:W-:-:S02]  /*2ff0*/  @P4 IADD3 R247, R244, 0x1, RZ ;  /* 0x00000001f4f74810 */ /* 0x000fc40007ffe0ff */
[----:B---3--:R-:W-:Y:S02]  /*3000*/  IADD3 R250, P6, P5, R0, R2, R25 ;  /* 0x0000000200fa7210 */ /* 0x008fe40007dde019 */
[----:B------:R-:W-:Y:S01]  /*3010*/  SHF.R.S32.HI R0, RZ, 0x1f, R0 ;  /* 0x0000001fff007819 */ /* 0x000fe20000011400 */
[----:B------:R-:W-:Y:S01]  /*3020*/  CS2R R24, SRZ ;  /* 0x0000000000187805 */ /* 0x000fe2000001ff00 */
[----:B----4-:R-:W-:Y:S01]  /*3030*/  @P1 FMUL.FTZ R207, R7, R9 ;  /* 0x0000000907cf1220 */ /* 0x010fe20000410000 */
[----:B------:R-:W-:Y:S01]  /*3040*/  R2P PR, R5, 0x6 ;  /* 0x0000000605007804 */ /* 0x000fe20000000000 */
[----:B------:R-:W-:Y:S01]  /*3050*/  IMAD.WIDE.U32 R250, R250, -0x2daee0ad, RZ ;  /* 0xd2511f53fafa7825 */ /* 0x000fe200078e00ff */
[----:B------:R-:W-:-:S03]  /*3060*/  IADD3.X R0, R0, R3, R6, P6, P5 ;  /* 0x0000000300007210 */ /* 0x000fc600037ea406 */
[----:B------:R-:W-:Y:S02]  /*3070*/  SEL R201, R201, 0xffffffe0, !P1 ;  /* 0xffffffe0c9c97807 */ /* 0x000fe40004800000 */
[----:B------:R3:W-:Y:S01]  /*3080*/  STL [R1+0x2c], R0 ;  /* 0x00002c0001007387 */ /* 0x0007e20000100800 */
[----:B------:R-:W-:Y:S02]  /*3090*/  SEL R192, R192, 0xffffffc0, !P2 ;  /* 0xffffffc0c0c07807 */ /* 0x000fe40005000000 */
[C---:B------:R-:W-:Y:S02]  /*30a0*/  IMAD.IADD R196, R194.reuse, 0x1, R201 ;  /* 0x00000001c2c47824 */ /* 0x040fe400078e02c9 */
[--C-:B------:R-:W-:Y:S02]  /*30b0*/  IMAD.IADD R195, R201, 0x1, R193.reuse ;  /* 0x00000001c9c37824 */ /* 0x100fe400078e02c1 */
[----:B------:R-:W-:Y:S02]  /*30c0*/  IMAD.IADD R199, R194, 0x1, R192 ;  /* 0x00000001c2c77824 */ /* 0x000fe400078e02c0 */
[----:B------:R-:W-:-:S02]  /*30d0*/  IMAD.IADD R198, R192, 0x1, R193 ;  /* 0x00000001c0c67824 */ /* 0x000fc400078e02c1 */
[C---:B------:R-:W-:Y:S01]  /*30e0*/  IMAD.IADD R200, R192.reuse, 0x1, R196 ;  /* 0x00000001c0c87824 */ /* 0x040fe200078e02c4 */
[C---:B--2---:R-:W-:Y:S01]  /*30f0*/  IADD3 R2, R243.reuse, -0x56f99767, RZ ;  /* 0xa9066899f3027810 */ /* 0x044fe20007ffe0ff */
[----:B------:R-:W-:Y:S01]  /*3100*/  IMAD.IADD R197, R192, 0x1, R195 ;  /* 0x00000001c0c57824 */ /* 0x000fe200078e02c3 */
[C---:B------:R-:W-:Y:S02]  /*3110*/  IADD3 R3, R243.reuse, -0x126145ec, RZ ;  /* 0xed9eba14f3037810 */ /* 0x040fe40007ffe0ff */
[----:B------:R-:W-:-:S04]  /*3120*/  LOP3.LUT R8, R243, R8, RZ, 0x3c, !PT ;  /* 0x00000008f3087212 */ /* 0x000fc800078e3cff */
[----:B------:R-:W-:Y:S01]  /*3130*/  LOP3.LUT R232, R8, R251, RZ, 0x3c, !PT ;  /* 0x000000fb08e87212 */ /* 0x000fe200078e3cff */
[----:B---3--:R-:W-:-:S04]  /*3140*/  IMAD.IADD R0, R52, 0x1, R210 ;  /* 0x0000000134007824 */ /* 0x008fc800078e02d2 */
[----:B------:R-:W-:Y:S01]  /*3150*/  IMAD.WIDE.U32 R232, R232, -0x326172a9, RZ ;  /* 0xcd9e8d57e8e87825 */ /* 0x000fe200078e00ff */
[----:B------:R2:W-:Y:S02]  /*3160*/  STL [R1+0x28], R0 ;  /* 0x0000280001007387 */ /* 0x0005e40000100800 */
[----:B--2---:R-:W-:-:S05]  /*3170*/  IADD3 R0, R243, 0x646e171e, RZ ;  /* 0x646e171ef3007810 */ /* 0x004fca0007ffe0ff */
[----:B------:R2:W-:Y:S04]  /*3180*/  STL [R1+0x24], R0 ;  /* 0x0000240001007387 */ /* 0x0005e80000100800 */
[----:B------:R3:W-:Y:S04]  /*3190*/  STL [R1+0x20], R2 ;  /* 0x0000200201007387 */ /* 0x0007e80000100800 */
[----:B------:R4:W-:Y:S01]  /*31a0*/  STL [R1+0x1c], R3 ;  /* 0x00001c0301007387 */ /* 0x0009e20000100800 */
[C---:B--2---:R-:W-:Y:S02]  /*31b0*/  IADD3 R0, R243.reuse, 0x32370b8f, RZ ;  /* 0x32370b8ff3007810 */ /* 0x044fe40007ffe0ff */
[----:B---3--:R-:W-:-:S03]  /*31c0*/  IADD3 R2, R243, 0x76cf5d0a, RZ ;  /* 0x76cf5d0af3027810 */ /* 0x008fc60007ffe0ff */
[----:B------:R2:W-:Y:S01]  /*31d0*/  STL [R1+0x18], R0 ;  /* 0x0000180001007387 */ /* 0x0005e20000100800 */
[----:B------:R-:W-:Y:S02]  /*31e0*/  IADD3 R243, R243, -0x4498517b, RZ ;  /* 0xbb67ae85f3f37810 */ /* 0x000fe40007ffe0ff */
[C---:B----4-:R-:W-:Y:S01]  /*31f0*/  @P4 IADD3 R3, R244.reuse, 0x19, RZ ;  /* 0x00000019f4034810 */ /* 0x050fe20007ffe0ff */
[----:B------:R3:W-:Y:S04]  /*3200*/  STL [R1+0x14], R2 ;  /* 0x0000140201007387 */ /* 0x0007e80000100800 */
[----:B------:R4:W-:Y:S01]  /*3210*/  @P4 STL [R1+0x10], R3 ;  /* 0x0000100301004387 */ /* 0x0009e20000100800 */
[----:B--2---:R-:W-:Y:S01]  /*3220*/  IMAD.MOV.U32 R0, RZ, RZ, c[0x0][0x22c] ;  /* 0x00008b00ff007624 */ /* 0x004fe200078e00ff */
[----:B---3--:R-:W-:-:S03]  /*3230*/  @P4 IADD3 R2, R244, 0x18, RZ ;  /* 0x00000018f4024810 */ /* 0x008fc60007ffe0ff */
[----:B------:R-:W-:Y:S01]  /*3240*/  IMAD R0, R0, c[0x0][0x1c0], RZ ;  /* 0x0000700000007a24 */ /* 0x000fe200078e02ff */
[----:B----4-:R-:W-:Y:S01]  /*3250*/  @P4 IADD3 R3, R244, 0x10, RZ ;  /* 0x00000010f4034810 */ /* 0x010fe20007ffe0ff */
[----:B------:R2:W-:Y:S02]  /*3260*/  @P4 STL [R1+0xc], R2 ;  /* 0x00000c0201004387 */ /* 0x0005e40000100800 */
[----:B------:R-:W-:Y:S02]  /*3270*/  IMAD.SHL.U32 R216, R0, 0x8, RZ ;  /* 0x0000000800d87824 */ /* 0x000fe400078e00ff */
[----:B------:R3:W-:Y:S04]  /*3280*/  @P4 STL [R1+0x8], R4 ;  /* 0x0000080401004387 */ /* 0x0007e80000100800 */
[----:B------:R4:W-:Y:S01]  /*3290*/  @P4 STL [R1+0x4], R3 ;  /* 0x0000040301004387 */ /* 0x0009e20000100800 */
[----:B--2---:R-:W-:-:S02]  /*32a0*/  @P4 IADD3 R2, R244, 0x9, RZ ;  /* 0x00000009f4024810 */ /* 0x004fc40007ffe0ff */
[----:B---3--:R-:W-:-:S03]  /*32b0*/  IADD3 R4, R242, -0x4ab325aa, RZ ;  /* 0xb54cda56f2047810 */ /* 0x008fc60007ffe0ff */
[----:B------:R2:W-:Y:S01]  /*32c0*/  @P4 STL [R1], R2 ;  /* 0x0000000201004387 */ /* 0x0005e20000100800 */
[C---:B------:R-:W-:Y:S02]  /*32d0*/  IADD3 R4, R242.reuse, -0x255992d5, RZ ;  /* 0xdaa66d2bf2047810 */ /* 0x040fe40007ffe0ff */
[C---:B----4-:R-:W-:Y:S02]  /*32e0*/  IADD3 R3, R242.reuse, 0x1715609d, RZ ;  /* 0x1715609df2037810 */ /* 0x050fe40007ffe0ff */
[C---:B------:R-:W-:Y:S02]  /*32f0*/  IADD3 R3, R242.reuse, 0x3c6ef372, RZ ;  /* 0x3c6ef372f2037810 */ /* 0x040fe40007ffe0ff */
[C---:B--2---:R-:W-:Y:S02]  /*3300*/  IADD3 R2, R242.reuse, 0x78dde6e4, RZ ;  /* 0x78dde6e4f2027810 */ /* 0x044fe40007ffe0ff */
[----:B------:R-:W-:Y:S01]  /*3310*/  IADD3 R2, R242, -0x61c88647, RZ ;  /* 0x9e3779b9f2027810 */ /* 0x000fe20007ffe0ff */
[----:B------:R-:W-:-:S05]  /*3320*/  IMAD.SHL.U32 R2, R0, 0x10, RZ ;  /* 0x0000001000027824 */ /* 0x000fca00078e00ff */
[C---:B------:R-:W-:Y:S02]  /*3330*/  IADD3 R4, R2.reuse, 0x20, RZ ;  /* 0x0000002002047810 */ /* 0x040fe40007ffe0ff */
[C---:B------:R-:W-:Y:S02]  /*3340*/  IADD3 R3, R2.reuse, 0x40, RZ ;  /* 0x0000004002037810 */ /* 0x040fe40007ffe0ff */
[----:B------:R-:W-:Y:S01]  /*3350*/  IADD3 R2, R2, 0x60, RZ ;  /* 0x0000006002027810 */ /* 0x000fe20007ffe0ff */
[C---:B------:R-:W-:Y:S02]  /*3360*/  IMAD.IADD R4, R216.reuse, 0x1, R4 ;  /* 0x00000001d8047824 */ /* 0x040fe400078e0204 */
[C---:B------:R-:W-:Y:S02]  /*3370*/  IMAD.IADD R3, R216.reuse, 0x1, R3 ;  /* 0x00000001d8037824 */ /* 0x040fe400078e0203 */
[C---:B------:R-:W-:Y:S02]  /*3380*/  IMAD.IADD R2, R216.reuse, 0x1, R2 ;  /* 0x00000001d8027824 */ /* 0x040fe400078e0202 */
[----:B------:R-:W-:-:S02]  /*3390*/  IMAD.IADD R4, R216, 0x1, R4 ;  /* 0x00000001d8047824 */ /* 0x000fc400078e0204 */
[C---:B------:R-:W-:Y:S02]  /*33a0*/  IMAD.IADD R3, R216.reuse, 0x1, R3 ;  /* 0x00000001d8037824 */ /* 0x040fe400078e0203 */
[C---:B------:R-:W-:Y:S02]  /*33b0*/  IMAD.IADD R2, R216.reuse, 0x1, R2 ;  /* 0x00000001d8027824 */ /* 0x040fe400078e0202 */
        /* <DEDUP_REMOVED lines=8> */
[----:B-1----:R-:W-:Y:S02]  /*3440*/  IMAD.IADD R239, R216, 0x1, R231 ;  /* 0x00000001d8ef7824 */ /* 0x002fe400078e02e7 */
.L_x_972:
[----:B------:R-:W0:Y:S01]  /*3450*/  LDGDEPBAR ;  /* 0x00000000000079af */ /* 0x000e220000000000 */
[C---:B------:R-:W-:Y:S01]  /*3460*/  IMAD.IADD R0, R187.reuse, 0x1, R201 ;  /* 0x00000001bb007824 */ /* 0x040fe200078e02c9 */
[----:B------:R-:W-:Y:S01]  /*3470*/  ULDC.U8 UR4, c[0x0][0x2d8] ;  /* 0x0000b60000047ab9 */ /* 0x000fe20000000000 */
[--C-:B------:R-:W-:Y:S02]  /*3480*/  IMAD.IADD R2, R187, 0x1, R192.reuse ;  /* 0x00000001bb027824 */ /* 0x100fe400078e02c0 */
[----:B------:R-:W-:Y:S03]  /*3490*/  IMAD.IADD R3, R0, 0x1, R192 ;  /* 0x0000000100037824 */ /* 0x000fe600078e02c0 */
[----:B------:R-:W2:Y:S04]  /*34a0*/  LDL R168, [R1+0x28] ;  /* 0x0000280001a87983 */ /* 0x000ea80000100800 */
[----:B------:R-:W3:Y:S01]  /*34b0*/  LDL R175, [R1+0x2c] ;  /* 0x00002c0001af7983 */ /* 0x000ee20000100800 */
[----:B------:R-:W-:Y:S04]  /*34c0*/  DEPBAR.LE SB0, 0x0 ;  /* 0x000080000000791a */ /* 0x000fe80000000000 */
[----:B------:R-:W-:Y:S08]  /*34d0*/  BAR.SYNC.DEFER_BLOCKING 0x0 ;  /* 0x0000000000007b1d */ /* 0x000ff00000010000 */
[----:B------:R-:W-:Y:S08]  /*34e0*/  LDSM.16.M88.4 R16, [R187] ;  /* 0x00000000bb10783b */ /* 0x000ff00000000200 */
[----:B------:R-:W1:Y:S08]  /*34f0*/  LDSM.16.M88.4 R8, [R190+0xc000] ;  /* 0x00c00000be08783b */ /* 0x000e700000000200 */
[----:B------:R-:W4:Y:S08]  /*3500*/  LDSM.16.M88.4 R52, [R190+0xc800] ;  /* 0x00c80000be34783b */ /* 0x000f300000000200 */
[----:B------:R-:W-:Y:S08]  /*3510*/  LDSM.16.M88.4 R56, [R0] ;  /* 0x000000000038783b */ /* 0x000ff00000000200 */
[----:B------:R-:W4:Y:S08]  /*3520*/  LDSM.16.M88.4 R60, [R189+0xc000] ;  /* 0x00c00000bd3c783b */ /* 0x000f300000000200 */
[----:B------:R-:W4:Y:S01]  /*3530*/  LDSM.16.M88.4 R64, [R189+0xc800] ;  /* 0x00c80000bd40783b */ /* 0x000f220000000200 */
[C---:B-1----:R-:W-:Y:S07]  /*3540*/  HMMA.16816.F32 R4, R16.reuse, R8, RZ ;  /* 0x000000081004723c */ /* 0x042fee00000018ff */
[----:B------:R-:W-:Y:S01]  /*3550*/  LDSM.16.M88.4 R100, [R188+0xe000] ;  /* 0x00e00000bc64783b */ /* 0x000fe20000000200 */
[C---:B------:R-:W-:Y:S08]  /*3560*/  HMMA.16816.F32 R8, R16.reuse, R10, RZ ;  /* 0x0000000a1008723c */ /* 0x040ff000000018ff */
[C---:B----4-:R-:W-:Y:S08]  /*3570*/  HMMA.16816.F32 R12, R16.reuse, R52, RZ ;  /* 0x00000034100c723c */ /* 0x050ff000000018ff */
[----:B------:R-:W-:Y:S01]  /*3580*/  HMMA.16816.F32 R16, R16, R54, RZ ;  /* 0x000000361010723c */ /* 0x000fe200000018ff */
[----:B------:R-:W-:Y:S07]  /*3590*/  LDSM.16.M88.4 R52, [R2] ;  /* 0x000000000234783b */ /* 0x000fee0000000200 */
[C---:B------:R-:W-:Y:S08]  /*35a0*/  HMMA.16816.F32 R4, R56.reuse, R60, R4 ;  /* 0x0000003c3804723c */ /* 0x040ff00000001804 */
[C---:B------:R-:W-:Y:S01]  /*35b0*/  HMMA.16816.F32 R8, R56.reuse, R62, R8 ;  /* 0x0000003e3808723c */ /* 0x040fe20000001808 */
[----:B------:R-:W1:Y:S07]  /*35c0*/  LDSM.16.M88.4 R60, [R188+0xc000] ;  /* 0x00c00000bc3c783b */ /* 0x000e6e0000000200 */
[C---:B------:R-:W-:Y:S08]  /*35d0*/  HMMA.16816.F32 R12, R56.reuse, R64, R12 ;  /* 0x00000040380c723c */ /* 0x040ff0000000180c */
[----:B------:R-:W-:Y:S01]  /*35e0*/  HMMA.16816.F32 R16, R56, R66, R16 ;  /* 0x000000423810723c */ /* 0x000fe20000001810 */
[----:B------:R-:W4:Y:S08]  /*35f0*/  LDSM.16.M88.4 R56, [R188+0xc800] ;  /* 0x00c80000bc38783b */ /* 0x000f300000000200 */
[----:B------:R-:W-:Y:S01]  /*3600*/  LDSM.16.M88.4 R64, [R191+0xc000] ;  /* 0x00c00000bf40783b */ /* 0x000fe20000000200 */
[C---:B-1----:R-:W-:Y:S08]  /*3610*/  HMMA.16816.F32 R4, R52.reuse, R60, R4 ;  /* 0x0000003c3404723c */ /* 0x042ff00000001804 */
[C---:B------:R-:W-:Y:S01]  /*3620*/  HMMA.16816.F32 R8, R52.reuse, R62, R8 ;  /* 0x0000003e3408723c */ /* 0x040fe20000001808 */
[----:B------:R-:W1:Y:S07]  /*3630*/  LDSM.16.M88.4 R60, [R3] ;  /* 0x00000000033c783b */ /* 0x000e6e0000000200 */
[C---:B----4-:R-:W-:Y:S08]  /*3640*/  HMMA.16816.F32 R12, R52.reuse, R56, R12 ;  /* 0x00000038340c723c */ /* 0x050ff0000000180c */
[----:B------:R-:W-:Y:S01]  /*3650*/  HMMA.16816.F32 R16, R52, R58, R16 ;  /* 0x0000003a3410723c */ /* 0x000fe20000001810 */
[----:B------:R-:W4:Y:S08]  /*3660*/  LDSM.16.M88.4 R52, [R191+0xc800] ;  /* 0x00c80000bf34783b */ /* 0x000f300000000200 */
[----:B------:R-:W-:Y:S01]  /*3670*/  LDSM.16.M88.4 R56, [R187+0x2000] ;  /* 0x00200000bb38783b */ /* 0x000fe20000000200 */
[C---:B-1----:R-:W-:Y:S08]  /*3680*/  HMMA.16816.F32 R4, R60.reuse, R64, R4 ;  /* 0x000000403c04723c */ /* 0x042ff00000001804 */
[C---:B------:R-:W-:Y:S01]  /*3690*/  HMMA.16816.F32 R8, R60.reuse, R66, R8 ;  /* 0x000000423c08723c */ /* 0x040fe20000001808 */
[----:B------:R-:W1:Y:S07]  /*36a0*/  LDSM.16.M88.4 R64, [R190+0xe000] ;  /* 0x00e00000be40783b */ /* 0x000e6e0000000200 */
[C---:B----4-:R-:W-:Y:S08]  /*36b0*/  HMMA.16816.F32 R12, R60.reuse, R52, R12 ;  /* 0x000000343c0c723c */ /* 0x050ff0000000180c */
[----:B------:R-:W-:Y:S01]  /*36c0*/  HMMA.16816.F32 R16, R60, R54, R16 ;  /* 0x000000363c10723c */ /* 0x000fe20000001810 */
[----:B------:R-:W4:Y:S08]  /*36d0*/  LDSM.16.M88.4 R52, [R190+0xe800] ;  /* 0x00e80000be34783b */ /* 0x000f300000000200 */
[----:B------:R2:W-:Y:S01]  /*36e0*/  LDSM.16.M88.4 R60, [R0+0x2000] ;  /* 0x00200000003c783b */ /* 0x0005e20000000200 */
[C---:B-1----:R-:W-:Y:S08]  /*36f0*/  HMMA.16816.F32 R4, R56.reuse, R64, R4 ;  /* 0x000000403804723c */ /* 0x042ff00000001804 */
[C---:B------:R-:W-:Y:S01]  /*3700*/  HMMA.16816.F32 R8, R56.reuse, R66, R8 ;  /* 0x000000423808723c */ /* 0x040fe20000001808 */
[----:B------:R-:W1:Y:S07]  /*3710*/  LDSM.16.M88.4 R64, [R189+0xe000] ;  /* 0x00e00000bd40783b */ /* 0x000e6e0000000200 */
[C---:B----4-:R-:W-:Y:S08]  /*3720*/  HMMA.16816.F32 R12, R56.reuse, R52, R12 ;  /* 0x00000034380c723c */ /* 0x050ff0000000180c */
[----:B------:R-:W-:Y:S01]  /*3730*/  HMMA.16816.F32 R16, R56, R54, R16 ;  /* 0x000000363810723c */ /* 0x000fe20000001810 */
[----:B------:R-:W4:Y:S03]  /*3740*/  LDSM.16.M88.4 R52, [R189+0xe800] ;  /* 0x00e80000bd34783b */ /* 0x000f260000000200 */
[----:B--2---:R-:W-:Y:S05]  /*3750*/  IMAD R0, R209, 0x40, R168 ;  /* 0x00000040d1007824 */ /* 0x004fea00078e02a8 */
[----:B------:R2:W3:Y:S01]  /*3760*/  LDSM.16.M88.4 R56, [R2+0x2000] ;  /* 0x002000000238783b */ /* 0x0004e20000000200 */
[C---:B-1----:R-:W-:Y:S05]  /*3770*/  HMMA.16816.F32 R4, R60.reuse, R64, R4 ;  /* 0x000000403c04723c */ /* 0x042fea0000001804 */
[----:B--2---:R-:W-:Y:S03]  /*3780*/  IADD3 R2, R0, -0x1, RZ ;  /* 0xffffffff00027810 */ /* 0x004fe60007ffe0ff */
[C---:B------:R-:W-:Y:S01]  /*3790*/  HMMA.16816.F32 R8, R60.reuse, R66, R8 ;  /* 0x000000423c08723c */ /* 0x040fe20000001808 */
[----:B------:R-:W1:Y:S02]  /*37a0*/  LDSM.16.M88.4 R64, [R188+0xe800] ;  /* 0x00e80000bc40783b */ /* 0x000e640000000200 */
[----:B------:R-:W-:Y:S05]  /*37b0*/  ISETP.GE.AND P1, PT, R2, RZ, PT ;  /* 0x000000ff0200720c */ /* 0x000fea0003f26270 */
[C---:B----4-:R-:W-:Y:S08]  /*37c0*/  HMMA.16816.F32 R12, R60.reuse, R52, R12 ;  /* 0x000000343c0c723c */ /* 0x050ff0000000180c */
[----:B------:R-:W-:Y:S01]  /*37d0*/  HMMA.16816.F32 R16, R60, R54, R16 ;  /* 0x000000363c10723c */ /* 0x000fe20000001810 */
[----:B------:R2:W-:Y:S03]  /*37e0*/  LDSM.16.M88.4 R52, [R3+0x2000] ;  /* 0x002000000334783b */ /* 0x0005e60000000200 */
[C---:B------:R-:W-:Y:S04]  /*37f0*/  @!P1 IADD3 R2, -R0.reuse, 0x1, RZ ;  /* 0x0000000100029810 */ /* 0x040fe80007ffe1ff */
[C---:B---3--:R-:W-:Y:S01]  /*3800*/  HMMA.16816.F32 R4, R56.reuse, R100, R4 ;  /* 0x000000643804723c */ /* 0x048fe20000001804 */
[----:B------:R-:W3:Y:S07]  /*3810*/  LDSM.16.M88.4 R60, [R191+0xe000] ;  /* 0x00e00000bf3c783b */ /* 0x000eee0000000200 */
[C---:B------:R-:W-:Y:S01]  /*3820*/  HMMA.16816.F32 R8, R56.reuse, R102, R8 ;  /* 0x000000663808723c */ /* 0x040fe20000001808 */
[----:B------:R-:W4:Y:S04]  /*3830*/  LDL R101, [R1+0x38] ;  /* 0x0000380001657983 */ /* 0x000f280000100800 */
[----:B------:R-:W4:Y:S01]  /*3840*/  LDL R100, [R1+0x14] ;  /* 0x0000140001647983 */ /* 0x000f220000100800 */
[----:B--2---:R-:W-:Y:S02]  /*3850*/  IABS R3, R0 ;  /* 0x0000000000037213 */ /* 0x004fe40000000000 */
[C---:B-1----:R-:W-:Y:S01]  /*3860*/  HMMA.16816.F32 R12, R56.reuse, R64, R12 ;  /* 0x00000040380c723c */ /* 0x042fe2000000180c */
[----:B------:R1:W-:Y:S06]  /*3870*/  I2F R65, R2 ;  /* 0x0000000200417306 */ /* 0x0003ec0000201400 */
[----:B------:R-:W-:Y:S01]  /*3880*/  IADD3 R64, R0, 0x8, RZ ;  /* 0x0000000800407810 */ /* 0x000fe20007ffe0ff */
[----:B------:R-:W-:Y:S01]  /*3890*/  HMMA.16816.F32 R16, R56, R66, R16 ;  /* 0x000000423810723c */ /* 0x000fe20000001810 */
[----:B------:R-:W2:Y:S02]  /*38a0*/  LDSM.16.M88.4 R56, [R191+0xe800] ;  /* 0x00e80000bf38783b */ /* 0x000ea40000000200 */
[----:B------:R-:W-:Y:S01]  /*38b0*/  ISETP.GE.AND P0, PT, R64, RZ, PT ;  /* 0x000000ff4000720c */ /* 0x000fe20003f06270 */
[----:B------:R1:W1:Y:S11]  /*38c0*/  I2F R174, R3 ;  /* 0x0000000300ae7306 */ /* 0x0002760000201400 */
[----:B------:R-:W-:Y:S01]  /*38d0*/  @!UPT UIADD3 URZ, URZ, URZ, URZ ;  /* 0x0000003f3f3ff290 */ /* 0x000fe2000fffe03f */
[C---:B------:R-:W-:Y:S01]  /*38e0*/  @!P0 IADD3 R64, -R0.reuse, -0x8, RZ ;  /* 0xfffffff800408810 */ /* 0x040fe20007ffe1ff */
[C---:B---3--:R-:W-:Y:S03]  /*38f0*/  HMMA.16816.F32 R4, R52.reuse, R60, R4 ;  /* 0x0000003c3404723c */ /* 0x048fe60000001804 */
[----:B------:R3:W3:Y:S02]  /*3900*/  I2F R66, R64 ;  /* 0x0000004000427306 */ /* 0x0006e40000201400 */
[C---:B-1----:R-:W-:Y:S02]  /*3910*/  IADD3 R2, R0.reuse, -0x8, RZ ;  /* 0xfffffff800027810 */ /* 0x042fe40007ffe0ff */
[----:B------:R-:W-:Y:S01]  /*3920*/  IADD3 R61, R0, -0x10, RZ ;  /* 0xfffffff0003d7810 */ /* 0x000fe20007ffe0ff */
[C---:B------:R-:W-:Y:S01]  /*3930*/  HMMA.16816.F32 R8, R52.reuse, R62, R8 ;  /* 0x0000003e3408723c */ /* 0x040fe20000001808 */
[----:B------:R-:W4:Y:S02]  /*3940*/  LDL R62, [R1] ;  /* 0x00000000013e7983 */ /* 0x000f240000100800 */
[----:B------:R-:W-:Y:S02]  /*3950*/  ISETP.GE.AND P0, PT, R2, RZ, PT ;  /* 0x000000ff0200720c */ /* 0x000fe40003f06270 */
[C---:B------:R-:W-:Y:S02]  /*3960*/  IADD3 R3, R0.reuse, 0x7, RZ ;  /* 0x0000000700037810 */ /* 0x040fe40007ffe0ff */
[C---:B------:R-:W-:Y:S02]  /*3970*/  IADD3 R60, R0.reuse, -0x19, RZ ;  /* 0xffffffe7003c7810 */ /* 0x040fe40007ffe0ff */
[----:B------:R-:W-:Y:S07]  /*3980*/  ISETP.GE.AND P1, PT, R3, RZ, PT ;  /* 0x000000ff0300720c */ /* 0x000fee0003f26270 */
[C---:B------:R-:W-:Y:S01]  /*3990*/  @!P0 IADD3 R2, -R0.reuse, 0x8, RZ ;  /* 0x0000000800028810 */ /* 0x040fe20007ffe1ff */
[C---:B--2---:R-:W-:Y:S01]  /*39a0*/  HMMA.16816.F32 R12, R52.reuse, R56, R12 ;  /* 0x00000038340c723c */ /* 0x044fe2000000180c */
[----:B------:R-:W2:Y:S02]  /*39b0*/  LDL R57, [R1+0x4] ;  /* 0x0000040001397983 */ /* 0x000ea40000100800 */
[C---:B---3--:R-:W-:Y:S01]  /*39c0*/  IADD3 R64, R0.reuse, -0x9, RZ ;  /* 0xfffffff700407810 */ /* 0x048fe20007ffe0ff */
[----:B------:R1:W3:Y:S01]  /*39d0*/  I2F R171, R2 ;  /* 0x0000000200ab7306 */ /* 0x0002e20000201400 */
[----:B------:R-:W-:Y:S01]  /*39e0*/  @!P1 IADD3 R3, -R0, -0x7, RZ ;  /* 0xfffffff900039810 */ /* 0x000fe20007ffe1ff */
[-C--:B------:R-:W-:Y:S01]  /*39f0*/  FFMA.FTZ R4, R174, -R207.reuse, R4 ;  /* 0x800000cfae047223 */ /* 0x080fe20000010004 */
[----:B------:R-:W-:Y:S01]  /*3a00*/  ISETP.GE.AND P1, PT, R64, RZ, PT ;  /* 0x000000ff4000720c */ /* 0x000fe20003f26270 */
[----:B------:R-:W-:Y:S01]  /*3a10*/  HMMA.16816.F32 R16, R52, R58, R16 ;  /* 0x0000003a3410723c */ /* 0x000fe20000001810 */
[----:B------:R-:W2:Y:S02]  /*3a20*/  LDL R58, [R1+0x20] ;  /* 0x00002000013a7983 */ /* 0x000ea40000100800 */
[----:B------:R-:W-:Y:S01]  /*3a30*/  ISETP.GE.AND P0, PT, R61, RZ, PT ;  /* 0x000000ff3d00720c */ /* 0x000fe20003f06270 */
[-C--:B------:R-:W-:Y:S01]  /*3a40*/  FFMA.FTZ R10, R174, -R207.reuse, R10 ;  /* 0x800000cfae0a7223 */ /* 0x080fe2000001000a */
[----:B------:R-:W-:Y:S01]  /*3a50*/  IADD3 R56, R242, 0x3c6ef372, RZ ;  /* 0x3c6ef372f2387810 */ /* 0x000fe20007ffe0ff */
[----:B------:R3:W3:Y:S01]  /*3a60*/  I2F R67, R3 ;  /* 0x0000000300437306 */ /* 0x0006e20000201400 */
[CC--:B------:R-:W-:Y:S02]  /*3a70*/  FFMA.FTZ R5, R65.reuse, -R207.reuse, R5 ;  /* 0x800000cf41057223 */ /* 0x0c0fe40000010005 */
[-C--:B------:R-:W-:Y:S03]  /*3a80*/  FFMA.FTZ R6, R66, -R207.reuse, R6 ;  /* 0x800000cf42067223 */ /* 0x080fe60000010006 */
[C---:B------:R-:W-:Y:S01]  /*3a90*/  @!P1 IADD3 R64, -R0.reuse, 0x9, RZ ;  /* 0x0000000900409810 */ /* 0x040fe20007ffe1ff */
[-C--:B------:R-:W-:Y:S03]  /*3aa0*/  FFMA.FTZ R11, R65, -R207.reuse, R11 ;  /* 0x800000cf410b7223 */ /* 0x080fe6000001000b */
[----:B------:R-:W-:Y:S01]  /*3ab0*/  @!P0 IADD3 R61, -R0, 0x10, RZ ;  /* 0x00000010003d8810 */ /* 0x000fe20007ffe1ff */
[----:B------:R-:W3:Y:S01]  /*3ac0*/  I2F R168, R64 ;  /* 0x0000004000a87306 */ /* 0x000ee20000201400 */
[----:B------:R-:W-:Y:S02]  /*3ad0*/  ISETP.GE.AND P0, PT, R60, RZ, PT ;  /* 0x000000ff3c00720c */ /* 0x000fe40003f06270 */
[----:B-1----:R-:W-:Y:S01]  /*3ae0*/  IADD3 R2, R0, -0x18, RZ ;  /* 0xffffffe800027810 */ /* 0x002fe20007ffe0ff */
[CC--:B---3--:R-:W-:Y:S02]  /*3af0*/  FFMA.FTZ R8, R171.reuse, -R207.reuse, R8 ;  /* 0x800000cfab087223 */ /* 0x0c8fe40000010008 */
[-C--:B------:R-:W-:Y:S01]  /*3b00*/  FFMA.FTZ R14, R171, -R207.reuse, R14 ;  /* 0x800000cfab0e7223 */ /* 0x080fe2000001000e */
[----:B------:R-:W-:Y:S03]  /*3b10*/  ISETP.GE.AND P1, PT, R2, RZ, PT ;  /* 0x000000ff0200720c */ /* 0x000fe60003f26270 */
[----:B------:R-:W1:Y:S01]  /*3b20*/  I2F R169, R61 ;  /* 0x0000003d00a97306 */ /* 0x000e620000201400 */
[C---:B------:R-:W-:Y:S01]  /*3b30*/  IADD3 R3, R0.reuse, -0x11, RZ ;  /* 0xffffffef00037810 */ /* 0x040fe20007ffe0ff */
[-C--:B------:R-:W-:Y:S02]  /*3b40*/  FFMA.FTZ R7, R67, -R207.reuse, R7 ;  /* 0x800000cf43077223 */ /* 0x080fe40000010007 */
[----:B------:R-:W-:Y:S02]  /*3b50*/  @!P0 IADD3 R60, -R0, 0x19, RZ ;  /* 0x00000019003c8810 */ /* 0x000fe40007ffe1ff */
[----:B-----5:R-:W-:Y:S02]  /*3b60*/  FSETP.NEU.FTZ.AND P0, PT, R222, -INF , PT ;  /* 0xff800000de00780b */ /* 0x020fe40003f1d000 */
[----:B------:R-:W-:Y:S02]  /*3b70*/  ISETP.GE.AND P2, PT, R3, RZ, PT ;  /* 0x000000ff0300720c */ /* 0x000fe40003f46270 */
[----:B------:R3:W3:Y:S01]  /*3b80*/  I2F R172, R60 ;  /* 0x0000003c00ac7306 */ /* 0x0006e20000201400 */
[----:B------:R-:W-:Y:S02]  /*3b90*/  @!P1 IADD3 R2, -R0, 0x18, RZ ;  /* 0x0000001800029810 */ /* 0x000fe40007ffe1ff */
[-C--:B------:R-:W-:Y:S01]  /*3ba0*/  @P4 ISETP.GE.AND P1, PT, R244, R210.reuse, PT ;  /* 0x000000d2f400420c */ /* 0x080fe20003f26270 */
[CC--:B------:R-:W-:Y:S02]  /*3bb0*/  FFMA.FTZ R9, R168.reuse, -R207.reuse, R9 ;  /* 0x800000cfa8097223 */ /* 0x0c0fe40000010009 */
[-C--:B------:R-:W-:Y:S01]  /*3bc0*/  FFMA.FTZ R15, R168, -R207.reuse, R15 ;  /* 0x800000cfa80f7223 */ /* 0x080fe2000001000f */
[----:B------:R-:W-:Y:S01]  /*3bd0*/  @P4 FSEL R4, R4, -INF , !P1 ;  /* 0xff80000004044808 */ /* 0x000fe20004800000 */
[----:B------:R-:W-:Y:S01]  /*3be0*/  IMAD.MOV.U32 R168, RZ, RZ, c[0x0][0x22c] ;  /* 0x00008b00ffa87624 */ /* 0x000fe200078e00ff */
[----:B------:R-:W-:Y:S01]  /*3bf0*/  @P4 FSEL R6, R6, -INF , !P1 ;  /* 0xff80000006064808 */ /* 0x000fe20004800000 */
[----:B------:R3:W3:Y:S01]  /*3c00*/  I2F R173, R2 ;  /* 0x0000000200ad7306 */ /* 0x0006e20000201400 */
[----:B------:R-:W-:Y:S01]  /*3c10*/  @!P2 IADD3 R3, -R0, 0x11, RZ ;  /* 0x000000110003a810 */ /* 0x000fe20007ffe1ff */
[----:B------:R-:W-:Y:S01]  /*3c20*/  FMUL.FTZ R0, R223, 1.4426950216293334961 ;  /* 0x3fb8aa3bdf007820 */ /* 0x000fe20000410000 */
[-C--:B------:R-:W-:Y:S01]  /*3c30*/  @P4 ISETP.GE.AND P2, PT, R247, R210.reuse, PT ;  /* 0x000000d2f700420c */ /* 0x080fe20003f46270 */
[CC--:B-1----:R-:W-:Y:S01]  /*3c40*/  FFMA.FTZ R12, R169.reuse, -R207.reuse, R12 ;  /* 0x800000cfa90c7223 */ /* 0x0c2fe2000001000c */
[----:B------:R-:W2:Y:S01]  /*3c50*/  LDL R61, [R1+0x18] ;  /* 0x00001800013d7983 */ /* 0x000ea20000100800 */
[-C--:B------:R-:W-:Y:S01]  /*3c60*/  FFMA.FTZ R18, R169, -R207.reuse, R18 ;  /* 0x800000cfa9127223 */ /* 0x080fe20000010012 */
[----:B------:R-:W-:Y:S01]  /*3c70*/  @P4 FSEL R5, R5, -INF , !P2 ;  /* 0xff80000005054808 */ /* 0x000fe20005000000 */
[----:B------:R-:W-:Y:S02]  /*3c80*/  IMAD R168, R168, c[0x0][0x1c0], RZ ;  /* 0x00007000a8a87a24 */ /* 0x000fe400078e02ff */
[----:B------:R-:W1:Y:S01]  /*3c90*/  I2F R170, R3 ;  /* 0x0000000300aa7306 */ /* 0x000e620000201400 */
[----:B------:R-:W-:Y:S01]  /*3ca0*/  @P4 FSEL R7, R7, -INF , !P2 ;  /* 0xff80000007074808 */ /* 0x000fe20005000000 */
[----:B------:R-:W-:Y:S01]  /*3cb0*/  IMAD.U32 R168, R168, -0x40, RZ ;  /* 0xffffffc0a8a87824 */ /* 0x000fe200078e00ff */
[----:B---3--:R-:W3:Y:S01]  /*3cc0*/  LDL R60, [R1+0x1c] ;  /* 0x00001c00013c7983 */ /* 0x008ee20000100800 */
[-C--:B------:R-:W-:Y:S02]  /*3cd0*/  FFMA.FTZ R17, R172, -R207.reuse, R17 ;  /* 0x800000cfac117223 */ /* 0x080fe40000010011 */
[----:B------:R-:W-:Y:S02]  /*3ce0*/  FMUL.FTZ R2, R222, 1.4426950216293334961 ;  /* 0x3fb8aa3bde027820 */ /* 0x000fe40000410000 */
[-C--:B------:R-:W-:Y:S03]  /*3cf0*/  FFMA.FTZ R16, R173, -R207.reuse, R16 ;  /* 0x800000cfad107223 */ /* 0x080fe60000010010 */
[----:B------:R-:W-:Y:S02]  /*3d00*/  FSEL R2, R2, RZ, P0 ;  /* 0x000000ff02027208 */ /* 0x000fe40000000000 */
[----:B------:R-:W-:Y:S03]  /*3d10*/  FSETP.NEU.FTZ.AND P0, PT, R223, -INF , PT ;  /* 0xff800000df00780b */ /* 0x000fe60003f1d000 */
[--C-:B------:R-:W-:Y:S01]  /*3d20*/  FFMA.FTZ R4, R4, c[0x0][0x23c], -R2.reuse ;  /* 0x00008f0004047a23 */ /* 0x100fe20000010802 */
[----:B------:R-:W-:Y:S01]  /*3d30*/  FSEL R0, R0, RZ, P0 ;  /* 0x000000ff00007208 */ /* 0x000fe20000000000 */
[----:B------:R-:W-:Y:S01]  /*3d40*/  FFMA.FTZ R102, R5, c[0x0][0x23c], -R2 ;  /* 0x00008f0005667a23 */ /* 0x000fe20000010802 */
[----:B------:R-:W-:Y:S01]  /*3d50*/  @P4 ISETP.GE.AND P0, PT, R252, R210, PT ;  /* 0x000000d2fc00420c */ /* 0x000fe20003f06270 */
[----:B------:R4:W-:Y:S01]  /*3d60*/  MUFU.EX2 R103, R4 ;  /* 0x0000000400677308 */ /* 0x0009e20000000800 */
[-C--:B-1----:R-:W-:Y:S02]  /*3d70*/  FFMA.FTZ R13, R170, -R207.reuse, R13 ;  /* 0x800000cfaa0d7223 */ /* 0x082fe4000001000d */
[--C-:B------:R-:W-:Y:S01]  /*3d80*/  FFMA.FTZ R6, R6, c[0x0][0x23c], -R0.reuse ;  /* 0x00008f0006067a23 */ /* 0x100fe20000010800 */
[----:B------:R-:W-:Y:S01]  /*3d90*/  @P4 FSEL R8, R8, -INF , !P0 ;  /* 0xff80000008084808 */ /* 0x000fe20004000000 */
[----:B------:R-:W-:Y:S01]  /*3da0*/  FFMA.FTZ R7, R7, c[0x0][0x23c], -R0 ;  /* 0x00008f0007077a23 */ /* 0x000fe20000010800 */
[----:B------:R-:W-:Y:S01]  /*3db0*/  @P4 FSEL R10, R10, -INF , !P0 ;  /* 0xff8000000a0a4808 */ /* 0x000fe20004000000 */
[----:B------:R-:W-:Y:S02]  /*3dc0*/  FFMA.FTZ R19, R170, -R207, R19 ;  /* 0x800000cfaa137223 */ /* 0x000fe40000010013 */
[----:B------:R-:W-:Y:S01]  /*3dd0*/  FFMA.FTZ R8, R8, c[0x0][0x23c], -R2 ;  /* 0x00008f0008087a23 */ /* 0x000fe20000010802 */
[----:B------:R-:W-:Y:S01]  /*3de0*/  MUFU.EX2 R102, R102 ;  /* 0x0000006600667308 */ /* 0x000fe20000000800 */
[----:B------:R-:W-:Y:S09]  /*3df0*/  FFMA.FTZ R10, R10, c[0x0][0x23c], -R0 ;  /* 0x00008f000a0a7a23 */ /* 0x000ff20000010800 */
[----:B------:R-:W-:Y:S10]  /*3e00*/  MUFU.EX2 R67, R8 ;  /* 0x0000000800437308 */ /* 0x000ff40000000800 */
[----:B------:R-:W-:Y:S01]  /*3e10*/  MUFU.EX2 R65, R10 ;  /* 0x0000000a00417308 */ /* 0x000fe20000000800 */
[----:B----4-:R-:W-:Y:S01]  /*3e20*/  IMAD R4, R209, 0x4, R101 ;  /* 0x00000004d1047824 */ /* 0x010fe200078e0265 */
[----:B------:R-:W-:Y:S03]  /*3e30*/  IADD3 R101, R242, -0x61c88647, RZ ;  /* 0x9e3779b9f2657810 */ /* 0x000fe60007ffe0ff */
[----:B------:R-:W-:Y:S05]  /*3e40*/  IMAD.WIDE.U32 R4, R4, -0x326172a9, RZ ;  /* 0xcd9e8d5704047825 */ /* 0x000fea00078e00ff */
[----:B------:R-:W-:Y:S02]  /*3e50*/  LOP3.LUT R3, R233, R4, R101, 0x96, !PT ;  /* 0x00000004e9037212 */ /* 0x000fe400078e9665 */
[----:B------:R1:W-:Y:S01]  /*3e60*/  MUFU.EX2 R101, R6 ;  /* 0x0000000600657308 */ /* 0x0003e20000000800 */
[----:B------:R-:W-:Y:S02]  /*3e70*/  LOP3.LUT R5, R5, R175, R242, 0x96, !PT ;  /* 0x000000af05057212 */ /* 0x000fe400078e96f2 */
[----:B------:R-:W-:Y:S02]  /*3e80*/  IMAD.WIDE.U32 R54, R3, -0x2daee0ad, RZ ;  /* 0xd2511f5303367825 */ /* 0x000fe400078e00ff */
[----:B------:R-:W4:Y:S02]  /*3e90*/  LDL R3, [R1+0x24] ;  /* 0x0000240001037983 */ /* 0x000f240000100800 */
[----:B------:R-:W-:Y:S05]  /*3ea0*/  IMAD.WIDE.U32 R4, R5, -0x2daee0ad, RZ ;  /* 0xd2511f5305047825 */ /* 0x000fea00078e00ff */
[----:B------:R-:W-:Y:S02]  /*3eb0*/  LOP3.LUT R5, R5, R250, R243, 0x96, !PT ;  /* 0x000000fa05057212 */ /* 0x000fe400078e96f3 */
[----:B-1----:R-:W-:Y:S03]  /*3ec0*/  LOP3.LUT R6, R55, R4, R100, 0x96, !PT ;  /* 0x0000000437067212 */ /* 0x002fe600078e9664 */
[----:B------:R-:W-:Y:S01]  /*3ed0*/  IMAD.WIDE.U32 R4, R5, -0x326172a9, RZ ;  /* 0xcd9e8d5705047825 */ /* 0x000fe200078e00ff */
[----:B------:R1:W-:Y:S01]  /*3ee0*/  MUFU.EX2 R100, R7 ;  /* 0x0000000700647308 */ /* 0x0003e20000000800 */
[----:B------:R-:W4:Y:S03]  /*3ef0*/  LDL R55, [R1+0xc] ;  /* 0x00000c0001377983 */ /* 0x000f260000100800 */
[----:B------:R-:W-:Y:S02]  /*3f00*/  LOP3.LUT R5, R5, R232, R56, 0x96, !PT ;  /* 0x000000e805057212 */ /* 0x000fe400078e9638 */
[-C--:B------:R-:W-:Y:S02]  /*3f10*/  @P4 ISETP.GE.AND P1, PT, R62, R210.reuse, PT ;  /* 0x000000d23e00420c */ /* 0x080fe40003f26270 */
[----:B------:R-:W-:Y:S02]  /*3f20*/  IADD3 R56, R242, -0x255992d5, RZ ;  /* 0xdaa66d2bf2387810 */ /* 0x000fe40007ffe0ff */
[----:B------:R-:W-:Y:S02]  /*3f30*/  @P4 FSEL R9, R9, -INF , !P1 ;  /* 0xff80000009094808 */ /* 0x000fe40004800000 */
[----:B------:R-:W-:Y:S03]  /*3f40*/  @P4 FSEL R11, R11, -INF , !P1 ;  /* 0xff8000000b0b4808 */ /* 0x000fe60004800000 */
[----:B------:R-:W-:Y:S02]  /*3f50*/  FFMA.FTZ R9, R9, c[0x0][0x23c], -R2 ;  /* 0x00008f0009097a23 */ /* 0x000fe40000010802 */
[----:B------:R-:W-:Y:S02]  /*3f60*/  FFMA.FTZ R11, R11, c[0x0][0x23c], -R0 ;  /* 0x00008f000b0b7a23 */ /* 0x000fe40000010800 */
[----:B------:R-:W-:Y:S01]  /*3f70*/  MUFU.EX2 R66, R9 ;  /* 0x0000000900427308 */ /* 0x000fe20000000800 */
[----:B--2---:R-:W-:Y:S01]  /*3f80*/  @P4 ISETP.GE.AND P1, PT, R57, R210, PT ;  /* 0x000000d23900420c */ /* 0x004fe20003f26270 */
[----:B-1----:R-:W-:Y:S03]  /*3f90*/  IMAD.WIDE.U32 R6, R6, -0x326172a9, RZ ;  /* 0xcd9e8d5706067825 */ /* 0x002fe600078e00ff */
[----:B------:R-:W-:Y:S02]  /*3fa0*/  @P4 FSEL R12, R12, -INF , !P1 ;  /* 0xff8000000c0c4808 */ /* 0x000fe40004800000 */
[----:B------:R-:W-:Y:S03]  /*3fb0*/  @P4 FSEL R14, R14, -INF , !P1 ;  /* 0xff8000000e0e4808 */ /* 0x000fe60004800000 */
[----:B------:R-:W-:Y:S01]  /*3fc0*/  MUFU.EX2 R64, R11 ;  /* 0x0000000b00407308 */ /* 0x000fe20000000800 */
[----:B------:R-:W-:Y:S01]  /*3fd0*/  LOP3.LUT R52, R7, R4, R56, 0x96, !PT ;  /* 0x0000000407347212 */ /* 0x000fe200078e9638 */
[----:B------:R-:W-:Y:S01]  /*3fe0*/  FFMA.FTZ R12, R12, c[0x0][0x23c], -R2 ;  /* 0x00008f000c0c7a23 */ /* 0x000fe20000010802 */
[----:B------:R-:W2:Y:S01]  /*3ff0*/  LDL R56, [R1+0x8] ;  /* 0x0000080001387983 */ /* 0x000ea20000100800 */
[----:B------:R-:W-:Y:S04]  /*4000*/  IMAD.WIDE.U32 R4, R5, -0x2daee0ad, RZ ;  /* 0xd2511f5305047825 */ /* 0x000fe800078e00ff */
[----:B------:R-:W-:Y:S02]  /*4010*/  IMAD.WIDE.U32 R52, R52, -0x2daee0ad, RZ ;  /* 0xd2511f5334347825 */ /* 0x000fe400078e00ff */
[----:B------:R1:W-:Y:S02]  /*4020*/  MUFU.EX2 R63, R12 ;  /* 0x0000000c003f7308 */ /* 0x0003e40000000800 */
[----:B------:R-:W-:Y:S01]  /*4030*/  FFMA.FTZ R14, R14, c[0x0][0x23c], -R0 ;  /* 0x00008f000e0e7a23 */ /* 0x000fe20000010800 */
[----:B-1----:R-:W2:Y:S01]  /*4040*/  LDL R12, [R1+0x10] ;  /* 0x00001000010c7983 */ /* 0x002ea20000100800 */
[----:B------:R-:W-:Y:S02]  /*4050*/  LOP3.LUT R5, R5, R54, R61, 0x96, !PT ;  /* 0x0000003605057212 */ /* 0x000fe400078e963d */
[C---:B------:R-:W-:Y:S02]  /*4060*/  IADD3 R61, R242.reuse, 0x78dde6e4, RZ ;  /* 0x78dde6e4f23d7810 */ /* 0x040fe40007ffe0ff */
[----:B---3--:R-:W-:Y:S01]  /*4070*/  LOP3.LUT R8, R53, R4, R60, 0x96, !PT ;  /* 0x0000000435087212 */ /* 0x008fe200078e963c */
[----:B------:R-:W-:Y:S01]  /*4080*/  IMAD.WIDE.U32 R4, R5, -0x326172a9, RZ ;  /* 0xcd9e8d5705047825 */ /* 0x000fe200078e00ff */
[----:B------:R-:W-:Y:S03]  /*4090*/  IADD3 R60, R242, 0x1715609d, RZ ;  /* 0x1715609df23c7810 */ /* 0x000fe60007ffe0ff */
[----:B------:R-:W-:Y:S01]  /*40a0*/  IMAD.WIDE.U32 R8, R8, -0x326172a9, RZ ;  /* 0xcd9e8d5708087825 */ /* 0x000fe200078e00ff */
[----:B------:R-:W-:Y:S02]  /*40b0*/  LOP3.LUT R6, R5, R6, R61, 0x96, !PT ;  /* 0x0000000605067212 */ /* 0x000fe400078e963d */
[----:B------:R-:W-:Y:S02]  /*40c0*/  MUFU.EX2 R61, R14 ;  /* 0x0000000e003d7308 */ /* 0x000fe40000000800 */
[----:B------:R-:W-:Y:S01]  /*40d0*/  LOP3.LUT R4, R9, R4, R60, 0x96, !PT ;  /* 0x0000000409047212 */ /* 0x000fe200078e963c */
[----:B------:R-:W-:Y:S04]  /*40e0*/  IMAD.WIDE.U32 R6, R6, -0x2daee0ad, RZ ;  /* 0xd2511f5306067825 */ /* 0x000fe800078e00ff */
[----:B------:R-:W-:Y:S01]  /*40f0*/  IMAD.WIDE.U32 R4, R4, -0x2daee0ad, RZ ;  /* 0xd2511f5304047825 */ /* 0x000fe200078e00ff */
[----:B------:R-:W-:Y:S04]  /*4100*/  LOP3.LUT R52, R7, R52, R58, 0x96, !PT ;  /* 0x0000003407347212 */ /* 0x000fe800078e963a */
[C---:B------:R-:W-:Y:S02]  /*4110*/  LOP3.LUT R53, R4.reuse, 0xffff, RZ, 0xc0, !PT ;  /* 0x0000ffff04357812 */ /* 0x040fe400078ec0ff */
[--C-:B------:R-:W-:Y:S02]  /*4120*/  SHF.R.U32.HI R54, RZ, 0x10, R4.reuse ;  /* 0x00000010ff367819 */ /* 0x100fe40000011604 */
[----:B------:R-:W-:Y:S04]  /*4130*/  LOP3.LUT R7, R4, 0xff, RZ, 0xc0, !PT ;  /* 0x000000ff04077812 */ /* 0x000fe800078ec0ff */
[----:B------:R-:W-:Y:S02]  /*4140*/  ISETP.LE.U32.AND P3, PT, R7, UR4, PT ;  /* 0x0000000407007c0c */ /* 0x000fe4000bf63070 */
[----:B----4-:R-:W-:Y:S02]  /*4150*/  LOP3.LUT R6, R5, R6, R3, 0x96, !PT ;  /* 0x0000000605067212 */ /* 0x010fe400078e9603 */
[----:B------:R-:W-:Y:S01]  /*4160*/  SHF.R.U32.HI R3, RZ, 0x18, R4 ;  /* 0x00000018ff037819 */ /* 0x000fe20000011604 */
[----:B------:R-:W-:Y:S03]  /*4170*/  IMAD.WIDE.U32 R4, R52, -0x326172a9, RZ ;  /* 0xcd9e8d5734047825 */ /* 0x000fe600078e00ff */
[----:B------:R-:W-:Y:S02]  /*4180*/  ISETP.LE.U32.AND P0, PT, R3, UR4, PT ;  /* 0x0000000403007c0c */ /* 0x000fe4000bf03070 */
[----:B------:R-:W-:Y:S02]  /*4190*/  LOP3.LUT R10, R4, 0xff, RZ, 0xc0, !PT ;  /* 0x000000ff040a7812 */ /* 0x000fe400078ec0ff */
[--C-:B------:R-:W-:Y:S02]  /*41a0*/  SHF.R.U32.HI R11, RZ, 0x18, R4.reuse ;  /* 0x00000018ff0b7819 */ /* 0x100fe40000011604 */
[----:B------:R-:W-:Y:S02]  /*41b0*/  SHF.R.U32.HI R9, RZ, 0x10, R4 ;  /* 0x00000010ff097819 */ /* 0x000fe40000011604 */
[-C--:B------:R-:W-:Y:S04]  /*41c0*/  @P4 ISETP.GE.AND P5, PT, R55, R210.reuse, PT ;  /* 0x000000d23700420c */ /* 0x080fe80003fa6270 */
[----:B------:R-:W-:Y:S02]  /*41d0*/  @P4 FSEL R16, R16, -INF , !P5 ;  /* 0xff80000010104808 */ /* 0x000fe40006800000 */
[----:B------:R-:W-:Y:S03]  /*41e0*/  @P4 FSEL R18, R18, -INF , !P5 ;  /* 0xff80000012124808 */ /* 0x000fe60006800000 */
[----:B------:R-:W-:Y:S02]  /*41f0*/  FFMA.FTZ R16, R16, c[0x0][0x23c], -R2 ;  /* 0x00008f0010107a23 */ /* 0x000fe40000010802 */
[----:B------:R-:W-:Y:S02]  /*4200*/  FFMA.FTZ R18, R18, c[0x0][0x23c], -R0 ;  /* 0x00008f0012127a23 */ /* 0x000fe40000010800 */
[----:B------:R-:W1:Y:S10]  /*4210*/  MUFU.EX2 R59, R16 ;  /* 0x00000010003b7308 */ /* 0x000e740000000800 */
[----:B------:R-:W-:Y:S01]  /*4220*/  MUFU.EX2 R57, R18 ;  /* 0x0000001200397308 */ /* 0x000fe20000000800 */
[----:B--2---:R-:W-:Y:S02]  /*4230*/  @P4 ISETP.GE.AND P2, PT, R56, R210, PT ;  /* 0x000000d23800420c */ /* 0x004fe40003f46270 */
[----:B------:R-:W-:Y:S02]  /*4240*/  IADD3 R56, R242, -0x4ab325aa, RZ ;  /* 0xb54cda56f2387810 */ /* 0x000fe40007ffe0ff */
[----:B------:R-:W-:Y:S02]  /*4250*/  @P4 FSEL R13, R13, -INF , !P2 ;  /* 0xff8000000d0d4808 */ /* 0x000fe40005000000 */
[----:B------:R-:W-:Y:S01]  /*4260*/  LOP3.LUT R3, R5, R8, R56, 0x96, !PT ;  /* 0x0000000805037212 */ /* 0x000fe200078e9638 */
[----:B-1----:R-:W-:Y:S01]  /*4270*/  @!P3 FADD.FTZ R59, -R59, -RZ ;  /* 0x800000ff3b3bb221 */ /* 0x002fe20000010100 */
[----:B------:R-:W-:Y:S01]  /*4280*/  LOP3.LUT R8, R4, 0xffff, RZ, 0xc0, !PT ;  /* 0x0000ffff04087812 */ /* 0x000fe200078ec0ff */
[----:B------:R-:W-:Y:S01]  /*4290*/  FFMA.FTZ R13, R13, c[0x0][0x23c], -R2 ;  /* 0x00008f000d0d7a23 */ /* 0x000fe20000010802 */
[C---:B------:R-:W-:Y:S02]  /*42a0*/  LOP3.LUT R4, R3.reuse, 0xffff, RZ, 0xc0, !PT ;  /* 0x0000ffff03047812 */ /* 0x040fe400078ec0ff */
[----:B------:R-:W-:Y:S01]  /*42b0*/  LOP3.LUT R7, R3, 0xff, RZ, 0xc0, !PT ;  /* 0x000000ff03077812 */ /* 0x000fe200078ec0ff */
[----:B------:R-:W-:Y:S01]  /*42c0*/  MUFU.EX2 R62, R13 ;  /* 0x0000000d003e7308 */ /* 0x000fe20000000800 */
[----:B------:R-:W-:Y:S02]  /*42d0*/  SHF.R.U32.HI R4, RZ, 0x8, R4 ;  /* 0x00000008ff047819 */ /* 0x000fe40000011604 */
[----:B------:R-:W-:Y:S02]  /*42e0*/  @P4 FSEL R15, R15, -INF , !P2 ;  /* 0xff8000000f0f4808 */ /* 0x000fe40005000000 */
[----:B------:R-:W-:Y:S02]  /*42f0*/  LOP3.LUT R4, R4, 0xffff, RZ, 0xc0, !PT ;  /* 0x0000ffff04047812 */ /* 0x000fe400078ec0ff */
[----:B------:R-:W-:Y:S01]  /*4300*/  ISETP.LE.U32.AND P2, PT, R7, UR4, PT ;  /* 0x0000000407007c0c */ /* 0x000fe2000bf43070 */
[----:B------:R-:W-:Y:S01]  /*4310*/  FFMA.FTZ R15, R15, c[0x0][0x23c], -R0 ;  /* 0x00008f000f0f7a23 */ /* 0x000fe20000010800 */
[----:B------:R-:W-:Y:S02]  /*4320*/  ISETP.LE.U32.AND P1, PT, R4, UR4, PT ;  /* 0x0000000404007c0c */ /* 0x000fe4000bf23070 */
[--C-:B------:R-:W-:Y:S01]  /*4330*/  SHF.R.U32.HI R5, RZ, 0x10, R3.reuse ;  /* 0x00000010ff057819 */ /* 0x100fe20000011603 */
[----:B------:R-:W-:Y:S01]  /*4340*/  MUFU.EX2 R60, R15 ;  /* 0x0000000f003c7308 */ /* 0x000fe20000000800 */
[----:B------:R-:W-:Y:S02]  /*4350*/  SHF.R.U32.HI R4, RZ, 0x18, R3 ;  /* 0x00000018ff047819 */ /* 0x000fe40000011603 */
[----:B------:R-:W-:Y:S02]  /*4360*/  SHF.R.U32.HI R3, RZ, 0x8, R8 ;  /* 0x00000008ff037819 */ /* 0x000fe40000011608 */
[----:B------:R-:W-:Y:S02]  /*4370*/  LOP3.LUT R5, R5, 0xff, RZ, 0xc0, !PT ;  /* 0x000000ff05057812 */ /* 0x000fe400078ec0ff */
[----:B------:R-:W-:Y:S01]  /*4380*/  @P4 ISETP.GE.AND P5, PT, R12, R210, PT ;  /* 0x000000d20c00420c */ /* 0x000fe20003fa6270 */
[----:B------:R-:W-:Y:S01]  /*4390*/  @!P2 FADD.FTZ R103, -R103, -RZ ;  /* 0x800000ff6767a221 */ /* 0x000fe20000010100 */
[----:B------:R-:W-:Y:S01]  /*43a0*/  LOP3.LUT R3, R3, 0xffff, RZ, 0xc0, !PT ;  /* 0x0000ffff03037812 */ /* 0x000fe200078ec0ff */
[----:B------:R-:W-:Y:S01]  /*43b0*/  @!P1 FADD.FTZ R102, -R102, -RZ ;  /* 0x800000ff66669221 */ /* 0x000fe20000010100 */
[----:B------:R-:W-:Y:S02]  /*43c0*/  @P4 FSEL R17, R17, -INF , !P5 ;  /* 0xff80000011114808 */ /* 0x000fe40006800000 */
[----:B------:R-:W-:Y:S02]  /*43d0*/  @P4 FSEL R19, R19, -INF , !P5 ;  /* 0xff80000013134808 */ /* 0x000fe40006800000 */
[----:B------:R-:W-:Y:S01]  /*43e0*/  ISETP.LE.U32.AND P6, PT, R5, UR4, PT ;  /* 0x0000000405007c0c */ /* 0x000fe2000bfc3070 */
[----:B------:R-:W-:Y:S01]  /*43f0*/  FFMA.FTZ R2, R17, c[0x0][0x23c], -R2 ;  /* 0x00008f0011027a23 */ /* 0x000fe20000010802 */
[----:B------:R-:W-:Y:S01]  /*4400*/  ISETP.LE.U32.AND P1, PT, R3, UR4, PT ;  /* 0x0000000403007c0c */ /* 0x000fe2000bf23070 */
[----:B------:R-:W-:Y:S01]  /*4410*/  FFMA.FTZ R0, R19, c[0x0][0x23c], -R0 ;  /* 0x00008f0013007a23 */ /* 0x000fe20000010800 */
[----:B------:R-:W-:Y:S01]  /*4420*/  LOP3.LUT R3, R6, 0xffff, RZ, 0xc0, !PT ;  /* 0x0000ffff06037812 */ /* 0x000fe200078ec0ff */
[----:B------:R1:W-:Y:S01]  /*4430*/  MUFU.EX2 R58, R2 ;  /* 0x00000002003a7308 */ /* 0x0003e20000000800 */
[----:B------:R-:W-:Y:S02]  /*4440*/  ISETP.LE.U32.AND P2, PT, R10, UR4, PT ;  /* 0x000000040a007c0c */ /* 0x000fe4000bf43070 */
[----:B------:R-:W-:Y:S02]  /*4450*/  ISETP.LE.U32.AND P5, PT, R4, UR4, PT ;  /* 0x0000000404007c0c */ /* 0x000fe4000bfa3070 */
[----:B------:R-:W-:Y:S03]  /*4460*/  LOP3.LUT R4, R9, 0xff, RZ, 0xc0, !PT ;  /* 0x000000ff09047812 */ /* 0x000fe600078ec0ff */
[----:B------:R-:W-:Y:S01]  /*4470*/  @!P6 FADD.FTZ R101, -R101, -RZ ;  /* 0x800000ff6565e221 */ /* 0x000fe20000010100 */
[----:B------:R-:W-:Y:S01]  /*4480*/  ISETP.LE.U32.AND P6, PT, R11, UR4, PT ;  /* 0x000000040b007c0c */ /* 0x000fe2000bfc3070 */
[----:B------:R-:W2:Y:S01]  /*4490*/  MUFU.EX2 R56, R0 ;  /* 0x0000000000387308 */ /* 0x000ea20000000800 */
[----:B------:R-:W-:Y:S03]  /*44a0*/  @!P1 FADD.FTZ R66, -R66, -RZ ;  /* 0x800000ff42429221 */ /* 0x000fe60000010100 */
[----:B------:R-:W-:Y:S02]  /*44b0*/  @!P2 FADD.FTZ R67, -R67, -RZ ;  /* 0x800000ff4343a221 */ /* 0x000fe40000010100 */
[----:B------:R-:W-:Y:S01]  /*44c0*/  @!P5 FADD.FTZ R100, -R100, -RZ ;  /* 0x800000ff6464d221 */ /* 0x000fe20000010100 */
[----:B------:R-:W-:Y:S05]  /*44d0*/  ISETP.LE.U32.AND P5, PT, R4, UR4, PT ;  /* 0x0000000404007c0c */ /* 0x000fea000bfa3070 */
[----:B------:R-:W-:Y:S01]  /*44e0*/  @!P6 FADD.FTZ R64, -R64, -RZ ;  /* 0x800000ff4040e221 */ /* 0x000fe20000010100 */
[----:B-1----:R-:W-:Y:S02]  /*44f0*/  SHF.R.U32.HI R2, RZ, 0x8, R3 ;  /* 0x00000008ff027819 */ /* 0x002fe40000011603 */
[----:B------:R-:W-:Y:S02]  /*4500*/  LOP3.LUT R3, R6, 0xff, RZ, 0xc0, !PT ;  /* 0x000000ff06037812 */ /* 0x000fe400078ec0ff */
[----:B------:R-:W-:Y:S02]  /*4510*/  LOP3.LUT R2, R2, 0xffff, RZ, 0xc0, !PT ;  /* 0x0000ffff02027812 */ /* 0x000fe400078ec0ff */
[----:B------:R-:W-:Y:S01]  /*4520*/  ISETP.LE.U32.AND P2, PT, R3, UR4, PT ;  /* 0x0000000403007c0c */ /* 0x000fe2000bf43070 */
[----:B------:R-:W-:Y:S01]  /*4530*/  @!P5 FADD.FTZ R65, -R65, -RZ ;  /* 0x800000ff4141d221 */ /* 0x000fe20000010100 */
[----:B------:R-:W-:Y:S02]  /*4540*/  ISETP.LE.U32.AND P1, PT, R2, UR4, PT ;  /* 0x0000000402007c0c */ /* 0x000fe4000bf23070 */
[----:B------:R-:W-:Y:S01]  /*4550*/  SHF.R.U32.HI R2, RZ, 0x8, R53 ;  /* 0x00000008ff027819 */ /* 0x000fe20000011635 */
[----:B--2---:R-:W-:Y:S01]  /*4560*/  @!P0 FADD.FTZ R56, -R56, -RZ ;  /* 0x800000ff38388221 */ /* 0x004fe20000010100 */
[--C-:B------:R-:W-:Y:S02]  /*4570*/  SHF.R.U32.HI R3, RZ, 0x10, R6.reuse ;  /* 0x00000010ff037819 */ /* 0x100fe40000011606 */
[----:B------:R-:W-:Y:S02]  /*4580*/  LOP3.LUT R0, R2, 0xffff, RZ, 0xc0, !PT ;  /* 0x0000ffff02007812 */ /* 0x000fe400078ec0ff */
[----:B------:R-:W-:Y:S02]  /*4590*/  LOP3.LUT R2, R54, 0xff, RZ, 0xc0, !PT ;  /* 0x000000ff36027812 */ /* 0x000fe400078ec0ff */
[----:B------:R-:W-:Y:S01]  /*45a0*/  LOP3.LUT R3, R3, 0xff, RZ, 0xc0, !PT ;  /* 0x000000ff03037812 */ /* 0x000fe200078ec0ff */
[----:B------:R-:W-:Y:S01]  /*45b0*/  @!P2 FADD.FTZ R63, -R63, -RZ ;  /* 0x800000ff3f3fa221 */ /* 0x000fe20000010100 */
[----:B------:R-:W-:Y:S01]  /*45c0*/  ISETP.LE.U32.AND P2, PT, R0, UR4, PT ;  /* 0x0000000400007c0c */ /* 0x000fe2000bf43070 */
[----:B------:R-:W-:Y:S01]  /*45d0*/  @!P1 FADD.FTZ R62, -R62, -RZ ;  /* 0x800000ff3e3e9221 */ /* 0x000fe20000010100 */
[----:B------:R-:W-:Y:S02]  /*45e0*/  ISETP.LE.U32.AND P6, PT, R3, UR4, PT ;  /* 0x0000000403007c0c */ /* 0x000fe4000bfc3070 */
[----:B------:R-:W-:Y:S02]  /*45f0*/  F2FP.RELU.PACK_AB R3, R102, R103 ;  /* 0x000000676603723e */ /* 0x000fe400000008ff */
[----:B------:R-:W-:Y:S02]  /*4600*/  ISETP.LE.U32.AND P1, PT, R2, UR4, PT ;  /* 0x0000000402007c0c */ /* 0x000fe4000bf23070 */
[----:B------:R-:W-:Y:S01]  /*4610*/  F2FP.RELU.PACK_AB R2, R100, R101 ;  /* 0x000000656402723e */ /* 0x000fe200000008ff */
[----:B------:R1:W-:Y:S01]  /*4620*/  STS [R226+0x12000], R3 ;  /* 0x01200003e2007388 */ /* 0x0003e20000000800 */
[----:B------:R-:W-:Y:S02]  /*4630*/  F2FP.RELU.PACK_AB R0, R66, R67 ;  /* 0x000000434200723e */ /* 0x000fe400000008ff */
[----:B------:R-:W-:Y:S01]  /*4640*/  SHF.R.U32.HI R6, RZ, 0x18, R6 ;  /* 0x00000018ff067819 */ /* 0x000fe20000011606 */
[----:B------:R2:W-:Y:S01]  /*4650*/  STS [R226+0x12400], R2 ;  /* 0x01240002e2007388 */ /* 0x0005e20000000800 */
[----:B------:R-:W-:Y:S01]  /*4660*/  F2FP.RELU.PACK_AB R5, R64, R65 ;  /* 0x000000414005723e */ /* 0x000fe200000008ff */
[----:B------:R-:W-:Y:S01]  /*4670*/  @!P6 FADD.FTZ R61, -R61, -RZ ;  /* 0x800000ff3d3de221 */ /* 0x000fe20000010100 */
[----:B------:R-:W-:Y:S01]  /*4680*/  ISETP.LE.U32.AND P5, PT, R6, UR4, PT ;  /* 0x0000000406007c0c */ /* 0x000fe2000bfa3070 */
[----:B------:R3:W-:Y:S01]  /*4690*/  STS [R229+0x12000], R0 ;  /* 0x01200000e5007388 */ /* 0x0007e20000000800 */
[----:B------:R-:W-:Y:S01]  /*46a0*/  @!P2 FADD.FTZ R58, -R58, -RZ ;  /* 0x800000ff3a3aa221 */ /* 0x000fe20000010100 */
[----:B------:R-:W-:Y:S01]  /*46b0*/  F2FP.RELU.PACK_AB R4, R62, R63 ;  /* 0x0000003f3e04723e */ /* 0x000fe200000008ff */
[----:B------:R-:W-:Y:S01]  /*46c0*/  @!P1 FADD.FTZ R57, -R57, -RZ ;  /* 0x800000ff39399221 */ /* 0x000fe20000010100 */
[----:B------:R-:W-:Y:S01]  /*46d0*/  STS [R229+0x12400], R5 ;  /* 0x01240005e5007388 */ /* 0x000fe20000000800 */
[----:B------:R-:W-:Y:S02]  /*46e0*/  FSETP.GE.FTZ.AND P1, PT, R102, RZ, PT ;  /* 0x000000ff6600720b */ /* 0x000fe40003f36000 */
[----:B------:R-:W-:Y:S01]  /*46f0*/  FSETP.GE.FTZ.AND P2, PT, R103, RZ, PT ;  /* 0x000000ff6700720b */ /* 0x000fe20003f56000 */
[----:B------:R-:W-:Y:S01]  /*4700*/  STS [R227+0x12000], R4 ;  /* 0x01200004e3007388 */ /* 0x000fe20000000800 */
[----:B------:R-:W-:Y:S02]  /*4710*/  FSETP.GE.FTZ.AND P6, PT, R67, RZ, PT ;  /* 0x000000ff4300720b */ /* 0x000fe40003fd6000 */
[----:B------:R-:W-:Y:S01]  /*4720*/  FSETP.GE.FTZ.AND P3, PT, R63, RZ, PT ;  /* 0x000000ff3f00720b */ /* 0x000fe20003f76000 */
[----:B------:R-:W-:Y:S01]  /*4730*/  @!P5 FADD.FTZ R60, -R60, -RZ ;  /* 0x800000ff3c3cd221 */ /* 0x000fe20000010100 */
[----:B------:R-:W-:Y:S04]  /*4740*/  FSETP.GE.FTZ.AND P5, PT, R66, RZ, PT ;  /* 0x000000ff4200720b */ /* 0x000fe80003fb6000 */
[----:B-1----:R-:W-:Y:S02]  /*4750*/  F2FP.RELU.PACK_AB R3, R60, R61 ;  /* 0x0000003d3c03723e */ /* 0x002fe400000008ff */
[----:B--2---:R-:W-:Y:S03]  /*4760*/  F2FP.RELU.PACK_AB R2, R58, R59 ;  /* 0x0000003b3a02723e */ /* 0x004fe600000008ff */
[----:B------:R1:W-:Y:S01]  /*4770*/  STS [R227+0x12400], R3 ;  /* 0x01240003e3007388 */ /* 0x0003e20000000800 */
[----:B---3--:R-:W-:Y:S03]  /*4780*/  F2FP.RELU.PACK_AB R0, R56, R57 ;  /* 0x000000393800723e */ /* 0x008fe600000008ff */
        /* <DEDUP_REMOVED lines=63> */
[C---:B------:R-:W-:Y:S01]  /*4b80*/  FADD.FTZ R8, -R2.reuse, R9 ;  /* 0x0000000902087221 */ /* 0x040fe20000010100 */
        /* <DEDUP_REMOVED lines=23> */
[----:B------:R-:W-:Y:S01]  /*4d00*/  FADD.FTZ R4, -R0, R14 ;  /* 0x0000000e00047221 */ /* 0x000fe20000010100 */
        /* <DEDUP_REMOVED lines=77> */
.L_x_970:
        /* <DEDUP_REMOVED lines=20> */
[----:B------:R-:W2:Y:S01]  /*5320*/  LDSM.16.MT88.4 R12, [R185+0x12000] ;  /* 0x01200000b90c783b */ /* 0x000ea20000004200 */
[-C--:B-1----:R-:W-:Y:S08]  /*5330*/  HMMA.16816.F32 R20, R4, R8.reuse, R20 ;  /* 0x000000080414723c */ /* 0x082ff00000001814 */
[C---:B--2---:R-:W-:Y:S08]  /*5340*/  HMMA.16816.F32 R24, R12.reuse, R8, R24 ;  /* 0x000000080c18723c */ /* 0x044ff00000001818 */
[-C--:B------:R-:W-:Y:S08]  /*5350*/  HMMA.16816.F32 R28, R12, R10.reuse, R28 ;  /* 0x0000000a0c1c723c */ /* 0x080ff0000000181c */
[C---:B------:R-:W-:Y:S01]  /*5360*/  HMMA.16816.F32 R32, R4.reuse, R10, R32 ;  /* 0x0000000a0420723c */ /* 0x040fe20000001820 */
[----:B------:R-:W1:Y:S07]  /*5370*/  LDSM.16.MT88.4 R8, [R0+0xa000] ;  /* 0x00a000000008783b */ /* 0x000e6e0000004200 */
[-C--:B-1----:R-:W-:Y:S08]  /*5380*/  HMMA.16816.F32 R36, R4, R8.reuse, R36 ;  /* 0x000000080424723c */ /* 0x082ff00000001824 */
[C---:B------:R-:W-:Y:S08]  /*5390*/  HMMA.16816.F32 R40, R12.reuse, R8, R40 ;  /* 0x000000080c28723c */ /* 0x040ff00000001828 */
[-C--:B------:R-:W-:Y:S01]  /*53a0*/  HMMA.16816.F32 R44, R12, R10.reuse, R44 ;  /* 0x0000000a0c2c723c */ /* 0x080fe2000000182c */
[----:B------:R-:W-:Y:S07]  /*53b0*/  LDSM.16.MT88.4 R12, [R186+0x12800] ;  /* 0x01280000ba0c783b */ /* 0x000fee0000004200 */
[----:B------:R-:W-:Y:S01]  /*53c0*/  HMMA.16816.F32 R48, R4, R10, R48 ;  /* 0x0000000a0430723c */ /* 0x000fe20000001830 */
[----:B------:R-:W1:Y:S04]  /*53d0*/  LDSM.16.MT88.4 R4, [R0+0x8800] ;  /* 0x008800000004783b */ /* 0x000e680000004200 */
[----:B------:R-:W2:Y:S03]  /*53e0*/  LDSM.16.MT88.4 R8, [R185+0x12800] ;  /* 0x01280000b908783b */ /* 0x000ea60000004200 */
        /* <DEDUP_REMOVED lines=28> */
[----:B------:R-:W1:Y:S04]  /*55b0*/  LDSM.16.MT88.4 R4, [R0+0xb800] ;  /* 0x00b800000004783b */ /* 0x000e680000004200 */
[----:B------:R-:W-:Y:S03]  /*55c0*/  BAR.SYNC.DEFER_BLOCKING 0x0 ;  /* 0x0000000000007b1d */ /* 0x000fe60000010000 */
[-C--:B-1----:R-:W-:Y:S08]  /*55d0*/  HMMA.16816.F32 R36, R12, R4.reuse, R36 ;  /* 0x000000040c24723c */ /* 0x082ff00000001824 */
        /* <DEDUP_REMOVED lines=42> */
.L_x_971:
        /* <DEDUP_REMOVED lines=50> */
[CC--:B------:R-:W-:Y:S02]  /*5ba0*/  LEA R168, P1, R170.reuse, R204.reuse, 0x2 ;  /* 0x000000ccaaa87211 */ /* 0x0c0fe400078210ff */
[----:B--2---:R-:W-:Y:S02]  /*5bb0*/  @P5 IADD3.X R0, R219, -0x1, RZ, P0, !PT ;  /* 0xffffffffdb005810 */ /* 0x004fe400007fe4ff */
[-C--:B------:R-:W-:Y:S01]  /*5bc0*/  LEA.HI.X.SX32 R169, R170, R205.reuse, 0x2, P1 ;  /* 0x000000cdaaa97211 */ /* 0x080fe200008f16ff */
[----:B------:R-:W-:Y:S02]  /*5bd0*/  IMAD.MOV.U32 R170, RZ, RZ, c[0x0][0x22c] ;  /* 0x00008b00ffaa7624 */ /* 0x000fe400078e00ff */
[----:B------:R-:W-:Y:S02]  /*5be0*/  @P5 IMAD.MOV.U32 R219, RZ, RZ, R0 ;  /* 0x000000ffffdb5224 */ /* 0x000fe400078e0000 */
[----:B------:R-:W-:Y:S01]  /*5bf0*/  IMAD R170, R170, c[0x0][0x1c0], RZ ;  /* 0x00007000aaaa7a24 */ /* 0x000fe200078e02ff */
[-C--:B-1----:R-:W-:Y:S05]  /*5c00*/  HMMA.16816.F32 R4, R172, R176.reuse, R4 ;  /* 0x000000b0ac04723c */ /* 0x082fea0000001804 */
[----:B------:R-:W-:Y:S03]  /*5c10*/  IMAD R170, R170, 0x30, RZ ;  /* 0x00000030aaaa7824 */ /* 0x000fe600078e02ff */
[C---:B------:R-:W-:Y:S07]  /*5c20*/  HMMA.16816.F32 R8, R180.reuse, R176, R8 ;  /* 0x000000b0b408723c */ /* 0x040fee0000001808 */
[----:B------:R-:W-:Y:S01]  /*5c30*/  IMAD.MOV.U32 R176, RZ, RZ, c[0x0][0x22c] ;  /* 0x00008b00ffb07624 */ /* 0x000fe200078e00ff */
[-C--:B------:R-:W-:Y:S01]  /*5c40*/  HMMA.16816.F32 R12, R180, R178.reuse, R12 ;  /* 0x000000b2b40c723c */ /* 0x080fe2000000180c */
[----:B------:R-:W-:Y:S03]  /*5c50*/  IMAD.MOV.U32 R177, RZ, RZ, c[0x0][0x22c] ;  /* 0x00008b00ffb17624 */ /* 0x000fe600078e00ff */
[----:B------:R-:W-:Y:S02]  /*5c60*/  IMAD R176, R176, c[0x0][0x1c0], RZ ;  /* 0x00007000b0b07a24 */ /* 0x000fe400078e02ff */
[----:B------:R-:W-:Y:S02]  /*5c70*/  IMAD R177, R177, c[0x0][0x1c0], RZ ;  /* 0x00007000b1b17a24 */ /* 0x000fe400078e02ff */
[C---:B------:R-:W-:Y:S04]  /*5c80*/  HMMA.16816.F32 R16, R172.reuse, R178, R16 ;  /* 0x000000b2ac10723c */ /* 0x040fe80000001810 */
[----:B------:R-:W-:Y:S02]  /*5c90*/  IMAD R176, R176, 0x28, RZ ;  /* 0x00000028b0b07824 */ /* 0x000fe400078e02ff */
[----:B------:R-:W-:Y:S02]  /*5ca0*/  IMAD R177, R177, 0x38, RZ ;  /* 0x00000038b1b17824 */ /* 0x000fe400078e02ff */
[-C--:B---3--:R-:W-:Y:S01]  /*5cb0*/  HMMA.16816.F32 R52, R172, R100.reuse, R52 ;  /* 0x00000064ac34723c */ /* 0x088fe20000001834 */
[----:B------:R-:W-:Y:S04]  /*5cc0*/  IMAD.MOV.U32 R179, RZ, RZ, c[0x0][0x22c] ;  /* 0x00008b00ffb37624 */ /* 0x000fe800078e00ff */
[----:B------:R-:W-:Y:S03]  /*5cd0*/  IMAD R179, R179, c[0x0][0x1c0], RZ ;  /* 0x00007000b3b37a24 */ /* 0x000fe600078e02ff */
[C---:B------:R-:W-:Y:S04]  /*5ce0*/  HMMA.16816.F32 R56, R180.reuse, R100, R56 ;  /* 0x00000064b438723c */ /* 0x040fe80000001838 */
[----:B------:R-:W-:Y:S03]  /*5cf0*/  IMAD.SHL.U32 R179, R179, 0x20, RZ ;  /* 0x00000020b3b37824 */ /* 0x000fe600078e00ff */
        /* <DEDUP_REMOVED lines=9> */
[CC--:B------:R-:W-:Y:S02]  /*5d90*/  LEA R102, P0, R179.reuse, R204.reuse, 0x2 ;  /* 0x000000ccb3667211 */ /* 0x0c0fe400078010ff */
[CC--:B--2---:R-:W-:Y:S01]  /*5da0*/  LEA R4, P1, R170.reuse, R204.reuse, 0x2 ;  /* 0x000000ccaa047211 */ /* 0x0c4fe200078210ff */
        /* <DEDUP_REMOVED lines=17> */
[-C--:B---3--:R-:W-:Y:S01]  /*5ec0*/  LEA R8, P2, R238, R204.reuse, 0x2 ;  /* 0x000000ccee087211 */ /* 0x088fe200078410ff */
        /* <DEDUP_REMOVED lines=10> */
[CC--:B---3--:R-:W-:Y:S02]  /*5f70*/  LEA R6, P1, R177.reuse, R204.reuse, 0x2 ;  /* 0x000000ccb1067211 */ /* 0x0c8fe400078210ff */
[CC--:B------:R-:W-:Y:S01]  /*5f80*/  LEA R10, P0, R170.reuse, R204.reuse, 0x2 ;  /* 0x000000ccaa0a7211 */ /* 0x0c0fe200078010ff */
[----:B------:R1:W-:Y:S01]  /*5f90*/  RED.E.ADD.F32.FTZ.RN.STRONG.GPU [R4.64], R18 ;  /* 0x000000120400798e */ /* 0x0003e2000c10e786 */
[-C--:B------:R-:W-:Y:S01]  /*5fa0*/  LEA.HI.X.SX32 R7, R177, R205.reuse, 0x2, P1 ;  /* 0x000000cdb1077211 */ /* 0x080fe200008f16ff */
[----:B------:R-:W-:Y:S01]  /*5fb0*/  IMAD.MOV.U32 R177, RZ, RZ, c[0x0][0x22c] ;  /* 0x00008b00ffb17624 */ /* 0x000fe200078e00ff */
[-C--:B------:R-:W-:Y:S02]  /*5fc0*/  LEA.HI.X.SX32 R11, R170, R205.reuse, 0x2, P0 ;  /* 0x000000cdaa0b7211 */ /* 0x080fe400000f16ff */
[----:B----4-:R-:W-:Y:S01]  /*5fd0*/  IADD3 R17, R171, 0x60, RZ ;  /* 0x00000060ab117810 */ /* 0x010fe20007ffe0ff */
[----:B------:R2:W-:Y:S01]  /*5fe0*/  RED.E.ADD.F32.FTZ.RN.STRONG.GPU [R6.64], R19 ;  /* 0x000000130600798e */ /* 0x0005e2000c10e786 */
[----:B------:R-:W-:Y:S01]  /*5ff0*/  IMAD R177, R177, c[0x0][0x1c0], RZ ;  /* 0x00007000b1b17a24 */ /* 0x000fe200078e02ff */
[----:B------:R-:W-:Y:S02]  /*6000*/  IADD3 R16, R171, 0x60, RZ ;  /* 0x00000060ab107810 */ /* 0x000fe40007ffe0ff */
[----:B------:R-:W-:Y:S01]  /*6010*/  RED.E.ADD.F32.FTZ.RN.STRONG.GPU [R10.64], R12 ;  /* 0x0000000c0a00798e */ /* 0x000fe2000c10e786 */
[----:B------:R-:W-:Y:S02]  /*6020*/  IMAD.SHL.U32 R177, R177, 0x10, RZ ;  /* 0x00000010b1b17824 */ /* 0x000fe400078e00ff */
[C---:B------:R-:W-:Y:S01]  /*6030*/  IMAD.IADD R16, R216.reuse, 0x1, R16 ;  /* 0x00000001d8107824 */ /* 0x040fe200078e0210 */
[----:B------:R3:W-:Y:S02]  /*6040*/  RED.E.ADD.F32.FTZ.RN.STRONG.GPU [R8.64], R13 ;  /* 0x0000000d0800798e */ /* 0x0007e4000c10e786 */
[C---:B------:R-:W-:Y:S02]  /*6050*/  IADD3 R172, R177.reuse, 0x40, RZ ;  /* 0x00000040b1ac7810 */ /* 0x040fe40007ffe0ff */
[C---:B------:R-:W-:Y:S02]  /*6060*/  IADD3 R170, R177.reuse, 0x40, RZ ;  /* 0x00000040b1aa7810 */ /* 0x040fe40007ffe0ff */
[----:B------:R-:W-:Y:S03]  /*6070*/  IADD3 R0, R177, 0x40, RZ ;  /* 0x00000040b1007810 */ /* 0x000fe60007ffe0ff */
[C---:B------:R-:W-:Y:S02]  /*6080*/  IMAD.IADD R170, R216.reuse, 0x1, R170 ;  /* 0x00000001d8aa7824 */ /* 0x040fe400078e02aa */
[C---:B------:R-:W-:Y:S01]  /*6090*/  IMAD.IADD R0, R216.reuse, 0x1, R0 ;  /* 0x00000001d8007824 */ /* 0x040fe200078e0200 */
[CC--:B-1----:R-:W-:Y:S03]  /*60a0*/  LEA R4, P1, R237.reuse, R204.reuse, 0x2 ;  /* 0x000000cced047211 */ /* 0x0c2fe600078210ff */
        /* <DEDUP_REMOVED lines=45> */
[----:B------:R-:W-:Y:S02]  /*6380*/  ISETP.GT.AND P2, PT, R209, RZ, PT ;  /* 0x000000ffd100720c */ /* 0x000fe40003f44270 */
[CC--:B---3--:R-:W-:Y:S01]  /*6390*/  LEA R2, P0, R239.reuse, R204.reuse, 0x2 ;  /* 0x000000ccef027211 */ /* 0x0c8fe200078010ff */
[----:B------:R-:W-:Y:S03]  /*63a0*/  RED.E.ADD.F32.FTZ.RN.STRONG.GPU [R10.64], R67 ;  /* 0x000000430a00798e */ /* 0x000fe6000c10e786 */
[-C--:B------:R-:W-:Y:S01]  /*63b0*/  LEA.HI.X.SX32 R3, R239, R205.reuse, 0x2, P0 ;  /* 0x000000cdef037211 */ /* 0x080fe200000f16ff */
[----:B------:R-:W-:Y:S01]  /*63c0*/  RED.E.ADD.F32.FTZ.RN.STRONG.GPU [R8.64], R60 ;  /* 0x0000003c0800798e */ /* 0x000fe2000c10e786 */
[----:B------:R-:W-:Y:S02]  /*63d0*/  ISETP.NE.U32.AND P0, PT, R0, 0x1, PT ;  /* 0x000000010000780c */ /* 0x000fe40003f05070 */
[C---:B------:R-:W-:Y:S01]  /*63e0*/  IADD3 R0, R184.reuse, -0x4000, RZ ;  /* 0xffffc000b8007810 */ /* 0x040fe20007ffe0ff */
[----:B------:R-:W-:Y:S04]  /*63f0*/  RED.E.ADD.F32.FTZ.RN.STRONG.GPU [R6.64], R61 ;  /* 0x0000003d0600798e */ /* 0x000fe8000c10e786 */
[----:B------:R-:W-:Y:S04]  /*6400*/  LDSM.16.MT88.4 R8, [R184] ;  /* 0x00000000b808783b */ /* 0x000fe80000004200 */
        /* <DEDUP_REMOVED lines=203> */
.L_x_973:
        /* <DEDUP_REMOVED lines=15> */
.L_x_974:
[----:B------:R-:W2:Y:S04]  /*71b0*/  LDL R0, [R1+0x44] ;  /* 0x0000440001007983 */ /* 0x000ea80000100800 */
[----:B------:R-:W3:Y:S01]  /*71c0*/  LDL R10, [R1+0x40] ;  /* 0x00004000010a7983 */ /* 0x000ee20000100800 */
[----:B------:R-:W-:Y:S01]  /*71d0*/  SHF.R.S32.HI R3, RZ, 0x1f, R220 ;  /* 0x0000001fff037819 */ /* 0x000fe200000114dc */
[----:B------:R-:W-:Y:S01]  /*71e0*/  BSSY B0, `(.L_x_975) ;  /* 0x0000029000007945 */ /* 0x000fe20003800000 */
[----:B------:R-:W-:Y:S02]  /*71f0*/  MOV R2, R220 ;  /* 0x000000dc00027202 */ /* 0x000fe40000000f00 */
[----:B------:R-:W-:-:S02]  /*7200*/  SHF.R.S32.HI R23, RZ, 0x1f, R248 ;  /* 0x0000001fff177819 */ /* 0x000fc400000114f8 */
[----:B------:R-:W-:Y:S02]  /*7210*/  SHF.R.S32.HI R34, RZ, 0x1f, R245 ;  /* 0x0000001fff227819 */ /* 0x000fe400000114f5 */
[----:B------:R-:W-:Y:S01]  /*7220*/  IADD3 R20, R220, 0x40, RZ ;  /* 0x00000040dc147810 */ /* 0x000fe20007ffe0ff */
[----:B------:R-:W-:Y:S01]  /*7230*/  BAR.SYNC.DEFER_BLOCKING 0x0 ;  /* 0x0000000000007b1d */ /* 0x000fe20000010000 */
[----:B--2---:R-:W-:Y:S02]  /*7240*/  IMAD.SHL.U32 R8, R0, 0x2, RZ ;  /* 0x0000000200087824 */ /* 0x004fe400078e00ff */
[----:B---3--:R-:W-:-:S03]  /*7250*/  IMAD.SHL.U32 R0, R10, 0x40, RZ ;  /* 0x000000400a007824 */ /* 0x008fc600078e00ff */
[----:B------:R1:W2:Y:S01]  /*7260*/  LDS.128 R28, [R8+0xd000] ;  /* 0x00d00000081c7984 */ /* 0x0002a20000000c00 */
[----:B------:R-:W-:Y:S02]  /*7270*/  IMAD R11, R10, -0x40, R210 ;  /* 0xffffffc00a0b7824 */ /* 0x000fe400078e02d2 */
[----:B------:R-:W-:Y:S01]  /*7280*/  IMAD.WIDE.U32 R4, R0, c[0x0][0x3a0], R2 ;  /* 0x0000e80000047a25 */ /* 0x000fe200078e0002 */
[----:B------:R1:W3:Y:S01]  /*7290*/  LDS.128 R24, [R8+0xf000] ;  /* 0x00f0000008187984 */ /* 0x0002e20000000c00 */
[----:B------:R-:W-:Y:S02]  /*72a0*/  SHF.R.S32.HI R21, RZ, 0x1f, R0 ;  /* 0x0000001fff157819 */ /* 0x000fe40000011400 */
[----:B------:R-:W-:Y:S01]  /*72b0*/  ISETP.GE.AND P3, PT, R245, R11, PT ;  /* 0x0000000bf500720c */ /* 0x000fe20003f66270 */
[----:B------:R1:W4:Y:S01]  /*72c0*/  LDS.128 R40, [R8+0x10000] ;  /* 0x0100000008287984 */ /* 0x0003220000000c00 */
[----:B------:R-:W-:Y:S01]  /*72d0*/  IADD3 R4, P0, R7, R4, RZ ;  /* 0x0000000407047210 */ /* 0x000fe20007f1e0ff */
[----:B------:R-:W-:-:S02]  /*72e0*/  IMAD R6, R21, c[0x0][0x3a0], RZ ;  /* 0x0000e80015067a24 */ /* 0x000fc400078e02ff */
[----:B------:R1:W1:Y:S02]  /*72f0*/  LDS.128 R48, [R8+0x11000] ;  /* 0x0110000008307984 */ /* 0x0002640000000c00 */
[----:B------:R-:W-:Y:S02]  /*7300*/  IMAD R6, R0, c[0x0][0x3a4], R6 ;  /* 0x0000e90000067a24 */ /* 0x000fe400078e0206 */
[----:B------:R1:W1:Y:S03]  /*7310*/  LDS.128 R36, [R8+0x12000] ;  /* 0x0120000008247984 */ /* 0x0002660000000c00 */
[----:B------:R-:W-:Y:S01]  /*7320*/  IADD3.X R5, R9, R5, R6, P0, !PT ;  /* 0x0000000509057210 */ /* 0x000fe200007fe406 */
[----:B------:R1:W1:Y:S01]  /*7330*/  LDS.128 R44, [R8+0x13000] ;  /* 0x01300000082c7984 */ /* 0x0002620000000c00 */
[----:B------:R-:W-:-:S03]  /*7340*/  IMAD R6, R23, c[0x0][0x3b8], RZ ;  /* 0x0000ee0017067a24 */ /* 0x000fc600078e02ff */
[----:B------:R-:W-:-:S04]  /*7350*/  IMAD.WIDE.U32 R4, R248, c[0x0][0x3b8], R4 ;  /* 0x0000ee00f8047a25 */ /* 0x000fc800078e0004 */
[----:B------:R-:W-:-:S05]  /*7360*/  IMAD R6, R248, c[0x0][0x3bc], R6 ;  /* 0x0000ef00f8067a24 */ /* 0x000fca00078e0206 */
[----:B------:R-:W-:Y:S01]  /*7370*/  IADD3 R10, R5, R6, RZ ;  /* 0x00000006050a7210 */ /* 0x000fe20007ffe0ff */
[----:B------:R-:W-:Y:S05]  /*7380*/  @P3 BRA `(.L_x_976) ;  /* 0x000000e000003947 */ /* 0x000fea0003800000 */
[----:B------:R-:W-:Y:S01]  /*7390*/  ISETP.GE.AND P2, PT, R220, c[0x0][0x220], PT ;  /* 0x00008800dc007a0c */ /* 0x000fe20003f46270 */
[----:B------:R-:W-:Y:S01]  /*73a0*/  LDS.128 R16, [R8+0xe000] ;  /* 0x00e0000008107984 */ /* 0x000fe20000000c00 */
[----:B------:R-:W-:Y:S01]  /*73b0*/  MOV R7, R10 ;  /* 0x0000000a00077202 */ /* 0x000fe20000000f00 */
[----:B------:R-:W-:Y:S01]  /*73c0*/  IMAD.MOV.U32 R6, RZ, RZ, R4 ;  /* 0x000000ffff067224 */ /* 0x000fe200078e0004 */
[----:B------:R-:W-:Y:S01]  /*73d0*/  ISETP.GE.AND P1, PT, R20, c[0x0][0x220], PT ;  /* 0x0000880014007a0c */ /* 0x000fe20003f26270 */
[----:B------:R-:W-:-:S08]  /*73e0*/  IMAD R33, R34, c[0x0][0x3a0], RZ ;  /* 0x0000e80022217a24 */ /* 0x000fd000078e02ff */
[----:B------:R4:W3:Y:S02]  /*73f0*/  @!P2 LDS.128 R12, [R8+0xc000] ;  /* 0x00c00000080ca984 */ /* 0x0008e40000000c00 */
[----:B-1--4-:R-:W-:-:S04]  /*7400*/  IMAD.WIDE.U32 R8, R245, c[0x0][0x3a0], R6 ;  /* 0x0000e800f5087a25 */ /* 0x012fc800078e0006 */
[----:B------:R-:W-:-:S04]  /*7410*/  IMAD R6, R245, c[0x0][0x3a4], R33 ;  /* 0x0000e900f5067a24 */ /* 0x000fc800078e0221 */
[----:B------:R-:W-:Y:S01]  /*7420*/  IMAD.IADD R7, R9, 0x1, R6 ;  /* 0x0000000109077824 */ /* 0x000fe200078e0206 */
[----:B------:R-:W-:-:S04]  /*7430*/  LEA R6, P0, R8, c[0x0][0x340], 0x1 ;  /* 0x0000d00008067a11 */ /* 0x000fc800078008ff */
[----:B------:R-:W-:-:S05]  /*7440*/  LEA.HI.X R7, R8, c[0x0][0x344], R7, 0x1, P0 ;  /* 0x0000d10008077a11 */ /* 0x000fca00000f0c07 */
[----:B---3--:R1:W-:Y:S04]  /*7450*/  @!P2 STG.E.128 [R6.64], R12 ;  /* 0x0000000c0600a986 */ /* 0x0083e8000c101d06 */
[----:B------:R1:W-:Y:S02]  /*7460*/  @!P1 STG.E.128 [R6.64+0x80], R16 ;  /* 0x0000801006009986 */ /* 0x0003e4000c101d06 */
.L_x_976:
[----:B------:R-:W-:Y:S05]  /*7470*/  BSYNC B0 ;  /* 0x0000000000007941 */ /* 0x000fea0003800000 */
.L_x_975:
        /* <DEDUP_REMOVED lines=18> */
.L_x_978:
[----:B------:R-:W-:Y:S05]  /*75a0*/  BSYNC B0 ;  /* 0x0000000000007941 */ /* 0x000fea0003800000 */
.L_x_977:
        /* <DEDUP_REMOVED lines=23> */
.L_x_980:
[----:B------:R-:W-:Y:S05]  /*7720*/  BSYNC B0 ;  /* 0x0000000000007941 */ /* 0x000fea0003800000 */
.L_x_979:
        /* <DEDUP_REMOVED lines=16> */
.L_x_951:
        /* <DEDUP_REMOVED lines=19> */
.L_x_982:
        /* <DEDUP_REMOVED lines=15> */
.L_x_983:
[----:B------:R-:W2:Y:S01]  /*7a50*/  LDL R7, [R1+0x40] ;  /* 0x0000400001077983 */ /* 0x000ea20000100800 */
[----:B------:R-:W-:Y:S01]  /*7a60*/  SHF.R.S32.HI R13, RZ, 0x1f, R248 ;  /* 0x0000001fff0d7819 */ /* 0x000fe200000114f8 */
[----:B------:R-:W-:Y:S01]  /*7a70*/  BSSY B0, `(.L_x_984) ;  /* 0x000001d000007945 */ /* 0x000fe20003800000 */
[----:B------:R-:W-:Y:S02]  /*7a80*/  IADD3 R10, R220, 0x40, RZ ;  /* 0x00000040dc0a7810 */ /* 0x000fe40007ffe0ff */
[----:B------:R-:W-:Y:S01]  /*7a90*/  SHF.R.S32.HI R16, RZ, 0x1f, R245 ;  /* 0x0000001fff107819 */ /* 0x000fe200000114f5 */
        /* <DEDUP_REMOVED lines=26> */
.L_x_985:
[----:B------:R-:W-:Y:S05]  /*7c40*/  BSYNC B0 ;  /* 0x0000000000007941 */ /* 0x000fea0003800000 */
.L_x_984:
        /* <DEDUP_REMOVED lines=18> */
.L_x_987:
[----:B------:R-:W-:Y:S05]  /*7d70*/  BSYNC B0 ;  /* 0x0000000000007941 */ /* 0x000fea0003800000 */
.L_x_986:
        /* <DEDUP_REMOVED lines=23> */
.L_x_989:
[----:B------:R-:W-:Y:S05]  /*7ef0*/  BSYNC B0 ;  /* 0x0000000000007941 */ /* 0x000fea0003800000 */
.L_x_988:
        /* <DEDUP_REMOVED lines=14> */
.L_x_981:
[----:B------:R-:W-:Y:S05]  /*7fe0*/  BSYNC B1 ;  /* 0x0000000000017941 */ /* 0x000fea0003800000 */
.L_x_946:
[----:B----4-:R-:W4:Y:S01]  /*7ff0*/  LDL.LU R0, [R1+0x40] ;  /* 0x0000400001007983 */ /* 0x010f220000300800 */
[----:B------:R-:W-:Y:S02]  /*8000*/  ULDC UR5, c[0x0][0x218] ;  /* 0x0000860000057ab9 */ /* 0x000fe40000000800 */
[----:B------:R-:W-:-:S04]  /*8010*/  UIADD3 UR5, UR5, 0x3f, URZ ;  /* 0x0000003f05057890 */ /* 0x000fc8000fffe03f */
[----:B------:R-:W-:-:S04]  /*8020*/  USHF.R.S32.HI UR4, URZ, 0x1f, UR5 ;  /* 0x0000001f3f047899 */ /* 0x000fc80008011405 */
[----:B------:R-:W-:-:S04]  /*8030*/  ULEA.HI UR4, UR4, UR5, URZ, 0x6 ;  /* 0x0000000504047291 */ /* 0x000fc8000f8f303f */
[----:B------:R-:W-:Y:S01]  /*8040*/  USHF.R.S32.HI UR4, URZ, 0x6, UR4 ;  /* 0x000000063f047899 */ /* 0x000fe20008011404 */
[----:B----4-:R-:W-:-:S05]  /*8050*/  IADD3 R0, R0, c[0x0][0xc], RZ ;  /* 0x0000030000007a10 */ /* 0x010fca0007ffe0ff */
[----:B------:R-:W-:Y:S01]  /*8060*/  ISETP.GE.AND P0, PT, R0, UR4, PT ;  /* 0x0000000400007c0c */ /* 0x000fe2000bf06270 */
[----:B------:R4:W-:-:S12]  /*8070*/  STL [R1+0x40], R0 ;  /* 0x0000400001007387 */ /* 0x0009d80000100800 */
[----:B------:R-:W-:Y:S01]  /*8080*/  @P0 CALL.REL.NOINC `(.L_x_990) ;  /* 0x0000001000000944 */ /* 0x000fe20003c00000 */
[----:B------:R-:W-:Y:S05]  /*8090*/  BRA `(.L_x_991) ;  /* 0xffff87e000007947 */ /* 0x000fea000383ffff */
.L_x_990:
[----:B------:R-:W-:Y:S05]  /*80a0*/  EXIT ;  /* 0x000000000000794d */ /* 0x000fea0003800000 */
.L_x_992:
        /* <DEDUP_REMOVED lines=13> */
.L_x_2069:


//--------------------- .text._ZN5flash44flash_bwd_dq_dk_dv_loop_seqk_parallel_kernelI23Flash_bwd_kernel_traitsILi128ELi64ELi64ELi8ELi4ELi2ELi2ELb1ELb0EN7cutlass6half_tE19Flash_kernel_traitsILi128ELi64ELi64ELi8ES3_EELb0ELb0ELb0ELb1ELb0ELb0ELb1EEEvNS_16Flash_bwd_paramsE --------------------------
	.section	.text._ZN5flash44flash_bwd_dq_dk_dv_loop_seqk_parallel_kernelI23Flash_bwd_kernel_traitsILi128ELi64ELi64ELi8ELi4ELi2ELi2ELb1ELb0EN7cutlass6half_tE19Flash_kernel_traitsILi128ELi64ELi64ELi8ES3_EELb0ELb0ELb0ELb1ELb0ELb0ELb1EEEvNS_16Flash_bwd_paramsE,"ax",@progbits
	.sectioninfo	@"SHI_REGISTERS=255"
	.align	128
        .global         _ZN5flash44flash_bwd_dq_dk_dv_loop_seqk_parallel_kernelI23Flash_bwd_kernel_traitsILi128ELi64ELi64ELi8ELi4ELi2ELi2ELb1ELb0EN7cutlass6half_tE19Flash_kernel_traitsILi128ELi64ELi64ELi8ES3_EELb0ELb0ELb0ELb1ELb0ELb0ELb1EEEvNS_16Flash_bwd_paramsE
        .type           _ZN5flash44flash_bwd_dq_dk_dv_loop_seqk_parallel_kernelI23Flash_bwd_kernel_traitsILi128ELi64ELi64ELi8ELi4ELi2ELi2ELb1ELb0EN7cutlass6half_tE19Flash_kernel_traitsILi128ELi64ELi64ELi8ES3_EELb0ELb0ELb0ELb1ELb0ELb0ELb1EEEvNS_16Flash_bwd_paramsE,@function
        .size           _ZN5flash44flash_bwd_dq_dk_dv_loop_seqk_parallel_kernelI23Flash_bwd_kernel_traitsILi128ELi64ELi64ELi8ELi4ELi2ELi2ELb1ELb0EN7cutlass6half_tE19Flash_kernel_traitsILi128ELi64ELi64ELi8ES3_EELb0ELb0ELb0ELb1ELb0ELb0ELb1EEEvNS_16Flash_bwd_paramsE,(.L_x_2070 - _ZN5flash44flash_bwd_dq_dk_dv_loop_seqk_parallel_kernelI23Flash_bwd_kernel_traitsILi128ELi64ELi64ELi8ELi4ELi2ELi2ELb1ELb0EN7cutlass6half_tE19Flash_kernel_traitsILi128ELi64ELi64ELi8ES3_EELb0ELb0ELb0ELb1ELb0ELb0ELb1EEEvNS_16Flash_bwd_paramsE)
        .other          _ZN5flash44flash_bwd_dq_dk_dv_loop_seqk_parallel_kernelI23Flash_bwd_kernel_traitsILi128ELi64ELi64ELi8ELi4ELi2ELi2ELb1ELb0EN7cutlass6half_tE19Flash_kernel_traitsILi128ELi64ELi64ELi8ES3_EELb0ELb0ELb0ELb1ELb0ELb0ELb1EEEvNS_16Flash_bwd_paramsE,@"STO_CUDA_ENTRY STV_DEFAULT"
_ZN5flash44flash_bwd_dq_dk_dv_loop_seqk_parallel_kernelI23Flash_bwd_kernel_traitsILi128ELi64ELi64ELi8ELi4ELi2ELi2ELb1ELb0EN7cutlass6half_tE19Flash_kernel_traitsILi128ELi64ELi64ELi8ES3_EELb0ELb0ELb0ELb1ELb0ELb0ELb1EEEvNS_16Flash_bwd_paramsE:
.text._ZN5flash44flash_bwd_dq_dk_dv_loop_seqk_parallel_kernelI23Flash_bwd_kernel_traitsILi128ELi64ELi64ELi8ELi4ELi2ELi2ELb1ELb0EN7cutlass6half_tE19Flash_kernel_traitsILi128ELi64ELi64ELi8ES3_EELb0ELb0ELb0ELb1ELb0ELb0ELb1EEEvNS_16Flash_bwd_paramsE:
        /* <DEDUP_REMOVED lines=13> */
[----:B------:R-:W2:Y:S01]  /*00d0*/  S2R R248, SR_CTAID.Z ;  /* 0x0000000000f87919 */ /* 0x000ea20000002700 */
[----:B-1----:R-:W-:-:S04]  /*00e0*/  SHF.R.S32.HI R14, RZ, 0x1f, R13 ;  /* 0x0000001fff0e7819 */ /* 0x002fc8000001140d */
[CC--:B------:R-:W-:Y:S02]  /*00f0*/  LEA.HI R6, R14.reuse, R13.reuse, RZ, 0x4 ;  /* 0x0000000d0e067211 */ /* 0x0c0fe400078f20ff */
[-C--:B------:R-:W-:Y:S02]  /*0100*/  LEA.HI R10, R14, R13.reuse, RZ, 0x3 ;  /* 0x0000000d0e0a7211 */ /* 0x080fe400078f18ff */
        /* <DEDUP_REMOVED lines=94> */
[----:B------:R-:W-:Y:S02]  /*06f0*/  LOP3.LUT R0, R7, 0xfffffe00, RZ, 0xc0, !PT ;  /* 0xfffffe0007007812 */ /* 0x000fe400078ec0ff */
[----:B------:R-:W-:Y:S01]  /*0700*/  SHF.R.S32.HI R6, RZ, 0x2, R5 ;  /* 0x00000002ff067819 */ /* 0x000fe20000011405 */
[C---:B------:R-:W-:Y:S01]  /*0710*/  IMAD R5, R193.reuse, 0x400, R9 ;  /* 0x00000400c1057824 */ /* 0x040fe200078e0209 */
[----:B------:R-:W-:Y:S01]  /*0720*/  LOP3.LUT R201, R2, R0, RZ, 0xfc, !PT ;  /* 0x0000000002c97212 */ /* 0x000fe200078efcff */
[--C-:B------:R-:W-:Y:S01]  /*0730*/  IMAD R203, R4, 0x400, R0.reuse ;  /* 0x0000040004cb7824 */ /* 0x100fe200078e0200 */
[----:B------:R-:W-:Y:S01]  /*0740*/  LOP3.LUT R3, R8, R3, RZ, 0x3c, !PT ;  /* 0x0000000308037212 */ /* 0x000fe200078e3cff */
[----:B------:R-:W-:Y:S01]  /*0750*/  IMAD R193, R193, 0x400, R0 ;  /* 0x00000400c1c17824 */ /* 0x000fe200078e0200 */
[C---:B------:R-:W-:Y:S01]  /*0760*/  IADD3 R225, R226.reuse, 0x20, RZ ;  /* 0x00000020e2e17810 */ /* 0x040fe20007ffe0ff */
[----:B------:R-:W-:Y:S01]  /*0770*/  IMAD.MOV.U32 R0, RZ, RZ, 0x40 ;  /* 0x00000040ff007424 */ /* 0x000fe200078e00ff */
[----:B------:R-:W-:Y:S01]  /*0780*/  @P1 IADD3 R225, R226, -0x20, RZ ;  /* 0xffffffe0e2e11810 */ /* 0x000fe20007ffe0ff */
[----:B------:R-:W-:-:S02]  /*0790*/  IMAD.MOV.U32 R2, RZ, RZ, 0x20 ;  /* 0x00000020ff027424 */ /* 0x000fc400078e00ff */
[----:B------:R-:W-:Y:S01]  /*07a0*/  IMAD.IADD R5, R5, 0x1, R10 ;  /* 0x0000000105057824 */ /* 0x000fe200078e020a */
[----:B------:R-:W-:Y:S01]  /*07b0*/  SEL R0, R0, 0xffffffc0, !P3 ;  /* 0xffffffc000007807 */ /* 0x000fe20005800000 */
[----:B------:R-:W-:Y:S01]  /*07c0*/  IMAD.IADD R203, R203, 0x1, R3 ;  /* 0x00000001cbcb7824 */ /* 0x000fe200078e0203 */
[----:B------:R-:W-:Y:S01]  /*07d0*/  SEL R2, R2, 0xffffffe0, !P4 ;  /* 0xffffffe002027807 */ /* 0x000fe20006000000 */
[----:B------:R-:W-:Y:S01]  /*07e0*/  IMAD.IADD R193, R3, 0x1, R193 ;  /* 0x0000000103c17824 */ /* 0x000fe200078e02c1 */
[----:B------:R-:W-:Y:S01]  /*07f0*/  LEA R3, R5, 0xc000, 0x1 ;  /* 0x0000c00005037811 */ /* 0x000fe200078e08ff */
[----:B------:R-:W-:Y:S01]  /*0800*/  IMAD R6, R4, 0x10, R6 ;  /* 0x0000001004067824 */ /* 0x000fe200078e0206 */
[----:B------:R-:W-:Y:S01]  /*0810*/  IADD3 R190, R0, R187, R2 ;  /* 0x000000bb00be7210 */ /* 0x000fe20007ffe002 */
[--C-:B------:R-:W-:Y:S01]  /*0820*/  IMAD.IADD R189, R187, 0x1, R0.reuse ;  /* 0x00000001bbbd7824 */ /* 0x100fe200078e0200 */
[----:B------:R-:W-:Y:S01]  /*0830*/  LEA R193, R193, 0x10000, 0x1 ;  /* 0x00010000c1c17811 */ /* 0x000fe200078e08ff */
[----:B------:R-:W-:Y:S01]  /*0840*/  IMAD R184, R185, 0x2, R0 ;  /* 0x00000002b9b87824 */ /* 0x000fe200078e0200 */
[C---:B------:R-:W-:Y:S01]  /*0850*/  IADD3 R0, R3.reuse, 0x40, RZ ;  /* 0x0000004003007810 */ /* 0x040fe20007ffe0ff */
[----:B------:R1:W-:Y:S01]  /*0860*/  STL [R1+0x24], R6 ;  /* 0x0000240601007387 */ /* 0x0003e20000100800 */
[----:B------:R-:W-:Y:S01]  /*0870*/  @P2 IADD3 R0, R3, -0x40, RZ ;  /* 0xffffffc003002810 */ /* 0x000fe20007ffe0ff */
[----:B------:R-:W-:-:S02]  /*0880*/  IMAD.SHL.U32 R185, R185, 0x2, RZ ;  /* 0x00000002b9b97824 */ /* 0x000fc400078e00ff */
[----:B------:R1:W-:Y:S01]  /*0890*/  STL [R1+0x20], R17 ;  /* 0x0000201101007387 */ /* 0x0003e20000100800 */
[----:B------:R-:W-:Y:S02]  /*08a0*/  IMAD.IADD R188, R187, 0x1, R2 ;  /* 0x00000001bbbc7824 */ /* 0x000fe400078e0202 */
[----:B------:R-:W-:Y:S01]  /*08b0*/  IMAD.IADD R202, R2, 0x1, R189 ;  /* 0x0000000102ca7824 */ /* 0x000fe200078e02bd */
[----:B------:R1:W-:Y:S01]  /*08c0*/  STL [R1+0x14], R3 ;  /* 0x0000140301007387 */ /* 0x0003e20000100800 */
[----:B------:R-:W-:-:S03]  /*08d0*/  IMAD.IADD R227, R227, 0x1, R225 ;  /* 0x00000001e3e37824 */ /* 0x000fc600078e02e1 */
[----:B--2---:R1:W-:Y:S04]  /*08e0*/  STL [R1+0x18], R0 ;  /* 0x0000180001007387 */ /* 0x0043e80000100800 */
.L_x_1039:
[----:B-12---:R-:W2:Y:S01]  /*08f0*/  S2R R35, SR_CTAID.Y ;  /* 0x0000000000237919 */ /* 0x006ea20000002600 */
[----:B-1-3--:R-:W1:Y:S01]  /*0900*/  LDC.U8 R0, c[0x0][0x312] ;  /* 0x0000c480ff007b82 */ /* 0x00ae620000000000 */
        /* <DEDUP_REMOVED lines=33> */
.L_x_993:
        /* <DEDUP_REMOVED lines=45> */
.L_x_995:
        /* <DEDUP_REMOVED lines=15> */
.L_x_996:
        /* <DEDUP_REMOVED lines=18> */
[----:B------:R-:W-:Y:S01]  /*1000*/  IMAD.WIDE.U32 R12, R35, c[0x0][0x224], RZ ;  /* 0x00008900230c7a25 */ /* 0x000fe200078e00ff */
[----:B------:R-:W-:Y:S01]  /*1010*/  SHF.R.S32.HI R249, RZ, 0x1f, R248 ;  /* 0x0000001ffff97819 */ /* 0x000fe200000114f8 */
[----:B---3--:R-:W3:Y:S02]  /*1020*/  MUFU.RCP R2, R2 ;  /* 0x0000000200027308 */ /* 0x008ee40000001000 */
[----:B------:R-:W-:Y:S01]  /*1030*/  IMAD.WIDE R18, R33, c[0x0][0x1c0], RZ ;  /* 0x0000700021127a25 */ /* 0x000fe200078e02ff */
[----:B--2---:R-:W-:-:S03]  /*1040*/  ISETP.NE.AND P2, PT, R15, RZ, PT ;  /* 0x000000ff0f00720c */ /* 0x004fc60003f45270 */
[----:B----4-:R-:W-:Y:S01]  /*1050*/  IMAD.WIDE.U32 R26, R16, c[0x0][0x3d8], RZ ;  /* 0x0000f600101a7a25 */ /* 0x010fe200078e00ff */
        /* <DEDUP_REMOVED lines=25> */
[----:B-1----:R-:W-:Y:S02]  /*11f0*/  ISETP.NE.AND P1, PT, R22, RZ, PT ;  /* 0x000000ff1600720c */ /* 0x002fe40003f25270 */
[----:B------:R-:W-:Y:S01]  /*1200*/  @!P4 IADD3 R2, R2, 0x1, RZ ;  /* 0x000000010202c810 */ /* 0x000fe20007ffe0ff */
[----:B------:R-:W-:Y:S01]  /*1210*/  @!P4 IMAD.IADD R3, R3, 0x1, -R14 ;  /* 0x000000010303c824 */ /* 0x000fe200078e0a0e */
[----:B------:R-:W-:Y:S01]  /*1220*/  ISETP.NE.AND P4, PT, RZ, c[0x0][0x1c8], PT ;  /* 0x00007200ff007a0c */ /* 0x000fe20003f85270 */
[----:B------:R-:W-:Y:S01]  /*1230*/  IMAD.IADD R15, R13, 0x1, R7 ;  /* 0x000000010d0f7824 */ /* 0x000fe200078e0207 */
[----:B------:R-:W-:Y:S02]  /*1240*/  SEL R22, R26, RZ, P1 ;  /* 0x000000ff1a167207 */ /* 0x000fe40000800000 */
[----:B------:R-:W-:Y:S01]  /*1250*/  ISETP.GE.U32.AND P5, PT, R3, R14, PT ;  /* 0x0000000e0300720c */ /* 0x000fe20003fa6070 */
[C---:B------:R-:W-:Y:S01]  /*1260*/  IMAD R14, R19.reuse, R6, RZ ;  /* 0x00000006130e7224 */ /* 0x040fe200078e02ff */
[----:B------:R-:W-:Y:S01]  /*1270*/  SHF.R.S32.HI R26, RZ, 0x1f, R21 ;  /* 0x0000001fff1a7819 */ /* 0x000fe20000011415 */
[----:B------:R-:W-:Y:S01]  /*1280*/  IMAD R3, R19, R0, RZ ;  /* 0x0000000013037224 */ /* 0x000fe200078e02ff */
[----:B------:R-:W-:Y:S01]  /*1290*/  SEL R19, R12, R4, !P0 ;  /* 0x000000040c137207 */ /* 0x000fe20004000000 */
[----:B------:R-:W-:-:S02]  /*12a0*/  IMAD R13, R18, R8, R14 ;  /* 0x00000008120d7224 */ /* 0x000fc400078e020e */
        /* <DEDUP_REMOVED lines=25> */
.L_x_997:
[----:B------:R-:W-:-:S04]  /*1440*/  IMAD R0, R35, c[0x0][0x1c0], R248 ;  /* 0x0000700023007a24 */ /* 0x000fc800078e02f8 */
[----:B------:R-:W-:Y:S02]  /*1450*/  IMAD R8, R0, c[0x0][0x224], RZ ;  /* 0x0000890000087a24 */ /* 0x000fe400078e02ff */
.L_x_998:
        /* <DEDUP_REMOVED lines=20> */
[----:B------:R-:W-:Y:S01]  /*15a0*/  IMAD.IADD R16, R10, 0x1, R12 ;  /* 0x000000010a107824 */ /* 0x000fe200078e020c */
[----:B------:R-:W-:Y:S01]  /*15b0*/  IADD3 R9, P2, P0, R22, R4, R19 ;  /* 0x0000000416097210 */ /* 0x000fe2000785e013 */
[----:B------:R-:W-:Y:S01]  /*15c0*/  IMAD R5, R0, c[0x0][0x190], RZ ;  /* 0x0000640000057a24 */ /* 0x000fe200078e02ff */
[----:B------:R-:W-:Y:S01]  /*15d0*/  MOV R19, 0x4 ;  /* 0x0000000400137802 */ /* 0x000fe20000000f00 */
[----:B------:R-:W-:Y:S01]  /*15e0*/  IMAD R4, R249, c[0x0][0x378], RZ ;  /* 0x0000de00f9047a24 */ /* 0x000fe200078e02ff */
[----:B------:R-:W-:Y:S01]  /*15f0*/  IADD3.X R11, R18, R11, R15, P2, P0 ;  /* 0x0000000b120b7210 */ /* 0x000fe200017e040f */
[C---:B------:R-:W-:Y:S01]  /*1600*/  IMAD R13, R7.reuse, c[0x0][0x194], R5 ;  /* 0x00006500070d7a24 */ /* 0x040fe200078e0205 */
[----:B-1----:R-:W-:Y:S01]  /*1610*/  SHF.R.S32.HI R36, RZ, 0x1f, R36 ;  /* 0x0000001fff247819 */ /* 0x002fe20000011424 */
[----:B------:R-:W-:-:S03]  /*1620*/  IMAD.WIDE.U32 R6, R7, c[0x0][0x190], R222 ;  /* 0x0000640007067a25 */ /* 0x000fc600078e00de */
[----:B---3--:R-:W-:Y:S01]  /*1630*/  LEA.HI R36, R36, R37, RZ, 0x5 ;  /* 0x0000002524247211 */ /* 0x008fe200078f28ff */
[----:B------:R-:W-:Y:S01]  /*1640*/  IMAD R4, R248, c[0x0][0x37c], R4 ;  /* 0x0000df00f8047a24 */ /* 0x000fe200078e0204 */
[----:B------:R-:W-:Y:S01]  /*1650*/  IADD3 R6, P2, R28, R6, RZ ;  /* 0x000000061c067210 */ /* 0x000fe20007f5e0ff */
[----:B------:R-:W-:Y:S01]  /*1660*/  IMAD.WIDE.U32 R2, R248, c[0x0][0x378], R2 ;  /* 0x0000de00f8027a25 */ /* 0x000fe200078e0002 */
[----:B------:R-:W-:Y:S02]  /*1670*/  SHF.R.S32.HI R36, RZ, 0x5, R36 ;  /* 0x00000005ff247819 */ /* 0x000fe40000011424 */
[----:B------:R-:W-:Y:S01]  /*1680*/  IADD3.X R7, R20, R7, R13, P2, !PT ;  /* 0x0000000714077210 */ /* 0x000fe200017fe40d */
[----:B------:R-:W-:Y:S01]  /*1690*/  IMAD.IADD R18, R10, 0x1, R8 ;  /* 0x000000010a127824 */ /* 0x000fe200078e0208 */
[----:B------:R-:W-:Y:S01]  /*16a0*/  IADD3 R5, R3, R4, RZ ;  /* 0x0000000403057210 */ /* 0x000fe20007ffe0ff */
[----:B------:R-:W-:Y:S02]  /*16b0*/  IMAD R3, R249, c[0x0][0x1a8], RZ ;  /* 0x00006a00f9037a24 */ /* 0x000fe400078e02ff */
[----:B------:R-:W-:-:S02]  /*16c0*/  IMAD.MOV.U32 R4, RZ, RZ, R2 ;  /* 0x000000ffff047224 */ /* 0x000fc400078e0002 */
[C---:B------:R-:W-:Y:S02]  /*16d0*/  IMAD R3, R248.reuse, c[0x0][0x1ac], R3 ;  /* 0x00006b00f8037a24 */ /* 0x040fe400078e0203 */
[----:B------:R-:W-:-:S04]  /*16e0*/  IMAD.WIDE.U32 R12, R248, c[0x0][0x1a8], R6 ;  /* 0x00006a00f80c7a25 */ /* 0x000fc800078e0006 */
[----:B------:R-:W-:Y:S01]  /*16f0*/  IMAD.WIDE.U32 R4, R246, c[0x0][0x370], R4 ;  /* 0x0000dc00f6047a25 */ /* 0x000fe200078e0004 */
[----:B------:R-:W-:Y:S02]  /*1700*/  IADD3 R22, R13, R3, RZ ;  /* 0x000000030d167210 */ /* 0x000fe40007ffe0ff */
[----:B------:R-:W-:Y:S01]  /*1710*/  LEA R10, P3, R12, c[0x0][0x160], 0x1 ;  /* 0x000058000c0a7a11 */ /* 0x000fe200078608ff */
[----:B------:R-:W-:Y:S01]  /*1720*/  IMAD.WIDE R16, R16, R19, c[0x0][0x200] ;  /* 0x0000800010107625 */ /* 0x000fe200078e0213 */
[----:B------:R-:W-:-:S03]  /*1730*/  LEA R8, P2, R4, c[0x0][0x330], 0x1 ;  /* 0x0000cc0004087a11 */ /* 0x000fc600078408ff */
        /* <DEDUP_REMOVED lines=8> */
[----:B------:R-:W-:Y:S01]  /*17c0*/  LEA.HI.X R11, R12, c[0x0][0x164], R22, 0x1, P3 ;  /* 0x000059000c0b7a11 */ /* 0x000fe200018f0c16 */
        /* <DEDUP_REMOVED lines=56> */
.L_x_1001:
[----:B------:R-:W-:Y:S05]  /*1b50*/  BSYNC B0 ;  /* 0x0000000000007941 */ /* 0x000fea0003800000 */
.L_x_1000:
        /* <DEDUP_REMOVED lines=30> */
.L_x_1003:
[----:B------:R-:W-:Y:S05]  /*1d40*/  BSYNC B0 ;  /* 0x0000000000007941 */ /* 0x000fea0003800000 */
.L_x_1002:
        /* <DEDUP_REMOVED lines=20> */
.L_x_1005:
[----:B------:R-:W-:Y:S05]  /*1e90*/  BSYNC B0 ;  /* 0x0000000000007941 */ /* 0x000fea0003800000 */
.L_x_1004:
        /* <DEDUP_REMOVED lines=28> */
.L_x_1007:
[----:B------:R-:W-:Y:S05]  /*2060*/  BSYNC B0 ;  /* 0x0000000000007941 */ /* 0x000fea0003800000 */
.L_x_1006:
        /* <DEDUP_REMOVED lines=15> */
.L_x_1009:
        /* <DEDUP_REMOVED lines=19> */
.L_x_1010:
[----:B------:R-:W-:Y:S05]  /*2290*/  BSYNC B0 ;  /* 0x0000000000007941 */ /* 0x000fea0003800000 */
.L_x_1008:
        /* <DEDUP_REMOVED lines=14> */
.L_x_1012:
        /* <DEDUP_REMOVED lines=27> */
.L_x_1013:
[----:B------:R-:W-:Y:S05]  /*2530*/  BSYNC B0 ;  /* 0x0000000000007941 */ /* 0x000fea0003800000 */
.L_x_1011:
        /* <DEDUP_REMOVED lines=49> */
.L_x_1015:
[----:B------:R-:W-:Y:S05]  /*2850*/  BSYNC B0 ;  /* 0x0000000000007941 */ /* 0x000fea0003800000 */
.L_x_1014:
        /* <DEDUP_REMOVED lines=28> */
.L_x_1017:
[----:B------:R-:W-:Y:S05]  /*2a20*/  BSYNC B0 ;  /* 0x0000000000007941 */ /* 0x000fea0003800000 */
.L_x_1016:
[----:B------:R-:W0:Y:S01]  /*2a30*/  LDGDEPBAR ;  /* 0x00000000000079af */ /* 0x000e220000000000 */
[----:B------:R-:W-:-:S03]  /*2a40*/  ISETP.NE.U32.AND P1, PT, RZ, c[0x0][0x318], PT ;  /* 0x0000c600ff007a0c */ /* 0x000fc60003f25070 */
[----:B-12---:R-:W2:Y:S01]  /*2a50*/  LDL R6, [R1+0x30] ;  /* 0x0000300001067983 */ /* 0x006ea20000100800 */
[----:B------:R-:W-:-:S13]  /*2a60*/  ISETP.NE.AND.EX P1, PT, RZ, c[0x0][0x31c], PT, P1 ;  /* 0x0000c700ff007a0c */ /* 0x000fda0003f25310 */
[----:B------:R-:W-:Y:S02]  /*2a70*/  @P1 IMAD R0, R32, c[0x0][0x320], RZ ;  /* 0x0000c80020001a24 */ /* 0x000fe400078e02ff */
[----:B------:R-:W-:Y:S01]  /*2a80*/  @P1 IMAD.WIDE.U32 R2, R35, c[0x0][0x320], R248 ;  /* 0x0000c80023021a25 */ /* 0x000fe200078e00f8 */
[----:B------:R-:W-:-:S04]  /*2a90*/  DEPBAR.LE SB0, 0x1 ;  /* 0x000080400000791a */ /* 0x000fc80000000000 */
[----:B------:R-:W-:Y:S01]  /*2aa0*/  BAR.SYNC.DEFER_BLOCKING 0x0 ;  /* 0x0000000000007b1d */ /* 0x000fe20000010000 */
[----:B------:R-:W-:Y:S01]  /*2ab0*/  @P1 IMAD R0, R35, c[0x0][0x324], R0 ;  /* 0x0000c90023001a24 */ /* 0x000fe200078e0200 */
[----:B------:R-:W-:-:S03]  /*2ac0*/  @P1 LEA R4, P0, R2, c[0x0][0x318], 0x2 ;  /* 0x0000c60002041a11 */ /* 0x000fc600078010ff */
[----:B------:R-:W-:-:S05]  /*2ad0*/  @P1 IMAD.IADD R0, R3, 0x1, R0 ;  /* 0x0000000103001824 */ /* 0x000fca00078e0200 */
[----:B------:R-:W-:-:S05]  /*2ae0*/  @P1 LEA.HI.X R5, R2, c[0x0][0x31c], R0, 0x2, P0 ;  /* 0x0000c70002051a11 */ /* 0x000fca00000f1400 */
[----:B---3--:R1:W3:Y:S01]  /*2af0*/  @P1 LDG.E R4, [R4.64] ;  /* 0x0000000604041981 */ /* 0x0082e2000c1e1900 */
[----:B------:R-:W-:Y:S01]  /*2b00*/  IADD3 R3, R21, 0x40, RZ ;  /* 0x0000004015037810 */ /* 0x000fe20007ffe0ff */
[----:B------:R-:W-:Y:S01]  /*2b10*/  IMAD.MOV.U32 R205, RZ, RZ, RZ ;  /* 0x000000ffffcd7224 */ /* 0x000fe200078e00ff */
[----:B------:R-:W-:Y:S01]  /*2b20*/  SHF.L.U32 R192, R203, 0x1, RZ ;  /* 0x00000001cbc07819 */ /* 0x000fe200000006ff */
[----:B------:R-:W4:Y:S01]  /*2b30*/  S2R R2, SR_TID.X ;  /* 0x0000000000027919 */ /* 0x000f220000002100 */
[----:B------:R-:W-:Y:S01]  /*2b40*/  ISETP.GE.AND P0, PT, R3, R207, PT ;  /* 0x000000cf0300720c */ /* 0x000fe20003f06270 */
[----:B------:R-:W-:Y:S01]  /*2b50*/  IMAD.MOV.U32 R211, RZ, RZ, R204 ;  /* 0x000000ffffd37224 */ /* 0x000fe200078e00cc */
[----:B------:R-:W-:Y:S01]  /*2b60*/  MOV R191, 0x40 ;  /* 0x0000004000bf7802 */ /* 0x000fe20000000f00 */
[----:B------:R-:W2:Y:S01]  /*2b70*/  LDSM.16.M88.4 R112, [R187+0x10000] ;  /* 0x01000000bb70783b */ /* 0x000ea20000000200 */
[----:B------:R-:W-:Y:S01]  /*2b80*/  CS2R R94, SRZ ;  /* 0x00000000005e7805 */ /* 0x000fe2000001ff00 */
[----:B------:R-:W-:Y:S01]  /*2b90*/  CS2R R92, SRZ ;  /* 0x00000000005c7805 */ /* 0x000fe2000001ff00 */
[----:B------:R-:W-:Y:S01]  /*2ba0*/  CS2R R98, SRZ ;  /* 0x0000000000627805 */ /* 0x000fe2000001ff00 */
        /* <DEDUP_REMOVED lines=13> */
[----:B-1----:R-:W3:Y:S01]  /*2c80*/  @P1 MUFU.RCP R5, c[0x0][0x238] ;  /* 0x00008e0000051b08 */ /* 0x002ee20000001000 */
[----:B------:R-:W-:Y:S01]  /*2c90*/  CS2R R74, SRZ ;  /* 0x00000000004a7805 */ /* 0x000fe2000001ff00 */
[----:B------:R-:W-:Y:S01]  /*2ca0*/  CS2R R72, SRZ ;  /* 0x0000000000487805 */ /* 0x000fe2000001ff00 */
[----:B----4-:R-:W-:Y:S01]  /*2cb0*/  SHF.R.S32.HI R0, RZ, 0x1f, R2 ;  /* 0x0000001fff007819 */ /* 0x010fe20000011402 */
[----:B------:R-:W1:Y:S01]  /*2cc0*/  LDSM.16.M88.4 R132, [R189+0x10800] ;  /* 0x01080000bd84783b */ /* 0x000e620000000200 */
[----:B------:R-:W-:Y:S01]  /*2cd0*/  CS2R R70, SRZ ;  /* 0x0000000000467805 */ /* 0x000fe2000001ff00 */
[----:B------:R-:W-:Y:S01]  /*2ce0*/  CS2R R68, SRZ ;  /* 0x0000000000447805 */ /* 0x000fe2000001ff00 */
[----:B------:R-:W-:Y:S01]  /*2cf0*/  LEA.HI R0, R0, R2, RZ, 0x4 ;  /* 0x0000000200007211 */ /* 0x000fe200078f20ff */
[----:B------:R-:W4:Y:S01]  /*2d00*/  LDSM.16.M88.4 R136, [R202+0x10000] ;  /* 0x01000000ca88783b */ /* 0x000f220000000200 */
[----:B------:R-:W-:Y:S01]  /*2d10*/  CS2R R46, SRZ ;  /* 0x00000000002e7805 */ /* 0x000fe2000001ff00 */
[----:B------:R-:W-:Y:S01]  /*2d20*/  CS2R R44, SRZ ;  /* 0x00000000002c7805 */ /* 0x000fe2000001ff00 */
[----:B------:R-:W-:Y:S01]  /*2d30*/  LOP3.LUT R0, R0, 0xfffffff0, RZ, 0xc0, !PT ;  /* 0xfffffff000007812 */ /* 0x000fe200078ec0ff */
[----:B------:R-:W1:Y:S01]  /*2d40*/  LDSM.16.M88.4 R140, [R202+0x10800] ;  /* 0x01080000ca8c783b */ /* 0x000e620000000200 */
[----:B------:R-:W-:Y:S01]  /*2d50*/  CS2R R50, SRZ ;  /* 0x0000000000327805 */ /* 0x000fe2000001ff00 */
[----:B------:R-:W-:Y:S01]  /*2d60*/  CS2R R48, SRZ ;  /* 0x0000000000307805 */ /* 0x000fe2000001ff00 */
[----:B------:R-:W-:Y:S01]  /*2d70*/  CS2R R42, SRZ ;  /* 0x00000000002a7805 */ /* 0x000fe2000001ff00 */
[----:B------:R-:W-:Y:S01]  /*2d80*/  IMAD.IADD R0, R2, 0x1, -R0 ;  /* 0x0000000102007824 */ /* 0x000fe200078e0a00 */
[----:B------:R-:W1:Y:S01]  /*2d90*/  LDSM.16.M88.4 R144, [R187+0x12000] ;  /* 0x01200000bb90783b */ /* 0x000e620000000200 */
[----:B------:R-:W-:Y:S01]  /*2da0*/  CS2R R40, SRZ ;  /* 0x0000000000287805 */ /* 0x000fe2000001ff00 */
[----:B------:R-:W-:Y:S01]  /*2db0*/  CS2R R38, SRZ ;  /* 0x0000000000267805 */ /* 0x000fe2000001ff00 */
[----:B------:R-:W-:Y:S01]  /*2dc0*/  CS2R R36, SRZ ;  /* 0x0000000000247805 */ /* 0x000fe2000001ff00 */
[----:B------:R-:W-:Y:S01]  /*2dd0*/  SHF.R.S32.HI R2, RZ, 0x1f, R0 ;  /* 0x0000001fff027819 */ /* 0x000fe20000011400 */
[----:B------:R-:W1:Y:S01]  /*2de0*/  LDSM.16.M88.4 R148, [R187+0x12800] ;  /* 0x01280000bb94783b */ /* 0x000e620000000200 */
[----:B------:R-:W-:Y:S01]  /*2df0*/  CS2R R30, SRZ ;  /* 0x00000000001e7805 */ /* 0x000fe2000001ff00 */
[----:B------:R-:W-:Y:S01]  /*2e00*/  CS2R R28, SRZ ;  /* 0x00000000001c7805 */ /* 0x000fe2000001ff00 */
[----:B------:R-:W-:Y:S01]  /*2e10*/  LEA.HI R2, R2, R0, RZ, 0x3 ;  /* 0x0000000002027211 */ /* 0x000fe200078f18ff */
[----:B------:R-:W1:Y:S01]  /*2e20*/  LDSM.16.M88.4 R152, [R188+0x12000] ;  /* 0x01200000bc98783b */ /* 0x000e620000000200 */
        /* <DEDUP_REMOVED lines=8> */
[----:B------:R-:W-:Y:S01]  /*2eb0*/  IADD3 R2, R203, 0x2000, RZ ;  /* 0x00002000cb027810 */ /* 0x000fe20007ffe0ff */
[----:B------:R-:W1:Y:S03]  /*2ec0*/  LDSM.16.M88.4 R160, [R189+0x12000] ;  /* 0x01200000bda0783b */ /* 0x000e660000000200 */
[----:B------:R-:W-:Y:S01]  /*2ed0*/  SEL R186, R2, R203, !P3 ;  /* 0x000000cb02ba7207 */ /* 0x000fe20005800000 */
[----:B------:R-:W1:Y:S04]  /*2ee0*/  LDSM.16.M88.4 R164, [R189+0x12800] ;  /* 0x01280000bda4783b */ /* 0x000e680000000200 */
[----:B------:R-:W1:Y:S01]  /*2ef0*/  LDSM.16.M88.4 R168, [R202+0x12000] ;  /* 0x01200000caa8783b */ /* 0x000e620000000200 */
[----:B------:R-:W-:-:S03]  /*2f00*/  IMAD.SHL.U32 R186, R186, 0x2, RZ ;  /* 0x00000002baba7824 */ /* 0x000fc600078e00ff */
[----:B------:R-:W1:Y:S01]  /*2f10*/  LDSM.16.M88.4 R172, [R202+0x12800] ;  /* 0x01280000caac783b */ /* 0x000e620000000200 */
[----:B--2---:R-:W-:Y:S02]  /*2f20*/  IMAD R245, R34, 0x40, R6 ;  /* 0x0000004022f57824 */ /* 0x004fe400078e0206 */
[----:B------:R-:W-:-:S03]  /*2f30*/  CS2R R34, SRZ ;  /* 0x0000000000227805 */ /* 0x000fc6000001ff00 */
[----:B------:R-:W-:Y:S02]  /*2f40*/  IADD3 R52, -R52, R9, -R245 ;  /* 0x0000000934347210 */ /* 0x000fe40007ffe9f5 */
[C---:B------:R-:W-:Y:S02]  /*2f50*/  @P0 IADD3 R252, R245.reuse, 0x9, RZ ;  /* 0x00000009f5fc0810 */ /* 0x040fe40007ffe0ff */
[C---:B------:R-:W-:Y:S01]  /*2f60*/  @P0 IADD3 R251, R245.reuse, 0x8, RZ ;  /* 0x00000008f5fb0810 */ /* 0x040fe20007ffe0ff */
[----:B------:R-:W-:Y:S01]  /*2f70*/  IMAD.IADD R3, R52, 0x1, R207 ;  /* 0x0000000134037824 */ /* 0x000fe200078e02cf */
[----:B------:R-:W-:-:S04]  /*2f80*/  @P0 IADD3 R250, R245, 0x1, RZ ;  /* 0x00000001f5fa0810 */ /* 0x000fc80007ffe0ff */
[----:B------:R2:W-:Y:S02]  /*2f90*/  STL [R1+0x10], R3 ;  /* 0x0000100301007387 */ /* 0x0005e40000100800 */
[----:B--2---:R-:W-:-:S05]  /*2fa0*/  @P0 IADD3 R3, R245, 0x19, RZ ;  /* 0x00000019f5030810 */ /* 0x004fca0007ffe0ff */
[----:B------:R2:W-:Y:S01]  /*2fb0*/  @P0 STL [R1+0xc], R3 ;  /* 0x00000c0301000387 */ /* 0x0005e20000100800 */
[----:B---3--:R-:W-:Y:S01]  /*2fc0*/  @P1 FMUL.FTZ R205, R4, R5 ;  /* 0x0000000504cd1220 */ /* 0x008fe20000410000 */
[----:B------:R-:W-:Y:S02]  /*2fd0*/  R2P PR, R0, 0x6 ;  /* 0x0000000600007804 */ /* 0x000fe40000000000 */
[----:B------:R-:W-:Y:S02]  /*2fe0*/  IADD3 R0, R201, 0x2000, RZ ;  /* 0x00002000c9007810 */ /* 0x000fe40007ffe0ff */
[C---:B------:R-:W-:Y:S02]  /*2ff0*/  @P0 IADD3 R5, R245.reuse, 0x18, RZ ;  /* 0x00000018f5050810 */ /* 0x040fe40007ffe0ff */
[----:B------:R-:W-:Y:S02]  /*3000*/  SEL R0, R0, R201, !P3 ;  /* 0x000000c900007207 */ /* 0x000fe40005800000 */
[----:B------:R-:W-:Y:S01]  /*3010*/  @P0 IADD3 R4, R245, 0x11, RZ ;  /* 0x00000011f5040810 */ /* 0x000fe20007ffe0ff */
[----:B------:R-:W-:Y:S01]  /*3020*/  @P0 STL [R1+0x8], R5 ;  /* 0x0000080501000387 */ /* 0x000fe20000100800 */
[----:B------:R-:W-:Y:S01]  /*3030*/  SEL R200, R200, 0xffffffe0, !P1 ;  /* 0xffffffe0c8c87807 */ /* 0x000fe20004800000 */
[----:B------:R-:W-:Y:S01]  /*3040*/  IMAD.SHL.U32 R2, R0, 0x2, RZ ;  /* 0x0000000200027824 */ /* 0x000fe200078e00ff */
[----:B------:R-:W-:Y:S01]  /*3050*/  SEL R191, R191, 0xffffffc0, !P2 ;  /* 0xffffffc0bfbf7807 */ /* 0x000fe20005000000 */
[----:B------:R-:W-:Y:S01]  /*3060*/  IMAD.MOV.U32 R0, RZ, RZ, c[0x0][0x22c] ;  /* 0x00008b00ff007624 */ /* 0x000fe200078e00ff */
[----:B------:R-:W-:Y:S01]  /*3070*/  @P0 STL [R1+0x4], R4 ;  /* 0x0000040401000387 */ /* 0x000fe20000100800 */
[----:B------:R-:W-:-:S02]  /*3080*/  IMAD.IADD R195, R193, 0x1, R200 ;  /* 0x00000001c1c37824 */ /* 0x000fc400078e02c8 */
[----:B------:R-:W-:Y:S02]  /*3090*/  IMAD R0, R0, c[0x0][0x1c0], RZ ;  /* 0x0000700000007a24 */ /* 0x000fe400078e02ff */
[--C-:B------:R-:W-:Y:S01]  /*30a0*/  IMAD.IADD R194, R200, 0x1, R192.reuse ;  /* 0x00000001c8c27824 */ /* 0x100fe200078e02c0 */
[----:B------:R-:W-:Y:S01]  /*30b0*/  IADD3 R199, R191, R195, RZ ;  /* 0x000000c3bfc77210 */ /* 0x000fe20007ffe0ff */
[C---:B------:R-:W-:Y:S01]  /*30c0*/  IMAD.SHL.U32 R216, R0.reuse, 0x8, RZ ;  /* 0x0000000800d87824 */ /* 0x040fe200078e00ff */
[----:B--2---:R-:W-:Y:S01]  /*30d0*/  @P0 IADD3 R3, R245, 0x10, RZ ;  /* 0x00000010f5030810 */ /* 0x004fe20007ffe0ff */
[----:B------:R-:W-:Y:S01]  /*30e0*/  IMAD.IADD R198, R193, 0x1, R191 ;  /* 0x00000001c1c67824 */ /* 0x000fe200078e02bf */
[C---:B------:R-:W-:Y:S01]  /*30f0*/  IADD3 R196, R191.reuse, R194, RZ ;  /* 0x000000c2bfc47210 */ /* 0x040fe20007ffe0ff */
[----:B------:R-:W-:Y:S02]  /*3100*/  IMAD.IADD R197, R191, 0x1, R192 ;  /* 0x00000001bfc57824 */ /* 0x000fe400078e02c0 */
[----:B------:R2:W-:Y:S02]  /*3110*/  @P0 STL [R1], R3 ;  /* 0x0000000301000387 */ /* 0x0005e40000100800 */
[----:B--2---:R-:W-:-:S05]  /*3120*/  IMAD.SHL.U32 R3, R0, 0x10, RZ ;  /* 0x0000001000037824 */ /* 0x004fca00078e00ff */
[C---:B------:R-:W-:Y:S02]  /*3130*/  IADD3 R4, R3.reuse, 0x40, RZ ;  /* 0x0000004003047810 */ /* 0x040fe40007ffe0ff */
[C---:B------:R-:W-:Y:S02]  /*3140*/  IADD3 R5, R3.reuse, 0x20, RZ ;  /* 0x0000002003057810 */ /* 0x040fe40007ffe0ff */
        /* <DEDUP_REMOVED lines=16> */
.L_x_1020:
[----:B------:R-:W2:Y:S01]  /*3250*/  LDL R177, [R1+0x10] ;  /* 0x0000100001b17983 */ /* 0x000ea20000100800 */
[C---:B------:R-:W-:Y:S02]  /*3260*/  IADD3 R0, R186.reuse, R200, RZ ;  /* 0x000000c8ba007210 */ /* 0x040fe40007ffe0ff */
[-C--:B------:R-:W-:Y:S01]  /*3270*/  IADD3 R3, R186, R191.reuse, RZ ;  /* 0x000000bfba037210 */ /* 0x080fe20007ffe0ff */
[----:B------:R-:W0:Y:S01]  /*3280*/  LDGDEPBAR ;  /* 0x00000000000079af */ /* 0x000e220000000000 */
[----:B------:R-:W-:Y:S02]  /*3290*/  IADD3 R176, R0, R191, RZ ;  /* 0x000000bf00b07210 */ /* 0x000fe40007ffe0ff */
[C---:B------:R-:W-:Y:S01]  /*32a0*/  ISETP.GE.AND P6, PT, R210.reuse, 0x1, PT ;  /* 0x00000001d200780c */ /* 0x040fe20003fc6270 */
        /* <DEDUP_REMOVED lines=13> */
[----:B------:R-:W-:Y:S01]  /*3380*/  LDSM.16.M88.4 R108, [R190+0xc000] ;  /* 0x00c00000be6c783b */ /* 0x000fe20000000200 */
[----:B------:R-:W-:Y:S07]  /*3390*/  HMMA.16816.F32 R16, R16, R54, RZ ;  /* 0x000000361010723c */ /* 0x000fee00000018ff */
[----:B------:R-:W3:Y:S01]  /*33a0*/  LDSM.16.M88.4 R52, [R189+0xc800] ;  /* 0x00c80000bd34783b */ /* 0x000ee20000000200 */
[C---:B----4-:R-:W-:Y:S08]  /*33b0*/  HMMA.16816.F32 R4, R56.reuse, R60, R4 ;  /* 0x0000003c3804723c */ /* 0x050ff00000001804 */
[C---:B------:R-:W-:Y:S01]  /*33c0*/  HMMA.16816.F32 R8, R56.reuse, R62, R8 ;  /* 0x0000003e3808723c */ /* 0x040fe20000001808 */
[----:B------:R-:W4:Y:S07]  /*33d0*/  LDSM.16.M88.4 R60, [R176] ;  /* 0x00000000b03c783b */ /* 0x000f2e0000000200 */
[C---:B------:R-:W-:Y:S08]  /*33e0*/  HMMA.16816.F32 R12, R56.reuse, R64, R12 ;  /* 0x00000040380c723c */ /* 0x040ff0000000180c */
[----:B------:R-:W-:Y:S01]  /*33f0*/  HMMA.16816.F32 R16, R56, R66, R16 ;  /* 0x000000423810723c */ /* 0x000fe20000001810 */
[----:B------:R-:W4:Y:S07]  /*3400*/  LDSM.16.M88.4 R56, [R190+0xc800] ;  /* 0x00c80000be38783b */ /* 0x000f2e0000000200 */
[C---:B-1----:R-:W-:Y:S01]  /*3410*/  HMMA.16816.F32 R4, R100.reuse, R104, R4 ;  /* 0x000000686404723c */ /* 0x042fe20000001804 */
[----:B------:R-:W-:Y:S07]  /*3420*/  LDSM.16.M88.4 R64, [R186+0x2000] ;  /* 0x00200000ba40783b */ /* 0x000fee0000000200 */
[C---:B------:R-:W-:Y:S01]  /*3430*/  HMMA.16816.F32 R8, R100.reuse, R106, R8 ;  /* 0x0000006a6408723c */ /* 0x040fe20000001808 */
[----:B------:R-:W1:Y:S07]  /*3440*/  LDSM.16.M88.4 R104, [R187+0xe000] ;  /* 0x00e00000bb68783b */ /* 0x000e6e0000000200 */
[C---:B---3--:R-:W-:Y:S08]  /*3450*/  HMMA.16816.F32 R12, R100.reuse, R52, R12 ;  /* 0x00000034640c723c */ /* 0x048ff0000000180c */
[----:B------:R-:W-:Y:S01]  /*3460*/  HMMA.16816.F32 R16, R100, R54, R16 ;  /* 0x000000366410723c */ /* 0x000fe20000001810 */
[----:B------:R-:W3:Y:S07]  /*3470*/  LDSM.16.M88.4 R52, [R187+0xe800] ;  /* 0x00e80000bb34783b */ /* 0x000eee0000000200 */
[C---:B----4-:R-:W-:Y:S01]  /*3480*/  HMMA.16816.F32 R4, R60.reuse, R108, R4 ;  /* 0x0000006c3c04723c */ /* 0x050fe20000001804 */
[----:B------:R-:W-:Y:S07]  /*3490*/  LDSM.16.M88.4 R100, [R0+0x2000] ;  /* 0x002000000064783b */ /* 0x000fee0000000200 */
[C---:B------:R-:W-:Y:S01]  /*34a0*/  HMMA.16816.F32 R8, R60.reuse, R110, R8 ;  /* 0x0000006e3c08723c */ /* 0x040fe20000001808 */
[----:B------:R-:W4:Y:S07]  /*34b0*/  LDSM.16.M88.4 R108, [R188+0xe000] ;  /* 0x00e00000bc6c783b */ /* 0x000f2e0000000200 */
[C---:B------:R-:W-:Y:S08]  /*34c0*/  HMMA.16816.F32 R12, R60.reuse, R56, R12 ;  /* 0x000000383c0c723c */ /* 0x040ff0000000180c */
[----:B------:R-:W-:Y:S01]  /*34d0*/  HMMA.16816.F32 R16, R60, R58, R16 ;  /* 0x0000003a3c10723c */ /* 0x000fe20000001810 */
[----:B------:R-:W4:Y:S07]  /*34e0*/  LDSM.16.M88.4 R56, [R188+0xe800] ;  /* 0x00e80000bc38783b */ /* 0x000f2e0000000200 */
[C---:B-1----:R-:W-:Y:S01]  /*34f0*/  HMMA.16816.F32 R4, R64.reuse, R104, R4 ;  /* 0x000000684004723c */ /* 0x042fe20000001804 */
[----:B------:R-:W-:Y:S07]  /*3500*/  LDSM.16.M88.4 R60, [R189+0xe000] ;  /* 0x00e00000bd3c783b */ /* 0x000fee0000000200 */
[C---:B------:R-:W-:Y:S08]  /*3510*/  HMMA.16816.F32 R8, R64.reuse, R106, R8 ;  /* 0x0000006a4008723c */ /* 0x040ff00000001808 */
[C---:B---3--:R-:W-:Y:S08]  /*3520*/  HMMA.16816.F32 R12, R64.reuse, R52, R12 ;  /* 0x00000034400c723c */ /* 0x048ff0000000180c */
[----:B------:R-:W-:Y:S01]  /*3530*/  HMMA.16816.F32 R16, R64, R54, R16 ;  /* 0x000000364010723c */ /* 0x000fe20000001810 */
[----:B------:R-:W1:Y:S07]  /*3540*/  LDSM.16.M88.4 R52, [R3+0x2000] ;  /* 0x002000000334783b */ /* 0x000e6e0000000200 */
[C---:B----4-:R-:W-:Y:S08]  /*3550*/  HMMA.16816.F32 R4, R100.reuse, R108, R4 ;  /* 0x0000006c6404723c */ /* 0x050ff00000001804 */
[C---:B------:R-:W-:Y:S08]  /*3560*/  HMMA.16816.F32 R8, R100.reuse, R110, R8 ;  /* 0x0000006e6408723c */ /* 0x040ff00000001808 */
[C---:B------:R-:W-:Y:S08]  /*3570*/  HMMA.16816.F32 R12, R100.reuse, R56, R12 ;  /* 0x00000038640c723c */ /* 0x040ff0000000180c */
[----:B------:R-:W-:Y:S01]  /*3580*/  HMMA.16816.F32 R16, R100, R58, R16 ;  /* 0x0000003a6410723c */ /* 0x000fe20000001810 */
[----:B------:R-:W-:Y:S08]  /*3590*/  LDSM.16.M88.4 R56, [R176+0x2000] ;  /* 0x00200000b038783b */ /* 0x000ff00000000200 */
[----:B------:R-:W-:Y:S01]  /*35a0*/  LDSM.16.M88.4 R100, [R190+0xe000] ;  /* 0x00e00000be64783b */ /* 0x000fe20000000200 */
[C---:B-1----:R-:W-:Y:S05]  /*35b0*/  HMMA.16816.F32 R4, R52.reuse, R60, R4 ;  /* 0x0000003c3404723c */ /* 0x042fea0000001804 */
[----:B--2---:R-:W-:Y:S03]  /*35c0*/  LEA R0, R210, R177, 0x6 ;  /* 0x000000b1d2007211 */ /* 0x004fe600078e30ff */
[C---:B------:R-:W-:Y:S04]  /*35d0*/  HMMA.16816.F32 R8, R52.reuse, R62, R8 ;  /* 0x0000003e3408723c */ /* 0x040fe80000001808 */
[----:B------:R-:W-:Y:S02]  /*35e0*/  IABS R64, R0 ;  /* 0x0000000000407213 */ /* 0x000fe40000000000 */
[C---:B------:R-:W-:Y:S02]  /*35f0*/  IADD3 R60, R0.reuse, -0x18, RZ ;  /* 0xffffffe8003c7810 */ /* 0x040fe40007ffe0ff */
[----:B------:R1:W-:Y:S01]  /*3600*/  I2F R108, R64 ;  /* 0x00000040006c7306 */ /* 0x0003e20000201400 */
[C---:B------:R-:W-:Y:S03]  /*3610*/  IADD3 R3, R0.reuse, -0x1, RZ ;  /* 0xffffffff00037810 */ /* 0x040fe60007ffe0ff */
[C---:B------:R-:W-:Y:S02]  /*3620*/  IADD3 R105, R0.reuse, 0x7, RZ ;  /* 0x0000000700697810 */ /* 0x040fe40007ffe0ff */
[----:B------:R-:W-:Y:S02]  /*3630*/  ISETP.GE.AND P2, PT, R3, RZ, PT ;  /* 0x000000ff0300720c */ /* 0x000fe40003f46270 */
[C---:B------:R-:W-:Y:S02]  /*3640*/  IADD3 R106, R0.reuse, 0x8, RZ ;  /* 0x00000008006a7810 */ /* 0x040fe40007ffe0ff */
[----:B------:R-:W-:Y:S02]  /*3650*/  IADD3 R104, R0, -0x8, RZ ;  /* 0xfffffff800687810 */ /* 0x000fe40007ffe0ff */
[----:B------:R-:W-:Y:S02]  /*3660*/  ISETP.GE.AND P1, PT, R106, RZ, PT ;  /* 0x000000ff6a00720c */ /* 0x000fe40003f26270 */
[C---:B------:R-:W-:Y:S02]  /*3670*/  IADD3 R62, R0.reuse, -0x10, RZ ;  /* 0xfffffff0003e7810 */ /* 0x040fe40007ffe0ff */
[C---:B------:R-:W-:Y:S03]  /*3680*/  IADD3 R61, R0.reuse, -0x11, RZ ;  /* 0xffffffef003d7810 */ /* 0x040fe60007ffe0ff */
[C---:B------:R-:W-:Y:S02]  /*3690*/  @!P2 IADD3 R3, -R0.reuse, 0x1, RZ ;  /* 0x000000010003a810 */ /* 0x040fe40007ffe1ff */
[----:B------:R-:W-:Y:S02]  /*36a0*/  ISETP.GE.AND P2, PT, R105, RZ, PT ;  /* 0x000000ff6900720c */ /* 0x000fe40003f46270 */
[----:B------:R2:W-:Y:S01]  /*36b0*/  I2F R107, R3 ;  /* 0x00000003006b7306 */ /* 0x0005e20000201400 */
[----:B-1----:R-:W1:Y:S01]  /*36c0*/  LDSM.16.M88.4 R64, [R189+0xe800] ;  /* 0x00e80000bd40783b */ /* 0x002e620000000200 */
[----:B------:R-:W-:Y:S02]  /*36d0*/  @!P1 IADD3 R106, -R0, -0x8, RZ ;  /* 0xfffffff8006a9810 */ /* 0x000fe40007ffe1ff */
[----:B------:R-:W-:Y:S02]  /*36e0*/  ISETP.GE.AND P1, PT, R104, RZ, PT ;  /* 0x000000ff6800720c */ /* 0x000fe40003f26270 */
[----:B------:R-:W-:Y:S04]  /*36f0*/  ISETP.GE.AND P3, PT, R61, RZ, PT ;  /* 0x000000ff3d00720c */ /* 0x000fe80003f66270 */
[----:B------:R-:W-:Y:S01]  /*3700*/  I2F R106, R106 ;  /* 0x0000006a006a7306 */ /* 0x000fe20000201400 */
[C---:B------:R-:W-:Y:S06]  /*3710*/  @!P2 IADD3 R105, -R0.reuse, -0x7, RZ ;  /* 0xfffffff90069a810 */ /* 0x040fec0007ffe1ff */
[----:B------:R-:W-:Y:S02]  /*3720*/  @!P1 IADD3 R104, -R0, 0x8, RZ ;  /* 0x0000000800689810 */ /* 0x000fe40007ffe1ff */
[----:B------:R-:W-:Y:S01]  /*3730*/  ISETP.GE.AND P1, PT, R62, RZ, PT ;  /* 0x000000ff3e00720c */ /* 0x000fe20003f26270 */
[----:B------:R-:W-:Y:S01]  /*3740*/  I2F R105, R105 ;  /* 0x0000006900697306 */ /* 0x000fe20000201400 */
[----:B------:R-:W-:Y:S02]  /*3750*/  @!P3 IADD3 R61, -R0, 0x11, RZ ;  /* 0x00000011003db810 */ /* 0x000fe40007ffe1ff */
[-C--:B------:R-:W-:Y:S02]  /*3760*/  @P0 ISETP.GE.AND P3, PT, R250, R207.reuse, PT ;  /* 0x000000cffa00020c */ /* 0x080fe40003f66270 */
[C---:B--2---:R-:W-:Y:S04]  /*3770*/  IADD3 R3, R0.reuse, -0x9, RZ ;  /* 0xfffffff700037810 */ /* 0x044fe80007ffe0ff */
[----:B------:R-:W-:Y:S01]  /*3780*/  ISETP.GE.AND P2, PT, R3, RZ, PT ;  /* 0x000000ff0300720c */ /* 0x000fe20003f46270 */
[----:B------:R-:W-:Y:S02]  /*3790*/  I2F R61, R61 ;  /* 0x0000003d003d7306 */ /* 0x000fe40000201400 */
[C---:B------:R-:W-:Y:S08]  /*37a0*/  @!P1 IADD3 R62, -R0.reuse, 0x10, RZ ;  /* 0x00000010003e9810 */ /* 0x040ff00007ffe1ff */
[----:B------:R-:W-:Y:S01]  /*37b0*/  I2F R104, R104 ;  /* 0x0000006800687306 */ /* 0x000fe20000201400 */
[C---:B-1----:R-:W-:Y:S03]  /*37c0*/  HMMA.16816.F32 R12, R52.reuse, R64, R12 ;  /* 0x00000040340c723c */ /* 0x042fe6000000180c */
[----:B------:R-:W-:Y:S02]  /*37d0*/  @!P2 IADD3 R3, -R0, 0x9, RZ ;  /* 0x000000090003a810 */ /* 0x000fe40007ffe1ff */
[----:B------:R-:W-:Y:S03]  /*37e0*/  ISETP.GE.AND P2, PT, R60, RZ, PT ;  /* 0x000000ff3c00720c */ /* 0x000fe60003f46270 */
[----:B------:R-:W-:Y:S01]  /*37f0*/  HMMA.16816.F32 R16, R52, R66, R16 ;  /* 0x000000423410723c */ /* 0x000fe20000001810 */
[----:B------:R1:W-:Y:S01]  /*3800*/  I2F R63, R3 ;  /* 0x00000003003f7306 */ /* 0x0003e20000201400 */
[----:B------:R-:W2:Y:S04]  /*3810*/  LDL R66, [R1+0x4] ;  /* 0x0000040001427983 */ /* 0x000ea80000100800 */
[----:B------:R-:W3:Y:S02]  /*3820*/  LDSM.16.M88.4 R52, [R190+0xe800] ;  /* 0x00e80000be34783b */ /* 0x000ee40000000200 */
[C---:B------:R-:W-:Y:S03]  /*3830*/  HMMA.16816.F32 R4, R56.reuse, R100, R4 ;  /* 0x000000643804723c */ /* 0x040fe60000001804 */
[----:B------:R-:W-:Y:S02]  /*3840*/  I2F R62, R62 ;  /* 0x0000003e003e7306 */ /* 0x000fe40000201400 */
[C---:B------:R-:W-:Y:S02]  /*3850*/  @!P2 IADD3 R60, -R0.reuse, 0x18, RZ ;  /* 0x00000018003ca810 */ /* 0x040fe40007ffe1ff */
[----:B------:R-:W-:Y:S01]  /*3860*/  @P0 ISETP.GE.AND P2, PT, R245, R207, PT ;  /* 0x000000cff500020c */ /* 0x000fe20003f46270 */
[C---:B------:R-:W-:Y:S01]  /*3870*/  HMMA.16816.F32 R8, R56.reuse, R102, R8 ;  /* 0x000000663808723c */ /* 0x040fe20000001808 */
[----:B------:R-:W4:Y:S04]  /*3880*/  LDL R102, [R1] ;  /* 0x0000000001667983 */ /* 0x000f280000100800 */
[----:B------:R-:W-:Y:S01]  /*3890*/  I2F R64, R60 ;  /* 0x0000003c00407306 */ /* 0x000fe20000201400 */
[----:B-1----:R-:W-:Y:S04]  /*38a0*/  IADD3 R3, R0, -0x19, RZ ;  /* 0xffffffe700037810 */ /* 0x002fe80007ffe0ff */
[----:B------:R-:W-:Y:S06]  /*38b0*/  ISETP.GE.AND P1, PT, R3, RZ, PT ;  /* 0x000000ff0300720c */ /* 0x000fec0003f26270 */
[----:B------:R-:W-:Y:S02]  /*38c0*/  FMUL.FTZ R7, R7, c[0x0][0x2ec] ;  /* 0x0000bb0007077a20 */ /* 0x000fe40000410000 */
[----:B------:R-:W-:Y:S02]  /*38d0*/  FMUL.FTZ R6, R6, c[0x0][0x2ec] ;  /* 0x0000bb0006067a20 */ /* 0x000fe40000410000 */
[----:B------:R1:W-:Y:S01]  /*38e0*/  MUFU.TANH R219, R7 ;  /* 0x0000000700db7308 */ /* 0x0003e20000002400 */
[----:B------:R-:W-:Y:S02]  /*38f0*/  FMUL.FTZ R4, R4, c[0x0][0x2ec] ;  /* 0x0000bb0004047a20 */ /* 0x000fe40000410000 */
[----:B------:R-:W-:Y:S02]  /*3900*/  FMUL.FTZ R5, R5, c[0x0][0x2ec] ;  /* 0x0000bb0005057a20 */ /* 0x000fe40000410000 */
[----:B------:R-:W-:Y:S01]  /*3910*/  FMUL.FTZ R8, R8, c[0x0][0x2ec] ;  /* 0x0000bb0008087a20 */ /* 0x000fe20000410000 */
[----:B------:R-:W-:Y:S01]  /*3920*/  @!P1 IADD3 R3, -R0, 0x19, RZ ;  /* 0x0000001900039810 */ /* 0x000fe20007ffe1ff */
[----:B------:R-:W-:Y:S01]  /*3930*/  FMUL.FTZ R9, R9, c[0x0][0x2ec] ;  /* 0x0000bb0009097a20 */ /* 0x000fe20000410000 */
[----:B-----5:R-:W-:Y:S01]  /*3940*/  FSETP.NEU.FTZ.AND P1, PT, R221, -INF , PT ;  /* 0xff800000dd00780b */ /* 0x020fe20003f3d000 */
[----:B------:R-:W-:Y:S01]  /*3950*/  FMUL.FTZ R10, R10, c[0x0][0x2ec] ;  /* 0x0000bb000a0a7a20 */ /* 0x000fe20000410000 */
[----:B------:R1:W-:Y:S01]  /*3960*/  MUFU.TANH R177, R8 ;  /* 0x0000000800b17308 */ /* 0x0003e20000002400 */
[C---:B---3--:R-:W-:Y:S03]  /*3970*/  HMMA.16816.F32 R12, R56.reuse, R52, R12 ;  /* 0x00000034380c723c */ /* 0x048fe6000000180c */
[----:B------:R-:W-:Y:S05]  /*3980*/  FMUL.FTZ R11, R11, c[0x0][0x2ec] ;  /* 0x0000bb000b0b7a20 */ /* 0x000fea0000410000 */
[----:B------:R-:W-:Y:S01]  /*3990*/  HMMA.16816.F32 R16, R56, R54, R16 ;  /* 0x000000363810723c */ /* 0x000fe20000001810 */
[----:B------:R-:W3:Y:S01]  /*39a0*/  MUFU.TANH R111, R5 ;  /* 0x00000005006f7308 */ /* 0x000ee20000002400 */
[----:B-1----:R-:W4:Y:S09]  /*39b0*/  LDL R7, [R1+0xc] ;  /* 0x00000c0001077983 */ /* 0x002f320000100800 */
[----:B------:R1:W-:Y:S01]  /*39c0*/  I2F R60, R3 ;  /* 0x00000003003c7306 */ /* 0x0003e20000201400 */
[----:B------:R-:W4:Y:S04]  /*39d0*/  LDL R8, [R1+0x8] ;  /* 0x0000080001087983 */ /* 0x000f280000100800 */
[----:B------:R-:W-:Y:S02]  /*39e0*/  FMUL.FTZ R12, R12, c[0x0][0x2ec] ;  /* 0x0000bb000c0c7a20 */ /* 0x000fe40000410000 */
[----:B------:R-:W-:Y:S02]  /*39f0*/  FMUL.FTZ R13, R13, c[0x0][0x2ec] ;  /* 0x0000bb000d0d7a20 */ /* 0x000fe40000410000 */
[----:B------:R-:W-:Y:S01]  /*3a00*/  FMUL.FTZ R14, R14, c[0x0][0x2ec] ;  /* 0x0000bb000e0e7a20 */ /* 0x000fe20000410000 */
[----:B------:R-:W-:Y:S01]  /*3a10*/  MUFU.TANH R110, R9 ;  /* 0x00000009006e7308 */ /* 0x000fe20000002400 */
[----:B------:R-:W-:Y:S02]  /*3a20*/  FMUL.FTZ R15, R15, c[0x0][0x2ec] ;  /* 0x0000bb000f0f7a20 */ /* 0x000fe40000410000 */
[----:B------:R-:W-:Y:S02]  /*3a30*/  FMUL.FTZ R16, R16, c[0x0][0x2ec] ;  /* 0x0000bb0010107a20 */ /* 0x000fe40000410000 */
[----:B------:R-:W-:Y:S02]  /*3a40*/  FMUL.FTZ R17, R17, c[0x0][0x2ec] ;  /* 0x0000bb0011117a20 */ /* 0x000fe40000410000 */
[----:B------:R-:W-:Y:S02]  /*3a50*/  FMUL.FTZ R18, R18, c[0x0][0x2ec] ;  /* 0x0000bb0012127a20 */ /* 0x000fe40000410000 */
[----:B------:R-:W-:Y:S01]  /*3a60*/  FMUL.FTZ R19, R19, c[0x0][0x2ec] ;  /* 0x0000bb0013137a20 */ /* 0x000fe20000410000 */
[----:B------:R-:W1:Y:S01]  /*3a70*/  MUFU.TANH R176, R4 ;  /* 0x0000000400b07308 */ /* 0x000e620000002400 */
[-C--:B---3--:R-:W-:Y:S02]  /*3a80*/  FFMA.FTZ R0, R107, -R205.reuse, R111 ;  /* 0x800000cd6b007223 */ /* 0x088fe4000001006f */
[----:B-1----:R-:W-:Y:S03]  /*3a90*/  FMUL.FTZ R3, R221, 1.4426950216293334961 ;  /* 0x3fb8aa3bdd037820 */ /* 0x002fe60000410000 */
[----:B------:R-:W-:Y:S02]  /*3aa0*/  @P0 FSEL R0, R0, -INF , !P3 ;  /* 0xff80000000000808 */ /* 0x000fe40005800000 */
[----:B------:R-:W-:Y:S02]  /*3ab0*/  FSEL R3, R3, RZ, P1 ;  /* 0x000000ff03037208 */ /* 0x000fe40000800000 */
[----:B------:R-:W-:Y:S01]  /*3ac0*/  MUFU.TANH R218, R10 ;  /* 0x0000000a00da7308 */ /* 0x000fe20000002400 */
[----:B------:R-:W-:Y:S09]  /*3ad0*/  FSETP.NEU.FTZ.AND P1, PT, R224, -INF , PT ;  /* 0xff800000e000780b */ /* 0x000ff20003f3d000 */
[----:B------:R-:W1:Y:S01]  /*3ae0*/  MUFU.TANH R220, R6 ;  /* 0x0000000600dc7308 */ /* 0x000e620000002400 */
[-C--:B------:R-:W-:Y:S05]  /*3af0*/  FFMA.FTZ R4, R108, -R205.reuse, R176 ;  /* 0x800000cd6c047223 */ /* 0x080fea00000100b0 */
[----:B------:R-:W-:Y:S04]  /*3b00*/  @P0 FSEL R4, R4, -INF , !P2 ;  /* 0xff80000004040808 */ /* 0x000fe80005000000 */
[----:B------:R-:W3:Y:S01]  /*3b10*/  MUFU.TANH R217, R11 ;  /* 0x0000000b00d97308 */ /* 0x000ee20000002400 */
[--C-:B------:R-:W-:Y:S09]  /*3b20*/  FFMA.FTZ R4, R4, c[0x0][0x23c], -R3.reuse ;  /* 0x00008f0004047a23 */ /* 0x100ff20000010803 */
[----:B------:R3:W-:Y:S01]  /*3b30*/  MUFU.EX2 R59, R4 ;  /* 0x00000004003b7308 */ /* 0x0007e20000000800 */
[----:B-1----:R-:W-:Y:S02]  /*3b40*/  FFMA.FTZ R5, R106, -R205, R220 ;  /* 0x800000cd6a057223 */ /* 0x002fe400000100dc */
[----:B------:R-:W-:Y:S03]  /*3b50*/  FFMA.FTZ R6, R0, c[0x0][0x23c], -R3 ;  /* 0x00008f0000067a23 */ /* 0x000fe60000010803 */
[----:B------:R-:W-:Y:S04]  /*3b60*/  @P0 FSEL R5, R5, -INF , !P2 ;  /* 0xff80000005050808 */ /* 0x000fe80005000000 */
[----:B------:R-:W1:Y:S01]  /*3b70*/  MUFU.TANH R109, R12 ;  /* 0x0000000c006d7308 */ /* 0x000e620000002400 */
[----:B------:R-:W-:Y:S09]  /*3b80*/  @P0 ISETP.GE.AND P2, PT, R252, R207, PT ;  /* 0x000000cffc00020c */ /* 0x000ff20003f46270 */
[----:B------:R-:W1:Y:S01]  /*3b90*/  MUFU.TANH R103, R13 ;  /* 0x0000000d00677308 */ /* 0x000e620000002400 */
[----:B---3--:R-:W-:Y:S05]  /*3ba0*/  FMUL.FTZ R4, R224, 1.4426950216293334961 ;  /* 0x3fb8aa3be0047820 */ /* 0x008fea0000410000 */
[----:B------:R-:W-:Y:S01]  /*3bb0*/  FSEL R0, R4, RZ, P1 ;  /* 0x000000ff04007208 */ /* 0x000fe20000800000 */
[----:B------:R-:W-:Y:S01]  /*3bc0*/  FFMA.FTZ R4, R105, -R205, R219 ;  /* 0x800000cd69047223 */ /* 0x000fe200000100db */
[----:B------:R-:W-:Y:S02]  /*3bd0*/  @P0 ISETP.GE.AND P1, PT, R251, R207, PT ;  /* 0x000000cffb00020c */ /* 0x000fe40003f26270 */
[----:B------:R-:W-:Y:S01]  /*3be0*/  MUFU.TANH R182, R14 ;  /* 0x0000000e00b67308 */ /* 0x000fe20000002400 */
[--C-:B------:R-:W-:Y:S01]  /*3bf0*/  FFMA.FTZ R5, R5, c[0x0][0x23c], -R0.reuse ;  /* 0x00008f0005057a23 */ /* 0x100fe20000010800 */
[----:B------:R-:W-:Y:S05]  /*3c00*/  @P0 FSEL R4, R4, -INF , !P3 ;  /* 0xff80000004040808 */ /* 0x000fea0005800000 */
[----:B------:R-:W-:Y:S03]  /*3c10*/  FFMA.FTZ R4, R4, c[0x0][0x23c], -R0 ;  /* 0x00008f0004047a23 */ /* 0x000fe60000010800 */
[----:B------:R3:W-:Y:S10]  /*3c20*/  MUFU.EX2 R183, R5 ;  /* 0x0000000500b77308 */ /* 0x0007f40000000800 */
[----:B------:R1:W-:Y:S10]  /*3c30*/  MUFU.EX2 R180, R4 ;  /* 0x0000000400b47308 */ /* 0x0003f40000000800 */
[----:B------:R-:W2:Y:S01]  /*3c40*/  MUFU.TANH R181, R15 ;  /* 0x0000000f00b57308 */ /* 0x000ea20000002400 */
[-C--:B---3--:R-:W-:Y:S05]  /*3c50*/  FFMA.FTZ R5, R104, -R205.reuse, R177 ;  /* 0x800000cd68057223 */ /* 0x088fea00000100b1 */
[----:B------:R-:W-:Y:S04]  /*3c60*/  @P0 FSEL R5, R5, -INF , !P1 ;  /* 0xff80000005050808 */ /* 0x000fe80004800000 */
[----:B------:R-:W-:Y:S01]  /*3c70*/  MUFU.TANH R101, R16 ;  /* 0x0000001000657308 */ /* 0x000fe20000002400 */
[--C-:B------:R-:W-:Y:S02]  /*3c80*/  FFMA.FTZ R5, R5, c[0x0][0x23c], -R3.reuse ;  /* 0x00008f0005057a23 */ /* 0x100fe40000010803 */
[-C--:B-1----:R-:W-:Y:S07]  /*3c90*/  FFMA.FTZ R4, R63, -R205.reuse, R110 ;  /* 0x800000cd3f047223 */ /* 0x082fee000001006e */
[----:B------:R1:W-:Y:S01]  /*3ca0*/  MUFU.EX2 R67, R5 ;  /* 0x0000000500437308 */ /* 0x0003e20000000800 */
[----:B------:R-:W-:Y:S05]  /*3cb0*/  @P0 FSEL R4, R4, -INF , !P2 ;  /* 0xff80000004040808 */ /* 0x000fea0005000000 */
[----:B------:R-:W-:Y:S04]  /*3cc0*/  FFMA.FTZ R4, R4, c[0x0][0x23c], -R3 ;  /* 0x00008f0004047a23 */ /* 0x000fe80000010803 */
[----:B------:R3:W-:Y:S10]  /*3cd0*/  MUFU.EX2 R65, R4 ;  /* 0x0000000400417308 */ /* 0x0007f40000000800 */
[----:B------:R-:W2:Y:S01]  /*3ce0*/  MUFU.TANH R100, R17 ;  /* 0x0000001100647308 */ /* 0x000ea20000002400 */
[-C--:B-1----:R-:W-:Y:S05]  /*3cf0*/  FFMA.FTZ R5, R108, -R205.reuse, R218 ;  /* 0x800000cd6c057223 */ /* 0x082fea00000100da */
[----:B------:R-:W-:Y:S04]  /*3d00*/  @P0 FSEL R5, R5, -INF , !P1 ;  /* 0xff80000005050808 */ /* 0x000fe80004800000 */
[----:B------:R-:W-:Y:S01]  /*3d10*/  MUFU.EX2 R58, R6 ;  /* 0x00000006003a7308 */ /* 0x000fe20000000800 */
[--C-:B------:R-:W-:Y:S02]  /*3d20*/  FFMA.FTZ R5, R5, c[0x0][0x23c], -R0.reuse ;  /* 0x00008f0005057a23 */ /* 0x100fe40000010800 */
[-C--:B---3--:R-:W-:Y:S07]  /*3d30*/  FFMA.FTZ R4, R107, -R205.reuse, R217 ;  /* 0x800000cd6b047223 */ /* 0x088fee00000100d9 */
[----:B------:R1:W-:Y:S01]  /*3d40*/  MUFU.EX2 R106, R5 ;  /* 0x00000005006a7308 */ /* 0x0003e20000000800 */
[----:B------:R-:W-:Y:S05]  /*3d50*/  @P0 FSEL R4, R4, -INF , !P2 ;  /* 0xff80000004040808 */ /* 0x000fea0005000000 */
[--C-:B------:R-:W-:Y:S04]  /*3d60*/  FFMA.FTZ R4, R4, c[0x0][0x23c], -R0.reuse ;  /* 0x00008f0004047a23 */ /* 0x100fe80000010800 */
[----:B------:R3:W-:Y:S10]  /*3d70*/  MUFU.EX2 R105, R4 ;  /* 0x0000000400697308 */ /* 0x0007f40000000800 */
[----:B------:R-:W2:Y:S01]  /*3d80*/  MUFU.TANH R179, R18 ;  /* 0x0000001200b37308 */ /* 0x000ea20000002400 */
[-C--:B-1----:R-:W-:Y:S09]  /*3d90*/  FFMA.FTZ R5, R62, -R205.reuse, R109 ;  /* 0x800000cd3e057223 */ /* 0x082ff2000001006d */
[----:B------:R-:W-:Y:S01]  /*3da0*/  MUFU.TANH R178, R19 ;  /* 0x0000001300b27308 */ /* 0x000fe20000002400 */
[----:B---3--:R-:W-:Y:S01]  /*3db0*/  FFMA.FTZ R4, R61, -R205, R103 ;  /* 0x800000cd3d047223 */ /* 0x008fe20000010067 */
[-C--:B--2---:R-:W-:Y:S04]  /*3dc0*/  @P0 ISETP.GE.AND P2, PT, R66, R207.reuse, PT ;  /* 0x000000cf4200020c */ /* 0x084fe80003f46270 */
[----:B------:R-:W-:Y:S05]  /*3dd0*/  @P0 FSEL R4, R4, -INF , !P2 ;  /* 0xff80000004040808 */ /* 0x000fea0005000000 */
[--C-:B------:R-:W-:Y:S04]  /*3de0*/  FFMA.FTZ R4, R4, c[0x0][0x23c], -R3.reuse ;  /* 0x00008f0004047a23 */ /* 0x100fe80000010803 */
[----:B------:R1:W-:Y:S01]  /*3df0*/  MUFU.EX2 R66, R4 ;  /* 0x0000000400427308 */ /* 0x0003e20000000800 */
[----:B----4-:R-:W-:Y:S04]  /*3e00*/  @P0 ISETP.GE.AND P1, PT, R102, R207, PT ;  /* 0x000000cf6600020c */ /* 0x010fe80003f26270 */
[----:B------:R-:W-:Y:S05]  /*3e10*/  @P0 FSEL R5, R5, -INF , !P1 ;  /* 0xff80000005050808 */ /* 0x000fea0004800000 */
[----:B------:R-:W-:Y:S04]  /*3e20*/  FFMA.FTZ R5, R5, c[0x0][0x23c], -R3 ;  /* 0x00008f0005057a23 */ /* 0x000fe80000010803 */
[----:B------:R2:W3:Y:S01]  /*3e30*/  MUFU.EX2 R102, R5 ;  /* 0x0000000500667308 */ /* 0x0004e20000000800 */
[-C--:B-1----:R-:W-:Y:S05]  /*3e40*/  FFMA.FTZ R4, R63, -R205.reuse, R181 ;  /* 0x800000cd3f047223 */ /* 0x082fea00000100b5 */
[----:B------:R-:W-:Y:S05]  /*3e50*/  @P0 FSEL R4, R4, -INF , !P2 ;  /* 0xff80000004040808 */ /* 0x000fea0005000000 */
[----:B------:R-:W-:Y:S02]  /*3e60*/  FFMA.FTZ R6, R4, c[0x0][0x23c], -R0 ;  /* 0x00008f0004067a23 */ /* 0x000fe40000010800 */
[-C--:B------:R-:W-:Y:S02]  /*3e70*/  FFMA.FTZ R4, R60, -R205.reuse, R100 ;  /* 0x800000cd3c047223 */ /* 0x080fe40000010064 */
[----:B--2---:R-:W-:Y:S05]  /*3e80*/  FFMA.FTZ R5, R104, -R205, R182 ;  /* 0x800000cd68057223 */ /* 0x004fea00000100b6 */
[----:B------:R-:W-:Y:S02]  /*3e90*/  @P0 FSEL R5, R5, -INF , !P1 ;  /* 0xff80000005050808 */ /* 0x000fe40004800000 */
[-C--:B------:R-:W-:Y:S03]  /*3ea0*/  @P0 ISETP.GE.AND P2, PT, R7, R207.reuse, PT ;  /* 0x000000cf0700020c */ /* 0x080fe60003f46270 */
[--C-:B------:R-:W-:Y:S01]  /*3eb0*/  FFMA.FTZ R5, R5, c[0x0][0x23c], -R0.reuse ;  /* 0x00008f0005057a23 */ /* 0x100fe20000010800 */
[----:B------:R-:W-:Y:S03]  /*3ec0*/  @P0 FSEL R4, R4, -INF , !P2 ;  /* 0xff80000004040808 */ /* 0x000fe60005000000 */
[----:B------:R1:W-:Y:S01]  /*3ed0*/  MUFU.EX2 R104, R5 ;  /* 0x0000000500687308 */ /* 0x0003e20000000800 */
[----:B------:R-:W-:Y:S01]  /*3ee0*/  @P0 ISETP.GE.AND P1, PT, R8, R207, PT ;  /* 0x000000cf0800020c */ /* 0x000fe20003f26270 */
[-C--:B-1----:R-:W-:Y:S08]  /*3ef0*/  FFMA.FTZ R5, R64, -R205.reuse, R101 ;  /* 0x800000cd40057223 */ /* 0x082ff00000010065 */
[----:B------:R1:W2:Y:S01]  /*3f00*/  MUFU.EX2 R64, R6 ;  /* 0x0000000600407308 */ /* 0x0002a20000000800 */
[----:B------:R-:W-:Y:S05]  /*3f10*/  @P0 FSEL R5, R5, -INF , !P1 ;  /* 0xff80000005050808 */ /* 0x000fea0004800000 */
[--C-:B------:R-:W-:Y:S02]  /*3f20*/  FFMA.FTZ R5, R5, c[0x0][0x23c], -R3.reuse ;  /* 0x00008f0005057a23 */ /* 0x100fe40000010803 */
[----:B------:R-:W-:Y:S02]  /*3f30*/  FFMA.FTZ R3, R4, c[0x0][0x23c], -R3 ;  /* 0x00008f0004037a23 */ /* 0x000fe40000010803 */
[----:B------:R-:W-:Y:S01]  /*3f40*/  FFMA.FTZ R4, R62, -R205, R179 ;  /* 0x800000cd3e047223 */ /* 0x000fe200000100b3 */
[----:B------:R3:W-:Y:S04]  /*3f50*/  MUFU.EX2 R63, R5 ;  /* 0x00000005003f7308 */ /* 0x0007e80000000800 */
[----:B------:R-:W-:Y:S02]  /*3f60*/  @P0 FSEL R4, R4, -INF , !P1 ;  /* 0xff80000004040808 */ /* 0x000fe40004800000 */
[----:B------:R-:W-:Y:S03]  /*3f70*/  IADD3 R56, P1, R244, R232, RZ ;  /* 0x000000e8f4387210 */ /* 0x000fe60007f3e0ff */
[----:B------:R-:W-:Y:S01]  /*3f80*/  FFMA.FTZ R4, R4, c[0x0][0x23c], -R0 ;  /* 0x00008f0004047a23 */ /* 0x000fe20000010800 */
[----:B------:R4:W2:Y:S01]  /*3f90*/  MUFU.EX2 R60, R3 ;  /* 0x00000003003c7308 */ /* 0x0008a20000000800 */
[----:B-1----:R-:W-:Y:S02]  /*3fa0*/  F2FP.PACK_AB R6, R105, R106 ;  /* 0x0000006a6906723e */ /* 0x002fe400000000ff */
[----:B------:R-:W-:Y:S07]  /*3fb0*/  IADD3.X R57, R243, R231, RZ, P1, !PT ;  /* 0x000000e7f3397210 */ /* 0x000fee0000ffe4ff */
[----:B------:R1:W-:Y:S01]  /*3fc0*/  MUFU.EX2 R62, R4 ;  /* 0x00000004003e7308 */ /* 0x0003e20000000800 */
[----:B---3--:R-:W-:Y:S01]  /*3fd0*/  F2FP.PACK_AB R5, R66, R102 ;  /* 0x000000664205723e */ /* 0x008fe200000000ff */
[----:B----4-:R-:W-:Y:S05]  /*3fe0*/  FFMA.FTZ R3, R61, -R205, R178 ;  /* 0x800000cd3d037223 */ /* 0x010fea00000100b2 */
[----:B------:R-:W-:Y:S05]  /*3ff0*/  @P0 FSEL R3, R3, -INF , !P2 ;  /* 0xff80000003030808 */ /* 0x000fea0005000000 */
[----:B------:R-:W-:Y:S01]  /*4000*/  FFMA.FTZ R0, R3, c[0x0][0x23c], -R0 ;  /* 0x00008f0003007a23 */ /* 0x000fe20000010800 */
[----:B-1----:R-:W-:Y:S02]  /*4010*/  F2FP.PACK_AB R4, R58, R59 ;  /* 0x0000003b3a04723e */ /* 0x002fe400000000ff */
[----:B------:R-:W-:Y:S01]  /*4020*/  F2FP.PACK_AB R3, R180, R183 ;  /* 0x000000b7b403723e */ /* 0x000fe200000000ff */
[----:B------:R1:W3:Y:S02]  /*4030*/  MUFU.EX2 R61, R0 ;  /* 0x00000000003d7308 */ /* 0x0002e40000000800 */
[----:B------:R2:W-:Y:S04]  /*4040*/  STS [R226+0x12000], R4 ;  /* 0x01200004e2007388 */ /* 0x0005e80000000800 */
[----:B------:R4:W-:Y:S04]  /*4050*/  STS [R226+0x12400], R3 ;  /* 0x01240003e2007388 */ /* 0x0009e80000000800 */
        /* <DEDUP_REMOVED lines=8> */
[----:B---3--:R-:W-:Y:S05]  /*40e0*/  F2FP.PACK_AB R0, R61, R62 ;  /* 0x0000003e3d00723e */ /* 0x008fea00000000ff */
[----:B------:R2:W-:Y:S04]  /*40f0*/  STS [R227+0x12400], R0 ;  /* 0x01240000e3007388 */ /* 0x0005e80000000800 */
[----:B------:R-:W3:Y:S08]  /*4100*/  LDSM.16.M88.4 R16, [R192+0x8000] ;  /* 0x00800000c010783b */ /* 0x000ef00000000200 */
[----:B------:R-:W3:Y:S08]  /*4110*/  LDSM.16.M88.4 R52, [R194+0x8000] ;  /* 0x00800000c234783b */ /* 0x000ef00000000200 */
[----:B-1----:R1:W4:Y:S04]  /*4120*/  LDG.E R3, [R56.64] ;  /* 0x0000000638037981 */ /* 0x002328000c1e1900 */
[----:B--2---:R1:W2:Y:S01]  /*4130*/  LDG.E R0, [R56.64+0x20] ;  /* 0x0000200638007981 */ /* 0x0042a2000c1e1900 */
[C---:B---3--:R-:W-:Y:S03]  /*4140*/  HMMA.16816.F32 R4, R16.reuse, R112, RZ ;  /* 0x000000701004723c */ /* 0x048fe600000018ff */
[----:B-1----:R-:W-:Y:S05]  /*4150*/  FFMA.FTZ R57, -R109, R109, 1 ;  /* 0x3f8000006d397423 */ /* 0x002fea000001016d */
        /* <DEDUP_REMOVED lines=42> */
[----:B------:R-:W-:Y:S02]  /*4400*/  FMUL.FTZ R4, R59, R4 ;  /* 0x000000043b047220 */ /* 0x000fe40000410000 */
[----:B------:R-:W-:Y:S02]  /*4410*/  FFMA.FTZ R59, -R176, R176, 1 ;  /* 0x3f800000b03b7423 */ /* 0x000fe400000101b0 */
[----:B------:R-:W-:Y:S03]  /*4420*/  FMUL.FTZ R5, R58, R5 ;  /* 0x000000053a057220 */ /* 0x000fe60000410000 */
[----:B------:R-:W-:Y:S02]  /*4430*/  FFMA.FTZ R58, -R111, R111, 1 ;  /* 0x3f8000006f3a7423 */ /* 0x000fe4000001016f */
[----:B------:R-:W-:Y:S02]  /*4440*/  FMUL.FTZ R59, R59, c[0x0][0x2ec] ;  /* 0x0000bb003b3b7a20 */ /* 0x000fe40000410000 */
[----:B------:R-:W-:Y:S02]  /*4450*/  FADD.FTZ R8, -R3, R8 ;  /* 0x0000000803087221 */ /* 0x000fe40000010100 */
[----:B------:R-:W-:Y:S02]  /*4460*/  FMUL.FTZ R58, R58, c[0x0][0x2ec] ;  /* 0x0000bb003a3a7a20 */ /* 0x000fe40000410000 */
[----:B------:R-:W-:Y:S02]  /*4470*/  FMUL.FTZ R59, R59, R4 ;  /* 0x000000043b3b7220 */ /* 0x000fe40000410000 */
[----:B------:R-:W-:Y:S02]  /*4480*/  FFMA.FTZ R53, -R177, R177, 1 ;  /* 0x3f800000b1357423 */ /* 0x000fe400000101b1 */
[C---:B------:R-:W-:Y:S02]  /*4490*/  FADD.FTZ R12, -R3.reuse, R12 ;  /* 0x0000000c030c7221 */ /* 0x040fe40000010100 */
[C---:B------:R-:W-:Y:S02]  /*44a0*/  FADD.FTZ R4, -R3.reuse, R13 ;  /* 0x0000000d03047221 */ /* 0x040fe40000010100 */
[----:B------:R-:W-:Y:S02]  /*44b0*/  FADD.FTZ R9, -R3, R9 ;  /* 0x0000000903097221 */ /* 0x000fe40000010100 */
        /* <DEDUP_REMOVED lines=12> */
[C---:B--2---:R-:W-:Y:S02]  /*4580*/  FADD.FTZ R3, -R0.reuse, R6 ;  /* 0x0000000600037221 */ /* 0x044fe40000010100 */
        /* <DEDUP_REMOVED lines=106> */
.L_x_1018:
        /* <DEDUP_REMOVED lines=34> */
[----:B------:R-:W-:Y:S04]  /*4e50*/  LDSM.16.MT88.4 R4, [R185+0x13000] ;  /* 0x01300000b904783b */ /* 0x000fe80000004200 */
[----:B------:R-:W3:Y:S03]  /*4e60*/  LDSM.16.MT88.4 R16, [R0+0x9000] ;  /* 0x009000000010783b */ /* 0x000ee60000004200 */
        /* <DEDUP_REMOVED lines=10> */
[----:B------:R-:W-:Y:S04]  /*4f10*/  LDSM.16.MT88.4 R8, [R185+0x13800] ;  /* 0x01380000b908783b */ /* 0x000fe80000004200 */
[----:B------:R-:W4:Y:S03]  /*4f20*/  LDSM.16.MT88.4 R12, [R0+0x9800] ;  /* 0x00980000000c783b */ /* 0x000f260000004200 */
[-C--:B---3--:R-:W-:Y:S08]  /*4f30*/  HMMA.16816.F32 R20, R4, R16.reuse, R20 ;  /* 0x000000100414723c */ /* 0x088ff00000001814 */
[C---:B-1----:R-:W-:Y:S08]  /*4f40*/  HMMA.16816.F32 R24, R52.reuse, R16, R24 ;  /* 0x000000103418723c */ /* 0x042ff00000001818 */
[-C--:B------:R-:W-:Y:S08]  /*4f50*/  HMMA.16816.F32 R28, R52, R18.reuse, R28 ;  /* 0x00000012341c723c */ /* 0x080ff0000000181c */
[C---:B------:R-:W-:Y:S01]  /*4f60*/  HMMA.16816.F32 R32, R4.reuse, R18, R32 ;  /* 0x000000120420723c */ /* 0x040fe20000001820 */
[----:B------:R-:W1:Y:S07]  /*4f70*/  LDSM.16.MT88.4 R16, [R184+0x13800] ;  /* 0x01380000b810783b */ /* 0x000e6e0000004200 */
[-C--:B--2---:R-:W-:Y:S08]  /*4f80*/  HMMA.16816.F32 R36, R4, R56.reuse, R36 ;  /* 0x000000380424723c */ /* 0x084ff00000001824 */
[C---:B------:R-:W-:Y:S08]  /*4f90*/  HMMA.16816.F32 R40, R52.reuse, R56, R40 ;  /* 0x000000383428723c */ /* 0x040ff00000001828 */
[-C--:B------:R-:W-:Y:S01]  /*4fa0*/  HMMA.16816.F32 R44, R52, R58.reuse, R44 ;  /* 0x0000003a342c723c */ /* 0x080fe2000000182c */
[----:B------:R-:W2:Y:S04]  /*4fb0*/  LDSM.16.MT88.4 R52, [R0+0xb800] ;  /* 0x00b800000034783b */ /* 0x000ea80000004200 */
[----:B------:R-:W-:Y:S03]  /*4fc0*/  BAR.SYNC.DEFER_BLOCKING 0x0 ;  /* 0x0000000000007b1d */ /* 0x000fe60000010000 */
[----:B------:R-:W-:Y:S08]  /*4fd0*/  HMMA.16816.F32 R48, R4, R58, R48 ;  /* 0x0000003a0430723c */ /* 0x000ff00000001830 */
[-C--:B----4-:R-:W-:Y:S08]  /*4fe0*/  HMMA.16816.F32 R20, R8, R12.reuse, R20 ;  /* 0x0000000c0814723c */ /* 0x090ff00000001814 */
[C---:B-1----:R-:W-:Y:S08]  /*4ff0*/  HMMA.16816.F32 R24, R16.reuse, R12, R24 ;  /* 0x0000000c1018723c */ /* 0x042ff00000001818 */
        /* <DEDUP_REMOVED lines=45> */
.L_x_1019:
        /* <DEDUP_REMOVED lines=11> */
[C---:B------:R-:W-:Y:S01]  /*5380*/  LEA R208, P1, R3.reuse, R208, 0x2 ;  /* 0x000000d003d07211 */ /* 0x040fe200078210ff */
[----:B------:R-:W-:Y:S01]  /*5390*/  IMAD.MOV.U32 R219, RZ, RZ, c[0x0][0x22c] ;  /* 0x00008b00ffdb7624 */ /* 0x000fe200078e00ff */
[----:B------:R-:W-:Y:S01]  /*53a0*/  LDSM.16.M88.4 R104, [R195] ;  /* 0x00000000c368783b */ /* 0x000fe20000000200 */
[----:B------:R-:W-:Y:S01]  /*53b0*/  IMAD R220, R220, c[0x0][0x1c0], RZ ;  /* 0x00007000dcdc7a24 */ /* 0x000fe200078e02ff */
[----:B------:R-:W-:Y:S01]  /*53c0*/  LEA.HI.X.SX32 R209, R3, R209, 0x2, P1 ;  /* 0x000000d103d17211 */ /* 0x000fe200008f16ff */
[----:B------:R-:W-:Y:S01]  /*53d0*/  IMAD R219, R219, c[0x0][0x1c0], RZ ;  /* 0x00007000dbdb7a24 */ /* 0x000fe200078e02ff */
[----:B------:R-:W1:Y:S01]  /*53e0*/  LDSM.16.MT88.4 R108, [R0+0xc800] ;  /* 0x00c80000006c783b */ /* 0x000e620000004200 */
[----:B------:R-:W-:Y:S02]  /*53f0*/  IMAD.SHL.U32 R220, R220, 0x20, RZ ;  /* 0x00000020dcdc7824 */ /* 0x000fe400078e00ff */
[----:B------:R-:W-:Y:S01]  /*5400*/  IMAD R219, R219, 0x28, RZ ;  /* 0x00000028dbdb7824 */ /* 0x000fe200078e02ff */
[----:B------:R-:W1:Y:S01]  /*5410*/  LDSM.16.M88.4 R176, [R195+0x1000] ;  /* 0x00100000c3b0783b */ /* 0x000e620000000200 */
[----:B------:R-:W-:Y:S02]  /*5420*/  IMAD.MOV.U32 R3, RZ, RZ, c[0x0][0x22c] ;  /* 0x00008b00ff037624 */ /* 0x000fe400078e00ff */
[----:B------:R-:W-:Y:S01]  /*5430*/  IMAD.MOV.U32 R218, RZ, RZ, c[0x0][0x22c] ;  /* 0x00008b00ffda7624 */ /* 0x000fe200078e00ff */
[----:B------:R-:W1:Y:S01]  /*5440*/  LDSM.16.MT88.4 R180, [R0+0xe800] ;  /* 0x00e8000000b4783b */ /* 0x000e620000004200 */
[----:B------:R-:W-:Y:S02]  /*5450*/  IMAD R3, R3, c[0x0][0x1c0], RZ ;  /* 0x0000700003037a24 */ /* 0x000fe400078e02ff */
[----:B------:R-:W-:Y:S02]  /*5460*/  IMAD R218, R218, c[0x0][0x1c0], RZ ;  /* 0x00007000dada7a24 */ /* 0x000fe400078e02ff */
[----:B------:R-:W-:Y:S02]  /*5470*/  IMAD.SHL.U32 R3, R3, 0x10, RZ ;  /* 0x0000001003037824 */ /* 0x000fe400078e00ff */
[----:B------:R-:W-:Y:S01]  /*5480*/  IMAD R218, R218, 0x38, RZ ;  /* 0x00000038dada7824 */ /* 0x000fe200078e02ff */
        /* <DEDUP_REMOVED lines=31> */
[----:B------:R-:W2:Y:S06]  /*5680*/  LDSM.16.MT88.4 R100, [R0+0xf800] ;  /* 0x00f800000064783b */ /* 0x000eac0000004200 */
[----:B------:R-:W-:Y:S05]  /*5690*/  @P6 IADD3 R106, P2, R244, R230, RZ ;  /* 0x000000e6f46a6210 */ /* 0x000fea0007f5e0ff */
[----:B------:R-:W-:Y:S05]  /*56a0*/  @P6 IMAD.X R107, R243, 0x1, R229, P2 ;  /* 0x00000001f36b6824 */ /* 0x000fea00010e06e5 */
[----:B------:R3:W5:Y:S04]  /*56b0*/  @P6 LDG.E R221, [R106.64+-0x100] ;  /* 0xffff00066add6981 */ /* 0x000768000c1e1900 */
[----:B------:R3:W5:Y:S01]  /*56c0*/  @P6 LDG.E R224, [R106.64+-0xe0] ;  /* 0xffff20066ae06981 */ /* 0x000762000c1e1900 */
[-C--:B-1----:R-:W-:Y:S08]  /*56d0*/  HMMA.16816.F32 R4, R108, R176.reuse, R4 ;  /* 0x000000b06c04723c */ /* 0x082ff00000001804 */
[C---:B------:R-:W-:Y:S08]  /*56e0*/  HMMA.16816.F32 R8, R180.reuse, R176, R8 ;  /* 0x000000b0b408723c */ /* 0x040ff00000001808 */
[-C--:B------:R-:W-:Y:S08]  /*56f0*/  HMMA.16816.F32 R12, R180, R178.reuse, R12 ;  /* 0x000000b2b40c723c */ /* 0x080ff0000000180c */
[C---:B------:R-:W-:Y:S08]  /*5700*/  HMMA.16816.F32 R16, R108.reuse, R178, R16 ;  /* 0x000000b26c10723c */ /* 0x040ff00000001810 */
[-C--:B--2---:R-:W-:Y:S08]  /*5710*/  HMMA.16816.F32 R52, R108, R100.reuse, R52 ;  /* 0x000000646c34723c */ /* 0x084ff00000001834 */
        /* <DEDUP_REMOVED lines=10> */
[CC--:B------:R-:W-:Y:S01]  /*57c0*/  LEA R108, P2, R217.reuse, R100.reuse, 0x2 ;  /* 0x00000064d96c7211 */ /* 0x0c0fe200078410ff */
[----:B------:R2:W-:Y:S03]  /*57d0*/  RED.E.ADD.F32.FTZ.RN.STRONG.GPU [R104.64], R5 ;  /* 0x000000056800798e */ /* 0x0005e6000c10e786 */
[-C--:B------:R-:W-:Y:S01]  /*57e0*/  LEA.HI.X.SX32 R109, R217, R101.reuse, 0x2, P2 ;  /* 0x00000065d96d7211 */ /* 0x080fe200010f16ff */
[----:B------:R-:W-:Y:S01]  /*57f0*/  IMAD.MOV.U32 R217, RZ, RZ, c[0x0][0x22c] ;  /* 0x00008b00ffd97624 */ /* 0x000fe200078e00ff */
[CC--:B---3--:R-:W-:Y:S01]  /*5800*/  LEA R106, P1, R220.reuse, R100.reuse, 0x2 ;  /* 0x00000064dc6a7211 */ /* 0x0c8fe200078210ff */
[----:B------:R3:W-:Y:S01]  /*5810*/  RED.E.ADD.F32.FTZ.RN.STRONG.GPU [R176.64], R6 ;  /* 0x00000006b000798e */ /* 0x0007e2000c10e786 */
[-C--:B------:R-:W-:Y:S01]  /*5820*/  LEA R102, P3, R219, R100.reuse, 0x2 ;  /* 0x00000064db667211 */ /* 0x080fe200078610ff */
[----:B------:R-:W-:Y:S01]  /*5830*/  IMAD R217, R217, c[0x0][0x1c0], RZ ;  /* 0x00007000d9d97a24 */ /* 0x000fe200078e02ff */
[-C--:B------:R-:W-:Y:S01]  /*5840*/  LEA.HI.X.SX32 R107, R220, R101.reuse, 0x2, P1 ;  /* 0x00000065dc6b7211 */ /* 0x080fe200008f16ff */
[----:B------:R4:W-:Y:S01]  /*5850*/  RED.E.ADD.F32.FTZ.RN.STRONG.GPU [R108.64], R7 ;  /* 0x000000076c00798e */ /* 0x0009e2000c10e786 */
[-C--:B------:R-:W-:Y:S01]  /*5860*/  LEA.HI.X.SX32 R103, R219, R101.reuse, 0x2, P3 ;  /* 0x00000065db677211 */ /* 0x080fe200018f16ff */
[----:B------:R-:W-:Y:S02]  /*5870*/  IMAD R217, R217, 0x30, RZ ;  /* 0x00000030d9d97824 */ /* 0x000fe400078e02ff */
[----:B------:R4:W-:Y:S04]  /*5880*/  RED.E.ADD.F32.FTZ.RN.STRONG.GPU [R106.64], R8 ;  /* 0x000000086a00798e */ /* 0x0009e8000c10e786 */
[----:B------:R4:W-:Y:S01]  /*5890*/  RED.E.ADD.F32.FTZ.RN.STRONG.GPU [R102.64], R9 ;  /* 0x000000096600798e */ /* 0x0009e2000c10e786 */
[CC--:B-1----:R-:W-:Y:S04]  /*58a0*/  LEA R4, P2, R217.reuse, R100.reuse, 0x2 ;  /* 0x00000064d9047211 */ /* 0x0c2fe800078410ff */
[-C--:B--2---:R-:W-:Y:S01]  /*58b0*/  LEA.HI.X.SX32 R5, R217, R101.reuse, 0x2, P2 ;  /* 0x00000065d9057211 */ /* 0x084fe200010f16ff */
[----:B------:R-:W-:Y:S04]  /*58c0*/  IMAD.MOV.U32 R217, RZ, RZ, c[0x0][0x22c] ;  /* 0x00008b00ffd97624 */ /* 0x000fe800078e00ff */
[----:B------:R1:W-:Y:S01]  /*58d0*/  RED.E.ADD.F32.FTZ.RN.STRONG.GPU [R4.64], R10 ;  /* 0x0000000a0400798e */ /* 0x0003e2000c10e786 */
[----:B------:R-:W-:Y:S01]  /*58e0*/  IMAD R217, R217, c[0x0][0x1c0], RZ ;  /* 0x00007000d9d97a24 */ /* 0x000fe200078e02ff */
[CC--:B---3--:R-:W-:Y:S03]  /*58f0*/  LEA R6, P1, R218.reuse, R100.reuse, 0x2 ;  /* 0x00000064da067211 */ /* 0x0c8fe600078210ff */
[----:B------:R-:W-:Y:S01]  /*5900*/  IMAD.SHL.U32 R217, R217, 0x10, RZ ;  /* 0x00000010d9d97824 */ /* 0x000fe200078e00ff */
[-C--:B----4-:R-:W-:Y:S02]  /*5910*/  LEA.HI.X.SX32 R7, R218, R101.reuse, 0x2, P1 ;  /* 0x00000065da077211 */ /* 0x090fe400008f16ff */
[-C--:B------:R-:W-:Y:S02]  /*5920*/  LEA R8, P3, R239, R100.reuse, 0x2 ;  /* 0x00000064ef087211 */ /* 0x080fe400078610ff */
[C---:B------:R-:W-:Y:S01]  /*5930*/  IADD3 R179, R217.reuse, 0x20, RZ ;  /* 0x00000020d9b37810 */ /* 0x040fe20007ffe0ff */
[----:B------:R2:W-:Y:S01]  /*5940*/  RED.E.ADD.F32.FTZ.RN.STRONG.GPU [R6.64], R11 ;  /* 0x0000000b0600798e */ /* 0x0005e2000c10e786 */
[C---:B------:R-:W-:Y:S02]  /*5950*/  IADD3 R178, R217.reuse, 0x20, RZ ;  /* 0x00000020d9b27810 */ /* 0x040fe40007ffe0ff */
[----:B------:R-:W-:Y:S01]  /*5960*/  IADD3 R0, R217, 0x20, RZ ;  /* 0x00000020d9007810 */ /* 0x000fe20007ffe0ff */
[----:B------:R3:W-:Y:S01]  /*5970*/  RED.E.ADD.F32.FTZ.RN.STRONG.GPU [R100.64+0x80], R16 ;  /* 0x000080106400798e */ /* 0x0007e2000c10e786 */
[-C--:B------:R-:W-:Y:S01]  /*5980*/  LEA.HI.X.SX32 R9, R239, R101.reuse, 0x2, P3 ;  /* 0x00000065ef097211 */ /* 0x080fe200018f16ff */
[C---:B------:R-:W-:Y:S02]  /*5990*/  IMAD.IADD R178, R216.reuse, 0x1, R178 ;  /* 0x00000001d8b27824 */ /* 0x040fe400078e02b2 */
[----:B------:R-:W-:Y:S01]  /*59a0*/  RED.E.ADD.F32.FTZ.RN.STRONG.GPU [R104.64+0x80], R17 ;  /* 0x000080116800798e */ /* 0x000fe2000c10e786 */
[C---:B------:R-:W-:Y:S02]  /*59b0*/  IMAD.IADD R0, R216.reuse, 0x1, R0 ;  /* 0x00000001d8007824 */ /* 0x040fe400078e0200 */
[----:B------:R-:W-:Y:S02]  /*59c0*/  IMAD.MOV.U32 R217, RZ, RZ, c[0x0][0x22c] ;  /* 0x00008b00ffd97624 */ /* 0x000fe400078e00ff */
[----:B------:R-:W-:Y:S01]  /*59d0*/  IMAD.IADD R0, R216, 0x1, R0 ;  /* 0x00000001d8007824 */ /* 0x000fe200078e0200 */
[-C--:B-1----:R-:W-:Y:S01]  /*59e0*/  LEA R4, P1, R179, R100.reuse, 0x2 ;  /* 0x00000064b3047211 */ /* 0x082fe200078210ff */
[----:B------:R-:W-:Y:S03]  /*59f0*/  IMAD R217, R217, c[0x0][0x1c0], RZ ;  /* 0x00007000d9d97a24 */ /* 0x000fe600078e02ff */
[-C--:B------:R-:W-:Y:S01]  /*5a00*/  LEA.HI.X.SX32 R5, R179, R101.reuse, 0x2, P1 ;  /* 0x00000065b3057211 */ /* 0x080fe200008f16ff */
[----:B------:R-:W-:Y:S01]  /*5a10*/  IMAD.SHL.U32 R217, R217, 0x10, RZ ;  /* 0x00000010d9d97824 */ /* 0x000fe200078e00ff */
[-C--:B------:R-:W-:Y:S03]  /*5a20*/  LEA R10, P1, R0, R100.reuse, 0x2 ;  /* 0x00000064000a7211 */ /* 0x080fe600078210ff */
[----:B------:R1:W-:Y:S01]  /*5a30*/  RED.E.ADD.F32.FTZ.RN.STRONG.GPU [R4.64], R18 ;  /* 0x000000120400798e */ /* 0x0003e2000c10e786 */
[C---:B------:R-:W-:Y:S02]  /*5a40*/  IADD3 R111, R217.reuse, 0x40, RZ ;  /* 0x00000040d96f7810 */ /* 0x040fe40007ffe0ff */
[-C--:B--2---:R-:W-:Y:S02]  /*5a50*/  LEA R6, P2, R178, R100.reuse, 0x2 ;  /* 0x00000064b2067211 */ /* 0x084fe400078410ff */
[-C--:B------:R-:W-:Y:S02]  /*5a60*/  LEA.HI.X.SX32 R11, R0, R101.reuse, 0x2, P1 ;  /* 0x00000065000b7211 */ /* 0x080fe400008f16ff */
[-C--:B------:R-:W-:Y:S02]  /*5a70*/  LEA.HI.X.SX32 R7, R178, R101.reuse, 0x2, P2 ;  /* 0x00000065b2077211 */ /* 0x080fe400010f16ff */
[C---:B------:R-:W-:Y:S02]  /*5a80*/  IADD3 R110, R217.reuse, 0x40, RZ ;  /* 0x00000040d96e7810 */ /* 0x040fe40007ffe0ff */
[----:B------:R-:W-:Y:S01]  /*5a90*/  IADD3 R0, R217, 0x40, RZ ;  /* 0x00000040d9007810 */ /* 0x000fe20007ffe0ff */
[----:B------:R2:W-:Y:S01]  /*5aa0*/  RED.E.ADD.F32.FTZ.RN.STRONG.GPU [R6.64], R19 ;  /* 0x000000130600798e */ /* 0x0005e2000c10e786 */
[----:B---3--:R-:W-:Y:S01]  /*5ab0*/  IADD3 R16, R3, 0x60, RZ ;  /* 0x0000006003107810 */ /* 0x008fe20007ffe0ff */
[C---:B------:R-:W-:Y:S02]  /*5ac0*/  IMAD.IADD R110, R216.reuse, 0x1, R110 ;  /* 0x00000001d86e7824 */ /* 0x040fe400078e026e */
[----:B------:R3:W-:Y:S01]  /*5ad0*/  RED.E.ADD.F32.FTZ.RN.STRONG.GPU [R10.64], R12 ;  /* 0x0000000c0a00798e */ /* 0x0007e2000c10e786 */
[C---:B------:R-:W-:Y:S03]  /*5ae0*/  IMAD.IADD R0, R216.reuse, 0x1, R0 ;  /* 0x00000001d8007824 */ /* 0x040fe600078e0200 */
[----:B------:R4:W-:Y:S01]  /*5af0*/  RED.E.ADD.F32.FTZ.RN.STRONG.GPU [R8.64], R13 ;  /* 0x0000000d0800798e */ /* 0x0009e2000c10e786 */
[----:B------:R-:W-:Y:S01]  /*5b00*/  IMAD.IADD R0, R216, 0x1, R0 ;  /* 0x00000001d8007824 */ /* 0x000fe200078e0200 */
        /* <DEDUP_REMOVED lines=16> */
[-C--:B------:R-:W-:Y:S02]  /*5c10*/  LEA.HI.X.SX32 R11, R0, R101.reuse, 0x2, P1 ;  /* 0x00000065000b7211 */ /* 0x080fe400008f16ff */
[CC--:B--2---:R-:W-:Y:S01]  /*5c20*/  LEA R6, P2, R236.reuse, R100.reuse, 0x2 ;  /* 0x00000064ec067211 */ /* 0x0c4fe200078410ff */
[----:B------:R2:W-:Y:S01]  /*5c30*/  RED.E.ADD.F32.FTZ.RN.STRONG.GPU [R12.64], R55 ;  /* 0x000000370c00798e */ /* 0x0005e2000c10e786 */
[C---:B------:R-:W-:Y:S02]  /*5c40*/  IADD3 R0, R3.reuse, 0x60, RZ ;  /* 0x0000006003007810 */ /* 0x040fe40007ffe0ff */
[-C--:B------:R-:W-:Y:S01]  /*5c50*/  LEA.HI.X.SX32 R7, R236, R101.reuse, 0x2, P2 ;  /* 0x00000065ec077211 */ /* 0x080fe200010f16ff */
[----:B------:R3:W-:Y:S01]  /*5c60*/  RED.E.ADD.F32.FTZ.RN.STRONG.GPU [R10.64], R56 ;  /* 0x000000380a00798e */ /* 0x0007e2000c10e786 */
[----:B------:R-:W-:Y:S01]  /*5c70*/  IADD3 R3, R3, 0x60, RZ ;  /* 0x0000006003037810 */ /* 0x000fe20007ffe0ff */
[C---:B------:R-:W-:Y:S02]  /*5c80*/  IMAD.IADD R0, R216.reuse, 0x1, R0 ;  /* 0x00000001d8007824 */ /* 0x040fe400078e0200 */
[----:B------:R4:W-:Y:S02]  /*5c90*/  RED.E.ADD.F32.FTZ.RN.STRONG.GPU [R8.64], R57 ;  /* 0x000000390800798e */ /* 0x0009e4000c10e786 */
[C---:B------:R-:W-:Y:S02]  /*5ca0*/  IMAD.IADD R3, R216.reuse, 0x1, R3 ;  /* 0x00000001d8037824 */ /* 0x040fe400078e0203 */
[----:B------:R4:W-:Y:S01]  /*5cb0*/  RED.E.ADD.F32.FTZ.RN.STRONG.GPU [R6.64], R58 ;  /* 0x0000003a0600798e */ /* 0x0009e2000c10e786 */
[----:B------:R-:W-:Y:S03]  /*5cc0*/  IMAD.IADD R0, R216, 0x1, R0 ;  /* 0x00000001d8007824 */ /* 0x000fe600078e0200 */
[----:B------:R-:W-:Y:S01]  /*5cd0*/  LDSM.16.MT88.4 R52, [R185+0x10800] ;  /* 0x01080000b934783b */ /* 0x000fe20000004200 */
[CC--:B-1----:R-:W-:Y:S04]  /*5ce0*/  LEA R4, P1, R241.reuse, R100.reuse, 0x2 ;  /* 0x00000064f1047211 */ /* 0x0c2fe800078210ff */
[-C--:B------:R-:W-:Y:S02]  /*5cf0*/  LEA.HI.X.SX32 R5, R241, R101.reuse, 0x2, P1 ;  /* 0x00000065f1057211 */ /* 0x080fe400008f16ff */
[CC--:B------:R-:W-:Y:S02]  /*5d00*/  LEA R14, P1, R16.reuse, R100.reuse, 0x2 ;  /* 0x00000064100e7211 */ /* 0x0c0fe400078210ff */
[CC--:B--2---:R-:W-:Y:S01]  /*5d10*/  LEA R12, P5, R3.reuse, R100.reuse, 0x2 ;  /* 0x00000064030c7211 */ /* 0x0c4fe200078a10ff */
[----:B------:R1:W-:Y:S01]  /*5d20*/  RED.E.ADD.F32.FTZ.RN.STRONG.GPU [R4.64], R59 ;  /* 0x0000003b0400798e */ /* 0x0003e2000c10e786 */
[-C--:B------:R-:W-:Y:S02]  /*5d30*/  LEA.HI.X.SX32 R15, R16, R101.reuse, 0x2, P1 ;  /* 0x00000065100f7211 */ /* 0x080fe400008f16ff */
[CC--:B---3--:R-:W-:Y:S01]  /*5d40*/  LEA R10, P4, R0.reuse, R100.reuse, 0x2 ;  /* 0x00000064000a7211 */ /* 0x0c8fe200078810ff */
[----:B------:R-:W-:Y:S01]  /*5d50*/  RED.E.ADD.F32.FTZ.RN.STRONG.GPU [R100.64+0x180], R64 ;  /* 0x000180406400798e */ /* 0x000fe2000c10e786 */
[-C--:B------:R-:W-:Y:S02]  /*5d60*/  LEA.HI.X.SX32 R13, R3, R101.reuse, 0x2, P5 ;  /* 0x00000065030d7211 */ /* 0x080fe400028f16ff */
[CC--:B----4-:R-:W-:Y:S01]  /*5d70*/  LEA R8, P3, R235.reuse, R100.reuse, 0x2 ;  /* 0x00000064eb087211 */ /* 0x0d0fe200078610ff */
        /* <DEDUP_REMOVED lines=22> */
[----:B------:R-:W-:Y:S02]  /*5ee0*/  ISETP.GT.AND P3, PT, R210, RZ, PT ;  /* 0x000000ffd200720c */ /* 0x000fe40003f64270 */
[----:B------:R-:W2:Y:S01]  /*5ef0*/  LDSM.16.MT88.4 R12, [R184+0x10000] ;  /* 0x01000000b80c783b */ /* 0x000ea20000004200 */
[C---:B------:R-:W-:Y:S01]  /*5f00*/  IADD3 R0, R2.reuse, -0x4000, RZ ;  /* 0xffffc00002007810 */ /* 0x040fe20007ffe0ff */
[----:B------:R-:W-:Y:S01]  /*5f10*/  @P6 IMAD.MOV.U32 R229, RZ, RZ, R3 ;  /* 0x000000ffffe56224 */ /* 0x000fe200078e0003 */
[----:B------:R-:W-:Y:S01]  /*5f20*/  @P1 IADD3 R0, R2, 0x4000, RZ ;  /* 0x0000400002001810 */ /* 0x000fe20007ffe0ff */
[----:B------:R-:W3:Y:S04]  /*5f30*/  LDSM.16.MT88.4 R16, [R2+0x2000] ;  /* 0x002000000210783b */ /* 0x000ee80000004200 */
[----:B------:R-:W4:Y:S04]  /*5f40*/  LDSM.16.MT88.4 R56, [R2+0x800] ;  /* 0x000800000238783b */ /* 0x000f280000004200 */
[----:B------:R-:W3:Y:S04]  /*5f50*/  LDSM.16.MT88.4 R64, [R184+0x10800] ;  /* 0x01080000b840783b */ /* 0x000ee80000004200 */
        /* <DEDUP_REMOVED lines=163> */
.L_x_1021:
        /* <DEDUP_REMOVED lines=15> */
.L_x_1022:
        /* <DEDUP_REMOVED lines=41> */
.L_x_1024:
[----:B-1-34-:R-:W-:Y:S05]  /*6d10*/  BSYNC B0 ;  /* 0x0000000000007941 */ /* 0x01afea0003800000 */
.L_x_1023:
        /* <DEDUP_REMOVED lines=18> */
.L_x_1026:
[----:B------:R-:W-:Y:S05]  /*6e40*/  BSYNC B0 ;  /* 0x0000000000007941 */ /* 0x000fea0003800000 */
.L_x_1025:
        /* <DEDUP_REMOVED lines=23> */
.L_x_1028:
[----:B------:R-:W-:Y:S05]  /*6fc0*/  BSYNC B0 ;  /* 0x0000000000007941 */ /* 0x000fea0003800000 */
.L_x_1027:
        /* <DEDUP_REMOVED lines=16> */
.L_x_999:
        /* <DEDUP_REMOVED lines=19> */
.L_x_1030:
        /* <DEDUP_REMOVED lines=15> */
.L_x_1031:
        /* <DEDUP_REMOVED lines=30> */
.L_x_1033:
[----:B------:R-:W-:Y:S05]  /*74d0*/  BSYNC B0 ;  /* 0x0000000000007941 */ /* 0x000fea0003800000 */
.L_x_1032:
        /* <DEDUP_REMOVED lines=18> */
.L_x_1035:
[----:B------:R-:W-:Y:S05]  /*7600*/  BSYNC B0 ;  /* 0x0000000000007941 */ /* 0x000fea0003800000 */
.L_x_1034:
        /* <DEDUP_REMOVED lines=23> */
.L_x_1037:
[----:B------:R-:W-:Y:S05]  /*7780*/  BSYNC B0 ;  /* 0x0000000000007941 */ /* 0x000fea0003800000 */
.L_x_1036:
        /* <DEDUP_REMOVED lines=14> */
.L_x_1029:
[----:B------:R-:W-:Y:S05]  /*7870*/  BSYNC B1 ;  /* 0x0000000000017941 */ /* 0x000fea0003800000 */
.L_x_994:
        /* <DEDUP_REMOVED lines=11> */
.L_x_1038:
[----:B------:R-:W-:Y:S05]  /*7930*/  EXIT ;  /* 0x000000000000794d */ /* 0x000fea0003800000 */
.L_x_1040:
        /* <DEDUP_REMOVED lines=12> */
.L_x_2070:


//--------------------- .text._ZN5flash44flash_bwd_dq_dk_dv_loop_seqk_parallel_kernelI23Flash_bwd_kernel_traitsILi128ELi64ELi64ELi8ELi4ELi2ELi2ELb1ELb0EN7cutlass6half_tE19Flash_kernel_traitsILi128ELi64ELi64ELi8ES3_EELb1ELb0ELb1ELb0ELb0ELb1ELb0EEEvNS_16Flash_bwd_paramsE --------------------------
	.section	.text._ZN5flash44flash_bwd_dq_dk_dv_loop_seqk_parallel_kernelI23Flash_bwd_kernel_traitsILi128ELi64ELi64ELi8ELi4ELi2ELi2ELb1ELb0EN7cutlass6half_tE19Flash_kernel_traitsILi128ELi64ELi64ELi8ES3_EELb1ELb0ELb1ELb0ELb0ELb1ELb0EEEvNS_16Flash_bwd_paramsE,"ax",@progbits
	.sectioninfo	@"SHI_REGISTERS=255"
	.align	128
        .global         _ZN5flash44flash_bwd_dq_dk_dv_loop_seqk_parallel_kernelI23Flash_bwd_kernel_traitsILi128ELi64ELi64ELi8ELi4ELi2ELi2ELb1ELb0EN7cutlass6half_tE19Flash_kernel_traitsILi128ELi64ELi64ELi8ES3_EELb1ELb0ELb1ELb0ELb0ELb1ELb0EEEvNS_16Flash_bwd_paramsE
        .type           _ZN5flash44flash_bwd_dq_dk_dv_loop_seqk_parallel_kernelI23Flash_bwd_kernel_traitsILi128ELi64ELi64ELi8ELi4ELi2ELi2ELb1ELb0EN7cutlass6half_tE19Flash_kernel_traitsILi128ELi64ELi64ELi8ES3_EELb1ELb0ELb1ELb0ELb0ELb1ELb0EEEvNS_16Flash_bwd_paramsE,@function
        .size           _ZN5flash44flash_bwd_dq_dk_dv_loop_seqk_parallel_kernelI23Flash_bwd_kernel_traitsILi128ELi64ELi64ELi8ELi4ELi2ELi2ELb1ELb0EN7cutlass6half_tE19Flash_kernel_traitsILi128ELi64ELi64ELi8ES3_EELb1ELb0ELb1ELb0ELb0ELb1ELb0EEEvNS_16Flash_bwd_paramsE,(.L_x_2071 - _ZN5flash44flash_bwd_dq_dk_dv_loop_seqk_parallel_kernelI23Flash_bwd_kernel_traitsILi128ELi64ELi64ELi8ELi4ELi2ELi2ELb1ELb0EN7cutlass6half_tE19Flash_kernel_traitsILi128ELi64ELi64ELi8ES3_EELb1ELb0ELb1ELb0ELb0ELb1ELb0EEEvNS_16Flash_bwd_paramsE)
        .other          _ZN5flash44flash_bwd_dq_dk_dv_loop_seqk_parallel_kernelI23Flash_bwd_kernel_traitsILi128ELi64ELi64ELi8ELi4ELi2ELi2ELb1ELb0EN7cutlass6half_tE19Flash_kernel_traitsILi128ELi64ELi64ELi8ES3_EELb1ELb0ELb1ELb0ELb0ELb1ELb0EEEvNS_16Flash_bwd_paramsE,@"STO_CUDA_ENTRY STV_DEFAULT"
_ZN5flash44flash_bwd_dq_dk_dv_loop_seqk_parallel_kernelI23Flash_bwd_kernel_traitsILi128ELi64ELi64ELi8ELi4ELi2ELi2ELb1ELb0EN7cutlass6half_tE19Flash_kernel_traitsILi128ELi64ELi64ELi8ES3_EELb1ELb0ELb1ELb0ELb0ELb1ELb0EEEvNS_16Flash_bwd_paramsE:
.text._ZN5flash44flash_bwd_dq_dk_dv_loop_seqk_parallel_kernelI23Flash_bwd_kernel_traitsILi128ELi64ELi64ELi8ELi4ELi2ELi2ELb1ELb0EN7cutlass6half_tE19Flash_kernel_traitsILi128ELi64ELi64ELi8ES3_EELb1ELb0ELb1ELb0ELb0ELb1ELb0EEEvNS_16Flash_bwd_paramsE:
        /* <DEDUP_REMOVED lines=54> */
[----:B------:R-:W-:Y:S01]  /*0360*/  IMAD.SHL.U32 R7, R13, 0x2, RZ ;  /* 0x000000020d077824 */ /* 0x000fe200078e00ff */
[----:B------:R-:W-:Y:S01]  /*0370*/  LOP3.LUT R2, R0, 0x38, R250, 0xf8, !PT ;  /* 0x0000003800027812 */ /* 0x000fe200078ef8fa */
[C---:B------:R-:W-:Y:S01]  /*0380*/  IMAD.SHL.U32 R0, R5.reuse, 0x40, RZ ;  /* 0x0000004005007824 */ /* 0x040fe200078e00ff */
[----:B------:R-:W-:-:S02]  /*0390*/  LOP3.LUT P4, RZ, R5, 0x2, RZ, 0xc0, !PT ;  /* 0x0000000205ff7812 */ /* 0x000fc4000788c0ff */
[----:B------:R-:W-:Y:S02]  /*03a0*/  LOP3.LUT P3, RZ, R5, 0x4, RZ, 0xc0, !PT ;  /* 0x0000000405ff7812 */ /* 0x000fe4000786c0ff */
[----:B------:R-:W-:Y:S02]  /*03b0*/  LEA.HI R226, R6, R10, RZ, 0x2 ;  /* 0x0000000a06e27211 */ /* 0x000fe400078f10ff */
[----:B------:R-:W-:Y:S02]  /*03c0*/  SHF.R.S32.HI R5, RZ, 0x1f, R9 ;  /* 0x0000001fff057819 */ /* 0x000fe40000011409 */
[----:B------:R-:W-:Y:S01]  /*03d0*/  LOP3.LUT R6, R2, R3, RZ, 0x3c, !PT ;  /* 0x0000000302067212 */ /* 0x000fe200078e3cff */
[----:B------:R-:W-:Y:S01]  /*03e0*/  IMAD.SHL.U32 R2, R202, 0x10, RZ ;  /* 0x00000010ca027824 */ /* 0x000fe200078e00ff */
[----:B------:R-:W-:Y:S02]  /*03f0*/  LOP3.LUT R0, R0, 0x1c0, RZ, 0xc0, !PT ;  /* 0x000001c000007812 */ /* 0x000fe400078ec0ff */
[----:B------:R-:W-:-:S02]  /*0400*/  LEA.HI R10, R5, R9, RZ, 0x3 ;  /* 0x00000009050a7211 */ /* 0x000fc400078f18ff */
[C---:B------:R-:W-:Y:S02]  /*0410*/  LOP3.LUT R199, R0.reuse, 0x8, R11, 0xf8, !PT ;  /* 0x0000000800c77812 */ /* 0x040fe400078ef80b */
[----:B------:R-:W-:Y:S01]  /*0420*/  LOP3.LUT R5, R0, 0x10, R2, 0xf8, !PT ;  /* 0x0000001000057812 */ /* 0x000fe200078ef802 */
[----:B------:R-:W-:Y:S01]  /*0430*/  IMAD.SHL.U32 R2, R8, 0x200, RZ ;  /* 0x0000020008027824 */ /* 0x000fe200078e00ff */
[----:B------:R-:W-:Y:S02]  /*0440*/  SHF.R.U32.HI R194, RZ, 0x3, R0 ;  /* 0x00000003ffc27819 */ /* 0x000fe40000011600 */
[----:B------:R-:W-:Y:S02]  /*0450*/  LOP3.LUT R0, R4, 0x1, RZ, 0xc0, !PT ;  /* 0x0000000104007812 */ /* 0x000fe400078ec0ff */
[----:B------:R-:W-:Y:S02]  /*0460*/  LOP3.LUT R3, R10, 0xfffffff8, RZ, 0xc0, !PT ;  /* 0xfffffff80a037812 */ /* 0x000fe400078ec0ff */
[----:B------:R-:W-:-:S02]  /*0470*/  SHF.R.S32.HI R244, RZ, 0x7, R244 ;  /* 0x00000007fff47819 */ /* 0x000fc400000114f4 */
        /* <DEDUP_REMOVED lines=10> */
[----:B------:R1:W-:Y:S01]  /*0520*/  STL [R1+0x4], R15 ;  /* 0x0000040f01007387 */ /* 0x0003e20000100800 */
        /* <DEDUP_REMOVED lines=8> */
[----:B------:R1:W-:Y:S01]  /*05b0*/  STL [R1], R14 ;  /* 0x0000000e01007387 */ /* 0x0003e20000100800 */
[----:B------:R-:W-:Y:S01]  /*05c0*/  LOP3.LUT R5, R0, 0x20, R249, 0xf8, !PT ;  /* 0x0000002000057812 */ /* 0x000fe200078ef8f9 */
[----:B------:R-:W-:Y:S01]  /*05d0*/  IMAD.SHL.U32 R220, R14, 0x2, RZ ;  /* 0x000000020edc7824 */ /* 0x000fe200078e00ff */
[----:B------:R-:W-:-:S02]  /*05e0*/  LOP3.LUT R11, R3, R0, R2, 0x1e, !PT ;  /* 0x00000000030b7212 */ /* 0x000fc400078e1e02 */
[----:B------:R-:W-:Y:S01]  /*05f0*/  LOP3.LUT R0, R5, R3, RZ, 0x3c, !PT ;  /* 0x0000000305007212 */ /* 0x000fe200078e3cff */
[----:B------:R-:W-:Y:S01]  /*0600*/  IMAD.SHL.U32 R5, R10, 0x40, RZ ;  /* 0x000000400a057824 */ /* 0x000fe200078e00ff */
[----:B------:R-:W-:Y:S01]  /*0610*/  LOP3.LUT R3, R6, 0x1c0, RZ, 0xc0, !PT ;  /* 0x000001c006037812 */ /* 0x000fe200078ec0ff */
[----:B------:R-:W-:Y:S01]  /*0620*/  IMAD.SHL.U32 R6, R8, 0x8, RZ ;  /* 0x0000000808067824 */ /* 0x000fe200078e00ff */
[----:B------:R-:W-:Y:S01]  /*0630*/  LOP3.LUT R9, R2, 0x20, R4, 0xf8, !PT ;  /* 0x0000002002097812 */ /* 0x000fe200078ef804 */
[----:B------:R-:W-:Y:S01]  /*0640*/  IMAD R4, R247, 0x400, R7 ;  /* 0x00000400f7047824 */ /* 0x000fe200078e0207 */
[----:B------:R-:W-:Y:S02]  /*0650*/  SHF.R.U32.HI R2, RZ, 0x3, R3 ;  /* 0x00000003ff027819 */ /* 0x000fe40000011603 */
[----:B------:R-:W-:Y:S01]  /*0660*/  LOP3.LUT R6, R3, 0x8, R6, 0xf8, !PT ;  /* 0x0000000803067812 */ /* 0x000fe200078ef806 */
[----:B------:R-:W-:Y:S01]  /*0670*/  IMAD.IADD R227, R4, 0x1, R0 ;  /* 0x0000000104e37824 */ /* 0x000fe200078e0200 */
[----:B------:R-:W-:Y:S01]  /*0680*/  LOP3.LUT R0, R5, 0xfffffe00, RZ, 0xc0, !PT ;  /* 0xfffffe0005007812 */ /* 0x000fe200078ec0ff */
[----:B------:R-:W-:Y:S01]  /*0690*/  IMAD R5, R202, 0x400, R7 ;  /* 0x00000400ca057824 */ /* 0x000fe200078e0207 */
[----:B------:R-:W-:Y:S01]  /*06a0*/  LOP3.LUT R3, R2, R9, R3, 0x1e, !PT ;  /* 0x0000000902037212 */ /* 0x000fe200078e1e03 */
[----:B------:R-:W-:Y:S01]  /*06b0*/  IMAD.SHL.U32 R227, R227, 0x2, RZ ;  /* 0x00000002e3e37824 */ /* 0x000fe200078e00ff */
[----:B------:R-:W-:Y:S01]  /*06c0*/  LOP3.LUT R2, R6, R2, RZ, 0x3c, !PT ;  /* 0x0000000206027212 */ /* 0x000fe200078e3cff */
[--C-:B------:R-:W-:Y:S01]  /*06d0*/  IMAD R4, R247, 0x400, R0.reuse ;  /* 0x00000400f7047824 */ /* 0x100fe200078e0200 */
[----:B------:R-:W-:Y:S01]  /*06e0*/  LOP3.LUT R207, R3, R0, RZ, 0xfc, !PT ;  /* 0x0000000003cf7212 */ /* 0x000fe200078efcff */
[----:B------:R-:W-:Y:S01]  /*06f0*/  IMAD R202, R202, 0x400, R0 ;  /* 0x00000400caca7824 */ /* 0x000fe200078e0200 */
[----:B------:R-:W-:Y:S01]  /*0700*/  SEL R193, R193, 0xffffffc0, !P3 ;  /* 0xffffffc0c1c17807 */ /* 0x000fe20005800000 */
[----:B------:R-:W-:Y:S01]  /*0710*/  IMAD.MOV.U32 R0, RZ, RZ, 0x20 ;  /* 0x00000020ff007424 */ /* 0x000fe200078e00ff */
[----:B------:R-:W-:Y:S01]  /*0720*/  SEL R229, R229, 0x10, !P0 ;  /* 0x00000010e5e57807 */ /* 0x000fe20004000000 */
[----:B------:R-:W-:Y:S01]  /*0730*/  IMAD.IADD R5, R5, 0x1, R11 ;  /* 0x0000000105057824 */ /* 0x000fe200078e020b */
[----:B------:R-:W-:Y:S01]  /*0740*/  IADD3 R228, R227, 0x20, RZ ;  /* 0x00000020e3e47810 */ /* 0x000fe20007ffe0ff */
[----:B------:R-:W-:Y:S01]  /*0750*/  IMAD.IADD R202, R2, 0x1, R202 ;  /* 0x0000000102ca7824 */ /* 0x000fe200078e02ca */
[----:B------:R-:W-:Y:S01]  /*0760*/  SEL R0, R0, 0xffffffe0, !P4 ;  /* 0xffffffe000007807 */ /* 0x000fe20006000000 */
[----:B------:R-:W-:Y:S01]  /*0770*/  IMAD R197, R199, 0x2, R193 ;  /* 0x00000002c7c57824 */ /* 0x000fe200078e02c1 */
[----:B------:R-:W-:Y:S01]  /*0780*/  SHF.R.S32.HI R226, RZ, 0x2, R226 ;  /* 0x00000002ffe27819 */ /* 0x000fe200000114e2 */
[----:B------:R-:W-:Y:S01]  /*0790*/  IMAD.IADD R230, R227, 0x1, R229 ;  /* 0x00000001e3e67824 */ /* 0x000fe200078e02e5 */
[----:B------:R-:W-:Y:S01]  /*07a0*/  LEA R245, R5, 0xc000, 0x1 ;  /* 0x0000c00005f57811 */ /* 0x000fe200078e08ff */
[----:B------:R-:W-:Y:S01]  /*07b0*/  IMAD R198, R199, 0x2, R0 ;  /* 0x00000002c7c67824 */ /* 0x000fe200078e0200 */
[----:B------:R-:W-:Y:S01]  /*07c0*/  @P1 IADD3 R228, R227, -0x20, RZ ;  /* 0xffffffe0e3e41810 */ /* 0x000fe20007ffe0ff */
[----:B------:R-:W-:Y:S01]  /*07d0*/  IMAD.IADD R206, R4, 0x1, R2 ;  /* 0x0000000104ce7824 */ /* 0x000fe200078e0202 */
[----:B------:R-:W-:Y:S01]  /*07e0*/  IADD3 R246, R245, 0x40, RZ ;  /* 0x00000040f5f67810 */ /* 0x000fe20007ffe0ff */
[----:B------:R-:W-:Y:S01]  /*07f0*/  IMAD.IADD R200, R193, 0x1, R198 ;  /* 0x00000001c1c87824 */ /* 0x000fe200078e02c6 */
[----:B------:R-:W-:Y:S01]  /*0800*/  LEA R202, R202, 0x10000, 0x1 ;  /* 0x00010000caca7811 */ /* 0x000fe200078e08ff */
[----:B------:R-:W-:Y:S01]  /*0810*/  IMAD R193, R194, 0x2, R193 ;  /* 0x00000002c2c17824 */ /* 0x000fe200078e02c1 */
[----:B------:R-:W-:Y:S01]  /*0820*/  @P2 IADD3 R246, R245, -0x40, RZ ;  /* 0xffffffc0f5f62810 */ /* 0x000fe20007ffe0ff */
[----:B------:R-:W-:-:S02]  /*0830*/  IMAD R226, R247, 0x10, R226 ;  /* 0x00000010f7e27824 */ /* 0x000fc400078e02e2 */
[----:B------:R-:W-:Y:S02]  /*0840*/  IMAD.SHL.U32 R199, R199, 0x2, RZ ;  /* 0x00000002c7c77824 */ /* 0x000fe400078e00ff */
[----:B------:R-:W-:Y:S02]  /*0850*/  IMAD.IADD R208, R0, 0x1, R197 ;  /* 0x0000000100d07824 */ /* 0x000fe400078e02c5 */
[----:B------:R-:W-:Y:S02]  /*0860*/  IMAD.SHL.U32 R194, R194, 0x2, RZ ;  /* 0x00000002c2c27824 */ /* 0x000fe400078e00ff */
[----:B-12---:R-:W-:Y:S02]  /*0870*/  IMAD.IADD R229, R229, 0x1, R228 ;  /* 0x00000001e5e57824 */ /* 0x006fe400078e02e4 */
.L_x_1071:
[----:B-1----:R-:W1:Y:S01]  /*0880*/  LDC.U8 R0, c[0x0][0x312] ;  /* 0x0000c480ff007b82 */ /* 0x002e620000000000 */
[----:B------:R-:W-:Y:S01]  /*0890*/  ISETP.NE.U32.AND P4, PT, RZ, c[0x0][0x240], PT ;  /* 0x00009000ff007a0c */ /* 0x000fe20003f85070 */
[----:B------:R-:W-:Y:S01]  /*08a0*/  IMAD.SHL.U32 R8, R252, 0x4, RZ ;  /* 0x00000004fc087824 */ /* 0x000fe200078e00ff */
[----:B---3--:R-:W-:Y:S02]  /*08b0*/  SHF.R.S32.HI R28, RZ, 0x1f, R252 ;  /* 0x0000001fff1c7819 */ /* 0x008fe400000114fc */
[----:B------:R-:W-:-:S02]  /*08c0*/  ISETP.NE.AND.EX P4, PT, RZ, c[0x0][0x244], PT, P4 ;  /* 0x00009100ff007a0c */ /* 0x000fc40003f85340 */
[----:B------:R-:W-:Y:S02]  /*08d0*/  SHF.L.U64.HI R7, R252, 0x2, R28 ;  /* 0x00000002fc077819 */ /* 0x000fe4000001021c */
[----:B------:R-:W-:Y:S02]  /*08e0*/  IADD3 R2, P0, R8, c[0x0][0x240], RZ ;  /* 0x0000900008027a10 */ /* 0x000fe40007f1e0ff */
[----:B------:R-:W-:Y:S02]  /*08f0*/  ISETP.EQ.U32.AND P5, PT, RZ, c[0x0][0x248], PT ;  /* 0x00009200ff007a0c */ /* 0x000fe40003fa2070 */
[----:B------:R-:W-:Y:S01]  /*0900*/  IADD3.X R3, R7, c[0x0][0x244], RZ, P0, !PT ;  /* 0x0000910007037a10 */ /* 0x000fe200007fe4ff */
[----:B------:R-:W-:Y:S01]  /*0910*/  IMAD.MOV.U32 R248, RZ, RZ, -0x1 ;  /* 0xfffffffffff87424 */ /* 0x000fe200078e00ff */
[----:B------:R-:W-:-:S03]  /*0920*/  ISETP.NE.U32.AND P2, PT, RZ, c[0x0][0x250], PT ;  /* 0x00009400ff007a0c */ /* 0x000fc60003f45070 */
[----:B------:R2:W3:Y:S01]  /*0930*/  @P4 LDG.E R6, [R2.64+0x4] ;  /* 0x0000040802064981 */ /* 0x0004e2000c1e1900 */
[----:B------:R-:W-:Y:S02]  /*0940*/  ISETP.NE.AND.EX P2, PT, RZ, c[0x0][0x254], PT, P2 ;  /* 0x00009500ff007a0c */ /* 0x000fe40003f45320 */
[----:B-1----:R-:W-:Y:S01]  /*0950*/  ISETP.NE.AND P3, PT, R0, RZ, PT ;  /* 0x000000ff0000720c */ /* 0x002fe20003f65270 */
[----:B------:R-:W-:-:S03]  /*0960*/  IMAD.MOV.U32 R0, RZ, RZ, -0x1 ;  /* 0xffffffffff007424 */ /* 0x000fc600078e00ff */
[----:B------:R-:W-:-:S03]  /*0970*/  ISETP.EQ.OR.EX P5, PT, RZ, c[0x0][0x24c], !P3, P5 ;  /* 0x00009300ff007a0c */ /* 0x000fc60005fa2750 */
[----:B------:R2:W3:Y:S04]  /*0980*/  @P4 LDG.E R0, [R2.64] ;  /* 0x0000000802004981 */ /* 0x0004e8000c1e1900 */
[C---:B------:R-:W-:Y:S02]  /*0990*/  @P2 IADD3 R4, P0, R8.reuse, c[0x0][0x250], RZ ;  /* 0x0000940008042a10 */ /* 0x040fe40007f1e0ff */
[----:B--2---:R-:W-:-:S04]  /*09a0*/  IADD3 R2, P1, R8, c[0x0][0x248], RZ ;  /* 0x0000920008027a10 */ /* 0x004fc80007f3e0ff */
[----:B------:R-:W-:-:S05]  /*09b0*/  IADD3.X R3, R7, c[0x0][0x24c], RZ, P1, !PT ;  /* 0x0000930007037a10 */ /* 0x000fca0000ffe4ff */
[----:B-----5:R1:W5:Y:S01]  /*09c0*/  @!P5 LDG.E R248, [R2.64] ;  /* 0x0000000802f8d981 */ /* 0x020362000c1e1900 */
[----:B------:R-:W-:Y:S02]  /*09d0*/  @P2 IADD3.X R5, R7, c[0x0][0x254], RZ, P0, !PT ;  /* 0x0000950007052a10 */ /* 0x000fe400007fe4ff */
[----:B------:R-:W-:-:S04]  /*09e0*/  ISETP.NE.U32.AND P0, PT, RZ, c[0x0][0x248], PT ;  /* 0x00009200ff007a0c */ /* 0x000fc80003f05070 */
[----:B------:R-:W-:Y:S01]  /*09f0*/  ISETP.NE.AND.EX P0, PT, RZ, c[0x0][0x24c], PT, P0 ;  /* 0x00009300ff007a0c */ /* 0x000fe20003f05300 */
[----:B------:R-:W-:-:S06]  /*0a00*/  IMAD.MOV.U32 R238, RZ, RZ, RZ ;  /* 0x000000ffffee7224 */ /* 0x000fcc00078e00ff */
[----:B------:R2:W5:Y:S02]  /*0a10*/  @P2 LDG.E R238, [R4.64] ;  /* 0x0000000804ee2981 */ /* 0x000564000c1e1900 */
[----:B--2---:R-:W-:Y:S02]  /*0a20*/  IMAD.MOV.U32 R4, RZ, RZ, c[0x0][0x218] ;  /* 0x00008600ff047624 */ /* 0x004fe400078e00ff */
[----:B---3--:R-:W-:Y:S02]  /*0a30*/  @P4 IMAD.IADD R233, R6, 0x1, -R0 ;  /* 0x0000000106e94824 */ /* 0x008fe400078e0a00 */
[----:B------:R-:W-:Y:S01]  /*0a40*/  @!P4 IMAD.MOV.U32 R233, RZ, RZ, c[0x0][0x214] ;  /* 0x00008500ffe9c624 */ /* 0x000fe200078e00ff */
[----:B----4-:R-:W-:Y:S05]  /*0a50*/  @!P0 BRA `(.L_x_1041) ;  /* 0x0000003000008947 */ /* 0x010fea0003800000 */
[----:B-1----:R-:W2:Y:S02]  /*0a60*/  @P3 LDG.E R4, [R2.64+0x4] ;  /* 0x0000040802043981 */ /* 0x002ea4000c1e1900 */
[----:B--2--5:R-:W-:-:S06]  /*0a70*/  @P3 IADD3 R4, R4, -R248, RZ ;  /* 0x800000f804043210 */ /* 0x024fcc0007ffe0ff */
[----:B------:R1:W5:Y:S02]  /*0a80*/  @!P3 LDG.E R4, [R2.64] ;  /* 0x000000080204b981 */ /* 0x000364000c1e1900 */
.L_x_1041:
        /* <DEDUP_REMOVED lines=51> */
.L_x_1043:
        /* <DEDUP_REMOVED lines=15> */
.L_x_1044:
        /* <DEDUP_REMOVED lines=10> */
[----:B------:R-:W-:Y:S01]  /*0f50*/  @!P1 IMAD.WIDE.U32 R4, R252, c[0x0][0x368], RZ ;  /* 0x0000da00fc049a25 */ /* 0x000fe200078e00ff */
[----:B------:R-:W5:Y:S03]  /*0f60*/  LDC.U8 R27, c[0x0][0x3d0] ;  /* 0x0000f400ff1b7b82 */ /* 0x000f660000000000 */
[----:B------:R-:W-:-:S02]  /*0f70*/  IMAD.MOV.U32 R29, RZ, RZ, c[0x0][0x22c] ;  /* 0x00008b00ff1d7624 */ /* 0x000fc400078e00ff */
[----:B------:R-:W-:Y:S01]  /*0f80*/  IMAD.WIDE.U32 R14, R252, c[0x0][0x224], RZ ;  /* 0x00008900fc0e7a25 */ /* 0x000fe200078e00ff */
[----:B---3--:R-:W3:Y:S03]  /*0f90*/  MUFU.RCP R2, R2 ;  /* 0x0000000200027308 */ /* 0x008ee60000001000 */
[----:B------:R-:W-:Y:S01]  /*0fa0*/  IMAD.WIDE R18, R29, c[0x0][0x1c0], RZ ;  /* 0x000070001d127a25 */ /* 0x000fe200078e02ff */
[----:B-1----:R-:W-:-:S03]  /*0fb0*/  IABS R7, R31 ;  /* 0x0000001f00077213 */ /* 0x002fc60000000000 */
[----:B------:R-:W-:Y:S01]  /*0fc0*/  @!P1 IMAD.MOV.U32 R10, RZ, RZ, R4 ;  /* 0x000000ffff0a9224 */ /* 0x000fe200078e0004 */
[----:B------:R-:W-:Y:S02]  /*0fd0*/  LOP3.LUT R8, R31, c[0x0][0x1c8], RZ, 0x3c, !PT ;  /* 0x000072001f087a12 */ /* 0x000fe400078e3cff */
[----:B--2---:R-:W-:Y:S02]  /*0fe0*/  ISETP.NE.AND P2, PT, R16, RZ, PT ;  /* 0x000000ff1000720c */ /* 0x004fe40003f45270 */
[----:B------:R-:W-:Y:S02]  /*0ff0*/  ISETP.GE.AND P3, PT, R8, RZ, PT ;  /* 0x000000ff0800720c */ /* 0x000fe40003f66270 */
[----:B------:R-:W-:Y:S02]  /*1000*/  SHF.L.U64.HI R8, R252, 0x7, R28 ;  /* 0x00000007fc087819 */ /* 0x000fe4000001021c */
[----:B------:R-:W-:Y:S02]  /*1010*/  SHF.R.S32.HI R30, RZ, 0x1f, R31 ;  /* 0x0000001fff1e7819 */ /* 0x000fe4000001141f */
[----:B---3--:R-:W-:-:S02]  /*1020*/  IADD3 R2, R2, 0xffffffe, RZ ;  /* 0x0ffffffe02027810 */ /* 0x008fc40007ffe0ff */
        /* <DEDUP_REMOVED lines=15> */
[----:B------:R-:W-:-:S05]  /*1120*/  IMAD R5, R28, c[0x0][0x224], R7 ;  /* 0x000089001c057a24 */ /* 0x000fca00078e0207 */
[----:B------:R-:W-:Y:S01]  /*1130*/  IADD3 R4, R15, R5, RZ ;  /* 0x000000050f047210 */ /* 0x000fe20007ffe0ff */
[-C--:B------:R-:W-:Y:S02]  /*1140*/  IMAD R5, R19, R14.reuse, RZ ;  /* 0x0000000e13057224 */ /* 0x080fe400078e02ff */
[----:B------:R-:W-:-:S04]  /*1150*/  IMAD.WIDE.U32 R14, R18, R14, RZ ;  /* 0x0000000e120e7225 */ /* 0x000fc800078e00ff */
[----:B------:R-:W-:Y:S01]  /*1160*/  IMAD R5, R18, R4, R5 ;  /* 0x0000000412057224 */ /* 0x000fe200078e0205 */
[----:B------:R-:W-:Y:S01]  /*1170*/  SEL R4, R6, RZ, P4 ;  /* 0x000000ff06047207 */ /* 0x000fe20002000000 */
[----:B------:R-:W-:Y:S01]  /*1180*/  IMAD.WIDE.U32 R6, R18, R0, RZ ;  /* 0x0000000012067225 */ /* 0x000fe200078e00ff */
[----:B------:R-:W-:Y:S02]  /*1190*/  @!P5 IADD3 R3, R3, -R12, RZ ;  /* 0x8000000c0303d210 */ /* 0x000fe40007ffe0ff */
[----:B------:R-:W-:Y:S02]  /*11a0*/  IADD3 R4, P4, R9, R4, RZ ;  /* 0x0000000409047210 */ /* 0x000fe40007f9e0ff */
[----:B------:R-:W-:Y:S01]  /*11b0*/  ISETP.GE.U32.AND P6, PT, R3, R12, PT ;  /* 0x0000000c0300720c */ /* 0x000fe20003fc6070 */
[----:B------:R-:W-:Y:S01]  /*11c0*/  IMAD R3, R19, R0, RZ ;  /* 0x0000000013037224 */ /* 0x000fe200078e02ff */
[----:B------:R-:W-:Y:S01]  /*11d0*/  SEL R13, R14, R6, !P1 ;  /* 0x000000060e0d7207 */ /* 0x000fe20004800000 */
[----:B------:R-:W-:Y:S01]  /*11e0*/  IMAD.X R8, R17, 0x1, R8, P4 ;  /* 0x0000000111087824 */ /* 0x000fe200020e0608 */
[----:B------:R-:W-:Y:S01]  /*11f0*/  ISETP.NE.AND P4, PT, RZ, c[0x0][0x1c8], PT ;  /* 0x00007200ff007a0c */ /* 0x000fe20003f85270 */
[----:B------:R-:W-:Y:S01]  /*1200*/  @P2 IMAD R6, R252, c[0x0][0x214], RZ ;  /* 0x00008500fc062a24 */ /* 0x000fe200078e02ff */
[----:B------:R-:W-:Y:S01]  /*1210*/  @!P5 IADD3 R2, R2, 0x1, RZ ;  /* 0x000000010202d810 */ /* 0x000fe20007ffe0ff */
[----:B------:R-:W-:Y:S01]  /*1220*/  IMAD R16, R19, R4, RZ ;  /* 0x0000000413107224 */ /* 0x000fe200078e02ff */
[----:B------:R-:W-:Y:S01]  /*1230*/  IADD3 R12, R15, R5, RZ ;  /* 0x000000050f0c7210 */ /* 0x000fe20007ffe0ff */
[----:B----4-:R-:W-:-:S04]  /*1240*/  IMAD.WIDE.U32 R14, R20, c[0x0][0x3d8], RZ ;  /* 0x0000f600140e7a25 */ /* 0x010fc800078e00ff */
[----:B------:R-:W-:Y:S01]  /*1250*/  @P6 IADD3 R2, R2, 0x1, RZ ;  /* 0x0000000102026810 */ /* 0x000fe20007ffe0ff */
[----:B------:R-:W-:Y:S01]  /*1260*/  @P1 IMAD.IADD R12, R7, 0x1, R3 ;  /* 0x00000001070c1824 */ /* 0x000fe200078e0203 */
[----:B------:R-:W-:Y:S01]  /*1270*/  @P2 SEL R3, R6, R0, !P1 ;  /* 0x0000000006032207 */ /* 0x000fe20004800000 */
[----:B------:R-:W-:Y:S01]  /*1280*/  IMAD.WIDE.U32 R4, R18, R4, RZ ;  /* 0x0000000412047225 */ /* 0x000fe200078e00ff */
[----:B-----5:R-:W-:Y:S02]  /*1290*/  ISETP.NE.AND P6, PT, R27, RZ, PT ;  /* 0x000000ff1b00720c */ /* 0x020fe40003fc5270 */
[----:B------:R-:W-:Y:S01]  /*12a0*/  @!P3 IADD3 R2, -R2, RZ, RZ ;  /* 0x000000ff0202b210 */ /* 0x000fe20007ffe1ff */
[----:B------:R-:W-:Y:S01]  /*12b0*/  IMAD R8, R18, R8, R16 ;  /* 0x0000000812087224 */ /* 0x000fe200078e0210 */
[----:B------:R-:W-:Y:S01]  /*12c0*/  @!P4 LOP3.LUT R2, RZ, c[0x0][0x1c8], RZ, 0x33, !PT ;  /* 0x00007200ff02ca12 */ /* 0x000fe200078e33ff */
[----:B------:R-:W-:Y:S01]  /*12d0*/  IMAD R6, R20, c[0x0][0x3dc], R15 ;  /* 0x0000f70014067a24 */ /* 0x000fe200078e020f */
[----:B------:R-:W-:Y:S01]  /*12e0*/  SEL R16, R14, RZ, P6 ;  /* 0x000000ff0e107207 */ /* 0x000fe20003000000 */
[C---:B------:R-:W-:Y:S01]  /*12f0*/  IMAD R18, R31.reuse, c[0x0][0x22c], RZ ;  /* 0x00008b001f127a24 */ /* 0x040fe200078e02ff */
        /* <DEDUP_REMOVED lines=16> */
.L_x_1045:
[----:B------:R-:W-:-:S04]  /*1400*/  IMAD R0, R252, c[0x0][0x1c0], R31 ;  /* 0x00007000fc007a24 */ /* 0x000fc800078e021f */
[----:B------:R-:W-:Y:S02]  /*1410*/  IMAD R0, R0, c[0x0][0x224], RZ ;  /* 0x0000890000007a24 */ /* 0x000fe400078e02ff */
.L_x_1046:
[----:B------:R-:W-:Y:S01]  /*1420*/  IMAD R29, R29, c[0x0][0x1c0], RZ ;  /* 0x000070001d1d7a24 */ /* 0x000fe200078e02ff */
[----:B------:R-:W1:Y:S01]  /*1430*/  S2R R8, SR_TID.X ;  /* 0x0000000000087919 */ /* 0x000e620000002100 */
[----:B------:R-:W-:Y:S01]  /*1440*/  SHF.R.S32.HI R251, RZ, 0x1f, R250 ;  /* 0x0000001ffffb7819 */ /* 0x000fe200000114fa */
[----:B------:R-:W-:Y:S01]  /*1450*/  IMAD.MOV.U32 R223, RZ, RZ, 0x4 ;  /* 0x00000004ffdf7424 */ /* 0x000fe200078e00ff */
[----:B------:R-:W-:Y:S01]  /*1460*/  IADD3 R222, R9, R3, RZ ;  /* 0x0000000309de7210 */ /* 0x000fe20007ffe0ff */
[----:B------:R-:W-:Y:S01]  /*1470*/  IMAD.SHL.U32 R5, R29, 0x40, RZ ;  /* 0x000000401d057824 */ /* 0x000fe200078e00ff */
[----:B------:R-:W-:Y:S01]  /*1480*/  SHF.R.S32.HI R27, RZ, 0x1f, R237 ;  /* 0x0000001fff1b7819 */ /* 0x000fe200000114ed */
[----:B------:R-:W-:Y:S01]  /*1490*/  IMAD.IADD R240, R236, 0x1, R233 ;  /* 0x00000001ecf07824 */ /* 0x000fe200078e02e9 */
[----:B------:R-:W-:Y:S02]  /*14a0*/  BSSY B1, `(.L_x_1042) ;  /* 0x0000572000017945 */ /* 0x000fe40003800000 */
[----:B------:R-:W-:-:S02]  /*14b0*/  IADD3 R4, P2, P1, R4, R5, R18 ;  /* 0x0000000504047210 */ /* 0x000fc4000795e012 */
[----:B------:R-:W-:-:S04]  /*14c0*/  SHF.R.S32.HI R5, RZ, 0x1f, R5 ;  /* 0x0000001fff057819 */ /* 0x000fc80000011405 */
[----:B------:R-:W-:Y:S01]  /*14d0*/  IADD3.X R7, R6, R5, R20, P2, P1 ;  /* 0x0000000506077210 */ /* 0x000fe200017e2414 */
[----:B------:R-:W-:Y:S01]  /*14e0*/  IMAD.IADD R6, R9, 0x1, R0 ;  /* 0x0000000109067824 */ /* 0x000fe200078e0200 */
[----:B------:R-:W-:Y:S01]  /*14f0*/  IADD3 R13, P2, P1, R16, R4, R13 ;  /* 0x00000004100d7210 */ /* 0x000fe2000795e00d */
[----:B------:R-:W-:Y:S01]  /*1500*/  IMAD R0, R17, c[0x0][0x370], RZ ;  /* 0x0000dc0011007a24 */ /* 0x000fe200078e02ff */
[----:B------:R-:W-:Y:S02]  /*1510*/  IADD3 R4, P3, R250, R10, RZ ;  /* 0x0000000afa047210 */ /* 0x000fe40007f7e0ff */
[----:B------:R-:W-:Y:S01]  /*1520*/  IADD3.X R12, R14, R7, R12, P2, P1 ;  /* 0x000000070e0c7210 */ /* 0x000fe200017e240c */
[----:B------:R-:W-:Y:S02]  /*1530*/  IMAD R3, R9, c[0x0][0x374], R0 ;  /* 0x0000dd0009037a24 */ /* 0x000fe400078e0200 */
[----:B------:R-:W-:Y:S01]  /*1540*/  IMAD.X R5, R251, 0x1, R11, P3 ;  /* 0x00000001fb057824 */ /* 0x000fe200018e060b */
[----:B-1----:R-:W-:Y:S01]  /*1550*/  SHF.R.S32.HI R16, RZ, 0x1f, R8 ;  /* 0x0000001fff107819 */ /* 0x002fe20000011408 */
[----:B------:R-:W-:Y:S01]  /*1560*/  IMAD.WIDE R10, R6, R223, c[0x0][0x3c8] ;  /* 0x0000f200060a7625 */ /* 0x000fe200078e02df */
[----:B------:R-:W-:-:S02]  /*1570*/  IADD3 R6, P3, R237, R9, RZ ;  /* 0x00000009ed067210 */ /* 0x000fc40007f7e0ff */
[----:B------:R-:W-:Y:S01]  /*1580*/  LEA.HI R0, R16, R8, RZ, 0x5 ;  /* 0x0000000810007211 */ /* 0x000fe200078f28ff */
[----:B------:R-:W-:-:S03]  /*1590*/  IMAD.WIDE.U32 R4, R9, c[0x0][0x370], R4 ;  /* 0x0000dc0009047a25 */ /* 0x000fc600078e0004 */
[----:B------:R-:W-:Y:S01]  /*15a0*/  LOP3.LUT R20, R0, 0xffffffe0, RZ, 0xc0, !PT ;  /* 0xffffffe000147812 */ /* 0x000fe200078ec0ff */
[----:B------:R-:W-:Y:S01]  /*15b0*/  IMAD.IADD R5, R5, 0x1, R3 ;  /* 0x0000000105057824 */ /* 0x000fe200078e0203 */
[----:B------:R-:W-:Y:S01]  /*15c0*/  IADD3.X R3, R27, R17, RZ, P3, !PT ;  /* 0x000000111b037210 */ /* 0x000fe20001ffe4ff */
[----:B------:R-:W-:Y:S01]  /*15d0*/  IMAD.MOV.U32 R231, RZ, RZ, R11 ;  /* 0x000000ffffe77224 */ /* 0x000fe200078e000b */
[----:B------:R-:W-:Y:S01]  /*15e0*/  SHF.R.S32.HI R0, RZ, 0x5, R0 ;  /* 0x00000005ff007819 */ /* 0x000fe20000011400 */
[----:B------:R-:W-:Y:S02]  /*15f0*/  IMAD.IADD R20, R8, 0x1, -R20 ;  /* 0x0000000108147824 */ /* 0x000fe400078e0a14 */
[----:B------:R-:W-:Y:S01]  /*1600*/  IMAD R7, R3, c[0x0][0x190], RZ ;  /* 0x0000640003077a24 */ /* 0x000fe200078e02ff */
[----:B------:R-:W-:Y:S01]  /*1610*/  IADD3 R3, R240, -c[0x0][0x2e8], -R219 ;  /* 0x8000ba00f0037a10 */ /* 0x000fe20007ffe8db */
[----:B------:R-:W-:Y:S02]  /*1620*/  IMAD R0, R0, R29, R20 ;  /* 0x0000001d00007224 */ /* 0x000fe400078e0214 */
[C---:B------:R-:W-:Y:S01]  /*1630*/  IMAD R11, R6.reuse, c[0x0][0x194], R7 ;  /* 0x00006500060b7a24 */ /* 0x040fe200078e0207 */
[----:B------:R-:W-:Y:S01]  /*1640*/  SHF.R.S32.HI R8, RZ, 0x1f, R3 ;  /* 0x0000001fff087819 */ /* 0x000fe20000011403 */
[----:B------:R-:W-:-:S03]  /*1650*/  IMAD.WIDE.U32 R6, R6, c[0x0][0x190], R250 ;  /* 0x0000640006067a25 */ /* 0x000fc600078e00fa */
[----:B------:R-:W-:Y:S01]  /*1660*/  LEA.HI R3, R8, R3, RZ, 0x6 ;  /* 0x0000000308037211 */ /* 0x000fe200078f30ff */
[----:B------:R-:W-:Y:S01]  /*1670*/  IMAD R9, R30, c[0x0][0x378], RZ ;  /* 0x0000de001e097a24 */ /* 0x000fe200078e02ff */
[----:B------:R-:W-:Y:S01]  /*1680*/  IADD3 R6, P2, R26, R6, RZ ;  /* 0x000000061a067210 */ /* 0x000fe20007f5e0ff */
[----:B------:R-:W-:Y:S01]  /*1690*/  IMAD.MOV.U32 R232, RZ, RZ, R10 ;  /* 0x000000ffffe87224 */ /* 0x000fe200078e000a */
[----:B------:R-:W-:Y:S01]  /*16a0*/  SHF.R.S32.HI R3, RZ, 0x6, R3 ;  /* 0x00000006ff037819 */ /* 0x000fe20000011403 */
[C---:B------:R-:W-:Y:S01]  /*16b0*/  IMAD R9, R31.reuse, c[0x0][0x37c], R9 ;  /* 0x0000df001f097a24 */ /* 0x040fe200078e0209 */
[----:B------:R-:W-:Y:S01]  /*16c0*/  IADD3 R10, P1, R0, R13, RZ ;  /* 0x0000000d000a7210 */ /* 0x000fe20007f3e0ff */
[----:B------:R-:W-:Y:S01]  /*16d0*/  IMAD.WIDE.U32 R4, R31, c[0x0][0x378], R4 ;  /* 0x0000de001f047a25 */ /* 0x000fe200078e0004 */
[----:B------:R-:W-:Y:S02]  /*16e0*/  IMNMX R234, RZ, R3, !PT ;  /* 0x00000003ffea7217 */ /* 0x000fe40007800200 */
[----:B------:R-:W-:Y:S01]  /*16f0*/  IADD3.X R7, R21, R7, R11, P2, !PT ;  /* 0x0000000715077210 */ /* 0x000fe200017fe40b */
[----:B------:R-:W-:Y:S01]  /*1700*/  IMAD R14, R30, c[0x0][0x1a8], RZ ;  /* 0x00006a001e0e7a24 */ /* 0x000fe200078e02ff */
[----:B------:R-:W-:Y:S01]  /*1710*/  ISETP.GT.AND P4, PT, R209, R234, PT ;  /* 0x000000ead100720c */ /* 0x000fe20003f84270 */
[----:B------:R-:W-:Y:S01]  /*1720*/  IMAD.IADD R5, R5, 0x1, R9 ;  /* 0x0000000105057824 */ /* 0x000fe200078e0209 */
[----:B------:R-:W-:Y:S01]  /*1730*/  LEA.HI.X.SX32 R12, R0, R12, 0x1, P1 ;  /* 0x0000000c000c7211 */ /* 0x000fe200008f0eff */
[----:B------:R-:W-:Y:S01]  /*1740*/  IMAD R0, R27, c[0x0][0x370], RZ ;  /* 0x0000dc001b007a24 */ /* 0x000fe200078e02ff */
[C---:B------:R-:W-:Y:S01]  /*1750*/  LEA R210, P1, R10.reuse, c[0x0][0x350], 0x2 ;  /* 0x0000d4000ad27a11 */ /* 0x040fe200078210ff */
[----:B------:R-:W-:Y:S01]  /*1760*/  IMAD R8, R31, c[0x0][0x1ac], R14 ;  /* 0x00006b001f087a24 */ /* 0x000fe200078e020e */
[----:B------:R-:W-:Y:S01]  /*1770*/  IADD3 R209, R209, -0x1, RZ ;  /* 0xffffffffd1d17810 */ /* 0x000fe20007ffe0ff */
[----:B------:R-:W-:Y:S01]  /*1780*/  IMAD.WIDE.U32 R6, R31, c[0x0][0x1a8], R6 ;  /* 0x00006a001f067a25 */ /* 0x000fe200078e0006 */
[----:B------:R-:W-:-:S03]  /*1790*/  LEA.HI.X R211, R10, c[0x0][0x354], R12, 0x2, P1 ;  /* 0x0000d5000ad37a11 */ /* 0x000fc600008f140c */
[----:B------:R-:W-:Y:S01]  /*17a0*/  IMAD R0, R237, c[0x0][0x374], R0 ;  /* 0x0000dd00ed007a24 */ /* 0x000fe200078e0200 */
[----:B------:R-:W-:Y:S01]  /*17b0*/  IADD3 R8, R7, R8, RZ ;  /* 0x0000000807087210 */ /* 0x000fe20007ffe0ff */
[----:B------:R-:W-:Y:S01]  /*17c0*/  IMAD.WIDE.U32 R4, R237, c[0x0][0x370], R4 ;  /* 0x0000dc00ed047a25 */ /* 0x000fe200078e0004 */
[----:B------:R-:W-:-:S03]  /*17d0*/  LEA R214, P3, R6, c[0x0][0x160], 0x1 ;  /* 0x0000580006d67a11 */ /* 0x000fc600078608ff */
[----:B------:R-:W-:Y:S01]  /*17e0*/  IMAD.IADD R0, R5, 0x1, R0 ;  /* 0x0000000105007824 */ /* 0x000fe200078e0200 */
[----:B------:R-:W-:Y:S01]  /*17f0*/  LEA R212, P2, R4, c[0x0][0x330], 0x1 ;  /* 0x0000cc0004d47a11 */ /* 0x000fe200078408ff */
[----:B------:R-:W-:Y:S01]  /*1800*/  IMAD.WIDE R222, R222, R223, c[0x0][0x200] ;  /* 0x00008000dede7625 */ /* 0x000fe200078e02df */
        /* <DEDUP_REMOVED lines=18> */
.L_x_1048:
        /* <DEDUP_REMOVED lines=15> */
.L_x_1049:
        /* <DEDUP_REMOVED lines=23> */
.L_x_1051:
[----:B------:R-:W-:Y:S05]  /*1b90*/  BSYNC B0 ;  /* 0x0000000000007941 */ /* 0x000fea0003800000 */
.L_x_1050:
[----:B------:R-:W-:Y:S01]  /*1ba0*/  IADD3 R0, R237, 0x20, RZ ;  /* 0x00000020ed007810 */ /* 0x000fe20007ffe0ff */
[----:B------:R-:W-:Y:S03]  /*1bb0*/  BSSY B0, `(.L_x_1052) ;  /* 0x000000e000007945 */ /* 0x000fe60003800000 */
[----:B------:R-:W-:-:S13]  /*1bc0*/  ISETP.GE.AND P0, PT, R0, R9, PT ;  /* 0x000000090000720c */ /* 0x000fda0003f06270 */
        /* <DEDUP_REMOVED lines=12> */
.L_x_1053:
[----:B------:R-:W-:Y:S05]  /*1c90*/  BSYNC B0 ;  /* 0x0000000000007941 */ /* 0x000fea0003800000 */
.L_x_1052:
        /* <DEDUP_REMOVED lines=21> */
.L_x_1055:
[----:B------:R-:W-:Y:S05]  /*1df0*/  BSYNC B0 ;  /* 0x0000000000007941 */ /* 0x000fea0003800000 */
.L_x_1054:
        /* <DEDUP_REMOVED lines=13> */
.L_x_1047:
[----:B------:R-:W2:Y:S01]  /*1ed0*/  LDL R21, [R1] ;  /* 0x0000000001157983 */ /* 0x000ea20000100800 */
[----:B------:R-:W-:Y:S01]  /*1ee0*/  IMAD R18, R209, -0x40, R233 ;  /* 0xffffffc0d1127824 */ /* 0x000fe200078e02e9 */
[----:B------:R-:W-:Y:S01]  /*1ef0*/  IADD3 R3, R237, 0x20, RZ ;  /* 0x00000020ed037810 */ /* 0x000fe20007ffe0ff */
[----:B------:R-:W-:Y:S02]  /*1f00*/  IMAD R0, R235, -0x40, R219 ;  /* 0xffffffc0eb007824 */ /* 0x000fe400078e02db */
[----:B------:R-:W-:Y:S01]  /*1f10*/  IMAD.MOV.U32 R196, RZ, RZ, 0x40 ;  /* 0x00000040ffc47424 */ /* 0x000fe200078e00ff */
[C---:B------:R-:W-:Y:S01]  /*1f20*/  ISETP.GE.AND P1, PT, R3.reuse, R18, PT ;  /* 0x000000120300720c */ /* 0x040fe20003f26270 */
[----:B------:R-:W-:Y:S01]  /*1f30*/  IMAD.WIDE.U32 R6, R236, c[0x0][0x1a0], R250 ;  /* 0x00006800ec067a25 */ /* 0x000fe200078e00fa */
[----:B------:R-:W-:-:S02]  /*1f40*/  ISETP.GE.AND P2, PT, R3, R0, PT ;  /* 0x000000000300720c */ /* 0x000fc40003f46270 */
[----:B------:R-:W-:Y:S01]  /*1f50*/  ISETP.GE.AND P3, PT, R237, R0, PT ;  /* 0x00000000ed00720c */ /* 0x000fe20003f66270 */
[C---:B------:R-:W-:Y:S01]  /*1f60*/  IMAD R0, R15.reuse, c[0x0][0x1a0], RZ ;  /* 0x000068000f007a24 */ /* 0x040fe200078e02ff */
[----:B------:R-:W-:Y:S01]  /*1f70*/  IADD3 R8, P5, R22, R6, RZ ;  /* 0x0000000616087210 */ /* 0x000fe20007fbe0ff */
[----:B------:R-:W-:Y:S01]  /*1f80*/  IMAD.WIDE.U32 R4, R236, c[0x0][0x198], R250 ;  /* 0x00006600ec047a25 */ /* 0x000fe200078e00fa */
[----:B------:R-:W-:Y:S03]  /*1f90*/  @P6 BAR.SYNC.DEFER_BLOCKING 0x0 ;  /* 0x0000000000006b1d */ /* 0x000fe60000010000 */
[----:B------:R-:W-:Y:S01]  /*1fa0*/  IMAD R3, R15, c[0x0][0x198], RZ ;  /* 0x000066000f037a24 */ /* 0x000fe200078e02ff */
[----:B------:R-:W-:Y:S01]  /*1fb0*/  IADD3 R6, P0, R24, R4, RZ ;  /* 0x0000000418067210 */ /* 0x000fe20007f1e0ff */
[----:B------:R-:W-:Y:S02]  /*1fc0*/  IMAD R9, R236, c[0x0][0x1a4], R0 ;  /* 0x00006900ec097a24 */ /* 0x000fe400078e0200 */
[----:B------:R-:W-:-:S03]  /*1fd0*/  IMAD.WIDE.U32 R10, R196, c[0x0][0x370], RZ ;  /* 0x0000dc00c40a7a25 */ /* 0x000fc600078e00ff */
[----:B------:R-:W-:Y:S01]  /*1fe0*/  IADD3.X R9, R23, R7, R9, P5, !PT ;  /* 0x0000000717097210 */ /* 0x000fe20002ffe409 */
[----:B------:R-:W-:Y:S01]  /*1ff0*/  IMAD R0, R236, c[0x0][0x19c], R3 ;  /* 0x00006700ec007a24 */ /* 0x000fe200078e0203 */
[----:B------:R-:W-:Y:S01]  /*2000*/  @!P1 IADD3 R16, P4, R212, R10, RZ ;  /* 0x0000000ad4109210 */ /* 0x000fe20007f9e0ff */
[----:B------:R-:W-:Y:S02]  /*2010*/  IMAD R4, R196, c[0x0][0x374], RZ ;  /* 0x0000dd00c4047a24 */ /* 0x000fe400078e02ff */
[----:B------:R-:W-:Y:S01]  /*2020*/  IMAD R3, R19, c[0x0][0x1b8], RZ ;  /* 0x00006e0013037a24 */ /* 0x000fe200078e02ff */
[----:B------:R-:W-:Y:S01]  /*2030*/  IADD3.X R7, R25, R5, R0, P0, !PT ;  /* 0x0000000519077210 */ /* 0x000fe200007fe400 */
[----:B------:R-:W-:Y:S01]  /*2040*/  IMAD R0, R19, c[0x0][0x1b0], RZ ;  /* 0x00006c0013007a24 */ /* 0x000fe200078e02ff */
[----:B------:R-:W-:Y:S01]  /*2050*/  @!P1 IADD3.X R17, R213, R11, R4, P4, !PT ;  /* 0x0000000bd5119210 */ /* 0x000fe200027fe404 */
[----:B------:R-:W-:-:S04]  /*2060*/  IMAD.WIDE.U32 R4, R2, c[0x0][0x1b8], R8 ;  /* 0x00006e0002047a25 */ /* 0x000fc800078e0008 */
[C---:B------:R-:W-:Y:S01]  /*2070*/  IMAD R8, R2.reuse, c[0x0][0x1b4], R0 ;  /* 0x00006d0002087a24 */ /* 0x040fe200078e0200 */
[----:B------:R-:W-:Y:S01]  /*2080*/  @!P2 IADD3 R0, P4, R237, 0x20, RZ ;  /* 0x00000020ed00a810 */ /* 0x000fe20007f9e0ff */
[C---:B------:R-:W-:Y:S01]  /*2090*/  IMAD R10, R2.reuse, c[0x0][0x1bc], R3 ;  /* 0x00006f00020a7a24 */ /* 0x040fe200078e0203 */
[----:B------:R1:W-:Y:S01]  /*20a0*/  @P3 STS.128 [R220+0x10000], RZ ;  /* 0x010000ffdc003388 */ /* 0x0003e20000000c00 */
[----:B------:R-:W-:-:S03]  /*20b0*/  IMAD.WIDE.U32 R2, R2, c[0x0][0x1b0], R6 ;  /* 0x00006c0002027a25 */ /* 0x000fc600078e0006 */
[----:B------:R1:W-:Y:S01]  /*20c0*/  @P3 STS.128 [R220+0x12000], RZ ;  /* 0x012000ffdc003388 */ /* 0x0003e20000000c00 */
[----:B------:R-:W-:Y:S01]  /*20d0*/  IMAD.IADD R5, R5, 0x1, R10 ;  /* 0x0000000105057824 */ /* 0x000fe200078e020a */
[----:B------:R-:W-:Y:S01]  /*20e0*/  @!P2 IADD3 R10, P0, R237, 0x20, RZ ;  /* 0x00000020ed0aa810 */ /* 0x000fe20007f1e0ff */
[----:B------:R-:W-:Y:S01]  /*20f0*/  @!P3 IMAD R7, R27, c[0x0][0x1a0], RZ ;  /* 0x000068001b07ba24 */ /* 0x000fe200078e02ff */
[----:B------:R-:W-:Y:S01]  /*2100*/  IADD3 R3, R3, R8, RZ ;  /* 0x0000000803037210 */ /* 0x000fe20007ffe0ff */
[----:B------:R-:W-:Y:S01]  /*2110*/  @!P2 IMAD.X R6, RZ, RZ, R27, P4 ;  /* 0x000000ffff06a224 */ /* 0x000fe200020e061b */
[----:B------:R-:W-:Y:S01]  /*2120*/  @!P2 IADD3.X R14, RZ, R27, RZ, P0, !PT ;  /* 0x0000001bff0ea210 */ /* 0x000fe200007fe4ff */
[----:B------:R-:W-:Y:S02]  /*2130*/  @!P2 IMAD.MOV.U32 R8, RZ, RZ, R4 ;  /* 0x000000ffff08a224 */ /* 0x000fe400078e0004 */
[----:B------:R-:W-:Y:S02]  /*2140*/  @!P2 IMAD.MOV.U32 R9, RZ, RZ, R5 ;  /* 0x000000ffff09a224 */ /* 0x000fe400078e0005 */
[----:B------:R-:W-:-:S02]  /*2150*/  @!P3 IMAD R15, R237, c[0x0][0x1a4], R7 ;  /* 0x00006900ed0fba24 */ /* 0x000fc400078e0207 */
[----:B------:R-:W-:Y:S02]  /*2160*/  @!P2 IMAD R11, R6, c[0x0][0x1a0], RZ ;  /* 0x00006800060baa24 */ /* 0x000fe400078e02ff */
[----:B------:R-:W-:-:S04]  /*2170*/  @!P3 IMAD.WIDE.U32 R6, R237, c[0x0][0x1a0], R4 ;  /* 0x00006800ed06ba25 */ /* 0x000fc800078e0004 */
[C---:B------:R-:W-:Y:S01]  /*2180*/  @!P2 IMAD R11, R0.reuse, c[0x0][0x1a4], R11 ;  /* 0x00006900000baa24 */ /* 0x040fe200078e020b */
[----:B------:R-:W-:Y:S01]  /*2190*/  @!P3 IADD3 R7, R7, R15, RZ ;  /* 0x0000000f0707b210 */ /* 0x000fe20007ffe0ff */
[----:B------:R-:W-:Y:S01]  /*21a0*/  @!P2 IMAD.WIDE.U32 R4, R0, c[0x0][0x1a0], R8 ;  /* 0x000068000004aa25 */ /* 0x000fe200078e0008 */
[----:B------:R-:W-:-:S03]  /*21b0*/  LEA.HI R8, R209, R209, RZ, 0x1 ;  /* 0x000000d1d1087211 */ /* 0x000fc600078f08ff */
[----:B------:R-:W-:Y:S02]  /*21c0*/  @!P2 IMAD.MOV.U32 R12, RZ, RZ, R2 ;  /* 0x000000ffff0ca224 */ /* 0x000fe400078e0002 */
[----:B------:R-:W-:Y:S02]  /*21d0*/  @!P2 IMAD.MOV.U32 R13, RZ, RZ, R3 ;  /* 0x000000ffff0da224 */ /* 0x000fe400078e0003 */
[----:B------:R-:W-:Y:S01]  /*21e0*/  @!P2 IMAD R0, R14, c[0x0][0x198], RZ ;  /* 0x000066000e00aa24 */ /* 0x000fe200078e02ff */
[----:B------:R-:W-:Y:S01]  /*21f0*/  @!P3 LEA R14, P0, R6, c[0x0][0x170], 0x1 ;  /* 0x00005c00060eba11 */ /* 0x000fe200078008ff */
[----:B------:R-:W-:-:S03]  /*2200*/  @!P2 IMAD.WIDE.U32 R12, R10, c[0x0][0x198], R12 ;  /* 0x000066000a0caa25 */ /* 0x000fc600078e000c */
[----:B------:R-:W-:Y:S01]  /*2210*/  @!P3 LEA.HI.X R15, R6, c[0x0][0x174], R7, 0x1, P0 ;  /* 0x00005d00060fba11 */ /* 0x000fe200000f0c07 */
[----:B------:R-:W-:Y:S01]  /*2220*/  @!P2 IMAD R19, R10, c[0x0][0x19c], R0 ;  /* 0x000067000a13aa24 */ /* 0x000fe200078e0200 */
[----:B------:R-:W-:Y:S01]  /*2230*/  LOP3.LUT R6, R8, 0xfffffffe, RZ, 0xc0, !PT ;  /* 0xfffffffe08067812 */ /* 0x000fe200078ec0ff */
[----:B------:R-:W-:Y:S01]  /*2240*/  @!P2 IMAD.IADD R5, R5, 0x1, R11 ;  /* 0x000000010505a824 */ /* 0x000fe200078e020b */
[----:B------:R-:W-:Y:S01]  /*2250*/  @!P2 LEA R10, P0, R4, c[0x0][0x170], 0x1 ;  /* 0x00005c00040aaa11 */ /* 0x000fe200078008ff */
[----:B------:R-:W-:Y:S01]  /*2260*/  @!P3 IMAD.WIDE.U32 R8, R237, c[0x0][0x198], R2 ;  /* 0x00006600ed08ba25 */ /* 0x000fe200078e0002 */
[----:B------:R-:W-:Y:S01]  /*2270*/  @!P2 LEA R2, P4, R12, c[0x0][0x168], 0x1 ;  /* 0x00005a000c02aa11 */ /* 0x000fe200078808ff */
[----:B------:R-:W-:Y:S01]  /*2280*/  @!PT LDS RZ, [RZ] ;  /* 0x00000000fffff984 */ /* 0x000fe20000000800 */
[----:B------:R-:W-:Y:S01]  /*2290*/  @!PT LDS RZ, [RZ] ;  /* 0x00000000fffff984 */ /* 0x000fe20000000800 */
[----:B------:R-:W-:Y:S01]  /*22a0*/  @!PT LDS RZ, [RZ] ;  /* 0x00000000fffff984 */ /* 0x000fe20000000800 */
[----:B------:R1:W-:Y:S01]  /*22b0*/  @!P3 LDGSTS.E.BYPASS.LTC128B.128 [R220+0x10000], [R14.64] ;  /* 0x100000000edcbfae */ /* 0x0003e2000b901d48 */
[----:B------:R-:W-:Y:S01]  /*22c0*/  @!P2 LEA.HI.X R11, R4, c[0x0][0x174], R5, 0x1, P0 ;  /* 0x00005d00040baa11 */ /* 0x000fe200000f0c05 */
[----:B------:R-:W-:Y:S01]  /*22d0*/  @!P2 IMAD.IADD R3, R13, 0x1, R19 ;  /* 0x000000010d03a824 */ /* 0x000fe200078e0213 */
[----:B------:R-:W-:Y:S01]  /*22e0*/  @!P3 LEA R4, P5, R8, c[0x0][0x168], 0x1 ;  /* 0x00005a000804ba11 */ /* 0x000fe200078a08ff */
[----:B------:R-:W-:Y:S01]  /*22f0*/  IMAD.WIDE.U32 R22, R196, c[0x0][0x190], RZ ;  /* 0x00006400c4167a25 */ /* 0x000fe200078e00ff */
[----:B------:R1:W-:Y:S02]  /*2300*/  @!P3 LDGSTS.E.BYPASS.LTC128B.128 [R220+0x12000], [R14.64+0x80] ;  /* 0x120000800edcbfae */ /* 0x0003e4000b901d48 */
[----:B------:R-:W-:Y:S01]  /*2310*/  @!P2 LEA.HI.X R3, R12, c[0x0][0x16c], R3, 0x1, P4 ;  /* 0x00005b000c03aa11 */ /* 0x000fe200020f0c03 */
[----:B------:R-:W-:Y:S01]  /*2320*/  IMAD R7, R196, c[0x0][0x194], RZ ;  /* 0x00006500c4077a24 */ /* 0x000fe200078e02ff */
[----:B------:R-:W-:Y:S01]  /*2330*/  ISETP.GE.AND P4, PT, R237, R18, PT ;  /* 0x00000012ed00720c */ /* 0x000fe20003f86270 */
[----:B------:R-:W-:Y:S01]  /*2340*/  IMAD.IADD R5, R209, 0x1, -R6 ;  /* 0x00000001d1057824 */ /* 0x000fe200078e0a06 */
[----:B------:R-:W-:Y:S01]  /*2350*/  @!P1 IADD3 R6, P0, R214, R22, RZ ;  /* 0x00000016d6069210 */ /* 0x000fe20007f1e0ff */
[----:B------:R-:W-:-:S03]  /*2360*/  @!P3 IMAD R0, R27, c[0x0][0x198], RZ ;  /* 0x000066001b00ba24 */ /* 0x000fc600078e02ff */
[----:B------:R-:W-:Y:S01]  /*2370*/  @!P1 IADD3.X R7, R215, R23, R7, P0, !PT ;  /* 0x00000017d7079210 */ /* 0x000fe200007fe407 */
[----:B------:R1:W-:Y:S01]  /*2380*/  @P2 STS.128 [R220+0x11000], RZ ;  /* 0x011000ffdc002388 */ /* 0x0003e20000000c00 */
[----:B------:R-:W-:Y:S01]  /*2390*/  ISETP.NE.AND P0, PT, R5, 0x1, PT ;  /* 0x000000010500780c */ /* 0x000fe20003f05270 */
[----:B------:R-:W-:Y:S02]  /*23a0*/  @!P3 IMAD R0, R237, c[0x0][0x19c], R0 ;  /* 0x00006700ed00ba24 */ /* 0x000fe400078e0200 */
[----:B------:R1:W-:Y:S03]  /*23b0*/  @P2 STS.128 [R220+0x13000], RZ ;  /* 0x013000ffdc002388 */ /* 0x0003e60000000c00 */
[----:B------:R-:W-:Y:S01]  /*23c0*/  @!P3 IADD3 R0, R9, R0, RZ ;  /* 0x000000000900b210 */ /* 0x000fe20007ffe0ff */
[----:B------:R-:W-:Y:S01]  /*23d0*/  @!PT LDS RZ, [RZ] ;  /* 0x00000000fffff984 */ /* 0x000fe20000000800 */
[----:B------:R-:W-:Y:S01]  /*23e0*/  @!PT LDS RZ, [RZ] ;  /* 0x00000000fffff984 */ /* 0x000fe20000000800 */
[----:B------:R-:W-:Y:S01]  /*23f0*/  @!PT LDS RZ, [RZ] ;  /* 0x00000000fffff984 */ /* 0x000fe20000000800 */
[----:B------:R1:W-:Y:S03]  /*2400*/  @!P2 LDGSTS.E.BYPASS.LTC128B.128 [R220+0x11000], [R10.64] ;  /* 0x110000000adcafae */ /* 0x0003e6000b901d48 */
[----:B------:R-:W-:Y:S01]  /*2410*/  @!P3 LEA.HI.X R5, R8, c[0x0][0x16c], R0, 0x1, P5 ;  /* 0x00005b000805ba11 */ /* 0x000fe200028f0c00 */
[----:B------:R1:W-:Y:S04]  /*2420*/  @!P2 LDGSTS.E.BYPASS.LTC128B.128 [R220+0x13000], [R10.64+0x80] ;  /* 0x130000800adcafae */ /* 0x0003e8000b901d48 */
[----:B------:R-:W0:Y:S04]  /*2430*/  LDGDEPBAR ;  /* 0x00000000000079af */ /* 0x000e280000000000 */
        /* <DEDUP_REMOVED lines=14> */
[----:B------:R-:W-:Y:S01]  /*2520*/  IADD3 R0, R226, 0x8, RZ ;  /* 0x00000008e2007810 */ /* 0x000fe20007ffe0ff */
[----:B------:R-:W-:Y:S01]  /*2530*/  IMAD.MOV.U32 R224, RZ, RZ, 0x7f800000 ;  /* 0x7f800000ffe07424 */ /* 0x000fe200078e00ff */
[----:B------:R-:W-:Y:S01]  /*2540*/  MOV R221, 0x7f800000 ;  /* 0x7f80000000dd7802 */ /* 0x000fe20000000f00 */
[----:B------:R-:W-:Y:S01]  /*2550*/  IMAD.MOV.U32 R216, RZ, RZ, c[0x0][0x308] ;  /* 0x0000c200ffd87624 */ /* 0x000fe200078e00ff */
[----:B------:R-:W-:Y:S01]  /*2560*/  MOV R217, c[0x0][0x30c] ;  /* 0x0000c30000d97a02 */ /* 0x000fe20000000f00 */
[----:B------:R-:W3:Y:S01]  /*2570*/  LDL R8, [R1+0x4] ;  /* 0x0000040001087983 */ /* 0x000ee20000100800 */
        /* <DEDUP_REMOVED lines=46> */
[----:B----4-:R-:W-:Y:S01]  /*2860*/  IMAD.WIDE R2, R226, 0x4, R222 ;  /* 0x00000004e2027825 */ /* 0x010fe200078e02de */
[----:B------:R-:W-:-:S09]  /*2870*/  DEPBAR.LE SB0, 0x1 ;  /* 0x000080400000791a */ /* 0x000fd20000000000 */
[----:B------:R4:W5:Y:S04]  /*2880*/  @!P2 LDG.E R221, [R2.64] ;  /* 0x0000000802dda981 */ /* 0x000968000c1e1900 */
[----:B------:R4:W5:Y:S04]  /*2890*/  @!P1 LDG.E R224, [R2.64+0x20] ;  /* 0x0000200802e09981 */ /* 0x000968000c1e1900 */
[----:B------:R-:W-:Y:S06]  /*28a0*/  BAR.SYNC.DEFER_BLOCKING 0x0 ;  /* 0x0000000000007b1d */ /* 0x000fec0000010000 */
[----:B----4-:R4:W3:Y:S04]  /*28b0*/  LDG.E.64 R2, [R216.64+0x8] ;  /* 0x00000808d8027981 */ /* 0x0108e8000c1e1b00 */
[----:B------:R1:W1:Y:S04]  /*28c0*/  LDSM.16.M88.4 R108, [R199+0x10000] ;  /* 0x01000000c76c783b */ /* 0x0002680000000200 */
[----:B------:R1:W1:Y:S04]  /*28d0*/  LDSM.16.M88.4 R112, [R199+0x10800] ;  /* 0x01080000c770783b */ /* 0x0002680000000200 */
[----:B------:R1:W1:Y:S04]  /*28e0*/  LDSM.16.M88.4 R116, [R198+0x10000] ;  /* 0x01000000c674783b */ /* 0x0002680000000200 */
[----:B------:R1:W1:Y:S04]  /*28f0*/  LDSM.16.M88.4 R120, [R198+0x10800] ;  /* 0x01080000c678783b */ /* 0x0002680000000200 */
[----:B------:R1:W1:Y:S04]  /*2900*/  LDSM.16.M88.4 R124, [R197+0x10000] ;  /* 0x01000000c57c783b */ /* 0x0002680000000200 */
[----:B------:R1:W1:Y:S04]  /*2910*/  LDSM.16.M88.4 R128, [R197+0x10800] ;  /* 0x01080000c580783b */ /* 0x0002680000000200 */
[----:B----4-:R-:W5:Y:S04]  /*2920*/  LDG.E.64 R216, [R216.64] ;  /* 0x00000008d8d87981 */ /* 0x010f68000c1e1b00 */
        /* <DEDUP_REMOVED lines=10> */
[----:B------:R-:W-:-:S04]  /*29d0*/  IMAD R0, R252, c[0x0][0x1c0], R31 ;  /* 0x00007000fc007a24 */ /* 0x000fc800078e021f */
[----:B------:R-:W-:Y:S01]  /*29e0*/  IMAD.SHL.U32 R0, R0, 0x20, RZ ;  /* 0x0000002000007824 */ /* 0x000fe200078e00ff */
[----:B--2---:R-:W-:Y:S01]  /*29f0*/  SHF.R.S32.HI R4, RZ, 0x1f, R20 ;  /* 0x0000001fff047819 */ /* 0x004fe20000011414 */
[----:B------:R-:W-:Y:S01]  /*2a00*/  IMAD.MOV.U32 R201, RZ, RZ, 0x20 ;  /* 0x00000020ffc97424 */ /* 0x000fe200078e00ff */
[----:B------:R-:W-:Y:S01]  /*2a10*/  IADD3 R242, -R219, 0x40, R240 ;  /* 0x00000040dbf27810 */ /* 0x000fe20007ffe1f0 */
[----:B------:R-:W-:Y:S01]  /*2a20*/  CS2R R94, SRZ ;  /* 0x00000000005e7805 */ /* 0x000fe2000001ff00 */
[----:B------:R-:W-:Y:S01]  /*2a30*/  MOV R225, c[0x0][0x2e4] ;  /* 0x0000b90000e17a02 */ /* 0x000fe20000000f00 */
        /* <DEDUP_REMOVED lines=30> */
[----:B------:R-:W-:-:S02]  /*2c20*/  IADD3 R242, R242, -c[0x0][0x2e8], RZ ;  /* 0x8000ba00f2f27a10 */ /* 0x000fc40007ffe0ff */
[----:B---3--:R-:W-:Y:S02]  /*2c30*/  IADD3 R239, P4, P3, R0, R2, R20 ;  /* 0x0000000200ef7210 */ /* 0x008fe40007b9e014 */
[----:B------:R-:W-:Y:S02]  /*2c40*/  SHF.R.S32.HI R0, RZ, 0x1f, R0 ;  /* 0x0000001fff007819 */ /* 0x000fe40000011400 */
[----:B------:R-:W-:Y:S02]  /*2c50*/  R2P PR, R8, 0x6 ;  /* 0x0000000608007804 */ /* 0x000fe40000000000 */
[----:B------:R-:W-:Y:S02]  /*2c60*/  IADD3.X R243, R0, R3, R4, P4, P3 ;  /* 0x0000000300f37210 */ /* 0x000fe400027e6404 */
[----:B------:R-:W-:Y:S02]  /*2c70*/  IADD3 R0, R206, 0x2000, RZ ;  /* 0x00002000ce007810 */ /* 0x000fe40007ffe0ff */
[----:B------:R-:W-:-:S02]  /*2c80*/  IADD3 R2, R207, 0x2000, RZ ;  /* 0x00002000cf027810 */ /* 0x000fc40007ffe0ff */
[----:B------:R-:W-:Y:S02]  /*2c90*/  SEL R201, R201, 0xffffffe0, !P1 ;  /* 0xffffffe0c9c97807 */ /* 0x000fe40004800000 */
[----:B------:R-:W-:Y:S02]  /*2ca0*/  SEL R196, R196, 0xffffffc0, !P2 ;  /* 0xffffffc0c4c47807 */ /* 0x000fe40005000000 */
[----:B------:R-:W-:Y:S02]  /*2cb0*/  SEL R0, R0, R206, !P0 ;  /* 0x000000ce00007207 */ /* 0x000fe40004000000 */
[----:B------:R-:W-:Y:S02]  /*2cc0*/  SEL R2, R2, R207, !P0 ;  /* 0x000000cf02027207 */ /* 0x000fe40004000000 */
[----:B------:R-:W-:Y:S01]  /*2cd0*/  IADD3 R203, R202, R201, RZ ;  /* 0x000000c9cacb7210 */ /* 0x000fe20007ffe0ff */
[----:B------:R-:W-:Y:S01]  /*2ce0*/  CS2R R20, SRZ ;  /* 0x0000000000147805 */ /* 0x000fe2000001ff00 */
[----:B------:R-:W-:-:S02]  /*2cf0*/  IMAD.SHL.U32 R195, R0, 0x2, RZ ;  /* 0x0000000200c37824 */ /* 0x000fc400078e00ff */
[----:B------:R-:W-:Y:S01]  /*2d00*/  IMAD.SHL.U32 R192, R2, 0x2, RZ ;  /* 0x0000000202c07824 */ /* 0x000fe200078e00ff */
[----:B------:R-:W-:Y:S01]  /*2d10*/  IADD3 R205, R196, R203, RZ ;  /* 0x000000cbc4cd7210 */ /* 0x000fe20007ffe0ff */
[----:B-1--4-:R-:W-:Y:S02]  /*2d20*/  IMAD.IADD R204, R202, 0x1, R196 ;  /* 0x00000001cacc7824 */ /* 0x012fe400078e02c4 */
.L_x_1061:
[----:B------:R-:W0:Y:S01]  /*2d30*/  LDGDEPBAR ;  /* 0x00000000000079af */ /* 0x000e220000000000 */
[----:B------:R-:W-:Y:S01]  /*2d40*/  IMAD.MOV.U32 R2, RZ, RZ, R232 ;  /* 0x000000ffff027224 */ /* 0x000fe200078e00e8 */
[C---:B------:R-:W-:Y:S01]  /*2d50*/  IADD3 R0, R195.reuse, R201, RZ ;  /* 0x000000c9c3007210 */ /* 0x040fe20007ffe0ff */
[----:B------:R-:W-:Y:S03]  /*2d60*/  IMAD.MOV.U32 R3, RZ, RZ, R231 ;  /* 0x000000ffff037224 */ /* 0x000fe600078e00e7 */
[C---:B------:R-:W-:Y:S04]  /*2d70*/  LEA R2, P0, R226.reuse, R2, 0x2 ;  /* 0x00000002e2027211 */ /* 0x040fe800078010ff */
[----:B------:R-:W-:Y:S01]  /*2d80*/  LEA.HI.X.SX32 R3, R226, R3, 0x2, P0 ;  /* 0x00000003e2037211 */ /* 0x000fe200000f16ff */
        /* <DEDUP_REMOVED lines=9> */
[----:B------:R-:W4:Y:S04]  /*2e20*/  LDSM.16.M88.4 R64, [R198+0xc800] ;  /* 0x00c80000c640783b */ /* 0x000f280000000200 */
[----:B------:R-:W-:Y:S04]  /*2e30*/  LDSM.16.M88.4 R100, [R197+0xc000] ;  /* 0x00c00000c564783b */ /* 0x000fe80000000200 */
[----:B------:R-:W-:Y:S01]  /*2e40*/  LDSM.16.M88.4 R104, [R197+0xc800] ;  /* 0x00c80000c568783b */ /* 0x000fe20000000200 */
[----:B--2---:R-:W-:Y:S01]  /*2e50*/  IMAD.IADD R2, R195, 0x1, R196 ;  /* 0x00000001c3027824 */ /* 0x004fe200078e02c4 */
[----:B------:R-:W-:Y:S01]  /*2e60*/  IADD3 R3, R0, R196, RZ ;  /* 0x000000c400037210 */ /* 0x000fe20007ffe0ff */
[C---:B-1----:R-:W-:Y:S08]  /*2e70*/  HMMA.16816.F32 R4, R16.reuse, R8, RZ ;  /* 0x000000081004723c */ /* 0x042ff000000018ff */
[C---:B------:R-:W-:Y:S08]  /*2e80*/  HMMA.16816.F32 R8, R16.reuse, R10, RZ ;  /* 0x0000000a1008723c */ /* 0x040ff000000018ff */
[C---:B---3--:R-:W-:Y:S08]  /*2e90*/  HMMA.16816.F32 R12, R16.reuse, R52, RZ ;  /* 0x00000034100c723c */ /* 0x048ff000000018ff */
[----:B------:R-:W-:Y:S01]  /*2ea0*/  HMMA.16816.F32 R16, R16, R54, RZ ;  /* 0x000000361010723c */ /* 0x000fe200000018ff */
[----:B------:R-:W1:Y:S07]  /*2eb0*/  LDSM.16.M88.4 R52, [R2] ;  /* 0x000000000234783b */ /* 0x000e6e0000000200 */
[C---:B----4-:R-:W-:Y:S08]  /*2ec0*/  HMMA.16816.F32 R4, R56.reuse, R60, R4 ;  /* 0x0000003c3804723c */ /* 0x050ff00000001804 */
[C---:B------:R-:W-:Y:S01]  /*2ed0*/  HMMA.16816.F32 R8, R56.reuse, R62, R8 ;  /* 0x0000003e3808723c */ /* 0x040fe20000001808 */
[----:B------:R-:W-:Y:S07]  /*2ee0*/  LDSM.16.M88.4 R60, [R200+0xc000] ;  /* 0x00c00000c83c783b */ /* 0x000fee0000000200 */
[C---:B------:R-:W-:Y:S08]  /*2ef0*/  HMMA.16816.F32 R12, R56.reuse, R64, R12 ;  /* 0x00000040380c723c */ /* 0x040ff0000000180c */
        /* <DEDUP_REMOVED lines=15> */
[----:B------:R2:W3:Y:S04]  /*2ff0*/  LDSM.16.M88.4 R56, [R0+0x2000] ;  /* 0x002000000038783b */ /* 0x0004e80000000200 */
[----:B------:R-:W3:Y:S03]  /*3000*/  LDSM.16.M88.4 R64, [R198+0xe800] ;  /* 0x00e80000c640783b */ /* 0x000ee60000000200 */
[C---:B-1----:R-:W-:Y:S08]  /*3010*/  HMMA.16816.F32 R4, R52.reuse, R100, R4 ;  /* 0x000000643404723c */ /* 0x042ff00000001804 */
[C---:B------:R-:W-:Y:S01]  /*3020*/  HMMA.16816.F32 R8, R52.reuse, R102, R8 ;  /* 0x000000663408723c */ /* 0x040fe20000001808 */
[----:B------:R-:W-:Y:S03]  /*3030*/  LDSM.16.M88.4 R100, [R197+0xe000] ;  /* 0x00e00000c564783b */ /* 0x000fe60000000200 */
[----:B--2---:R-:W-:Y:S04]  /*3040*/  IMAD.SHL.U32 R0, R209, 0x40, RZ ;  /* 0x00000040d1007824 */ /* 0x004fe800078e00ff */
[C---:B----4-:R-:W-:Y:S03]  /*3050*/  HMMA.16816.F32 R12, R52.reuse, R104, R12 ;  /* 0x00000068340c723c */ /* 0x050fe6000000180c */
[----:B------:R-:W-:Y:S05]  /*3060*/  ISETP.GE.AND P0, PT, R0, R242, PT ;  /* 0x000000f20000720c */ /* 0x000fea0003f06270 */
[----:B------:R-:W-:Y:S01]  /*3070*/  HMMA.16816.F32 R16, R52, R106, R16 ;  /* 0x0000006a3410723c */ /* 0x000fe20000001810 */
[----:B------:R-:W1:Y:S04]  /*3080*/  LDSM.16.M88.4 R52, [R2+0x2000] ;  /* 0x002000000234783b */ /* 0x000e680000000200 */
[----:B------:R-:W2:Y:S03]  /*3090*/  LDSM.16.M88.4 R104, [R197+0xe800] ;  /* 0x00e80000c568783b */ /* 0x000ea60000000200 */
[C---:B---3--:R-:W-:Y:S08]  /*30a0*/  HMMA.16816.F32 R4, R56.reuse, R60, R4 ;  /* 0x0000003c3804723c */ /* 0x048ff00000001804 */
[C---:B------:R-:W-:Y:S01]  /*30b0*/  HMMA.16816.F32 R8, R56.reuse, R62, R8 ;  /* 0x0000003e3808723c */ /* 0x040fe20000001808 */
[----:B------:R-:W-:Y:S07]  /*30c0*/  LDSM.16.M88.4 R60, [R200+0xe000] ;  /* 0x00e00000c83c783b */ /* 0x000fee0000000200 */
[C---:B------:R-:W-:Y:S08]  /*30d0*/  HMMA.16816.F32 R12, R56.reuse, R64, R12 ;  /* 0x00000040380c723c */ /* 0x040ff0000000180c */
[----:B------:R-:W-:Y:S01]  /*30e0*/  HMMA.16816.F32 R16, R56, R66, R16 ;  /* 0x000000423810723c */ /* 0x000fe20000001810 */
[----:B------:R-:W3:Y:S04]  /*30f0*/  LDSM.16.M88.4 R56, [R3+0x2000] ;  /* 0x002000000338783b */ /* 0x000ee80000000200 */
[----:B------:R-:W4:Y:S03]  /*3100*/  LDSM.16.M88.4 R64, [R200+0xe800] ;  /* 0x00e80000c840783b */ /* 0x000f260000000200 */
[C---:B-1----:R-:W-:Y:S08]  /*3110*/  HMMA.16816.F32 R4, R52.reuse, R100, R4 ;  /* 0x000000643404723c */ /* 0x042ff00000001804 */
[C---:B------:R-:W-:Y:S08]  /*3120*/  HMMA.16816.F32 R8, R52.reuse, R102, R8 ;  /* 0x000000663408723c */ /* 0x040ff00000001808 */
[C---:B--2---:R-:W-:Y:S08]  /*3130*/  HMMA.16816.F32 R12, R52.reuse, R104, R12 ;  /* 0x00000068340c723c */ /* 0x044ff0000000180c */
[----:B------:R-:W-:Y:S08]  /*3140*/  HMMA.16816.F32 R16, R52, R106, R16 ;  /* 0x0000006a3410723c */ /* 0x000ff00000001810 */
[C---:B---3--:R-:W-:Y:S07]  /*3150*/  HMMA.16816.F32 R4, R56.reuse, R60, R4 ;  /* 0x0000003c3804723c */ /* 0x048fee0000001804 */
[----:B------:R-:W-:Y:S01]  /*3160*/  MOV R60, c[0x0][0x2e4] ;  /* 0x0000b900003c7a02 */ /* 0x000fe20000000f00 */
[C---:B------:R-:W-:Y:S08]  /*3170*/  HMMA.16816.F32 R8, R56.reuse, R62, R8 ;  /* 0x0000003e3808723c */ /* 0x040ff00000001808 */
[C---:B----4-:R-:W-:Y:S08]  /*3180*/  HMMA.16816.F32 R12, R56.reuse, R64, R12 ;  /* 0x00000040380c723c */ /* 0x050ff0000000180c */
[----:B------:R-:W-:Y:S01]  /*3190*/  HMMA.16816.F32 R16, R56, R66, R16 ;  /* 0x000000423810723c */ /* 0x000fe20000001810 */
[----:B------:R-:W-:-:S07]  /*31a0*/  @!P0 BRA `(.L_x_1057) ;  /* 0x0000008000008947 */ /* 0x000fce0003800000 */
[----:B------:R-:W-:Y:S01]  /*31b0*/  IADD3 R3, R225, R240, -R219 ;  /* 0x000000f0e1037210 */ /* 0x000fe20007ffe8db */
[----:B------:R-:W-:Y:S01]  /*31c0*/  IMAD.MOV.U32 R60, RZ, RZ, R225 ;  /* 0x000000ffff3c7224 */ /* 0x000fe200078e00e1 */
[----:B------:R-:W-:Y:S02]  /*31d0*/  IADD3 R2, R0, 0x40, RZ ;  /* 0x0000004000027810 */ /* 0x000fe40007ffe0ff */
[----:B------:R-:W-:Y:S02]  /*31e0*/  IADD3 R52, R236, 0x40, RZ ;  /* 0x00000040ec347810 */ /* 0x000fe40007ffe0ff */
[----:B------:R-:W-:Y:S02]  /*31f0*/  ISETP.GE.AND P1, PT, R2, R3, PT ;  /* 0x000000030200720c */ /* 0x000fe40003f26270 */
[----:B------:R-:W-:Y:S11]  /*3200*/  ISETP.LT.AND P0, PT, R52, R219, PT ;  /* 0x000000db3400720c */ /* 0x000ff60003f01270 */
[----:B------:R-:W-:Y:S02]  /*3210*/  @!UPT UIADD3 URZ, URZ, URZ, URZ ;  /* 0x0000003f3f3ff290 */ /* 0x000fe4000fffe03f */
[----:B------:R-:W-:-:S05]  /*3220*/  @!P1 BRA P0, `(.L_x_1058) ;  /* 0x0000049000009947 */ /* 0x000fca0000000000 */
.L_x_1057:
[--C-:B------:R-:W-:Y:S01]  /*3230*/  IADD3 R3, R219, 0x1, -R233.reuse ;  /* 0x00000001db037810 */ /* 0x100fe20007ffe8e9 */
[----:B------:R-:W1:Y:S01]  /*3240*/  S2R R55, SR_TID.X ;  /* 0x0000000000377919 */ /* 0x000e620000002100 */
[----:B------:R-:W-:Y:S01]  /*3250*/  IADD3 R52, -R60, R219, -R233 ;  /* 0x000000db3c347210 */ /* 0x000fe20007ffe9e9 */
[----:B------:R-:W-:Y:S01]  /*3260*/  IMAD.IADD R0, R226, 0x1, R0 ;  /* 0x00000001e2007824 */ /* 0x000fe200078e0200 */
[----:B------:R-:W-:Y:S01]  /*3270*/  IADD3 R3, R3, c[0x0][0x2e8], RZ ;  /* 0x0000ba0003037a10 */ /* 0x000fe20007ffe0ff */
[----:B------:R-:W-:Y:S02]  /*3280*/  IMAD.MOV.U32 R225, RZ, RZ, R60 ;  /* 0x000000ffffe17224 */ /* 0x000fe400078e003c */
[C---:B------:R-:W-:Y:S01]  /*3290*/  IMAD.IADD R53, R0.reuse, 0x1, R52 ;  /* 0x0000000100357824 */ /* 0x040fe200078e0234 */
[C---:B------:R-:W-:Y:S01]  /*32a0*/  IADD3 R2, R0.reuse, 0x8, RZ ;  /* 0x0000000800027810 */ /* 0x040fe20007ffe0ff */
[----:B------:R-:W-:Y:S03]  /*32b0*/  IMAD.IADD R54, R0, 0x1, R3 ;  /* 0x0000000100367824 */ /* 0x000fe600078e0203 */
[----:B------:R-:W-:Y:S01]  /*32c0*/  IMNMX R53, RZ, R53, !PT ;  /* 0x00000035ff357217 */ /* 0x000fe20007800200 */
[--C-:B------:R-:W-:Y:S02]  /*32d0*/  IMAD.IADD R52, R52, 0x1, R2.reuse ;  /* 0x0000000134347824 */ /* 0x100fe400078e0202 */
[----:B------:R-:W-:Y:S03]  /*32e0*/  IMAD.IADD R2, R3, 0x1, R2 ;  /* 0x0000000103027824 */ /* 0x000fe600078e0202 */
[----:B------:R-:W-:Y:S02]  /*32f0*/  IMNMX R3, RZ, R52, !PT ;  /* 0x00000034ff037217 */ /* 0x000fe40007800200 */
[-C--:B------:R-:W-:Y:S02]  /*3300*/  IMNMX R52, R54, R219.reuse, PT ;  /* 0x000000db36347217 */ /* 0x080fe40003800200 */
[----:B------:R-:W-:Y:S01]  /*3310*/  IMNMX R2, R2, R219, PT ;  /* 0x000000db02027217 */ /* 0x000fe20003800200 */
[----:B-1----:R-:W-:Y:S05]  /*3320*/  IMAD.SHL.U32 R55, R55, 0x2, RZ ;  /* 0x0000000237377824 */ /* 0x002fea00078e00ff */
[----:B------:R-:W-:Y:S05]  /*3330*/  LOP3.LUT R55, R249, 0x6, R55, 0xf8, !PT ;  /* 0x00000006f9377812 */ /* 0x000fea00078ef837 */
[----:B------:R-:W-:Y:S05]  /*3340*/  IMAD R0, R235, 0x40, R55 ;  /* 0x00000040eb007824 */ /* 0x000fea00078e0237 */
        /* <DEDUP_REMOVED lines=9> */
[C---:B------:R-:W-:Y:S02]  /*33e0*/  ISETP.GE.OR P0, PT, R0.reuse, R2, !P0 ;  /* 0x000000020000720c */ /* 0x040fe40004706670 */
        /* <DEDUP_REMOVED lines=45> */
.L_x_1058:
[C---:B------:R-:W-:Y:S01]  /*36c0*/  FMUL.FTZ R2, R221.reuse, 1.4426950216293334961 ;  /* 0x3fb8aa3bdd027820 */ /* 0x040fe20000410000 */
[----:B------:R-:W-:Y:S01]  /*36d0*/  FSETP.NEU.FTZ.AND P0, PT, R221, -INF , PT ;  /* 0xff800000dd00780b */ /* 0x000fe20003f1d000 */
[----:B------:R-:W-:Y:S01]  /*36e0*/  FMUL.FTZ R0, R224, 1.4426950216293334961 ;  /* 0x3fb8aa3be0007820 */ /* 0x000fe20000410000 */
[----:B------:R-:W-:Y:S01]  /*36f0*/  IADD3 R3, R217, -0x4498517b, RZ ;  /* 0xbb67ae85d9037810 */ /* 0x000fe20007ffe0ff */
[----:B------:R-:W-:Y:S01]  /*3700*/  IMAD.WIDE.U32 R58, R239, -0x2daee0ad, RZ ;  /* 0xd2511f53ef3a7825 */ /* 0x000fe200078e00ff */
[----:B------:R-:W-:Y:S02]  /*3710*/  FSEL R2, R2, RZ, P0 ;  /* 0x000000ff02027208 */ /* 0x000fe40000000000 */
[----:B------:R-:W-:Y:S01]  /*3720*/  FSETP.NEU.FTZ.AND P0, PT, R224, -INF , PT ;  /* 0xff800000e000780b */ /* 0x000fe20003f1d000 */
[----:B------:R-:W-:Y:S02]  /*3730*/  IMAD R54, R235, 0x2, R244 ;  /* 0x00000002eb367824 */ /* 0x000fe400078e02f4 */
[----:B------:R-:W-:Y:S01]  /*3740*/  FFMA.FTZ R8, R8, c[0x0][0x23c], -R2 ;  /* 0x00008f0008087a23 */ /* 0x000fe20000010802 */
[----:B------:R-:W-:Y:S01]  /*3750*/  FSEL R0, R0, RZ, P0 ;  /* 0x000000ff00007208 */ /* 0x000fe20000000000 */
[----:B------:R-:W-:Y:S01]  /*3760*/  IMAD R52, R209, 0x4, R247 ;  /* 0x00000004d1347824 */ /* 0x000fe200078e02f7 */
[----:B------:R-:W-:Y:S01]  /*3770*/  LOP3.LUT R54, R59, R217, R54, 0x96, !PT ;  /* 0x000000d93b367212 */ /* 0x000fe200078e9636 */
[----:B------:R1:W-:Y:S01]  /*3780*/  MUFU.EX2 R177, R8 ;  /* 0x0000000800b17308 */ /* 0x0003e20000000800 */
[----:B------:R-:W-:Y:S02]  /*3790*/  FFMA.FTZ R4, R4, c[0x0][0x23c], -R2 ;  /* 0x00008f0004047a23 */ /* 0x000fe40000010802 */
[--C-:B------:R-:W-:Y:S02]  /*37a0*/  FFMA.FTZ R6, R6, c[0x0][0x23c], -R0.reuse ;  /* 0x00008f0006067a23 */ /* 0x100fe40000010800 */
[--C-:B------:R-:W-:Y:S02]  /*37b0*/  FFMA.FTZ R7, R7, c[0x0][0x23c], -R0.reuse ;  /* 0x00008f0007077a23 */ /* 0x100fe40000010800 */
[----:B------:R-:W-:Y:S02]  /*37c0*/  FFMA.FTZ R11, R11, c[0x0][0x23c], -R0 ;  /* 0x00008f000b0b7a23 */ /* 0x000fe40000010800 */
[----:B------:R-:W-:Y:S01]  /*37d0*/  IMAD.WIDE.U32 R52, R52, -0x326172a9, RZ ;  /* 0xcd9e8d5734347825 */ /* 0x000fe200078e00ff */
[----:B------:R2:W-:Y:S03]  /*37e0*/  MUFU.EX2 R107, R6 ;  /* 0x00000006006b7308 */ /* 0x0005e60000000800 */
[----:B------:R-:W-:Y:S01]  /*37f0*/  IMAD.WIDE.U32 R54, R54, -0x326172a9, RZ ;  /* 0xcd9e8d5736367825 */ /* 0x000fe200078e00ff */
[----:B------:R-:W-:Y:S03]  /*3800*/  LOP3.LUT R56, R53, R243, R216, 0x96, !PT ;  /* 0x000000f335387212 */ /* 0x000fe600078e96d8 */
[--C-:B------:R-:W-:Y:S02]  /*3810*/  FFMA.FTZ R5, R5, c[0x0][0x23c], -R2.reuse ;  /* 0x00008f0005057a23 */ /* 0x100fe40000010802 */
[----:B------:R-:W-:Y:S01]  /*3820*/  IMAD.WIDE.U32 R56, R56, -0x2daee0ad, RZ ;  /* 0xd2511f5338387825 */ /* 0x000fe200078e00ff */
[----:B------:R3:W-:Y:S03]  /*3830*/  MUFU.EX2 R175, R7 ;  /* 0x0000000700af7308 */ /* 0x0007e60000000800 */
[----:B------:R-:W-:Y:S01]  /*3840*/  FFMA.FTZ R106, R9, c[0x0][0x23c], -R2 ;  /* 0x00008f00096a7a23 */ /* 0x000fe20000010802 */
[----:B-1----:R-:W-:Y:S01]  /*3850*/  IADD3 R8, R216, -0x61c88647, RZ ;  /* 0x9e3779b9d8087810 */ /* 0x002fe20007ffe0ff */
[----:B------:R-:W-:Y:S02]  /*3860*/  FFMA.FTZ R104, R10, c[0x0][0x23c], -R0 ;  /* 0x00008f000a687a23 */ /* 0x000fe40000010800 */
[----:B------:R-:W-:Y:S01]  /*3870*/  FFMA.FTZ R12, R12, c[0x0][0x23c], -R2 ;  /* 0x00008f000c0c7a23 */ /* 0x000fe20000010802 */
[----:B------:R-:W-:Y:S01]  /*3880*/  LOP3.LUT R8, R55, R52, R8, 0x96, !PT ;  /* 0x0000003437087212 */ /* 0x000fe200078e9608 */
[--C-:B------:R-:W-:Y:S01]  /*3890*/  FFMA.FTZ R16, R16, c[0x0][0x23c], -R2.reuse ;  /* 0x00008f0010107a23 */ /* 0x100fe20000010802 */
[----:B------:R1:W-:Y:S01]  /*38a0*/  MUFU.EX2 R176, R11 ;  /* 0x0000000b00b07308 */ /* 0x0003e20000000800 */
[----:B------:R-:W-:Y:S01]  /*38b0*/  IADD3 R52, R217, 0x76cf5d0a, RZ ;  /* 0x76cf5d0ad9347810 */ /* 0x000fe20007ffe0ff */
[--C-:B------:R-:W-:Y:S01]  /*38c0*/  FFMA.FTZ R100, R13, c[0x0][0x23c], -R2.reuse ;  /* 0x00008f000d647a23 */ /* 0x100fe20000010802 */
[----:B--2---:R-:W-:Y:S01]  /*38d0*/  LOP3.LUT R6, R57, R58, R3, 0x96, !PT ;  /* 0x0000003a39067212 */ /* 0x004fe200078e9603 */
[----:B------:R-:W-:Y:S01]  /*38e0*/  IMAD.WIDE.U32 R8, R8, -0x2daee0ad, RZ ;  /* 0xd2511f5308087825 */ /* 0x000fe200078e00ff */
[----:B------:R-:W-:Y:S03]  /*38f0*/  IADD3 R3, R216, 0x3c6ef372, RZ ;  /* 0x3c6ef372d8037810 */ /* 0x000fe60007ffe0ff */
[----:B------:R-:W-:Y:S02]  /*3900*/  FFMA.FTZ R2, R17, c[0x0][0x23c], -R2 ;  /* 0x00008f0011027a23 */ /* 0x000fe40000010802 */
[----:B------:R2:W-:Y:S01]  /*3910*/  MUFU.EX2 R174, R4 ;  /* 0x0000000400ae7308 */ /* 0x0005e20000000800 */
[----:B------:R-:W-:Y:S01]  /*3920*/  LOP3.LUT R52, R9, R56, R52, 0x96, !PT ;  /* 0x0000003809347212 */ /* 0x000fe200078e9634 */
[--C-:B------:R-:W-:Y:S02]  /*3930*/  FFMA.FTZ R19, R19, c[0x0][0x23c], -R0.reuse ;  /* 0x00008f0013137a23 */ /* 0x100fe40000010800 */
[----:B---3--:R-:W-:Y:S04]  /*3940*/  IMAD.WIDE.U32 R6, R6, -0x326172a9, RZ ;  /* 0xcd9e8d5706067825 */ /* 0x008fe800078e00ff */
[----:B------:R-:W-:Y:S01]  /*3950*/  IMAD.WIDE.U32 R52, R52, -0x326172a9, RZ ;  /* 0xcd9e8d5734347825 */ /* 0x000fe200078e00ff */
[----:B------:R-:W-:Y:S01]  /*3960*/  LOP3.LUT R54, R7, R54, R3, 0x96, !PT ;  /* 0x0000003607367212 */ /* 0x000fe200078e9603 */
[----:B------:R3:W-:Y:S01]  /*3970*/  MUFU.EX2 R105, R5 ;  /* 0x0000000500697308 */ /* 0x0007e20000000800 */
[----:B------:R-:W-:Y:S01]  /*3980*/  IADD3 R3, R217, 0x646e171e, RZ ;  /* 0x646e171ed9037810 */ /* 0x000fe20007ffe0ff */
[--C-:B------:R-:W-:Y:S01]  /*3990*/  FFMA.FTZ R15, R15, c[0x0][0x23c], -R0.reuse ;  /* 0x00008f000f0f7a23 */ /* 0x100fe20000010800 */
[----:B-1----:R-:W-:Y:S01]  /*39a0*/  IADD3 R11, R216, -0x255992d5, RZ ;  /* 0xdaa66d2bd80b7810 */ /* 0x002fe20007ffe0ff */
[----:B------:R-:W-:Y:S03]  /*39b0*/  IMAD.WIDE.U32 R54, R54, -0x2daee0ad, RZ ;  /* 0xd2511f5336367825 */ /* 0x000fe600078e00ff */
[----:B------:R-:W-:Y:S01]  /*39c0*/  LOP3.LUT R11, R53, R6, R11, 0x96, !PT ;  /* 0x00000006350b7212 */ /* 0x000fe200078e960b */
[--C-:B------:R-:W-:Y:S01]  /*39d0*/  FFMA.FTZ R14, R14, c[0x0][0x23c], -R0.reuse ;  /* 0x00008f000e0e7a23 */ /* 0x100fe20000010800 */
[----:B------:R-:W-:Y:S01]  /*39e0*/  IADD3 R53, R217, -0x126145ec, RZ ;  /* 0xed9eba14d9357810 */ /* 0x000fe20007ffe0ff */
[----:B------:R1:W-:Y:S01]  /*39f0*/  MUFU.EX2 R102, R12 ;  /* 0x0000000c00667308 */ /* 0x0003e20000000800 */
[----:B------:R-:W-:Y:S01]  /*3a00*/  IADD3 R6, R216, 0x1715609d, RZ ;  /* 0x1715609dd8067810 */ /* 0x000fe20007ffe0ff */
[----:B------:R-:W-:Y:S01]  /*3a10*/  IMAD.WIDE.U32 R10, R11, -0x2daee0ad, RZ ;  /* 0xd2511f530b0a7825 */ /* 0x000fe200078e00ff */
[----:B--2---:R-:W-:Y:S03]  /*3a20*/  IADD3 R4, R217, 0x32370b8f, RZ ;  /* 0x32370b8fd9047810 */ /* 0x004fe60007ffe0ff */
[----:B------:R-:W-:Y:S01]  /*3a30*/  FFMA.FTZ R0, R18, c[0x0][0x23c], -R0 ;  /* 0x00008f0012007a23 */ /* 0x000fe20000010800 */
[----:B------:R-:W-:Y:S01]  /*3a40*/  LOP3.LUT R4, R55, R8, R4, 0x96, !PT ;  /* 0x0000000837047212 */ /* 0x000fe200078e9604 */
[----:B------:R-:W-:Y:S01]  /*3a50*/  IMAD.MOV.U32 R241, RZ, RZ, c[0x0][0x22c] ;  /* 0x00008b00fff17624 */ /* 0x000fe200078e00ff */
[----:B------:R-:W-:Y:S01]  /*3a60*/  LOP3.LUT R53, R11, R54, R53, 0x96, !PT ;  /* 0x000000360b357212 */ /* 0x000fe200078e9635 */
[----:B------:R-:W-:Y:S01]  /*3a70*/  MUFU.EX2 R178, R16 ;  /* 0x0000001000b27308 */ /* 0x000fe20000000800 */
[----:B------:R-:W-:Y:S01]  /*3a80*/  IADD3 R8, R216, 0x78dde6e4, RZ ;  /* 0x78dde6e4d8087810 */ /* 0x000fe20007ffe0ff */
[----:B------:R-:W-:Y:S02]  /*3a90*/  IMAD R241, R241, c[0x0][0x1c0], RZ ;  /* 0x00007000f1f17a24 */ /* 0x000fe400078e02ff */
[----:B---3--:R-:W-:Y:S05]  /*3aa0*/  IMAD.WIDE.U32 R4, R4, -0x326172a9, RZ ;  /* 0xcd9e8d5704047825 */ /* 0x008fea00078e00ff */
[----:B------:R-:W-:Y:S01]  /*3ab0*/  LOP3.LUT R8, R5, R52, R8, 0x96, !PT ;  /* 0x0000003405087212 */ /* 0x000fe200078e9608 */
[----:B------:R-:W-:Y:S01]  /*3ac0*/  IMAD.WIDE.U32 R52, R53, -0x326172a9, RZ ;  /* 0xcd9e8d5735347825 */ /* 0x000fe200078e00ff */
[----:B------:R2:W-:Y:S03]  /*3ad0*/  MUFU.EX2 R66, R2 ;  /* 0x0000000200427308 */ /* 0x0005e60000000800 */
[----:B------:R-:W-:Y:S01]  /*3ae0*/  IMAD.WIDE.U32 R8, R8, -0x2daee0ad, RZ ;  /* 0xd2511f5308087825 */ /* 0x000fe200078e00ff */
[----:B------:R-:W-:Y:S02]  /*3af0*/  LOP3.LUT R6, R53, R4, R6, 0x96, !PT ;  /* 0x0000000435067212 */ /* 0x000fe400078e9606 */
[----:B------:R-:W-:Y:S03]  /*3b00*/  IADD3 R4, R217, -0x56f99767, RZ ;  /* 0xa9066899d9047810 */ /* 0x000fe60007ffe0ff */
[----:B------:R-:W-:Y:S01]  /*3b10*/  IMAD.WIDE.U32 R6, R6, -0x2daee0ad, RZ ;  /* 0xd2511f5306067825 */ /* 0x000fe200078e00ff */
[----:B------:R-:W-:Y:S01]  /*3b20*/  LOP3.LUT R4, R9, R10, R4, 0x96, !PT ;  /* 0x0000000a09047212 */ /* 0x000fe200078e9604 */
[----:B------:R-:W-:Y:S03]  /*3b30*/  MUFU.EX2 R65, R0 ;  /* 0x0000000000417308 */ /* 0x000fe60000000800 */
[----:B------:R-:W-:Y:S01]  /*3b40*/  LOP3.LUT R9, R6, 0xff, RZ, 0xc0, !PT ;  /* 0x000000ff06097812 */ /* 0x000fe200078ec0ff */
[----:B------:R-:W-:Y:S01]  /*3b50*/  IMAD.WIDE.U32 R4, R4, -0x326172a9, RZ ;  /* 0xcd9e8d5704047825 */ /* 0x000fe200078e00ff */
[----:B------:R-:W-:Y:S02]  /*3b60*/  LOP3.LUT R8, R7, R8, R3, 0x96, !PT ;  /* 0x0000000807087212 */ /* 0x000fe400078e9603 */
[----:B------:R-:W-:Y:S02]  /*3b70*/  ISETP.LE.U32.AND P2, PT, R9, UR6, PT ;  /* 0x0000000609007c0c */ /* 0x000fe4000bf43070 */
[----:B------:R-:W-:Y:S01]  /*3b80*/  IADD3 R3, R216, -0x4ab325aa, RZ ;  /* 0xb54cda56d8037810 */ /* 0x000fe20007ffe0ff */
[----:B------:R-:W-:Y:S01]  /*3b90*/  MUFU.EX2 R106, R106 ;  /* 0x0000006a006a7308 */ /* 0x000fe20000000800 */
[--C-:B------:R-:W-:Y:S02]  /*3ba0*/  SHF.R.U32.HI R10, RZ, 0x18, R6.reuse ;  /* 0x00000018ff0a7819 */ /* 0x100fe40000011606 */
[----:B-1----:R-:W-:Y:S02]  /*3bb0*/  SHF.R.U32.HI R12, RZ, 0x10, R6 ;  /* 0x00000010ff0c7819 */ /* 0x002fe40000011606 */
[----:B------:R-:W-:Y:S02]  /*3bc0*/  LOP3.LUT R13, R6, 0xffff, RZ, 0xc0, !PT ;  /* 0x0000ffff060d7812 */ /* 0x000fe400078ec0ff */
[C---:B------:R-:W-:Y:S02]  /*3bd0*/  LOP3.LUT R6, R4.reuse, 0xff, RZ, 0xc0, !PT ;  /* 0x000000ff04067812 */ /* 0x040fe400078ec0ff */
[----:B------:R-:W-:Y:S01]  /*3be0*/  LOP3.LUT R3, R5, R52, R3, 0x96, !PT ;  /* 0x0000003405037212 */ /* 0x000fe200078e9603 */
[----:B------:R-:W-:Y:S01]  /*3bf0*/  MUFU.EX2 R104, R104 ;  /* 0x0000006800687308 */ /* 0x000fe20000000800 */
[--C-:B------:R-:W-:Y:S02]  /*3c00*/  SHF.R.U32.HI R7, RZ, 0x18, R4.reuse ;  /* 0x00000018ff077819 */ /* 0x100fe40000011604 */
[----:B------:R-:W-:Y:S02]  /*3c10*/  LOP3.LUT R9, R4, 0xffff, RZ, 0xc0, !PT ;  /* 0x0000ffff04097812 */ /* 0x000fe400078ec0ff */
[----:B------:R-:W-:Y:S02]  /*3c20*/  ISETP.LE.U32.AND P6, PT, R6, UR6, PT ;  /* 0x0000000606007c0c */ /* 0x000fe4000bfc3070 */
[----:B------:R-:W-:Y:S02]  /*3c30*/  LOP3.LUT R5, R8, 0xff, RZ, 0xc0, !PT ;  /* 0x000000ff08057812 */ /* 0x000fe400078ec0ff */
[----:B------:R-:W-:Y:S01]  /*3c40*/  SHF.R.U32.HI R11, RZ, 0x10, R4 ;  /* 0x00000010ff0b7819 */ /* 0x000fe20000011604 */
[----:B------:R-:W-:Y:S01]  /*3c50*/  MUFU.EX2 R101, R15 ;  /* 0x0000000f00657308 */ /* 0x000fe20000000800 */
[--C-:B------:R-:W-:Y:S02]  /*3c60*/  SHF.R.U32.HI R4, RZ, 0x18, R8.reuse ;  /* 0x00000018ff047819 */ /* 0x100fe40000011608 */
[----:B------:R-:W-:Y:S02]  /*3c70*/  ISETP.LE.U32.AND P1, PT, R7, UR6, PT ;  /* 0x0000000607007c0c */ /* 0x000fe4000bf23070 */
[----:B------:R-:W-:Y:S02]  /*3c80*/  ISETP.LE.U32.AND P5, PT, R5, UR6, PT ;  /* 0x0000000605007c0c */ /* 0x000fe4000bfa3070 */
[----:B------:R-:W-:Y:S02]  /*3c90*/  LOP3.LUT R5, R3, 0xff, RZ, 0xc0, !PT ;  /* 0x000000ff03057812 */ /* 0x000fe400078ec0ff */
[----:B------:R-:W-:Y:S01]  /*3ca0*/  ISETP.LE.U32.AND P3, PT, R4, UR6, PT ;  /* 0x0000000604007c0c */ /* 0x000fe2000bf63070 */
[----:B------:R-:W-:Y:S01]  /*3cb0*/  MUFU.EX2 R100, R100 ;  /* 0x0000006400647308 */ /* 0x000fe20000000800 */
[--C-:B------:R-:W-:Y:S02]  /*3cc0*/  SHF.R.U32.HI R4, RZ, 0x10, R3.reuse ;  /* 0x00000010ff047819 */ /* 0x100fe40000011603 */
[----:B------:R-:W-:Y:S02]  /*3cd0*/  SHF.R.U32.HI R6, RZ, 0x18, R3 ;  /* 0x00000018ff067819 */ /* 0x000fe40000011603 */
[----:B------:R-:W-:Y:S02]  /*3ce0*/  LOP3.LUT R4, R4, 0xff, RZ, 0xc0, !PT ;  /* 0x000000ff04047812 */ /* 0x000fe400078ec0ff */
[----:B------:R-:W-:Y:S02]  /*3cf0*/  ISETP.LE.U32.AND P4, PT, R6, UR6, PT ;  /* 0x0000000606007c0c */ /* 0x000fe4000bf83070 */
[----:B--2---:R-:W-:Y:S01]  /*3d00*/  LOP3.LUT R2, R11, 0xff, RZ, 0xc0, !PT ;  /* 0x000000ff0b027812 */ /* 0x004fe200078ec0ff */
[----:B------:R-:W-:Y:S01]  /*3d10*/  MUFU.EX2 R67, R14 ;  /* 0x0000000e00437308 */ /* 0x000fe20000000800 */
[----:B------:R-:W-:Y:S09]  /*3d20*/  ISETP.LE.U32.AND P0, PT, R10, UR6, PT ;  /* 0x000000060a007c0c */ /* 0x000ff2000bf03070 */
[----:B------:R-:W1:Y:S04]  /*3d30*/  MUFU.EX2 R103, R19 ;  /* 0x0000001300677308 */ /* 0x000e680000000800 */
[----:B-1----:R-:W-:Y:S02]  /*3d40*/  @!P0 FADD.FTZ R103, -R103, -RZ ;  /* 0x800000ff67678221 */ /* 0x002fe40000010100 */
[----:B------:R-:W-:Y:S01]  /*3d50*/  @!P2 FADD.FTZ R178, -R178, -RZ ;  /* 0x800000ffb2b2a221 */ /* 0x000fe20000010100 */
[----:B------:R-:W-:Y:S01]  /*3d60*/  ISETP.LE.U32.AND P2, PT, R5, UR6, PT ;  /* 0x0000000605007c0c */ /* 0x000fe2000bf43070 */
[----:B------:R-:W-:Y:S01]  /*3d70*/  @!P6 FADD.FTZ R177, -R177, -RZ ;  /* 0x800000ffb1b1e221 */ /* 0x000fe20000010100 */
[----:B------:R-:W-:Y:S01]  /*3d80*/  LOP3.LUT R5, R3, 0xffff, RZ, 0xc0, !PT ;  /* 0x0000ffff03057812 */ /* 0x000fe200078ec0ff */
[----:B------:R-:W-:Y:S01]  /*3d90*/  @!P1 FADD.FTZ R176, -R176, -RZ ;  /* 0x800000ffb0b09221 */ /* 0x000fe20000010100 */
[----:B------:R-:W-:Y:S01]  /*3da0*/  ISETP.LE.U32.AND P6, PT, R4, UR6, PT ;  /* 0x0000000604007c0c */ /* 0x000fe2000bfc3070 */
[----:B------:R-:W-:Y:S01]  /*3db0*/  @!P4 FADD.FTZ R175, -R175, -RZ ;  /* 0x800000ffafafc221 */ /* 0x000fe20000010100 */
[----:B------:R-:W-:Y:S01]  /*3dc0*/  SHF.R.U32.HI R5, RZ, 0x8, R5 ;  /* 0x00000008ff057819 */ /* 0x000fe20000011605 */
[----:B------:R-:W-:Y:S01]  /*3dd0*/  @!P5 FADD.FTZ R102, -R102, -RZ ;  /* 0x800000ff6666d221 */ /* 0x000fe20000010100 */
[----:B------:R-:W-:Y:S01]  /*3de0*/  LOP3.LUT R3, R12, 0xff, RZ, 0xc0, !PT ;  /* 0x000000ff0c037812 */ /* 0x000fe200078ec0ff */
[----:B------:R-:W-:Y:S01]  /*3df0*/  @!P3 FADD.FTZ R101, -R101, -RZ ;  /* 0x800000ff6565b221 */ /* 0x000fe20000010100 */
[----:B------:R-:W-:Y:S02]  /*3e00*/  SHF.R.U32.HI R4, RZ, 0x8, R9 ;  /* 0x00000008ff047819 */ /* 0x000fe40000011609 */
[----:B------:R-:W-:Y:S01]  /*3e10*/  ISETP.LE.U32.AND P1, PT, R3, UR6, PT ;  /* 0x0000000603007c0c */ /* 0x000fe2000bf23070 */
[----:B------:R-:W-:Y:S01]  /*3e20*/  @!P2 FADD.FTZ R174, -R174, -RZ ;  /* 0x800000ffaeaea221 */ /* 0x000fe20000010100 */
[----:B------:R-:W-:Y:S02]  /*3e30*/  LOP3.LUT R3, R4, 0xffff, RZ, 0xc0, !PT ;  /* 0x0000ffff04037812 */ /* 0x000fe400078ec0ff */
[----:B------:R-:W-:Y:S01]  /*3e40*/  LOP3.LUT R4, R5, 0xffff, RZ, 0xc0, !PT ;  /* 0x0000ffff05047812 */ /* 0x000fe200078ec0ff */
[----:B------:R-:W-:Y:S01]  /*3e50*/  @!P6 FADD.FTZ R107, -R107, -RZ ;  /* 0x800000ff6b6be221 */ /* 0x000fe20000010100 */
[----:B------:R-:W-:Y:S02]  /*3e60*/  ISETP.LE.U32.AND P4, PT, R3, UR6, PT ;  /* 0x0000000603007c0c */ /* 0x000fe4000bf83070 */
[----:B------:R-:W-:Y:S02]  /*3e70*/  ISETP.LE.U32.AND P2, PT, R4, UR6, PT ;  /* 0x0000000604007c0c */ /* 0x000fe4000bf43070 */
[----:B------:R-:W-:Y:S02]  /*3e80*/  ISETP.LE.U32.AND P6, PT, R2, UR6, PT ;  /* 0x0000000602007c0c */ /* 0x000fe4000bfc3070 */
[----:B------:R-:W-:Y:S01]  /*3e90*/  SHF.R.U32.HI R3, RZ, 0x10, R8 ;  /* 0x00000010ff037819 */ /* 0x000fe20000011608 */
[----:B------:R-:W-:Y:S01]  /*3ea0*/  @!P1 FADD.FTZ R65, -R65, -RZ ;  /* 0x800000ff41419221 */ /* 0x000fe20000010100 */
[----:B------:R-:W-:Y:S02]  /*3eb0*/  LOP3.LUT R8, R8, 0xffff, RZ, 0xc0, !PT ;  /* 0x0000ffff08087812 */ /* 0x000fe400078ec0ff */
[----:B------:R-:W-:Y:S02]  /*3ec0*/  SHF.R.U32.HI R2, RZ, 0x8, R13 ;  /* 0x00000008ff027819 */ /* 0x000fe4000001160d */
[----:B------:R-:W-:Y:S01]  /*3ed0*/  SHF.R.U32.HI R8, RZ, 0x8, R8 ;  /* 0x00000008ff087819 */ /* 0x000fe20000011608 */
[----:B------:R-:W-:Y:S01]  /*3ee0*/  @!P4 FADD.FTZ R106, -R106, -RZ ;  /* 0x800000ff6a6ac221 */ /* 0x000fe20000010100 */
[----:B------:R-:W-:Y:S01]  /*3ef0*/  LOP3.LUT R3, R3, 0xff, RZ, 0xc0, !PT ;  /* 0x000000ff03037812 */ /* 0x000fe200078ec0ff */
[----:B------:R-:W-:Y:S01]  /*3f00*/  @!P2 FADD.FTZ R105, -R105, -RZ ;  /* 0x800000ff6969a221 */ /* 0x000fe20000010100 */
[----:B------:R-:W-:Y:S01]  /*3f10*/  LOP3.LUT R0, R2, 0xffff, RZ, 0xc0, !PT ;  /* 0x0000ffff02007812 */ /* 0x000fe200078ec0ff */
[----:B------:R-:W-:Y:S01]  /*3f20*/  @!P6 FADD.FTZ R104, -R104, -RZ ;  /* 0x800000ff6868e221 */ /* 0x000fe20000010100 */
[----:B------:R-:W-:Y:S02]  /*3f30*/  LOP3.LUT R2, R8, 0xffff, RZ, 0xc0, !PT ;  /* 0x0000ffff08027812 */ /* 0x000fe400078ec0ff */
[----:B------:R-:W-:Y:S02]  /*3f40*/  ISETP.LE.U32.AND P4, PT, R3, UR6, PT ;  /* 0x0000000603007c0c */ /* 0x000fe4000bf83070 */
[----:B------:R-:W-:Y:S02]  /*3f50*/  F2FP.RELU.PACK_AB R3, R105, R174 ;  /* 0x000000ae6903723e */ /* 0x000fe400000008ff */
[----:B------:R-:W-:Y:S02]  /*3f60*/  ISETP.LE.U32.AND P6, PT, R2, UR6, PT ;  /* 0x0000000602007c0c */ /* 0x000fe4000bfc3070 */
[----:B------:R-:W-:Y:S01]  /*3f70*/  F2FP.RELU.PACK_AB R2, R175, R107 ;  /* 0x0000006baf02723e */ /* 0x000fe200000008ff */
[----:B------:R1:W-:Y:S01]  /*3f80*/  STS [R227+0x12000], R3 ;  /* 0x01200003e3007388 */ /* 0x0003e20000000800 */
[----:B------:R-:W-:Y:S02]  /*3f90*/  ISETP.LE.U32.AND P2, PT, R0, UR6, PT ;  /* 0x0000000600007c0c */ /* 0x000fe4000bf43070 */
[----:B------:R-:W-:Y:S01]  /*3fa0*/  F2FP.RELU.PACK_AB R0, R106, R177 ;  /* 0x000000b16a00723e */ /* 0x000fe200000008ff */
[----:B------:R2:W-:Y:S01]  /*3fb0*/  STS [R227+0x12400], R2 ;  /* 0x01240002e3007388 */ /* 0x0005e20000000800 */
[----:B------:R-:W-:Y:S01]  /*3fc0*/  FSETP.GE.FTZ.AND P1, PT, R107, RZ, PT ;  /* 0x000000ff6b00720b */ /* 0x000fe20003f36000 */
[----:B------:R-:W-:Y:S01]  /*3fd0*/  @!P4 FADD.FTZ R67, -R67, -RZ ;  /* 0x800000ff4343c221 */ /* 0x000fe20000010100 */
[----:B------:R-:W-:Y:S01]  /*3fe0*/  FSETP.GE.FTZ.AND P3, PT, R174, RZ, PT ;  /* 0x000000ffae00720b */ /* 0x000fe20003f76000 */
[----:B------:R3:W-:Y:S01]  /*3ff0*/  STS [R230+0x12000], R0 ;  /* 0x01200000e6007388 */ /* 0x0007e20000000800 */
[----:B------:R-:W-:Y:S01]  /*4000*/  FSETP.GE.FTZ.AND P4, PT, R106, RZ, PT ;  /* 0x000000ff6a00720b */ /* 0x000fe20003f96000 */
[----:B------:R-:W-:Y:S01]  /*4010*/  @!P6 FADD.FTZ R100, -R100, -RZ ;  /* 0x800000ff6464e221 */ /* 0x000fe20000010100 */
[----:B------:R-:W-:Y:S03]  /*4020*/  F2FP.RELU.PACK_AB R4, R101, R67 ;  /* 0x000000436504723e */ /* 0x000fe600000008ff */
[----:B------:R-:W-:Y:S01]  /*4030*/  @!P2 FADD.FTZ R66, -R66, -RZ ;  /* 0x800000ff4242a221 */ /* 0x000fe20000010100 */
[----:B------:R-:W-:Y:S02]  /*4040*/  F2FP.RELU.PACK_AB R5, R100, R102 ;  /* 0x000000666405723e */ /* 0x000fe400000008ff */
[----:B------:R-:W-:Y:S02]  /*4050*/  FSETP.GE.FTZ.AND P2, PT, R105, RZ, PT ;  /* 0x000000ff6900720b */ /* 0x000fe40003f56000 */
[----:B-1----:R-:W-:Y:S02]  /*4060*/  F2FP.RELU.PACK_AB R3, R66, R178 ;  /* 0x000000b24203723e */ /* 0x002fe400000008ff */
[----:B--2---:R-:W-:Y:S02]  /*4070*/  F2FP.RELU.PACK_AB R2, R103, R65 ;  /* 0x000000416702723e */ /* 0x004fe400000008ff */
[----:B---3--:R-:W-:Y:S05]  /*4080*/  F2FP.RELU.PACK_AB R0, R176, R104 ;  /* 0x00000068b000723e */ /* 0x008fea00000008ff */
[----:B------:R1:W-:Y:S04]  /*4090*/  STS [R230+0x12400], R0 ;  /* 0x01240000e6007388 */ /* 0x0003e80000000800 */
[----:B------:R-:W-:Y:S04]  /*40a0*/  STS [R228+0x12000], R5 ;  /* 0x01200005e4007388 */ /* 0x000fe80000000800 */
[----:B------:R-:W-:Y:S04]  /*40b0*/  STS [R228+0x12400], R4 ;  /* 0x01240004e4007388 */ /* 0x000fe80000000800 */
[----:B------:R2:W-:Y:S04]  /*40c0*/  STS [R229+0x12000], R3 ;  /* 0x01200003e5007388 */ /* 0x0005e80000000800 */
[----:B------:R3:W-:Y:S01]  /*40d0*/  STS [R229+0x12400], R2 ;  /* 0x01240002e5007388 */ /* 0x0007e20000000800 */
[----:B-1----:R-:W-:Y:S05]  /*40e0*/  IMAD.SHL.U32 R0, R206, 0x2, RZ ;  /* 0x00000002ce007824 */ /* 0x002fea00078e00ff */
[----:B------:R-:W1:Y:S01]  /*40f0*/  LDSM.16.M88.4 R16, [R0+0x8000] ;  /* 0x008000000010783b */ /* 0x000e620000000200 */
[C-C-:B--2---:R-:W-:Y:S02]  /*4100*/  IMAD.IADD R3, R196.reuse, 0x1, R0.reuse ;  /* 0x00000001c4037824 */ /* 0x144fe400078e0200 */
[----:B---3--:R-:W-:Y:S05]  /*4110*/  IMAD.IADD R2, R201, 0x1, R0 ;  /* 0x00000001c9027824 */ /* 0x008fea00078e0200 */
[----:B------:R-:W-:Y:S01]  /*4120*/  LDSM.16.M88.4 R56, [R3+0x8000] ;  /* 0x008000000338783b */ /* 0x000fe20000000200 */
[----:B------:R-:W-:Y:S07]  /*4130*/  IMAD.IADD R64, R196, 0x1, R2 ;  /* 0x00000001c4407824 */ /* 0x000fee00078e0202 */
[----:B------:R-:W2:Y:S08]  /*4140*/  LDSM.16.M88.4 R52, [R2+0x8000] ;  /* 0x008000000234783b */ /* 0x000eb00000000200 */
[----:B------:R-:W3:Y:S01]  /*4150*/  LDSM.16.M88.4 R60, [R64+0x8000] ;  /* 0x00800000403c783b */ /* 0x000ee20000000200 */
        /* <DEDUP_REMOVED lines=8> */
[----:B------:R1:W2:Y:S07]  /*41e0*/  LDSM.16.M88.4 R52, [R0+0xa000] ;  /* 0x00a000000034783b */ /* 0x0002ae0000000200 */
[C---:B------:R-:W-:Y:S08]  /*41f0*/  HMMA.16816.F32 R4, R56.reuse, R124, R4 ;  /* 0x0000007c3804723c */ /* 0x040ff00000001804 */
[C---:B------:R-:W-:Y:S08]  /*4200*/  HMMA.16816.F32 R8, R56.reuse, R126, R8 ;  /* 0x0000007e3808723c */ /* 0x040ff00000001808 */
[C---:B------:R-:W-:Y:S01]  /*4210*/  HMMA.16816.F32 R12, R56.reuse, R128, R12 ;  /* 0x00000080380c723c */ /* 0x040fe2000000180c */
[----:B-1----:R-:W-:Y:S05]  /*4220*/  IMAD.U32 R0, R241, -0x40, RZ ;  /* 0xffffffc0f1007824 */ /* 0x002fea00078e00ff */
[C---:B------:R-:W-:Y:S02]  /*4230*/  LEA R210, P0, R0.reuse, R210, 0x2 ;  /* 0x000000d200d27211 */ /* 0x040fe400078010ff */
[----:B------:R-:W-:Y:S01]  /*4240*/  HMMA.16816.F32 R16, R56, R130, R16 ;  /* 0x000000823810723c */ /* 0x000fe20000001810 */
[----:B------:R-:W1:Y:S03]  /*4250*/  LDSM.16.M88.4 R56, [R2+0xa000] ;  /* 0x00a000000238783b */ /* 0x000e660000000200 */
[----:B------:R-:W-:Y:S02]  /*4260*/  LEA.HI.X.SX32 R211, R0, R211, 0x2, P0 ;  /* 0x000000d300d37211 */ /* 0x000fe400000f16ff */
[----:B------:R-:W-:Y:S02]  /*4270*/  FSETP.GE.FTZ.AND P0, PT, R175, RZ, PT ;  /* 0x000000ffaf00720b */ /* 0x000fe40003f16000 */
[C---:B---3--:R-:W-:Y:S08]  /*4280*/  HMMA.16816.F32 R4, R60.reuse, R132, R4 ;  /* 0x000000843c04723c */ /* 0x048ff00000001804 */
[C---:B------:R-:W-:Y:S08]  /*4290*/  HMMA.16816.F32 R8, R60.reuse, R134, R8 ;  /* 0x000000863c08723c */ /* 0x040ff00000001808 */
[C---:B------:R-:W-:Y:S08]  /*42a0*/  HMMA.16816.F32 R12, R60.reuse, R136, R12 ;  /* 0x000000883c0c723c */ /* 0x040ff0000000180c */
[----:B------:R-:W-:Y:S01]  /*42b0*/  HMMA.16816.F32 R16, R60, R138, R16 ;  /* 0x0000008a3c10723c */ /* 0x000fe20000001810 */
[----:B------:R-:W3:Y:S07]  /*42c0*/  LDSM.16.M88.4 R60, [R3+0xa000] ;  /* 0x00a00000033c783b */ /* 0x000eee0000000200 */
[C---:B--2---:R-:W-:Y:S08]  /*42d0*/  HMMA.16816.F32 R4, R52.reuse, R140, R4 ;  /* 0x0000008c3404723c */ /* 0x044ff00000001804 */
[C---:B------:R-:W-:Y:S08]  /*42e0*/  HMMA.16816.F32 R8, R52.reuse, R142, R8 ;  /* 0x0000008e3408723c */ /* 0x040ff00000001808 */
[C---:B------:R-:W-:Y:S08]  /*42f0*/  HMMA.16816.F32 R12, R52.reuse, R144, R12 ;  /* 0x00000090340c723c */ /* 0x040ff0000000180c */
[----:B------:R-:W-:Y:S01]  /*4300*/  HMMA.16816.F32 R16, R52, R146, R16 ;  /* 0x000000923410723c */ /* 0x000fe20000001810 */
[----:B------:R-:W2:Y:S07]  /*4310*/  LDSM.16.M88.4 R52, [R64+0xa000] ;  /* 0x00a000004034783b */ /* 0x000eae0000000200 */
[C---:B-1----:R-:W-:Y:S08]  /*4320*/  HMMA.16816.F32 R4, R56.reuse, R148, R4 ;  /* 0x000000943804723c */ /* 0x042ff00000001804 */
[C---:B------:R-:W-:Y:S08]  /*4330*/  HMMA.16816.F32 R8, R56.reuse, R150, R8 ;  /* 0x000000963808723c */ /* 0x040ff00000001808 */
[C---:B------:R-:W-:Y:S08]  /*4340*/  HMMA.16816.F32 R12, R56.reuse, R152, R12 ;  /* 0x00000098380c723c */ /* 0x040ff0000000180c */
[----:B------:R-:W-:Y:S08]  /*4350*/  HMMA.16816.F32 R16, R56, R154, R16 ;  /* 0x0000009a3810723c */ /* 0x000ff00000001810 */
[C---:B---3--:R-:W-:Y:S08]  /*4360*/  HMMA.16816.F32 R4, R60.reuse, R156, R4 ;  /* 0x0000009c3c04723c */ /* 0x048ff00000001804 */
[C---:B------:R-:W-:Y:S08]  /*4370*/  HMMA.16816.F32 R8, R60.reuse, R158, R8 ;  /* 0x0000009e3c08723c */ /* 0x040ff00000001808 */
[C---:B------:R-:W-:Y:S08]  /*4380*/  HMMA.16816.F32 R12, R60.reuse, R160, R12 ;  /* 0x000000a03c0c723c */ /* 0x040ff0000000180c */
[----:B------:R-:W-:Y:S08]  /*4390*/  HMMA.16816.F32 R16, R60, R162, R16 ;  /* 0x000000a23c10723c */ /* 0x000ff00000001810 */
[C---:B--2---:R-:W-:Y:S08]  /*43a0*/  HMMA.16816.F32 R4, R52.reuse, R164, R4 ;  /* 0x000000a43404723c */ /* 0x044ff00000001804 */
[C---:B------:R-:W-:Y:S08]  /*43b0*/  HMMA.16816.F32 R8, R52.reuse, R166, R8 ;  /* 0x000000a63408723c */ /* 0x040ff00000001808 */
[C---:B------:R-:W-:Y:S08]  /*43c0*/  HMMA.16816.F32 R12, R52.reuse, R168, R12 ;  /* 0x000000a8340c723c */ /* 0x040ff0000000180c */
[----:B-----5:R-:W-:Y:S01]  /*43d0*/  FADD.FTZ R0, -R172, R7 ;  /* 0x00000007ac007221 */ /* 0x020fe20000010100 */
[----:B------:R-:W-:Y:S03]  /*43e0*/  HMMA.16816.F32 R16, R52, R170, R16 ;  /* 0x000000aa3410723c */ /* 0x000fe60000001810 */
[----:B------:R-:W-:Y:S01]  /*43f0*/  FADD.FTZ R3, -R173, R5 ;  /* 0x00000005ad037221 */ /* 0x000fe20000010100 */
[-C--:B------:R-:W-:Y:S01]  /*4400*/  FSEL R0, R0, R172.reuse, P0 ;  /* 0x000000ac00007208 */ /* 0x080fe20000000000 */
[----:B------:R-:W-:Y:S01]  /*4410*/  FADD.FTZ R2, -R172, R6 ;  /* 0x00000006ac027221 */ /* 0x000fe20000010100 */
[----:B------:R-:W-:Y:S01]  /*4420*/  FSETP.GE.FTZ.AND P0, PT, R177, RZ, PT ;  /* 0x000000ffb100720b */ /* 0x000fe20003f16000 */
[----:B------:R-:W-:Y:S01]  /*4430*/  FADD.FTZ R8, -R173, R8 ;  /* 0x00000008ad087221 */ /* 0x000fe20000010100 */
[-C--:B------:R-:W-:Y:S01]  /*4440*/  FSEL R3, R3, R173.reuse, P2 ;  /* 0x000000ad03037208 */ /* 0x080fe20001000000 */
[----:B------:R-:W-:Y:S01]  /*4450*/  FADD.FTZ R4, -R173, R4 ;  /* 0x00000004ad047221 */ /* 0x000fe20000010100 */
[----:B------:R-:W-:Y:S02]  /*4460*/  FSETP.GE.FTZ.AND P2, PT, R100, RZ, PT ;  /* 0x000000ff6400720b */ /* 0x000fe40003f56000 */
[----:B------:R-:W-:Y:S01]  /*4470*/  FADD.FTZ R11, -R172, R11 ;  /* 0x0000000bac0b7221 */ /* 0x000fe20000010100 */
[----:B------:R-:W-:Y:S01]  /*4480*/  FSEL R2, R2, R172, P1 ;  /* 0x000000ac02027208 */ /* 0x000fe20000800000 */
[----:B------:R-:W-:Y:S01]  /*4490*/  FMUL.FTZ R175, R175, R0 ;  /* 0x00000000afaf7220 */ /* 0x000fe20000410000 */
[----:B------:R-:W-:Y:S01]  /*44a0*/  FSEL R0, R8, R173, P0 ;  /* 0x000000ad08007208 */ /* 0x000fe20000000000 */
[----:B------:R-:W-:Y:S01]  /*44b0*/  FMUL.FTZ R6, R105, R3 ;  /* 0x0000000369067220 */ /* 0x000fe20000410000 */
[----:B------:R-:W-:Y:S01]  /*44c0*/  FSETP.GE.FTZ.AND P0, PT, R176, RZ, PT ;  /* 0x000000ffb000720b */ /* 0x000fe20003f16000 */
[----:B------:R-:W-:Y:S01]  /*44d0*/  FADD.FTZ R3, -R173, R13 ;  /* 0x0000000dad037221 */ /* 0x000fe20000010100 */
[-C--:B------:R-:W-:Y:S01]  /*44e0*/  FSEL R4, R4, R173.reuse, P3 ;  /* 0x000000ad04047208 */ /* 0x080fe20001800000 */
[----:B------:R-:W-:Y:S01]  /*44f0*/  FADD.FTZ R10, -R172, R10 ;  /* 0x0000000aac0a7221 */ /* 0x000fe20000010100 */
[----:B------:R-:W-:Y:S01]  /*4500*/  FSETP.GE.FTZ.AND P1, PT, R104, RZ, PT ;  /* 0x000000ff6800720b */ /* 0x000fe20003f36000 */
[----:B------:R-:W-:Y:S01]  /*4510*/  FMUL.FTZ R177, R177, R0 ;  /* 0x00000000b1b17220 */ /* 0x000fe20000410000 */
[----:B------:R-:W-:Y:S01]  /*4520*/  FSEL R0, R11, R172, P0 ;  /* 0x000000ac0b007208 */ /* 0x000fe20000000000 */
[----:B------:R-:W-:Y:S01]  /*4530*/  FADD.FTZ R15, -R172, R15 ;  /* 0x0000000fac0f7221 */ /* 0x000fe20000010100 */
[-C--:B------:R-:W-:Y:S01]  /*4540*/  FSEL R3, R3, R173.reuse, P2 ;  /* 0x000000ad03037208 */ /* 0x080fe20001000000 */
[----:B------:R-:W-:Y:S01]  /*4550*/  FMUL.FTZ R107, R107, R2 ;  /* 0x000000026b6b7220 */ /* 0x000fe20000410000 */
[----:B------:R-:W-:Y:S01]  /*4560*/  FSEL R2, R10, R172, P1 ;  /* 0x000000ac0a027208 */ /* 0x000fe20000800000 */
[----:B------:R-:W-:Y:S01]  /*4570*/  FMUL.FTZ R174, R174, R4 ;  /* 0x00000004aeae7220 */ /* 0x000fe20000410000 */
[----:B------:R-:W-:Y:S01]  /*4580*/  FSETP.GE.FTZ.AND P1, PT, R101, RZ, PT ;  /* 0x000000ff6500720b */ /* 0x000fe20003f36000 */
[----:B------:R-:W-:Y:S01]  /*4590*/  FADD.FTZ R4, -R173, R12 ;  /* 0x0000000cad047221 */ /* 0x000fe20000010100 */
[----:B------:R-:W-:Y:S01]  /*45a0*/  FSETP.GE.FTZ.AND P3, PT, R102, RZ, PT ;  /* 0x000000ff6600720b */ /* 0x000fe20003f76000 */
[----:B------:R-:W-:Y:S01]  /*45b0*/  FMUL.FTZ R176, R176, R0 ;  /* 0x00000000b0b07220 */ /* 0x000fe20000410000 */
[----:B------:R-:W-:Y:S01]  /*45c0*/  FSETP.GE.FTZ.AND P0, PT, R103, RZ, PT ;  /* 0x000000ff6700720b */ /* 0x000fe20003f16000 */
[----:B------:R-:W-:Y:S01]  /*45d0*/  FADD.FTZ R0, -R172, R18 ;  /* 0x00000012ac007221 */ /* 0x000fe20000010100 */
[----:B------:R-:W-:Y:S01]  /*45e0*/  FSEL R4, R4, R173, P3 ;  /* 0x000000ad04047208 */ /* 0x000fe20001800000 */
[----:B------:R-:W-:Y:S01]  /*45f0*/  FMUL.FTZ R100, R100, R3 ;  /* 0x0000000364647220 */ /* 0x000fe20000410000 */
[----:B------:R-:W-:Y:S01]  /*4600*/  FSEL R3, R15, R172, P1 ;  /* 0x000000ac0f037208 */ /* 0x000fe20000800000 */
[----:B------:R-:W-:Y:S01]  /*4610*/  FADD.FTZ R5, -R173, R9 ;  /* 0x00000009ad057221 */ /* 0x000fe20000010100 */
[----:B------:R-:W-:Y:S01]  /*4620*/  FSETP.GE.FTZ.AND P1, PT, R65, RZ, PT ;  /* 0x000000ff4100720b */ /* 0x000fe20003f36000 */
[----:B------:R-:W-:Y:S01]  /*4630*/  FADD.FTZ R14, -R172, R14 ;  /* 0x0000000eac0e7221 */ /* 0x000fe20000010100 */
[----:B------:R-:W-:Y:S01]  /*4640*/  FSETP.GE.FTZ.AND P3, PT, R66, RZ, PT ;  /* 0x000000ff4200720b */ /* 0x000fe20003f76000 */
[----:B------:R-:W-:Y:S01]  /*4650*/  FMUL.FTZ R104, R104, R2 ;  /* 0x0000000268687220 */ /* 0x000fe20000410000 */
[----:B------:R-:W-:Y:S01]  /*4660*/  FSEL R0, R0, R172, P1 ;  /* 0x000000ac00007208 */ /* 0x000fe20000800000 */
[----:B------:R-:W-:Y:S01]  /*4670*/  FADD.FTZ R2, -R173, R16 ;  /* 0x00000010ad027221 */ /* 0x000fe20000010100 */
[----:B------:R-:W-:Y:S01]  /*4680*/  ISETP.GT.AND P1, PT, R209, R234, PT ;  /* 0x000000ead100720c */ /* 0x000fe20003f24270 */
[----:B------:R-:W-:Y:S01]  /*4690*/  FMUL.FTZ R102, R102, R4 ;  /* 0x0000000466667220 */ /* 0x000fe20000410000 */
[----:B------:R-:W-:Y:S01]  /*46a0*/  FSEL R5, R5, R173, P4 ;  /* 0x000000ad05057208 */ /* 0x000fe20002000000 */
[----:B------:R-:W-:Y:S01]  /*46b0*/  FMUL.FTZ R101, R101, R3 ;  /* 0x0000000365657220 */ /* 0x000fe20000410000 */
[----:B------:R-:W-:Y:S01]  /*46c0*/  FSETP.GE.FTZ.AND P2, PT, R67, RZ, PT ;  /* 0x000000ff4300720b */ /* 0x000fe20003f56000 */
[----:B------:R-:W-:Y:S01]  /*46d0*/  FMUL.FTZ R65, R65, R0 ;  /* 0x0000000041417220 */ /* 0x000fe20000410000 */
[----:B------:R-:W-:Y:S01]  /*46e0*/  FSETP.GE.FTZ.AND P4, PT, R178, RZ, PT ;  /* 0x000000ffb200720b */ /* 0x000fe20003f96000 */
        /* <DEDUP_REMOVED lines=33> */
.L_x_1059:
        /* <DEDUP_REMOVED lines=85> */
.L_x_1060:
[----:B------:R-:W-:Y:S01]  /*4e50*/  LDSM.16.M88.4 R64, [R202] ;  /* 0x00000000ca40783b */ /* 0x000fe20000000200 */
[----:B-1----:R-:W-:Y:S03]  /*4e60*/  @P1 IADD3 R2, P0, R222, -0x100, RZ ;  /* 0xffffff00de021810 */ /* 0x002fe60007f1e0ff */
[----:B------:R-:W1:Y:S01]  /*4e70*/  LDSM.16.MT88.4 R16, [R188+0xc000] ;  /* 0x00c00000bc10783b */ /* 0x000e620000004200 */
[----:B------:R-:W-:Y:S01]  /*4e80*/  @P1 IADD3.X R0, R223, -0x1, RZ, P0, !PT ;  /* 0xffffffffdf001810 */ /* 0x000fe200007fe4ff */
[----:B------:R-:W-:Y:S02]  /*4e90*/  @P1 IMAD.MOV.U32 R222, RZ, RZ, R2 ;  /* 0x000000ffffde1224 */ /* 0x000fe400078e0002 */
[----:B------:R-:W2:Y:S02]  /*4ea0*/  LDSM.16.M88.4 R60, [R202+0x1000] ;  /* 0x00100000ca3c783b */ /* 0x000ea40000000200 */
[----:B------:R-:W-:Y:S02]  /*4eb0*/  @P1 IMAD.MOV.U32 R223, RZ, RZ, R0 ;  /* 0x000000ffffdf1224 */ /* 0x000fe400078e0000 */
[----:B------:R-:W3:Y:S01]  /*4ec0*/  LDSM.16.MT88.4 R100, [R188+0xe000] ;  /* 0x00e00000bc64783b */ /* 0x000ee20000004200 */
[C---:B------:R-:W-:Y:S02]  /*4ed0*/  IMAD R0, R241.reuse, 0x18, RZ ;  /* 0x00000018f1007824 */ /* 0x040fe400078e02ff */
[----:B------:R-:W-:Y:S01]  /*4ee0*/  @P1 IMAD.WIDE R2, R226, 0x4, R222 ;  /* 0x00000004e2021825 */ /* 0x000fe200078e02de */
[----:B------:R-:W-:Y:S04]  /*4ef0*/  LDSM.16.M88.4 R104, [R203] ;  /* 0x00000000cb68783b */ /* 0x000fe80000000200 */
[----:B------:R-:W4:Y:S04]  /*4f00*/  LDSM.16.MT88.4 R172, [R188+0xc800] ;  /* 0x00c80000bcac783b */ /* 0x000f280000004200 */
[----:B------:R-:W3:Y:S04]  /*4f10*/  LDSM.16.M88.4 R176, [R203+0x1000] ;  /* 0x00100000cbb0783b */ /* 0x000ee80000000200 */
[----:B------:R-:W3:Y:S04]  /*4f20*/  LDSM.16.MT88.4 R180, [R188+0xe800] ;  /* 0x00e80000bcb4783b */ /* 0x000ee80000004200 */
[----:B------:R-:W-:Y:S04]  /*4f30*/  LDSM.16.M88.4 R184, [R204+0x1000] ;  /* 0x00100000ccb8783b */ /* 0x000fe80000000200 */
[----:B------:R3:W5:Y:S04]  /*4f40*/  @P1 LDG.E R221, [R2.64] ;  /* 0x0000000802dd1981 */ /* 0x000768000c1e1900 */
[----:B------:R3:W5:Y:S01]  /*4f50*/  @P1 LDG.E R224, [R2.64+0x20] ;  /* 0x0000200802e01981 */ /* 0x000762000c1e1900 */
        /* <DEDUP_REMOVED lines=17> */
[----:B------:R-:W2:Y:S07]  /*5070*/  LDSM.16.MT88.4 R176, [R188+0xf000] ;  /* 0x00f00000bcb0783b */ /* 0x000eae0000004200 */
[----:B------:R-:W-:Y:S01]  /*5080*/  HMMA.16816.F32 R64, R104, R182, R64 ;  /* 0x000000b66840723c */ /* 0x000fe20000001840 */
[----:B------:R-:W-:Y:S04]  /*5090*/  LDSM.16.M88.4 R104, [R205] ;  /* 0x00000000cd68783b */ /* 0x000fe80000000200 */
[----:B------:R-:W-:Y:S03]  /*50a0*/  LDSM.16.M88.4 R180, [R205+0x1000] ;  /* 0x00100000cdb4783b */ /* 0x000fe60000000200 */
[-C--:B-1----:R-:W-:Y:S08]  /*50b0*/  HMMA.16816.F32 R4, R100, R172.reuse, R4 ;  /* 0x000000ac6404723c */ /* 0x082ff00000001804 */
[C---:B------:R-:W-:Y:S08]  /*50c0*/  HMMA.16816.F32 R8, R184.reuse, R172, R8 ;  /* 0x000000acb808723c */ /* 0x040ff00000001808 */
[-C--:B------:R-:W-:Y:S08]  /*50d0*/  HMMA.16816.F32 R12, R184, R174.reuse, R12 ;  /* 0x000000aeb80c723c */ /* 0x080ff0000000180c */
[C---:B------:R-:W-:Y:S01]  /*50e0*/  HMMA.16816.F32 R16, R100.reuse, R174, R16 ;  /* 0x000000ae6410723c */ /* 0x040fe20000001810 */
[----:B------:R-:W1:Y:S04]  /*50f0*/  LDSM.16.MT88.4 R172, [R188+0xd800] ;  /* 0x00d80000bcac783b */ /* 0x000e680000004200 */
[----:B------:R-:W3:Y:S03]  /*5100*/  LDSM.16.MT88.4 R188, [R188+0xf800] ;  /* 0x00f80000bcbc783b */ /* 0x000ee60000004200 */
[-C--:B--2---:R-:W-:Y:S08]  /*5110*/  HMMA.16816.F32 R52, R100, R176.reuse, R52 ;  /* 0x000000b06434723c */ /* 0x084ff00000001834 */
[C---:B------:R-:W-:Y:S08]  /*5120*/  HMMA.16816.F32 R56, R184.reuse, R176, R56 ;  /* 0x000000b0b838723c */ /* 0x040ff00000001838 */
[-C--:B------:R-:W-:Y:S08]  /*5130*/  HMMA.16816.F32 R60, R184, R178.reuse, R60 ;  /* 0x000000b2b83c723c */ /* 0x080ff0000000183c */
[----:B------:R-:W-:Y:S07]  /*5140*/  HMMA.16816.F32 R64, R100, R178, R64 ;  /* 0x000000b26440723c */ /* 0x000fee0000001840 */
[C---:B------:R-:W-:Y:S01]  /*5150*/  IMAD.SHL.U32 R101, R241.reuse, 0x20, RZ ;  /* 0x00000020f1657824 */ /* 0x040fe200078e00ff */
[-C--:B-1----:R-:W-:Y:S08]  /*5160*/  HMMA.16816.F32 R4, R104, R172.reuse, R4 ;  /* 0x000000ac6804723c */ /* 0x082ff00000001804 */
[C---:B------:R-:W-:Y:S07]  /*5170*/  HMMA.16816.F32 R8, R180.reuse, R172, R8 ;  /* 0x000000acb408723c */ /* 0x040fee0000001808 */
[C---:B------:R-:W-:Y:S01]  /*5180*/  IMAD.SHL.U32 R172, R241.reuse, 0x8, RZ ;  /* 0x00000008f1ac7824 */ /* 0x040fe200078e00ff */
[-C--:B------:R-:W-:Y:S04]  /*5190*/  HMMA.16816.F32 R12, R180, R174.reuse, R12 ;  /* 0x000000aeb40c723c */ /* 0x080fe8000000180c */
[CC--:B------:R-:W-:Y:S01]  /*51a0*/  LEA R2, P0, R172.reuse, R210.reuse, 0x2 ;  /* 0x000000d2ac027211 */ /* 0x0c0fe200078010ff */
[----:B------:R-:W-:Y:S02]  /*51b0*/  IMAD.SHL.U32 R173, R241, 0x10, RZ ;  /* 0x00000010f1ad7824 */ /* 0x000fe400078e00ff */
[----:B------:R1:W-:Y:S01]  /*51c0*/  RED.E.ADD.F32.FTZ.RN.STRONG.GPU [R210.64], R4 ;  /* 0x00000004d200798e */ /* 0x0003e2000c10e788 */
[C---:B------:R-:W-:Y:S04]  /*51d0*/  HMMA.16816.F32 R16, R104.reuse, R174, R16 ;  /* 0x000000ae6810723c */ /* 0x040fe80000001810 */
[-C--:B------:R-:W-:Y:S02]  /*51e0*/  LEA.HI.X.SX32 R3, R172, R211.reuse, 0x2, P0 ;  /* 0x000000d3ac037211 */ /* 0x080fe400000f16ff */
[CC--:B------:R-:W-:Y:S02]  /*51f0*/  LEA R102, P2, R173.reuse, R210.reuse, 0x2 ;  /* 0x000000d2ad667211 */ /* 0x0c0fe400078410ff */
[-C--:B---3--:R-:W-:Y:S01]  /*5200*/  HMMA.16816.F32 R52, R104, R188.reuse, R52 ;  /* 0x000000bc6834723c */ /* 0x088fe20000001834 */
[----:B------:R2:W-:Y:S03]  /*5210*/  RED.E.ADD.F32.FTZ.RN.STRONG.GPU [R2.64], R5 ;  /* 0x000000050200798e */ /* 0x0005e6000c10e788 */
[-C--:B------:R-:W-:Y:S02]  /*5220*/  LEA.HI.X.SX32 R103, R173, R211.reuse, 0x2, P2 ;  /* 0x000000d3ad677211 */ /* 0x080fe400010f16ff */
[CC--:B------:R-:W-:Y:S02]  /*5230*/  LEA R100, P2, R101.reuse, R210.reuse, 0x2 ;  /* 0x000000d265647211 */ /* 0x0c0fe400078410ff */
[C---:B------:R-:W-:Y:S01]  /*5240*/  HMMA.16816.F32 R56, R180.reuse, R188, R56 ;  /* 0x000000bcb438723c */ /* 0x040fe20000001838 */
[----:B------:R3:W-:Y:S03]  /*5250*/  RED.E.ADD.F32.FTZ.RN.STRONG.GPU [R102.64], R6 ;  /* 0x000000066600798e */ /* 0x0007e6000c10e788 */
[-C--:B------:R-:W-:Y:S04]  /*5260*/  LEA.HI.X.SX32 R101, R101, R211.reuse, 0x2, P2 ;  /* 0x000000d365657211 */ /* 0x080fe800010f16ff */
[-C--:B------:R-:W-:Y:S04]  /*5270*/  HMMA.16816.F32 R60, R180, R190.reuse, R60 ;  /* 0x000000beb43c723c */ /* 0x080fe8000000183c */
[CC--:B-1----:R-:W-:Y:S04]  /*5280*/  LEA R4, P0, R0.reuse, R210.reuse, 0x2 ;  /* 0x000000d200047211 */ /* 0x0c2fe800078010ff */
[----:B------:R-:W-:Y:S04]  /*5290*/  HMMA.16816.F32 R64, R104, R190, R64 ;  /* 0x000000be6840723c */ /* 0x000fe80000001840 */
[-C--:B--2---:R-:W-:Y:S01]  /*52a0*/  LEA.HI.X.SX32 R5, R0, R211.reuse, 0x2, P0 ;  /* 0x000000d300057211 */ /* 0x084fe200000f16ff */
[C---:B------:R-:W-:Y:S02]  /*52b0*/  IMAD R0, R241.reuse, 0x38, RZ ;  /* 0x00000038f1007824 */ /* 0x040fe400078e02ff */
[C---:B------:R-:W-:Y:S02]  /*52c0*/  IMAD R104, R241.reuse, 0x28, RZ ;  /* 0x00000028f1687824 */ /* 0x040fe400078e02ff */
[----:B------:R1:W-:Y:S03]  /*52d0*/  RED.E.ADD.F32.FTZ.RN.STRONG.GPU [R4.64], R7 ;  /* 0x000000070400798e */ /* 0x0003e6000c10e788 */
[CC--:B---3--:R-:W-:Y:S01]  /*52e0*/  LEA R6, P0, R104.reuse, R210.reuse, 0x2 ;  /* 0x000000d268067211 */ /* 0x0c8fe200078010ff */
[----:B------:R2:W-:Y:S01]  /*52f0*/  RED.E.ADD.F32.FTZ.RN.STRONG.GPU [R100.64], R8 ;  /* 0x000000086400798e */ /* 0x0005e2000c10e788 */
[----:B------:R-:W-:Y:S02]  /*5300*/  IMAD R102, R241, 0x30, RZ ;  /* 0x00000030f1667824 */ /* 0x000fe400078e02ff */
[-C--:B-1----:R-:W-:Y:S03]  /*5310*/  LEA.HI.X.SX32 R7, R104, R211.reuse, 0x2, P0 ;  /* 0x000000d368077211 */ /* 0x082fe600000f16ff */
        /* <DEDUP_REMOVED lines=92> */
[----:B------:R-:W-:Y:S01]  /*58e0*/  ISETP.GT.AND P3, PT, R209, R234, PT ;  /* 0x000000ead100720c */ /* 0x000fe20003f64270 */
[----:B------:R-:W-:Y:S01]  /*58f0*/  RED.E.ADD.F32.FTZ.RN.STRONG.GPU [R6.64], R62 ;  /* 0x0000003e0600798e */ /* 0x000fe2000c10e788 */
[----:B------:R-:W-:Y:S02]  /*5900*/  IADD3 R0, R192, -0x4000, RZ ;  /* 0xffffc000c0007810 */ /* 0x000fe40007ffe0ff */
[----:B------:R-:W-:Y:S01]  /*5910*/  @P1 IADD3 R232, P2, R232, -0x100, RZ ;  /* 0xffffff00e8e81810 */ /* 0x000fe20007f5e0ff */
[----:B------:R-:W1:Y:S03]  /*5920*/  LDSM.16.MT88.4 R4, [R194+0x10000] ;  /* 0x01000000c204783b */ /* 0x000e660000004200 */
[----:B------:R-:W-:Y:S01]  /*5930*/  @P1 IADD3.X R231, R231, -0x1, RZ, P2, !PT ;  /* 0xffffffffe7e71810 */ /* 0x000fe200017fe4ff */
[----:B------:R2:W-:Y:S02]  /*5940*/  RED.E.ADD.F32.FTZ.RN.STRONG.GPU [R2.64], R63 ;  /* 0x0000003f0200798e */ /* 0x0005e4000c10e788 */
[----:B------:R-:W-:Y:S02]  /*5950*/  @P0 IADD3 R0, R192, 0x4000, RZ ;  /* 0x00004000c0000810 */ /* 0x000fe40007ffe0ff */
        /* <DEDUP_REMOVED lines=163> */
[----:B------:R-:W-:Y:S02]  /*6390*/  STS [R246+0x5000], R10 ;  /* 0x0050000af6007388 */ /* 0x000fe40000000800 */
[----:B------:R-:W-:Y:S02]  /*63a0*/  F2FP.PACK_AB R2, R2, R44 ;  /* 0x0000002c0202723e */ /* 0x000fe400000000ff */
        /* <DEDUP_REMOVED lines=8> */
[----:B------:R3:W-:Y:S01]  /*6430*/  STS [R246+0x7000], R2 ;  /* 0x00700002f6007388 */ /* 0x0007e20000000800 */
[----:B-1----:R-:W-:-:S02]  /*6440*/  SHF.R.S32.HI R5, RZ, 0x1f, R252 ;  /* 0x0000001fff057819 */ /* 0x002fc400000114fc */
[----:B--2---:R-:W-:-:S05]  /*6450*/  @P0 IADD3 R0, R238, R248, RZ ;  /* 0x000000f8ee000210 */ /* 0x004fca0007ffe0ff */
[----:B---3--:R-:W-:-:S04]  /*6460*/  @P0 IMAD.WIDE.U32 R2, R0, c[0x0][0x3a0], RZ ;  /* 0x0000e80000020a25 */ /* 0x008fc800078e00ff */
        /* <DEDUP_REMOVED lines=13> */
.L_x_1062:
        /* <DEDUP_REMOVED lines=15> */
.L_x_1063:
        /* <DEDUP_REMOVED lines=26> */
[----:B------:R-:W2:Y:S01]  /*67d0*/  LDS.128 R12, [R220+0xc000] ;  /* 0x00c00000dc0c7984 */ /* 0x000ea20000000c00 */
[----:B------:R-:W-:Y:S01]  /*67e0*/  MOV R6, R4 ;  /* 0x0000000400067202 */ /* 0x000fe20000000f00 */
[----:B------:R-:W-:Y:S01]  /*67f0*/  IMAD R0, R23, c[0x0][0x3a0], RZ ;  /* 0x0000e80017007a24 */ /* 0x000fe200078e02ff */
[----:B------:R-:W-:Y:S01]  /*6800*/  MOV R7, R10 ;  /* 0x0000000a00077202 */ /* 0x000fe20000000f00 */
[----:B------:R-:W4:Y:S02]  /*6810*/  LDS.128 R16, [R220+0xe000] ;  /* 0x00e00000dc107984 */ /* 0x000f240000000c00 */
[----:B------:R-:W-:-:S02]  /*6820*/  IMAD R0, R237, c[0x0][0x3a4], R0 ;  /* 0x0000e900ed007a24 */ /* 0x000fc400078e0200 */
[----:B------:R-:W-:-:S05]  /*6830*/  IMAD.WIDE.U32 R6, R237, c[0x0][0x3a0], R6 ;  /* 0x0000e800ed067a25 */ /* 0x000fca00078e0006 */
[----:B------:R-:W-:Y:S02]  /*6840*/  IADD3 R0, R0, R7, RZ ;  /* 0x0000000700007210 */ /* 0x000fe40007ffe0ff */
[----:B------:R-:W-:-:S04]  /*6850*/  LEA R8, P0, R6, c[0x0][0x340], 0x1 ;  /* 0x0000d00006087a11 */ /* 0x000fc800078008ff */
[----:B------:R-:W-:-:S05]  /*6860*/  LEA.HI.X R9, R6, c[0x0][0x344], R0, 0x1, P0 ;  /* 0x0000d10006097a11 */ /* 0x000fca00000f0c00 */
[----:B--2---:R2:W-:Y:S04]  /*6870*/  STG.E.128 [R8.64], R12 ;  /* 0x0000000c08007986 */ /* 0x0045e8000c101d08 */
[----:B----4-:R2:W-:Y:S02]  /*6880*/  STG.E.128 [R8.64+0x80], R16 ;  /* 0x0000801008007986 */ /* 0x0105e4000c101d08 */
.L_x_1065:
[----:B------:R-:W-:Y:S05]  /*6890*/  BSYNC B0 ;  /* 0x0000000000007941 */ /* 0x000fea0003800000 */
.L_x_1064:
        /* <DEDUP_REMOVED lines=8> */
[----:B--2---:R-:W-:-:S04]  /*6920*/  IMAD.WIDE.U32 R8, R0, c[0x0][0x3a0], R4 ;  /* 0x0000e80000087a25 */ /* 0x004fc800078e0004 */
[----:B------:R-:W-:Y:S01]  /*6930*/  IMAD R0, R0, c[0x0][0x3a4], R6 ;  /* 0x0000e90000007a24 */ /* 0x000fe200078e0206 */
[----:B------:R-:W-:-:S04]  /*6940*/  LEA R4, P0, R8, c[0x0][0x340], 0x1 ;  /* 0x0000d00008047a11 */ /* 0x000fc800078008ff */
[----:B------:R-:W-:-:S04]  /*6950*/  IADD3 R0, R0, R9, RZ ;  /* 0x0000000900007210 */ /* 0x000fc80007ffe0ff */
[----:B------:R-:W-:-:S05]  /*6960*/  LEA.HI.X R5, R8, c[0x0][0x344], R0, 0x1, P0 ;  /* 0x0000d10008057a11 */ /* 0x000fca00000f0c00 */
[----:B---3--:R2:W-:Y:S04]  /*6970*/  STG.E.128 [R4.64], R28 ;  /* 0x0000001c04007986 */ /* 0x0085e8000c101d08 */
[----:B----4-:R2:W-:Y:S02]  /*6980*/  STG.E.128 [R4.64+0x80], R24 ;  /* 0x0000801804007986 */ /* 0x0105e4000c101d08 */
.L_x_1067:
[----:B------:R-:W-:Y:S05]  /*6990*/  BSYNC B0 ;  /* 0x0000000000007941 */ /* 0x000fea0003800000 */
.L_x_1066:
        /* <DEDUP_REMOVED lines=19> */
[----:B-1----:R1:W-:Y:S04]  /*6ad0*/  STG.E.128 [R6.64], R36 ;  /* 0x0000002406007986 */ /* 0x0023e8000c101d08 */
[----:B------:R1:W-:Y:S02]  /*6ae0*/  STG.E.128 [R6.64+0x80], R32 ;  /* 0x0000802006007986 */ /* 0x0003e4000c101d08 */
.L_x_1069:
[----:B------:R-:W-:Y:S05]  /*6af0*/  BSYNC B0 ;  /* 0x0000000000007941 */ /* 0x000fea0003800000 */
.L_x_1068:
        /* <DEDUP_REMOVED lines=12> */
.L_x_1056:
[----:B------:R-:W-:Y:S05]  /*6bc0*/  BSYNC B1 ;  /* 0x0000000000017941 */ /* 0x000fea0003800000 */
.L_x_1042:
        /* <DEDUP_REMOVED lines=9> */
.L_x_1070:
[----:B------:R-:W-:Y:S05]  /*6c60*/  EXIT ;  /* 0x000000000000794d */ /* 0x000fea0003800000 */
.L_x_1072:
        /* <DEDUP_REMOVED lines=9> */
.L_x_2071:


//--------------------- .text._ZN5flash44flash_bwd_dq_dk_dv_loop_seqk_parallel_kernelI23Flash_bwd_kernel_traitsILi128ELi64ELi64ELi8ELi4ELi2ELi2ELb1ELb0EN7cutlass6half_tE19Flash_kernel_traitsILi128ELi64ELi64ELi8ES3_EELb0ELb0ELb1ELb0ELb0ELb1ELb1EEEvNS_16Flash_bwd_paramsE --------------------------
	.section	.text._ZN5flash44flash_bwd_dq_dk_dv_loop_seqk_parallel_kernelI23Flash_bwd_kernel_traitsILi128ELi64ELi64ELi8ELi4ELi2ELi2ELb1ELb0EN7cutlass6half_tE19Flash_kernel_traitsILi128ELi64ELi64ELi8ES3_EELb0ELb0ELb1ELb0ELb0ELb1ELb1EEEvNS_16Flash_bwd_paramsE,"ax",@progbits
	.sectioninfo	@"SHI_REGISTERS=255"
	.align	128
        .global         _ZN5flash44flash_bwd_dq_dk_dv_loop_seqk_parallel_kernelI23Flash_bwd_kernel_traitsILi128ELi64ELi64ELi8ELi4ELi2ELi2ELb1ELb0EN7cutlass6half_tE19Flash_kernel_traitsILi128ELi64ELi64ELi8ES3_EELb0ELb0ELb1ELb0ELb0ELb1ELb1EEEvNS_16Flash_bwd_paramsE
        .type           _ZN5flash44flash_bwd_dq_dk_dv_loop_seqk_parallel_kernelI23Flash_bwd_kernel_traitsILi128ELi64ELi64ELi8ELi4ELi2ELi2ELb1ELb0EN7cutlass6half_tE19Flash_kernel_traitsILi128ELi64ELi64ELi8ES3_EELb0ELb0ELb1ELb0ELb0ELb1ELb1EEEvNS_16Flash_bwd_paramsE,@function
        .size           _ZN5flash44flash_bwd_dq_dk_dv_loop_seqk_parallel_kernelI23Flash_bwd_kernel_traitsILi128ELi64ELi64ELi8ELi4ELi2ELi2ELb1ELb0EN7cutlass6half_tE19Flash_kernel_traitsILi128ELi64ELi64ELi8ES3_EELb0ELb0ELb1ELb0ELb0ELb1ELb1EEEvNS_16Flash_bwd_paramsE,(.L_x_2072 - _ZN5flash44flash_bwd_dq_dk_dv_loop_seqk_parallel_kernelI23Flash_bwd_kernel_traitsILi128ELi64ELi64ELi8ELi4ELi2ELi2ELb1ELb0EN7cutlass6half_tE19Flash_kernel_traitsILi128ELi64ELi64ELi8ES3_EELb0ELb0ELb1ELb0ELb0ELb1ELb1EEEvNS_16Flash_bwd_paramsE)
        .other          _ZN5flash44flash_bwd_dq_dk_dv_loop_seqk_parallel_kernelI23Flash_bwd_kernel_traitsILi128ELi64ELi64ELi8ELi4ELi2ELi2ELb1ELb0EN7cutlass6half_tE19Flash_kernel_traitsILi128ELi64ELi64ELi8ES3_EELb0ELb0ELb1ELb0ELb0ELb1ELb1EEEvNS_16Flash_bwd_paramsE,@"STO_CUDA_ENTRY STV_DEFAULT"
_ZN5flash44flash_bwd_dq_dk_dv_loop_seqk_parallel_kernelI23Flash_bwd_kernel_traitsILi128ELi64ELi64ELi8ELi4ELi2ELi2ELb1ELb0EN7cutlass6half_tE19Flash_kernel_traitsILi128ELi64ELi64ELi8ES3_EELb0ELb0ELb1ELb0ELb0ELb1ELb1EEEvNS_16Flash_bwd_paramsE:
.text._ZN5flash44flash_bwd_dq_dk_dv_loop_seqk_parallel_kernelI23Flash_bwd_kernel_traitsILi128ELi64ELi64ELi8ELi4ELi2ELi2ELb1ELb0EN7cutlass6half_tE19Flash_kernel_traitsILi128ELi64ELi64ELi8ES3_EELb0ELb0ELb1ELb0ELb0ELb1ELb1EEEvNS_16Flash_bwd_paramsE:
        /* <DEDUP_REMOVED lines=20> */
[----:B------:R-:W-:Y:S02]  /*0140*/  SHF.R.S32.HI R6, RZ, 0x4, R7 ;  /* 0x00000004ff067819 */ /* 0x000fe40000011407 */
[----:B------:R-:W-:Y:S02]  /*0150*/  LEA.HI R17, R15, R14, RZ, 0x2 ;  /* 0x0000000e0f117211 */ /* 0x000fe400078f10ff */
[----:B------:R-:W-:Y:S02]  /*0160*/  LOP3.LUT R2, R0, 0xfffffffc, RZ, 0xc0, !PT ;  /* 0xfffffffc00027812 */ /* 0x000fe400078ec0ff */
[----:B------:R-:W-:Y:S02]  /*0170*/  LOP3.LUT R0, R3, 0xfffffffe, RZ, 0xc0, !PT ;  /* 0xfffffffe03007812 */ /* 0x000fe400078ec0ff */
[----:B------:R-:W-:Y:S01]  /*0180*/  LEA.HI R3, R7, R6, RZ, 0x1 ;  /* 0x0000000607037211 */ /* 0x000fe200078f08ff */
[C---:B------:R-:W-:Y:S01]  /*0190*/  IMAD.IADD R13, R4.reuse, 0x1, -R2 ;  /* 0x00000001040d7824 */ /* 0x040fe200078e0a02 */
[----:B------:R-:W-:Y:S01]  /*01a0*/  LEA.HI R16, R15, R14, RZ, 0x3 ;  /* 0x0000000e0f107211 */ /* 0x000fe200078f18ff */
[----:B------:R-:W-:Y:S01]  /*01b0*/  IMAD.IADD R194, R4, 0x1, -R0 ;  /* 0x0000000104c27824 */ /* 0x000fe200078e0a00 */
[----:B------:R-:W-:-:S02]  /*01c0*/  SHF.R.S32.HI R8, RZ, 0x2, R17 ;  /* 0x00000002ff087819 */ /* 0x000fc40000011411 */
[----:B------:R-:W-:Y:S02]  /*01d0*/  SHF.R.S32.HI R5, RZ, 0x1f, R17 ;  /* 0x0000001fff057819 */ /* 0x000fe40000011411 */
[----:B------:R-:W-:Y:S02]  /*01e0*/  LOP3.LUT R2, R3, 0xfffffffe, RZ, 0xc0, !PT ;  /* 0xfffffffe03027812 */ /* 0x000fe400078ec0ff */
[----:B------:R-:W-:Y:S02]  /*01f0*/  LEA.HI R0, R5, R8, RZ, 0x3 ;  /* 0x0000000805007211 */ /* 0x000fe400078f18ff */
[----:B------:R-:W-:Y:S01]  /*0200*/  SHF.R.S32.HI R240, RZ, 0x3, R16 ;  /* 0x00000003fff07819 */ /* 0x000fe20000011410 */
[----:B------:R-:W-:Y:S01]  /*0210*/  IMAD.IADD R10, R6, 0x1, -R2 ;  /* 0x00000001060a7824 */ /* 0x000fe200078e0a02 */
[----:B------:R-:W-:Y:S02]  /*0220*/  LOP3.LUT R4, R16, 0xfffffff8, RZ, 0xc0, !PT ;  /* 0xfffffff810047812 */ /* 0x000fe400078ec0ff */
[----:B------:R-:W-:Y:S01]  /*0230*/  LOP3.LUT R2, R0, 0xfffffff8, RZ, 0xc0, !PT ;  /* 0xfffffff800027812 */ /* 0x000fe200078ec0ff */
[----:B------:R-:W-:-:S02]  /*0240*/  IMAD.SHL.U32 R3, R240, 0x40, RZ ;  /* 0x00000040f0037824 */ /* 0x000fc400078e00ff */
[----:B------:R-:W-:Y:S01]  /*0250*/  IMAD.IADD R0, R14, 0x1, -R4 ;  /* 0x000000010e007824 */ /* 0x000fe200078e0a04 */
[----:B------:R-:W-:Y:S01]  /*0260*/  LOP3.LUT R4, R7, 0xfffffff0, RZ, 0xc0, !PT ;  /* 0xfffffff007047812 */ /* 0x000fe200078ec0ff */
[----:B------:R-:W-:Y:S01]  /*0270*/  IMAD.IADD R7, R8, 0x1, -R2 ;  /* 0x0000000108077824 */ /* 0x000fe200078e0a02 */
[----:B------:R-:W-:Y:S01]  /*0280*/  LOP3.LUT R2, R3, 0x1c0, RZ, 0xc0, !PT ;  /* 0x000001c003027812 */ /* 0x000fe200078ec0ff */
[C---:B------:R-:W-:Y:S01]  /*0290*/  IMAD.SHL.U32 R18, R0.reuse, 0x8, RZ ;  /* 0x0000000800127824 */ /* 0x040fe200078e00ff */
[----:B------:R-:W-:Y:S01]  /*02a0*/  LOP3.LUT P4, RZ, R0, 0x2, RZ, 0xc0, !PT ;  /* 0x0000000200ff7812 */ /* 0x000fe2000788c0ff */
[----:B------:R-:W-:Y:S01]  /*02b0*/  IMAD.IADD R3, R14, 0x1, -R4 ;  /* 0x000000010e037824 */ /* 0x000fe200078e0a04 */
[----:B------:R-:W-:Y:S02]  /*02c0*/  SHF.R.U32.HI R4, RZ, 0x3, R2 ;  /* 0x00000003ff047819 */ /* 0x000fe40000011602 */
[----:B------:R-:W-:Y:S01]  /*02d0*/  LOP3.LUT R2, R2, 0x38, R18, 0xf8, !PT ;  /* 0x0000003802027812 */ /* 0x000fe200078ef812 */
[----:B------:R1:W-:Y:S01]  /*02e0*/  STL [R1+0x10], R18 ;  /* 0x0000101201007387 */ /* 0x0003e20000100800 */
[C---:B------:R-:W-:Y:S01]  /*02f0*/  LOP3.LUT P3, RZ, R0.reuse, 0x4, RZ, 0xc0, !PT ;  /* 0x0000000400ff7812 */ /* 0x040fe2000786c0ff */
[----:B------:R-:W-:Y:S01]  /*0300*/  IMAD.SHL.U32 R0, R0, 0x40, RZ ;  /* 0x0000004000007824 */ /* 0x000fe200078e00ff */
[----:B------:R-:W-:-:S02]  /*0310*/  SHF.R.S32.HI R5, RZ, 0x1f, R3 ;  /* 0x0000001fff057819 */ /* 0x000fc40000011403 */
[----:B------:R-:W-:Y:S01]  /*0320*/  LOP3.LUT R9, R2, R4, RZ, 0x3c, !PT ;  /* 0x0000000402097212 */ /* 0x000fe200078e3cff */
[----:B------:R-:W-:Y:S01]  /*0330*/  IMAD.SHL.U32 R2, R194, 0x10, RZ ;  /* 0x00000010c2027824 */ /* 0x000fe200078e00ff */
[----:B------:R-:W-:Y:S02]  /*0340*/  LEA.HI R4, R15, R14, RZ, 0x7 ;  /* 0x0000000e0f047211 */ /* 0x000fe400078f38ff */
[----:B------:R-:W-:Y:S02]  /*0350*/  LOP3.LUT R0, R0, 0x1c0, RZ, 0xc0, !PT ;  /* 0x000001c000007812 */ /* 0x000fe400078ec0ff */
[----:B------:R-:W-:Y:S02]  /*0360*/  LEA.HI R12, R5, R3, RZ, 0x3 ;  /* 0x00000003050c7211 */ /* 0x000fe400078f18ff */
[----:B------:R-:W-:Y:S02]  /*0370*/  SHF.R.S32.HI R8, RZ, 0x7, R4 ;  /* 0x00000007ff087819 */ /* 0x000fe40000011404 */
[----:B------:R-:W-:-:S02]  /*0380*/  LOP3.LUT R189, R0, 0x8, R16, 0xf8, !PT ;  /* 0x0000000800bd7812 */ /* 0x000fc400078ef810 */
[----:B------:R-:W-:Y:S02]  /*0390*/  LOP3.LUT R5, R12, 0xfffffff8, RZ, 0xc0, !PT ;  /* 0xfffffff80c057812 */ /* 0x000fe400078ec0ff */
[----:B------:R-:W-:Y:S01]  /*03a0*/  LOP3.LUT R6, R0, 0x10, R2, 0xf8, !PT ;  /* 0x0000001000067812 */ /* 0x000fe200078ef802 */
[----:B------:R-:W-:Y:S01]  /*03b0*/  IMAD.SHL.U32 R2, R10, 0x200, RZ ;  /* 0x000002000a027824 */ /* 0x000fe200078e00ff */
[----:B------:R-:W-:Y:S01]  /*03c0*/  SHF.R.U32.HI R186, RZ, 0x3, R0 ;  /* 0x00000003ffba7819 */ /* 0x000fe20000011600 */
[----:B------:R-:W-:Y:S01]  /*03d0*/  IMAD.IADD R20, R3, 0x1, -R5 ;  /* 0x0000000103147824 */ /* 0x000fe200078e0a05 */
[----:B------:R-:W-:Y:S01]  /*03e0*/  LEA.HI R5, R15, R14, RZ, 0x6 ;  /* 0x0000000e0f057211 */ /* 0x000fe200078f30ff */
[----:B------:R-:W-:Y:S01]  /*03f0*/  IMAD R0, R8, 0x800, R2 ;  /* 0x0000080008007824 */ /* 0x000fe200078e0202 */
[----:B------:R-:W-:Y:S02]  /*0400*/  LOP3.LUT R189, R189, R186, RZ, 0x3c, !PT ;  /* 0x000000babdbd7212 */ /* 0x000fe400078e3cff */
[----:B------:R-:W-:Y:S01]  /*0410*/  LOP3.LUT R4, R7, 0x1, RZ, 0xc0, !PT ;  /* 0x0000000107047812 */ /* 0x000fe200078ec0ff */
[----:B------:R-:W-:Y:S01]  /*0420*/  STL [R1+0x20], R20 ;  /* 0x0000201401007387 */ /* 0x000fe20000100800 */
[----:B------:R-:W-:Y:S01]  /*0430*/  LOP3.LUT R3, R6, 0x8, R16, 0xf8, !PT ;  /* 0x0000000806037812 */ /* 0x000fe200078ef810 */
[----:B------:R-:W-:Y:S01]  /*0440*/  IMAD.IADD R189, R0, 0x1, R189 ;  /* 0x0000000100bd7824 */ /* 0x000fe200078e02bd */
[----:B------:R-:W-:Y:S01]  /*0450*/  SHF.R.S32.HI R0, RZ, 0x6, R5 ;  /* 0x00000006ff007819 */ /* 0x000fe20000011405 */
[----:B------:R-:W-:Y:S01]  /*0460*/  IMAD.SHL.U32 R5, R10, 0x20, RZ ;  /* 0x000000200a057824 */ /* 0x000fe200078e00ff */
[----:B------:R-:W-:Y:S01]  /*0470*/  ISETP.NE.U32.AND P0, PT, R4, 0x1, PT ;  /* 0x000000010400780c */ /* 0x000fe20003f05070 */
[----:B------:R-:W-:Y:S01]  /*0480*/  IMAD.SHL.U32 R189, R189, 0x2, RZ ;  /* 0x00000002bdbd7824 */ /* 0x000fe200078e00ff */
[----:B------:R-:W-:Y:S01]  /*0490*/  LOP3.LUT R4, R11, 0xffffffe0, RZ, 0xc0, !PT ;  /* 0xffffffe00b047812 */ /* 0x000fe200078ec0ff */
[----:B-1----:R-:W-:Y:S01]  /*04a0*/  IMAD R18, R0, 0x200, R9 ;  /* 0x0000020000127824 */ /* 0x002fe200078e0209 */
[----:B------:R-:W-:Y:S01]  /*04b0*/  LOP3.LUT R186, R2, R3, R186, 0xf6, !PT ;  /* 0x0000000302ba7212 */ /* 0x000fe200078ef6ba */
[----:B------:R-:W-:Y:S01]  /*04c0*/  IMAD.SHL.U32 R2, R0, 0x8, RZ ;  /* 0x0000000800027824 */ /* 0x000fe200078e00ff */
[----:B------:R-:W-:Y:S01]  /*04d0*/  LOP3.LUT R3, R17, 0x7ffffffc, RZ, 0xc0, !PT ;  /* 0x7ffffffc11037812 */ /* 0x000fe200078ec0ff */
[C---:B------:R-:W-:Y:S01]  /*04e0*/  IMAD.SHL.U32 R0, R7.reuse, 0x40, RZ ;  /* 0x0000004007007824 */ /* 0x040fe200078e00ff */
[----:B------:R-:W-:Y:S01]  /*04f0*/  R2P PR, R7, 0x6 ;  /* 0x0000000607007804 */ /* 0x000fe20000000000 */
[----:B------:R-:W-:Y:S01]  /*0500*/  IMAD.IADD R19, R14, 0x1, -R4 ;  /* 0x000000010e137824 */ /* 0x000fe200078e0a04 */
[----:B------:R-:W-:Y:S01]  /*0510*/  LOP3.LUT R2, R2, 0x18, RZ, 0xc0, !PT ;  /* 0x0000001802027812 */ /* 0x000fe200078ec0ff */
[----:B------:R-:W-:Y:S01]  /*0520*/  IMAD.IADD R4, R14, 0x1, -R3 ;  /* 0x000000010e047824 */ /* 0x000fe200078e0a03 */
[----:B------:R-:W-:Y:S01]  /*0530*/  LOP3.LUT R0, R0, 0x1c0, RZ, 0xc0, !PT ;  /* 0x000001c000007812 */ /* 0x000fe200078ec0ff */
[----:B------:R-:W-:Y:S01]  /*0540*/  IMAD.SHL.U32 R14, R14, 0x2, RZ ;  /* 0x000000020e0e7824 */ /* 0x000fe200078e00ff */
[----:B------:R-:W-:Y:S01]  /*0550*/  STL [R1+0x1c], R19 ;  /* 0x00001c1301007387 */ /* 0x000fe20000100800 */
[----:B------:R-:W-:Y:S01]  /*0560*/  IMAD.SHL.U32 R3, R8, 0x20, RZ ;  /* 0x0000002008037824 */ /* 0x000fe200078e00ff */
[----:B------:R-:W-:Y:S01]  /*0570*/  LOP3.LUT R9, R2, 0x20, R5, 0xf8, !PT ;  /* 0x0000002002097812 */ /* 0x000fe200078ef805 */
[----:B------:R-:W-:Y:S01]  /*0580*/  IMAD.SHL.U32 R8, R4, 0x2, RZ ;  /* 0x0000000204087824 */ /* 0x000fe200078e00ff */
[----:B------:R-:W-:Y:S01]  /*0590*/  STL [R1+0x18], R18 ;  /* 0x0000181201007387 */ /* 0x000fe20000100800 */
[----:B------:R-:W-:Y:S01]  /*05a0*/  SHF.R.S32.HI R5, RZ, 0x1f, R19 ;  /* 0x0000001fff057819 */ /* 0x000fe20000011413 */
[----:B------:R-:W-:Y:S01]  /*05b0*/  IMAD.SHL.U32 R210, R18, 0x2, RZ ;  /* 0x0000000212d27824 */ /* 0x000fe200078e00ff */
[----:B------:R-:W-:Y:S01]  /*05c0*/  LOP3.LUT R6, R3, 0x6, R14, 0xf8, !PT ;  /* 0x0000000603067812 */ /* 0x000fe200078ef80e */
[----:B------:R-:W-:Y:S01]  /*05d0*/  IMAD R7, R13, 0x400, R8 ;  /* 0x000004000d077824 */ /* 0x000fe200078e0208 */
[----:B------:R-:W-:-:S02]  /*05e0*/  LOP3.LUT R4, R0, 0x20, R3, 0xf8, !PT ;  /* 0x0000002000047812 */ /* 0x000fc400078ef803 */
[----:B------:R-:W-:Y:S01]  /*05f0*/  SHF.R.U32.HI R3, RZ, 0x3, R0 ;  /* 0x00000003ff037819 */ /* 0x000fe20000011600 */
[----:B------:R1:W-:Y:S01]  /*0600*/  STL [R1+0x4], R6 ;  /* 0x0000040601007387 */ /* 0x0003e20000100800 */
[----:B------:R-:W-:Y:S02]  /*0610*/  SEL R220, R220, 0x10, !P0 ;  /* 0x00000010dcdc7807 */ /* 0x000fe40004000000 */
[----:B------:R-:W-:Y:S02]  /*0620*/  LOP3.LUT R4, R4, R3, RZ, 0x3c, !PT ;  /* 0x0000000304047212 */ /* 0x000fe400078e3cff */
[----:B------:R-:W-:Y:S01]  /*0630*/  LOP3.LUT R11, R3, R0, R2, 0x1e, !PT ;  /* 0x00000000030b7212 */ /* 0x000fe200078e1e02 */
[----:B------:R-:W-:Y:S02]  /*0640*/  IMAD.SHL.U32 R0, R10, 0x8, RZ ;  /* 0x000000080a007824 */ /* 0x000fe400078e00ff */
[----:B------:R-:W-:Y:S01]  /*0650*/  IMAD.IADD R7, R7, 0x1, R4 ;  /* 0x0000000107077824 */ /* 0x000fe200078e0204 */
[----:B------:R-:W-:Y:S01]  /*0660*/  LEA.HI R4, R5, R19, RZ, 0x2 ;  /* 0x0000001305047211 */ /* 0x000fe200078f10ff */
[----:B------:R-:W-:-:S02]  /*0670*/  IMAD.SHL.U32 R5, R12, 0x40, RZ ;  /* 0x000000400c057824 */ /* 0x000fc400078e00ff */
[----:B------:R-:W-:Y:S01]  /*0680*/  IMAD.SHL.U32 R219, R7, 0x2, RZ ;  /* 0x0000000207db7824 */ /* 0x000fe200078e00ff */
[----:B------:R-:W-:-:S03]  /*0690*/  SHF.R.S32.HI R4, RZ, 0x2, R4 ;  /* 0x00000002ff047819 */ /* 0x000fc60000011404 */
[C---:B------:R-:W-:Y:S01]  /*06a0*/  IMAD.IADD R221, R219.reuse, 0x1, R220 ;  /* 0x00000001dbdd7824 */ /* 0x040fe200078e02dc */
[----:B------:R-:W-:Y:S01]  /*06b0*/  IADD3 R218, R219, 0x20, RZ ;  /* 0x00000020dbda7810 */ /* 0x000fe20007ffe0ff */
[----:B------:R-:W-:Y:S01]  /*06c0*/  IMAD R249, R13, 0x10, R4 ;  /* 0x000000100df97824 */ /* 0x000fe200078e0204 */
[----:B------:R-:W-:-:S05]  /*06d0*/  @P1 IADD3 R218, R219, -0x20, RZ ;  /* 0xffffffe0dbda1810 */ /* 0x000fca0007ffe0ff */
[----:B------:R-:W-:Y:S02]  /*06e0*/  IMAD.IADD R220, R220, 0x1, R218 ;  /* 0x00000001dcdc7824 */ /* 0x000fe400078e02da */
[----:B-1----:R-:W-:-:S05]  /*06f0*/  IMAD.SHL.U32 R6, R20, 0x40, RZ ;  /* 0x0000004014067824 */ /* 0x002fca00078e00ff */
[----:B------:R-:W-:-:S04]  /*0700*/  LOP3.LUT R3, R6, 0x1c0, RZ, 0xc0, !PT ;  /* 0x000001c006037812 */ /* 0x000fc800078ec0ff */
[----:B------:R-:W-:Y:S02]  /*0710*/  LOP3.LUT R6, R3, 0x8, R0, 0xf8, !PT ;  /* 0x0000000803067812 */ /* 0x000fe400078ef800 */
[----:B------:R-:W-:Y:S01]  /*0720*/  LOP3.LUT R0, R5, 0xfffffe00, RZ, 0xc0, !PT ;  /* 0xfffffe0005007812 */ /* 0x000fe200078ec0ff */
[----:B------:R-:W-:Y:S01]  /*0730*/  IMAD R5, R194, 0x400, R8 ;  /* 0x00000400c2057824 */ /* 0x000fe200078e0208 */
[----:B------:R-:W-:-:S03]  /*0740*/  SHF.R.U32.HI R2, RZ, 0x3, R3 ;  /* 0x00000003ff027819 */ /* 0x000fc60000011603 */
[----:B------:R-:W-:Y:S01]  /*0750*/  IMAD.IADD R5, R5, 0x1, R11 ;  /* 0x0000000105057824 */ /* 0x000fe200078e020b */
[----:B------:R-:W-:Y:S01]  /*0760*/  LOP3.LUT R3, R2, R9, R3, 0x1e, !PT ;  /* 0x0000000902037212 */ /* 0x000fe200078e1e03 */
[--C-:B------:R-:W-:Y:S01]  /*0770*/  IMAD R4, R13, 0x400, R0.reuse ;  /* 0x000004000d047824 */ /* 0x100fe200078e0200 */
[----:B------:R-:W-:Y:S01]  /*0780*/  LOP3.LUT R2, R6, R2, RZ, 0x3c, !PT ;  /* 0x0000000206027212 */ /* 0x000fe200078e3cff */
[----:B------:R-:W-:Y:S01]  /*0790*/  IMAD R194, R194, 0x400, R0 ;  /* 0x00000400c2c27824 */ /* 0x000fe200078e0200 */
[----:B------:R-:W-:Y:S02]  /*07a0*/  LEA R250, R5, 0xc000, 0x1 ;  /* 0x0000c00005fa7811 */ /* 0x000fe400078e08ff */
[----:B------:R-:W-:Y:S01]  /*07b0*/  LOP3.LUT R199, R3, R0, RZ, 0xfc, !PT ;  /* 0x0000000003c77212 */ /* 0x000fe200078efcff */
[----:B------:R-:W-:Y:S01]  /*07c0*/  IMAD.MOV.U32 R0, RZ, RZ, 0x40 ;  /* 0x00000040ff007424 */ /* 0x000fe200078e00ff */
[----:B------:R-:W-:Y:S01]  /*07d0*/  IADD3 R3, R250, 0x40, RZ ;  /* 0x00000040fa037810 */ /* 0x000fe20007ffe0ff */
[----:B------:R-:W-:Y:S01]  /*07e0*/  IMAD.IADD R198, R4, 0x1, R2 ;  /* 0x0000000104c67824 */ /* 0x000fe200078e0202 */
[----:B------:R-:W-:Y:S01]  /*07f0*/  @P2 IADD3 R3, R250, -0x40, RZ ;  /* 0xffffffc0fa032810 */ /* 0x000fe20007ffe0ff */
[----:B------:R-:W-:Y:S01]  /*0800*/  IMAD.IADD R194, R2, 0x1, R194 ;  /* 0x0000000102c27824 */ /* 0x000fe200078e02c2 */
[----:B------:R-:W-:Y:S01]  /*0810*/  SEL R0, R0, 0xffffffc0, !P3 ;  /* 0xffffffc000007807 */ /* 0x000fe20005800000 */
[----:B------:R-:W-:-:S02]  /*0820*/  IMAD.MOV.U32 R2, RZ, RZ, 0x20 ;  /* 0x00000020ff027424 */ /* 0x000fc400078e00ff */
[----:B------:R1:W-:Y:S01]  /*0830*/  STL [R1], R3 ;  /* 0x0000000301007387 */ /* 0x0003e20000100800 */
[----:B------:R-:W-:Y:S01]  /*0840*/  LEA R194, R194, 0x10000, 0x1 ;  /* 0x00010000c2c27811 */ /* 0x000fe200078e08ff */
[C-C-:B------:R-:W-:Y:S01]  /*0850*/  IMAD.IADD R191, R189.reuse, 0x1, R0.reuse ;  /* 0x00000001bdbf7824 */ /* 0x140fe200078e0200 */
[----:B------:R-:W-:Y:S01]  /*0860*/  SEL R2, R2, 0xffffffe0, !P4 ;  /* 0xffffffe002027807 */ /* 0x000fe20006000000 */
[C---:B------:R-:W-:Y:S02]  /*0870*/  IMAD R185, R186.reuse, 0x2, R0 ;  /* 0x00000002bab97824 */ /* 0x040fe400078e0200 */
[----:B------:R-:W-:Y:S01]  /*0880*/  IMAD.SHL.U32 R186, R186, 0x2, RZ ;  /* 0x00000002baba7824 */ /* 0x000fe200078e00ff */
[--C-:B------:R-:W-:Y:S01]  /*0890*/  IADD3 R192, R0, R189, R2.reuse ;  /* 0x000000bd00c07210 */ /* 0x100fe20007ffe002 */
[----:B------:R-:W-:Y:S02]  /*08a0*/  IMAD.IADD R190, R189, 0x1, R2 ;  /* 0x00000001bdbe7824 */ /* 0x000fe400078e0202 */
[----:B------:R-:W-:-:S02]  /*08b0*/  IMAD.IADD R200, R2, 0x1, R191 ;  /* 0x0000000102c87824 */ /* 0x000fc400078e02bf */
.L_x_1103:
[----:B-12---:R-:W2:Y:S01]  /*08c0*/  S2R R37, SR_CTAID.Y ;  /* 0x0000000000257919 */ /* 0x006ea20000002600 */
[----:B------:R-:W3:Y:S01]  /*08d0*/  LDC.U8 R0, c[0x0][0x312] ;  /* 0x0000c480ff007b82 */ /* 0x000ee20000000000 */
        /* <DEDUP_REMOVED lines=33> */
.L_x_1073:
        /* <DEDUP_REMOVED lines=51> */
.L_x_1075:
        /* <DEDUP_REMOVED lines=15> */
.L_x_1076:
        /* <DEDUP_REMOVED lines=21> */
[----:B----4-:R-:W-:Y:S02]  /*1060*/  IADD3 R2, R2, 0xffffffe, RZ ;  /* 0x0ffffffe02027810 */ /* 0x010fe40007ffe0ff */
[----:B------:R-:W-:-:S02]  /*1070*/  SEL R8, R8, RZ, P2 ;  /* 0x000000ff08087207 */ /* 0x000fc40001000000 */
        /* <DEDUP_REMOVED lines=20> */
[C---:B------:R-:W-:Y:S01]  /*11c0*/  IMAD R7, R18.reuse, R4, R7 ;  /* 0x0000000412077224 */ /* 0x040fe200078e0207 */
[----:B------:R-:W-:Y:S01]  /*11d0*/  IADD3 R6, P2, R9, R6, RZ ;  /* 0x0000000609067210 */ /* 0x000fe20007f5e0ff */
[-C--:B------:R-:W-:Y:S01]  /*11e0*/  IMAD.WIDE.U32 R4, R18, R0.reuse, RZ ;  /* 0x0000000012047225 */ /* 0x080fe200078e00ff */
[-C--:B------:R-:W-:Y:S02]  /*11f0*/  @!P5 IADD3 R3, R3, -R11.reuse, RZ ;  /* 0x8000000b0303d210 */ /* 0x080fe40007ffe0ff */
[----:B------:R-:W-:Y:S01]  /*1200*/  @!P5 IADD3 R2, R2, 0x1, RZ ;  /* 0x000000010202d810 */ /* 0x000fe20007ffe0ff */
[----:B------:R-:W-:Y:S01]  /*1210*/  IMAD.X R8, R16, 0x1, R8, P2 ;  /* 0x0000000110087824 */ /* 0x000fe200010e0608 */
[----:B------:R-:W-:Y:S01]  /*1220*/  ISETP.GE.U32.AND P6, PT, R3, R11, PT ;  /* 0x0000000b0300720c */ /* 0x000fe20003fc6070 */
[C---:B------:R-:W-:Y:S01]  /*1230*/  IMAD R3, R19.reuse, R0, RZ ;  /* 0x0000000013037224 */ /* 0x040fe200078e02ff */
[----:B------:R-:W-:Y:S01]  /*1240*/  ISETP.NE.AND P5, PT, RZ, c[0x0][0x1c8], PT ;  /* 0x00007200ff007a0c */ /* 0x000fe20003fa5270 */
[----:B------:R-:W-:Y:S01]  /*1250*/  IMAD R11, R19, R6, RZ ;  /* 0x00000006130b7224 */ /* 0x000fe200078e02ff */
[----:B------:R-:W-:Y:S01]  /*1260*/  SEL R19, R14, R4, !P1 ;  /* 0x000000040e137207 */ /* 0x000fe20004800000 */
[----:B------:R-:W-:Y:S01]  /*1270*/  @P3 IMAD R4, R37, c[0x0][0x214], RZ ;  /* 0x0000850025043a24 */ /* 0x000fe200078e02ff */
[----:B------:R-:W-:Y:S01]  /*1280*/  IADD3 R15, R15, R7, RZ ;  /* 0x000000070f0f7210 */ /* 0x000fe20007ffe0ff */
[----:B--2---:R-:W-:Y:S01]  /*1290*/  IMAD.WIDE.U32 R30, R12, c[0x0][0x3d8], RZ ;  /* 0x0000f6000c1e7a25 */ /* 0x004fe200078e00ff */
[----:B-----5:R-:W-:-:S03]  /*12a0*/  ISETP.NE.AND P2, PT, R20, RZ, PT ;  /* 0x000000ff1400720c */ /* 0x020fc60003f45270 */
[----:B------:R-:W-:Y:S01]  /*12b0*/  @P1 IMAD.IADD R15, R5, 0x1, R3 ;  /* 0x00000001050f1824 */ /* 0x000fe200078e0203 */
[----:B------:R-:W-:Y:S01]  /*12c0*/  @P3 SEL R3, R4, R0, !P1 ;  /* 0x0000000004033207 */ /* 0x000fe20004800000 */
[----:B------:R-:W-:Y:S01]  /*12d0*/  IMAD R4, R12, c[0x0][0x3dc], R31 ;  /* 0x0000f7000c047a24 */ /* 0x000fe200078e021f */
[----:B------:R-:W-:Y:S01]  /*12e0*/  @P6 IADD3 R2, R2, 0x1, RZ ;  /* 0x0000000102026810 */ /* 0x000fe20007ffe0ff */
[----:B------:R-:W-:Y:S01]  /*12f0*/  IMAD.WIDE.U32 R6, R18, R6, RZ ;  /* 0x0000000612067225 */ /* 0x000fe200078e00ff */
[----:B------:R-:W-:Y:S02]  /*1300*/  SEL R26, R30, RZ, P2 ;  /* 0x000000ff1e1a7207 */ /* 0x000fe40001000000 */
[----:B------:R-:W-:Y:S01]  /*1310*/  @!P4 IADD3 R2, -R2, RZ, RZ ;  /* 0x000000ff0202c210 */ /* 0x000fe20007ffe1ff */
[----:B------:R-:W-:Y:S01]  /*1320*/  IMAD R8, R18, R8, R11 ;  /* 0x0000000812087224 */ /* 0x000fe200078e020b */
        /* <DEDUP_REMOVED lines=19> */
.L_x_1077:
[----:B------:R-:W-:-:S04]  /*1460*/  IMAD R0, R37, c[0x0][0x1c0], R36 ;  /* 0x0000700025007a24 */ /* 0x000fc800078e0224 */
[----:B------:R-:W-:Y:S02]  /*1470*/  IMAD R0, R0, c[0x0][0x224], RZ ;  /* 0x0000890000007a24 */ /* 0x000fe400078e02ff */
.L_x_1078:
[----:B------:R-:W2:Y:S04]  /*1480*/  LDL.64 R40, [R1+0x10] ;  /* 0x0000100001287983 */ /* 0x000ea80000100a00 */
[----:B------:R3:W2:Y:S04]  /*1490*/  LDL.64 R34, [R1+0x10] ;  /* 0x0000100001227983 */ /* 0x0006a80000100a00 */
[----:B------:R-:W4:Y:S04]  /*14a0*/  LDL R39, [R1+0x1c] ;  /* 0x00001c0001277983 */ /* 0x000f280000100800 */
[----:B------:R-:W5:Y:S01]  /*14b0*/  S2R R5, SR_TID.X ;  /* 0x0000000000057919 */ /* 0x000f620000002100 */
[----:B------:R-:W-:-:S02]  /*14c0*/  IMAD.IADD R3, R9, 0x1, R3 ;  /* 0x0000000109037824 */ /* 0x000fc400078e0203 */
[----:B------:R-:W-:Y:S02]  /*14d0*/  IMAD.MOV.U32 R33, RZ, RZ, 0x4 ;  /* 0x00000004ff217424 */ /* 0x000fe400078e00ff */
[----:B------:R-:W-:-:S04]  /*14e0*/  IMAD R30, R28, c[0x0][0x1c0], RZ ;  /* 0x000070001c1e7a24 */ /* 0x000fc800078e02ff */
[----:B------:R-:W-:Y:S01]  /*14f0*/  IMAD.SHL.U32 R7, R30, 0x40, RZ ;  /* 0x000000401e077824 */ /* 0x000fe200078e00ff */
[----:B-----5:R-:W-:-:S04]  /*1500*/  SHF.R.S32.HI R8, RZ, 0x1f, R5 ;  /* 0x0000001fff087819 */ /* 0x020fc80000011405 */
[----:B------:R-:W-:Y:S02]  /*1510*/  LEA.HI R8, R8, R5, RZ, 0x5 ;  /* 0x0000000508087211 */ /* 0x000fe400078f28ff */
[----:B------:R-:W-:Y:S02]  /*1520*/  IADD3 R12, P3, P1, R6, R7, R12 ;  /* 0x00000007060c7210 */ /* 0x000fe4000797e00c */
[----:B------:R-:W-:Y:S02]  /*1530*/  SHF.R.S32.HI R7, RZ, 0x1f, R7 ;  /* 0x0000001fff077819 */ /* 0x000fe40000011407 */
[----:B------:R-:W-:Y:S01]  /*1540*/  SHF.R.S32.HI R28, RZ, 0x1f, R240 ;  /* 0x0000001fff1c7819 */ /* 0x000fe200000114f0 */
[----:B------:R-:W-:Y:S01]  /*1550*/  BSSY B1, `(.L_x_1074) ;  /* 0x000053d000017945 */ /* 0x000fe20003800000 */
[----:B--2---:R-:W-:-:S05]  /*1560*/  IMAD.MOV.U32 R34, RZ, RZ, R40 ;  /* 0x000000ffff227224 */ /* 0x004fca00078e0028 */
[----:B------:R-:W-:Y:S02]  /*1570*/  IADD3 R4, P4, R34, R10, RZ ;  /* 0x0000000a22047210 */ /* 0x000fe40007f9e0ff */
[----:B------:R-:W-:Y:S01]  /*1580*/  SHF.R.S32.HI R35, RZ, 0x1f, R34 ;  /* 0x0000001fff237819 */ /* 0x000fe20000011422 */
[----:B------:R-:W-:-:S04]  /*1590*/  IMAD.WIDE R10, R3, R33, c[0x0][0x200] ;  /* 0x00008000030a7625 */ /* 0x000fc800078e0221 */
[----:B------:R-:W-:Y:S02]  /*15a0*/  IMAD R3, R16, c[0x0][0x370], RZ ;  /* 0x0000dc0010037a24 */ /* 0x000fe400078e02ff */
[----:B------:R-:W-:Y:S02]  /*15b0*/  IMAD.X R5, R35, 0x1, R13, P4 ;  /* 0x0000000123057824 */ /* 0x000fe400020e060d */
[C---:B------:R-:W-:Y:S01]  /*15c0*/  IMAD.IADD R13, R9.reuse, 0x1, R0 ;  /* 0x00000001090d7824 */ /* 0x040fe200078e0200 */
[----:B------:R-:W-:Y:S01]  /*15d0*/  SHF.R.S32.HI R0, RZ, 0x5, R8 ;  /* 0x00000005ff007819 */ /* 0x000fe20000011408 */
[C---:B------:R-:W-:Y:S02]  /*15e0*/  IMAD R3, R9.reuse, c[0x0][0x374], R3 ;  /* 0x0000dd0009037a24 */ /* 0x040fe400078e0203 */
[----:B------:R-:W-:-:S04]  /*15f0*/  IMAD.WIDE.U32 R4, R9, c[0x0][0x370], R4 ;  /* 0x0000dc0009047a25 */ /* 0x000fc800078e0004 */
[----:B------:R-:W-:Y:S02]  /*1600*/  IMAD.IADD R5, R5, 0x1, R3 ;  /* 0x0000000105057824 */ /* 0x000fe400078e0203 */
[----:B----4-:R-:W-:Y:S01]  /*1610*/  IMAD R3, R0, R30, R39 ;  /* 0x0000001e00037224 */ /* 0x010fe200078e0227 */
[----:B------:R-:W-:Y:S01]  /*1620*/  IADD3 R0, -R207, R226, R239 ;  /* 0x000000e2cf007210 */ /* 0x000fe20007ffe1ef */
[----:B------:R-:W-:Y:S01]  /*1630*/  IMAD R8, R31, c[0x0][0x378], RZ ;  /* 0x0000de001f087a24 */ /* 0x000fe200078e02ff */
[----:B------:R-:W-:Y:S02]  /*1640*/  IADD3 R6, P4, R240, R9, RZ ;  /* 0x00000009f0067210 */ /* 0x000fe40007f9e0ff */
[----:B------:R-:W-:Y:S02]  /*1650*/  MOV R225, R10 ;  /* 0x0000000a00e17202 */ /* 0x000fe40000000f00 */
[----:B------:R-:W-:Y:S02]  /*1660*/  IADD3 R0, R0, -c[0x0][0x2e8], RZ ;  /* 0x8000ba0000007a10 */ /* 0x000fe40007ffe0ff */
[----:B------:R-:W-:Y:S01]  /*1670*/  IADD3.X R10, R14, R7, R32, P3, P1 ;  /* 0x000000070e0a7210 */ /* 0x000fe20001fe2420 */
[----:B------:R-:W-:Y:S01]  /*1680*/  IMAD R8, R36, c[0x0][0x37c], R8 ;  /* 0x0000df0024087a24 */ /* 0x000fe200078e0208 */
[----:B------:R-:W-:Y:S01]  /*1690*/  IADD3.X R7, R28, R16, RZ, P4, !PT ;  /* 0x000000101c077210 */ /* 0x000fe200027fe4ff */
[----:B------:R-:W-:Y:S01]  /*16a0*/  IMAD.WIDE.U32 R4, R36, c[0x0][0x378], R4 ;  /* 0x0000de0024047a25 */ /* 0x000fe200078e0004 */
[----:B------:R-:W-:-:S02]  /*16b0*/  IADD3 R12, P3, P1, R26, R12, R19 ;  /* 0x0000000c1a0c7210 */ /* 0x000fc4000797e013 */
[----:B------:R-:W-:Y:S01]  /*16c0*/  SHF.R.S32.HI R9, RZ, 0x1f, R0 ;  /* 0x0000001fff097819 */ /* 0x000fe20000011400 */
[----:B------:R-:W-:Y:S01]  /*16d0*/  IMAD R7, R7, c[0x0][0x190], RZ ;  /* 0x0000640007077a24 */ /* 0x000fe200078e02ff */
[----:B------:R-:W-:Y:S01]  /*16e0*/  IADD3.X R10, R17, R10, R15, P3, P1 ;  /* 0x0000000a110a7210 */ /* 0x000fe20001fe240f */
[----:B------:R-:W-:Y:S01]  /*16f0*/  IMAD.IADD R5, R5, 0x1, R8 ;  /* 0x0000000105057824 */ /* 0x000fe200078e0208 */
[----:B------:R-:W-:Y:S02]  /*1700*/  IADD3 R178, P1, R3, R12, RZ ;  /* 0x0000000c03b27210 */ /* 0x000fe40007f3e0ff */
[----:B------:R-:W-:Y:S01]  /*1710*/  LEA.HI R8, R9, R0, RZ, 0x6 ;  /* 0x0000000009087211 */ /* 0x000fe200078f30ff */
[----:B------:R-:W-:Y:S01]  /*1720*/  IMAD.MOV.U32 R224, RZ, RZ, R11 ;  /* 0x000000ffffe07224 */ /* 0x000fe200078e000b */
[----:B------:R-:W-:Y:S01]  /*1730*/  LEA.HI.X.SX32 R12, R3, R10, 0x1, P1 ;  /* 0x0000000a030c7211 */ /* 0x000fe200008f0eff */
[C---:B------:R-:W-:Y:S01]  /*1740*/  IMAD R11, R6.reuse, c[0x0][0x194], R7 ;  /* 0x00006500060b7a24 */ /* 0x040fe200078e0207 */
[----:B------:R-:W-:Y:S01]  /*1750*/  SHF.R.S32.HI R3, RZ, 0x6, R8 ;  /* 0x00000006ff037819 */ /* 0x000fe20000011408 */
[----:B------:R-:W-:Y:S01]  /*1760*/  IMAD.WIDE.U32 R6, R6, c[0x0][0x190], R34 ;  /* 0x0000640006067a25 */ /* 0x000fe200078e0022 */
[----:B------:R3:W-:Y:S02]  /*1770*/  STL [R1+0x14], R35 ;  /* 0x0000142301007387 */ /* 0x0007e40000100800 */
[----:B------:R-:W-:-:S02]  /*1780*/  IMNMX R238, RZ, R3, !PT ;  /* 0x00000003ffee7217 */ /* 0x000fc40007800200 */
[----:B------:R-:W-:Y:S02]  /*1790*/  IADD3 R6, P3, R27, R6, RZ ;  /* 0x000000061b067210 */ /* 0x000fe40007f7e0ff */
[----:B------:R-:W-:Y:S01]  /*17a0*/  ISETP.GT.AND P5, PT, R206, R238, PT ;  /* 0x000000eece00720c */ /* 0x000fe20003fa4270 */
[----:B------:R-:W-:Y:S01]  /*17b0*/  IMAD R9, R31, c[0x0][0x1a8], RZ ;  /* 0x00006a001f097a24 */ /* 0x000fe200078e02ff */
[----:B------:R-:W-:Y:S01]  /*17c0*/  IADD3.X R7, R21, R7, R11, P3, !PT ;  /* 0x0000000715077210 */ /* 0x000fe20001ffe40b */
[----:B------:R-:W-:Y:S02]  /*17d0*/  IMAD R0, R28, c[0x0][0x370], RZ ;  /* 0x0000dc001c007a24 */ /* 0x000fe400078e02ff */
[C---:B------:R-:W-:Y:S02]  /*17e0*/  IMAD R9, R36.reuse, c[0x0][0x1ac], R9 ;  /* 0x00006b0024097a24 */ /* 0x040fe400078e0209 */
[----:B------:R-:W-:-:S04]  /*17f0*/  IMAD.WIDE.U32 R6, R36, c[0x0][0x1a8], R6 ;  /* 0x00006a0024067a25 */ /* 0x000fc800078e0006 */
[C---:B------:R-:W-:Y:S02]  /*1800*/  IMAD R0, R240.reuse, c[0x0][0x374], R0 ;  /* 0x0000dd00f0007a24 */ /* 0x040fe400078e0200 */
[----:B------:R-:W-:Y:S01]  /*1810*/  IMAD.WIDE.U32 R4, R240, c[0x0][0x370], R4 ;  /* 0x0000dc00f0047a25 */ /* 0x000fe200078e0004 */
[----:B------:R-:W-:Y:S02]  /*1820*/  LEA R204, P4, R6, c[0x0][0x160], 0x1 ;  /* 0x0000580006cc7a11 */ /* 0x000fe400078808ff */
[----:B------:R-:W-:Y:S01]  /*1830*/  LEA R179, P1, R178, c[0x0][0x350], 0x2 ;  /* 0x0000d400b2b37a11 */ /* 0x000fe200078210ff */
[----:B------:R-:W-:Y:S01]  /*1840*/  IMAD.WIDE R10, R13, R33, c[0x0][0x3c8] ;  /* 0x0000f2000d0a7625 */ /* 0x000fe200078e0221 */
[----:B------:R-:W-:-:S03]  /*1850*/  LEA R202, P3, R4, c[0x0][0x330], 0x1 ;  /* 0x0000cc0004ca7a11 */ /* 0x000fc600078608ff */
[----:B------:R-:W-:Y:S02]  /*1860*/  IMAD.IADD R9, R7, 0x1, R9 ;  /* 0x0000000107097824 */ /* 0x000fe400078e0209 */
[----:B------:R-:W-:Y:S01]  /*1870*/  IMAD.IADD R0, R5, 0x1, R0 ;  /* 0x0000000105007824 */ /* 0x000fe200078e0200 */
[----:B------:R-:W-:Y:S01]  /*1880*/  MOV R223, R10 ;  /* 0x0000000a00df7202 */ /* 0x000fe20000000f00 */
[----:B------:R-:W-:Y:S01]  /*1890*/  IMAD.MOV.U32 R222, RZ, RZ, R11 ;  /* 0x000000ffffde7224 */ /* 0x000fe200078e000b */
[----:B------:R-:W-:Y:S02]  /*18a0*/  LEA.HI.X R205, R6, c[0x0][0x164], R9, 0x1, P4 ;  /* 0x0000590006cd7a11 */ /* 0x000fe400020f0c09 */
[----:B------:R-:W-:Y:S02]  /*18b0*/  LEA.HI.X R203, R4, c[0x0][0x334], R0, 0x1, P3 ;  /* 0x0000cd0004cb7a11 */ /* 0x000fe400018f0c00 */
[----:B------:R-:W-:Y:S02]  /*18c0*/  LEA.HI.X R178, R178, c[0x0][0x354], R12, 0x2, P1 ;  /* 0x0000d500b2b27a11 */ /* 0x000fe400008f140c */
[----:B------:R-:W-:Y:S01]  /*18d0*/  IADD3 R206, R206, -0x1, RZ ;  /* 0xffffffffcece7810 */ /* 0x000fe20007ffe0ff */
[----:B------:R-:W-:Y:S05]  /*18e0*/  @P5 BRA `(.L_x_1079) ;  /* 0x0000069000005947 */ /* 0x000fea0003800000 */
[----:B---3--:R-:W-:-:S05]  /*18f0*/  @P0 IADD3 R0, R241, R38, RZ ;  /* 0x00000026f1000210 */ /* 0x008fca0007ffe0ff */
        /* <DEDUP_REMOVED lines=14> */
.L_x_1080:
        /* <DEDUP_REMOVED lines=15> */
.L_x_1081:
        /* <DEDUP_REMOVED lines=23> */
.L_x_1083:
[----:B------:R-:W-:Y:S05]  /*1c40*/  BSYNC B0 ;  /* 0x0000000000007941 */ /* 0x000fea0003800000 */
.L_x_1082:
        /* <DEDUP_REMOVED lines=13> */
[----:B------:R2:W-:Y:S04]  /*1d20*/  STG.E.128 [R2.64], RZ ;  /* 0x000000ff02007986 */ /* 0x0005e8000c101d06 */
[----:B------:R2:W-:Y:S02]  /*1d30*/  STG.E.128 [R2.64+0x80], RZ ;  /* 0x000080ff02007986 */ /* 0x0005e4000c101d06 */
.L_x_1085:
[----:B------:R-:W-:Y:S05]  /*1d40*/  BSYNC B0 ;  /* 0x0000000000007941 */ /* 0x000fea0003800000 */
.L_x_1084:
        /* <DEDUP_REMOVED lines=21> */
.L_x_1087:
[----:B------:R-:W-:Y:S05]  /*1ea0*/  BSYNC B0 ;  /* 0x0000000000007941 */ /* 0x000fea0003800000 */
.L_x_1086:
        /* <DEDUP_REMOVED lines=11> */
[----:B------:R2:W-:Y:S01]  /*1f60*/  STG.E.128 [R2.64+0x80], RZ ;  /* 0x000080ff02007986 */ /* 0x0005e2000c101d06 */
[----:B------:R-:W-:Y:S05]  /*1f70*/  BRA `(.L_x_1088) ;  /* 0x000049a000007947 */ /* 0x000fea0003800000 */
.L_x_1079:
[----:B---3--:R-:W2:Y:S01]  /*1f80*/  LDL R21, [R1+0x18] ;  /* 0x0000180001157983 */ /* 0x008ea20000100800 */
[----:B------:R-:W-:Y:S01]  /*1f90*/  IMAD R19, R206, -0x40, R226 ;  /* 0xffffffc0ce137824 */ /* 0x000fe200078e02e2 */
[----:B------:R-:W-:Y:S01]  /*1fa0*/  IADD3 R4, R240, 0x20, RZ ;  /* 0x00000020f0047810 */ /* 0x000fe20007ffe0ff */
[----:B------:R-:W-:Y:S01]  /*1fb0*/  IMAD R0, R242, -0x40, R207 ;  /* 0xffffffc0f2007824 */ /* 0x000fe200078e02cf */
[----:B------:R-:W-:Y:S01]  /*1fc0*/  @P2 BAR.SYNC.DEFER_BLOCKING 0x0 ;  /* 0x0000000000002b1d */ /* 0x000fe20000010000 */
[----:B------:R-:W-:Y:S01]  /*1fd0*/  IMAD R3, R18, c[0x0][0x1a0], RZ ;  /* 0x0000680012037a24 */ /* 0x000fe200078e02ff */
[----:B------:R-:W-:Y:S01]  /*1fe0*/  ISETP.GE.AND P1, PT, R4, R19, PT ;  /* 0x000000130400720c */ /* 0x000fe20003f26270 */
[----:B------:R-:W-:Y:S01]  /*1ff0*/  IMAD R8, R18, c[0x0][0x198], RZ ;  /* 0x0000660012087a24 */ /* 0x000fe200078e02ff */
[-C--:B------:R-:W-:Y:S01]  /*2000*/  ISETP.GE.AND P3, PT, R4, R0.reuse, PT ;  /* 0x000000000400720c */ /* 0x080fe20003f66270 */
[----:B------:R-:W-:Y:S01]  /*2010*/  IMAD.WIDE.U32 R4, R239, c[0x0][0x198], R34 ;  /* 0x00006600ef047a25 */ /* 0x000fe200078e0022 */
[----:B------:R-:W-:-:S03]  /*2020*/  ISETP.GE.AND P4, PT, R240, R0, PT ;  /* 0x00000000f000720c */ /* 0x000fc60003f86270 */
[----:B------:R-:W-:Y:S01]  /*2030*/  IMAD.WIDE.U32 R6, R239, c[0x0][0x1a0], R34 ;  /* 0x00006800ef067a25 */ /* 0x000fe200078e0022 */
[----:B------:R-:W-:-:S03]  /*2040*/  IADD3 R10, P0, R24, R4, RZ ;  /* 0x00000004180a7210 */ /* 0x000fc60007f1e0ff */
[----:B------:R-:W-:Y:S02]  /*2050*/  IMAD.MOV.U32 R188, RZ, RZ, 0x40 ;  /* 0x00000040ffbc7424 */ /* 0x000fe400078e00ff */
[C---:B------:R-:W-:Y:S01]  /*2060*/  IMAD R0, R239.reuse, c[0x0][0x19c], R8 ;  /* 0x00006700ef007a24 */ /* 0x040fe200078e0208 */
[----:B------:R-:W-:Y:S01]  /*2070*/  IADD3 R6, P5, R22, R6, RZ ;  /* 0x0000000616067210 */ /* 0x000fe20007fbe0ff */
[----:B------:R-:W-:Y:S02]  /*2080*/  IMAD R3, R239, c[0x0][0x1a4], R3 ;  /* 0x00006900ef037a24 */ /* 0x000fe400078e0203 */
[----:B------:R-:W-:Y:S01]  /*2090*/  IMAD.WIDE.U32 R8, R188, c[0x0][0x370], RZ ;  /* 0x0000dc00bc087a25 */ /* 0x000fe200078e00ff */
[----:B------:R-:W-:-:S03]  /*20a0*/  IADD3.X R11, R25, R5, R0, P0, !PT ;  /* 0x00000005190b7210 */ /* 0x000fc600007fe400 */
[----:B------:R-:W-:Y:S01]  /*20b0*/  IMAD.WIDE.U32 R14, R188, c[0x0][0x190], RZ ;  /* 0x00006400bc0e7a25 */ /* 0x000fe200078e00ff */
[----:B------:R-:W-:Y:S02]  /*20c0*/  IADD3.X R7, R23, R7, R3, P5, !PT ;  /* 0x0000000717077210 */ /* 0x000fe40002ffe403 */
        /* <DEDUP_REMOVED lines=14> */
[----:B------:R-:W-:Y:S01]  /*21b0*/  IADD3 R3, R5, R3, RZ ;  /* 0x0000000305037210 */ /* 0x000fe20007ffe0ff */
[----:B------:R-:W-:Y:S01]  /*21c0*/  @!P4 IMAD R7, R28, c[0x0][0x1a0], RZ ;  /* 0x000068001c07ca24 */ /* 0x000fe200078e02ff */
[----:B------:R-:W-:Y:S01]  /*21d0*/  LOP3.LUT R17, R2, 0xfffffffe, RZ, 0xc0, !PT ;  /* 0xfffffffe02117812 */ /* 0x000fe200078ec0ff */
[----:B------:R-:W-:Y:S02]  /*21e0*/  @!P3 IMAD.X R6, RZ, RZ, R28, P0 ;  /* 0x000000ffff06b224 */ /* 0x000fe400000e061c */
[----:B------:R-:W-:Y:S02]  /*21f0*/  @!P4 IMAD.MOV.U32 R2, RZ, RZ, R4 ;  /* 0x000000ffff02c224 */ /* 0x000fe400078e0004 */
[----:B------:R-:W-:-:S02]  /*2200*/  @!P4 IMAD R9, R240, c[0x0][0x1a4], R7 ;  /* 0x00006900f009ca24 */ /* 0x000fc400078e0207 */
[----:B------:R-:W-:Y:S02]  /*2210*/  @!P3 IMAD R8, R6, c[0x0][0x1a0], RZ ;  /* 0x000068000608ba24 */ /* 0x000fe400078e02ff */
[----:B------:R-:W-:Y:S01]  /*2220*/  @!P4 IMAD.WIDE.U32 R6, R240, c[0x0][0x1a0], R2 ;  /* 0x00006800f006ca25 */ /* 0x000fe200078e0002 */
[----:B------:R-:W-:-:S03]  /*2230*/  IADD3 R18, R206, -R17, RZ ;  /* 0x80000011ce127210 */ /* 0x000fc60007ffe0ff */
[----:B------:R-:W-:Y:S01]  /*2240*/  @!P3 IMAD R17, R0, c[0x0][0x1a4], R8 ;  /* 0x000069000011ba24 */ /* 0x000fe200078e0208 */
[C---:B------:R-:W-:Y:S01]  /*2250*/  @!P4 LEA R8, P5, R6.reuse, c[0x0][0x170], 0x1 ;  /* 0x00005c000608ca11 */ /* 0x040fe200078a08ff */
[----:B------:R-:W-:Y:S01]  /*2260*/  @!P4 IMAD.IADD R9, R7, 0x1, R9 ;  /* 0x000000010709c824 */ /* 0x000fe200078e0209 */
[----:B------:R3:W-:Y:S04]  /*2270*/  @P4 STS.128 [R210+0x10000], RZ ;  /* 0x010000ffd2004388 */ /* 0x0007e80000000c00 */
[----:B------:R-:W-:Y:S01]  /*2280*/  @!P4 LEA.HI.X R9, R6, c[0x0][0x174], R9, 0x1, P5 ;  /* 0x00005d000609ca11 */ /* 0x000fe200028f0c09 */
[----:B------:R3:W-:Y:S04]  /*2290*/  @P4 STS.128 [R210+0x12000], RZ ;  /* 0x012000ffd2004388 */ /* 0x0007e80000000c00 */
[----:B------:R-:W-:Y:S01]  /*22a0*/  @!PT LDS RZ, [RZ] ;  /* 0x00000000fffff984 */ /* 0x000fe20000000800 */
[----:B------:R-:W-:Y:S01]  /*22b0*/  @!PT LDS RZ, [RZ] ;  /* 0x00000000fffff984 */ /* 0x000fe20000000800 */
[----:B------:R-:W-:Y:S01]  /*22c0*/  @!PT LDS RZ, [RZ] ;  /* 0x00000000fffff984 */ /* 0x000fe20000000800 */
[----:B------:R4:W-:Y:S04]  /*22d0*/  @!P4 LDGSTS.E.BYPASS.LTC128B.128 [R210+0x10000], [R8.64] ;  /* 0x1000000008d2cfae */ /* 0x0009e8000b901d46 */
[----:B------:R4:W-:Y:S04]  /*22e0*/  @!P4 LDGSTS.E.BYPASS.LTC128B.128 [R210+0x12000], [R8.64+0x80] ;  /* 0x1200008008d2cfae */ /* 0x0009e8000b901d46 */
[----:B----4-:R-:W4:Y:S01]  /*22f0*/  LDL R8, [R1+0x20] ;  /* 0x0000200001087983 */ /* 0x010f220000100800 */
[----:B------:R-:W-:Y:S01]  /*2300*/  @!P3 IADD3 R16, P0, R240, 0x20, RZ ;  /* 0x00000020f010b810 */ /* 0x000fe20007f1e0ff */
[----:B------:R-:W-:-:S04]  /*2310*/  @!P3 IMAD.MOV.U32 R5, RZ, RZ, R3 ;  /* 0x000000ffff05b224 */ /* 0x000fc800078e0003 */
[----:B------:R-:W-:Y:S02]  /*2320*/  @!P3 IMAD.X R2, RZ, RZ, R28, P0 ;  /* 0x000000ffff02b224 */ /* 0x000fe400000e061c */
[----:B------:R-:W-:Y:S01]  /*2330*/  @!P3 IMAD.WIDE.U32 R4, R0, c[0x0][0x1a0], R4 ;  /* 0x000068000004ba25 */ /* 0x000fe200078e0004 */
[----:B------:R-:W-:-:S03]  /*2340*/  ISETP.GE.AND P2, PT, R240, R19, PT ;  /* 0x00000013f000720c */ /* 0x000fc60003f46270 */
[----:B------:R-:W-:Y:S01]  /*2350*/  @!P3 IMAD R0, R2, c[0x0][0x198], RZ ;  /* 0x000066000200ba24 */ /* 0x000fe200078e02ff */
[----:B------:R-:W-:Y:S01]  /*2360*/  @!P3 LEA R6, P5, R4, c[0x0][0x170], 0x1 ;  /* 0x00005c000406ba11 */ /* 0x000fe200078a08ff */
[----:B------:R-:W-:Y:S01]  /*2370*/  @!P3 IMAD.IADD R5, R5, 0x1, R17 ;  /* 0x000000010505b824 */ /* 0x000fe200078e0211 */
[----:B------:R-:W-:Y:S01]  /*2380*/  ISETP.NE.AND P0, PT, R18, 0x1, PT ;  /* 0x000000011200780c */ /* 0x000fe20003f05270 */
[----:B------:R-:W-:Y:S01]  /*2390*/  @!P3 IMAD R17, R16, c[0x0][0x19c], R0 ;  /* 0x000067001011ba24 */ /* 0x000fe200078e0200 */
[----:B------:R-:W-:Y:S02]  /*23a0*/  IADD3 R3, R11, R20, RZ ;  /* 0x000000140b037210 */ /* 0x000fe40007ffe0ff */
[----:B------:R-:W-:Y:S01]  /*23b0*/  @!P3 LEA.HI.X R7, R4, c[0x0][0x174], R5, 0x1, P5 ;  /* 0x00005d000407ba11 */ /* 0x000fe200028f0c05 */
[----:B------:R-:W-:Y:S01]  /*23c0*/  @!P4 IMAD.MOV.U32 R2, RZ, RZ, R10 ;  /* 0x000000ffff02c224 */ /* 0x000fe200078e000a */
[----:B------:R3:W-:Y:S01]  /*23d0*/  @P3 STS.128 [R210+0x11000], RZ ;  /* 0x011000ffd2003388 */ /* 0x0007e20000000c00 */
[----:B------:R-:W-:Y:S01]  /*23e0*/  @!P4 IMAD R4, R28, c[0x0][0x198], RZ ;  /* 0x000066001c04ca24 */ /* 0x000fe200078e02ff */
[----:B------:R-:W-:-:S02]  /*23f0*/  @!P3 MOV R11, R3 ;  /* 0x00000003000bb202 */ /* 0x000fc40000000f00 */
[----:B------:R3:W-:Y:S01]  /*2400*/  @P3 STS.128 [R210+0x13000], RZ ;  /* 0x013000ffd2003388 */ /* 0x0007e20000000c00 */
[----:B------:R-:W-:-:S03]  /*2410*/  @!P4 IMAD R4, R240, c[0x0][0x19c], R4 ;  /* 0x00006700f004ca24 */ /* 0x000fc600078e0204 */
[----:B------:R-:W-:Y:S01]  /*2420*/  @!PT LDS RZ, [RZ] ;  /* 0x00000000fffff984 */ /* 0x000fe20000000800 */
[----:B------:R-:W-:Y:S01]  /*2430*/  @!PT LDS RZ, [RZ] ;  /* 0x00000000fffff984 */ /* 0x000fe20000000800 */
[----:B------:R-:W-:Y:S01]  /*2440*/  @!PT LDS RZ, [RZ] ;  /* 0x00000000fffff984 */ /* 0x000fe20000000800 */
[----:B------:R1:W-:Y:S01]  /*2450*/  @!P3 LDGSTS.E.BYPASS.LTC128B.128 [R210+0x11000], [R6.64] ;  /* 0x1100000006d2bfae */ /* 0x0003e2000b901d46 */
[----:B------:R-:W-:-:S03]  /*2460*/  @!P4 IMAD.WIDE.U32 R2, R240, c[0x0][0x198], R2 ;  /* 0x00006600f002ca25 */ /* 0x000fc600078e0002 */
[----:B------:R1:W-:Y:S01]  /*2470*/  @!P3 LDGSTS.E.BYPASS.LTC128B.128 [R210+0x13000], [R6.64+0x80] ;  /* 0x1300008006d2bfae */ /* 0x0003e2000b901d46 */
[----:B------:R-:W-:-:S03]  /*2480*/  @!P3 IMAD.WIDE.U32 R10, R16, c[0x0][0x198], R10 ;  /* 0x00006600100aba25 */ /* 0x000fc600078e000a */
[----:B------:R-:W0:Y:S04]  /*2490*/  LDGDEPBAR ;  /* 0x00000000000079af */ /* 0x000e280000000000 */
        /* <DEDUP_REMOVED lines=9> */
[----:B-1----:R-:W-:-:S03]  /*2530*/  @!P4 LEA R6, P6, R2, c[0x0][0x168], 0x1 ;  /* 0x00005a000206ca11 */ /* 0x002fc600078c08ff */
        /* <DEDUP_REMOVED lines=10> */
[----:B------:R-:W-:-:S04]  /*25e0*/  IADD3 R243, R239, R226, RZ ;  /* 0x000000e2eff37210 */ /* 0x000fc80007ffe0ff */
[----:B------:R-:W-:Y:S01]  /*25f0*/  IADD3 R244, -R207, 0x40, R243 ;  /* 0x00000040cff47810 */ /* 0x000fe20007ffe1f3 */
[----:B------:R-:W-:Y:S01]  /*2600*/  IMAD.MOV.U32 R217, RZ, RZ, c[0x0][0x2e4] ;  /* 0x0000b900ffd97624 */ /* 0x000fe200078e00ff */
[----:B------:R-:W-:Y:S01]  /*2610*/  CS2R R94, SRZ ;  /* 0x00000000005e7805 */ /* 0x000fe2000001ff00 */
[----:B--2---:R-:W-:-:S04]  /*2620*/  IADD3 R0, R21, 0x2000, RZ ;  /* 0x0000200015007810 */ /* 0x004fc80007ffe0ff */
[----:B------:R-:W-:-:S05]  /*2630*/  SEL R0, R0, R21, !P0 ;  /* 0x0000001500007207 */ /* 0x000fca0004000000 */
[----:B------:R-:W-:Y:S02]  /*2640*/  IMAD.SHL.U32 R201, R0, 0x2, RZ ;  /* 0x0000000200c97824 */ /* 0x000fe400078e00ff */
[----:B------:R-:W-:Y:S01]  /*2650*/  @!P4 IMAD.IADD R0, R3, 0x1, R4 ;  /* 0x000000010300c824 */ /* 0x000fe200078e0204 */
[----:B------:R-:W-:Y:S02]  /*2660*/  @!P3 IADD3 R3, R11, R17, RZ ;  /* 0x000000110b03b210 */ /* 0x000fe40007ffe0ff */
[----:B------:R3:W-:Y:S01]  /*2670*/  @P2 STS [R201], RZ ;  /* 0x000000ffc9002388 */ /* 0x0007e20000000800 */
        /* <DEDUP_REMOVED lines=54> */
[----:B------:R-:W-:-:S04]  /*29e0*/  SEL R0, R0, R199, !P0 ;  /* 0x000000c700007207 */ /* 0x000fc80004000000 */
[----:B------:R-:W-:Y:S01]  /*29f0*/  SHF.L.U32 R184, R0, 0x1, RZ ;  /* 0x0000000100b87819 */ /* 0x000fe200000006ff */
[----:B------:R-:W-:-:S04]  /*2a00*/  IMAD.MOV.U32 R0, RZ, RZ, c[0x0][0x22c] ;  /* 0x00008b00ff007624 */ /* 0x000fc800078e00ff */
[----:B------:R-:W-:Y:S01]  /*2a10*/  IMAD R0, R0, c[0x0][0x1c0], RZ ;  /* 0x0000700000007a24 */ /* 0x000fe200078e02ff */
[----:B--2---:R-:W-:Y:S01]  /*2a20*/  IADD3 R2, R198, 0x2000, RZ ;  /* 0x00002000c6027810 */ /* 0x004fe20007ffe0ff */
[----:B------:R3:W2:Y:S04]  /*2a30*/  LDSM.16.M88.4 R104, [R189+0x10000] ;  /* 0x01000000bd68783b */ /* 0x0006a80000000200 */
        /* <DEDUP_REMOVED lines=9> */
[----:B------:R3:W2:Y:S04]  /*2ad0*/  LDSM.16.M88.4 R144, [R190+0x12000] ;  /* 0x01200000be90783b */ /* 0x0006a80000000200 */
[----:B------:R3:W2:Y:S04]  /*2ae0*/  LDSM.16.M88.4 R148, [R190+0x12800] ;  /* 0x01280000be94783b */ /* 0x0006a80000000200 */
[----:B------:R3:W2:Y:S04]  /*2af0*/  LDSM.16.M88.4 R152, [R191+0x12000] ;  /* 0x01200000bf98783b */ /* 0x0006a80000000200 */
[----:B------:R3:W2:Y:S04]  /*2b00*/  LDSM.16.M88.4 R156, [R191+0x12800] ;  /* 0x01280000bf9c783b */ /* 0x0006a80000000200 */
[----:B------:R3:W2:Y:S04]  /*2b10*/  LDSM.16.M88.4 R160, [R200+0x12000] ;  /* 0x01200000c8a0783b */ /* 0x0006a80000000200 */
[----:B------:R3:W2:Y:S01]  /*2b20*/  LDSM.16.M88.4 R164, [R200+0x12800] ;  /* 0x01280000c8a4783b */ /* 0x0006a20000000200 */
[----:B------:R-:W-:Y:S01]  /*2b30*/  SEL R2, R2, R198, !P0 ;  /* 0x000000c602027207 */ /* 0x000fe20004000000 */
[C---:B------:R-:W-:Y:S01]  /*2b40*/  IMAD.SHL.U32 R245, R0.reuse, 0x10, RZ ;  /* 0x0000001000f57824 */ /* 0x040fe200078e00ff */
[----:B------:R-:W-:-:S03]  /*2b50*/  SHF.L.U32 R211, R0, 0x3, RZ ;  /* 0x0000000300d37819 */ /* 0x000fc600000006ff */
[----:B------:R-:W-:Y:S01]  /*2b60*/  IMAD.SHL.U32 R187, R2, 0x2, RZ ;  /* 0x0000000202bb7824 */ /* 0x000fe200078e00ff */
[C---:B------:R-:W-:Y:S02]  /*2b70*/  IADD3 R252, R245.reuse, 0x40, RZ ;  /* 0x00000040f5fc7810 */ /* 0x040fe40007ffe0ff */
[C---:B------:R-:W-:Y:S02]  /*2b80*/  IADD3 R2, R245.reuse, 0x20, RZ ;  /* 0x00000020f5027810 */ /* 0x040fe40007ffe0ff */
[----:B------:R-:W-:Y:S01]  /*2b90*/  IADD3 R251, R245, 0x60, RZ ;  /* 0x00000060f5fb7810 */ /* 0x000fe20007ffe0ff */
[C---:B------:R-:W-:Y:S02]  /*2ba0*/  IMAD.IADD R247, R211.reuse, 0x1, R252 ;  /* 0x00000001d3f77824 */ /* 0x040fe400078e02fc */
[C---:B------:R-:W-:Y:S01]  /*2bb0*/  IMAD.IADD R248, R211.reuse, 0x1, R2 ;  /* 0x00000001d3f87824 */ /* 0x040fe200078e0202 */
[C---:B------:R-:W-:Y:S01]  /*2bc0*/  IADD3 R246, R211.reuse, R251, RZ ;  /* 0x000000fbd3f67210 */ /* 0x040fe20007ffe0ff */
[C---:B------:R-:W-:Y:S01]  /*2bd0*/  IMAD.IADD R3, R211.reuse, 0x1, R247 ;  /* 0x00000001d3037824 */ /* 0x040fe200078e02f7 */
[----:B----4-:R-:W-:Y:S01]  /*2be0*/  R2P PR, R8, 0x6 ;  /* 0x0000000608007804 */ /* 0x010fe20000000000 */
[C---:B-1----:R-:W-:Y:S01]  /*2bf0*/  IMAD.IADD R4, R211.reuse, 0x1, R248 ;  /* 0x00000001d3047824 */ /* 0x042fe200078e02f8 */
[C---:B------:R-:W-:Y:S01]  /*2c00*/  IADD3 R2, R211.reuse, R246, RZ ;  /* 0x000000f6d3027210 */ /* 0x040fe20007ffe0ff */
[----:B------:R-:W-:-:S02]  /*2c10*/  IMAD.IADD R230, R211, 0x1, R3 ;  /* 0x00000001d3e67824 */ /* 0x000fc400078e0203 */
[----:B------:R-:W-:Y:S01]  /*2c20*/  SEL R193, R193, 0xffffffe0, !P1 ;  /* 0xffffffe0c1c17807 */ /* 0x000fe20004800000 */
[C---:B------:R-:W-:Y:S01]  /*2c30*/  IMAD.IADD R232, R211.reuse, 0x1, R4 ;  /* 0x00000001d3e87824 */ /* 0x040fe200078e0204 */
[C---:B------:R-:W-:Y:S02]  /*2c40*/  IADD3 R228, R211.reuse, R2, RZ ;  /* 0x00000002d3e47210 */ /* 0x040fe40007ffe0ff */
[----:B------:R-:W-:Y:S01]  /*2c50*/  SEL R188, R188, 0xffffffc0, !P2 ;  /* 0xffffffc0bcbc7807 */ /* 0x000fe20005000000 */
[C---:B------:R-:W-:Y:S01]  /*2c60*/  IMAD.IADD R231, R211.reuse, 0x1, R232 ;  /* 0x00000001d3e77824 */ /* 0x040fe200078e02e8 */
[C---:B------:R-:W-:Y:S01]  /*2c70*/  IADD3 R229, R211.reuse, R230, RZ ;  /* 0x000000e6d3e57210 */ /* 0x040fe20007ffe0ff */
[C---:B------:R-:W-:Y:S02]  /*2c80*/  IMAD.IADD R227, R211.reuse, 0x1, R228 ;  /* 0x00000001d3e37824 */ /* 0x040fe400078e02e4 */
        /* <DEDUP_REMOVED lines=33> */
[----:B------:R-:W-:Y:S01]  /*2ea0*/  IMAD.IADD R197, R188, 0x1, R195 ;  /* 0x00000001bcc57824 */ /* 0x000fe200078e02c3 */
[----:B------:R-:W-:Y:S01]  /*2eb0*/  IADD3 R196, R194, R188, RZ ;  /* 0x000000bcc2c47210 */ /* 0x000fe20007ffe0ff */
[C---:B------:R-:W-:Y:S01]  /*2ec0*/  IMAD.IADD R236, R211.reuse, 0x1, R229 ;  /* 0x00000001d3ec7824 */ /* 0x040fe200078e02e5 */
[----:B------:R-:W-:-:S02]  /*2ed0*/  IADD3 R237, R211, R231, RZ ;  /* 0x000000e7d3ed7210 */ /* 0x000fc40007ffe0ff */
[----:B--23--:R-:W-:Y:S02]  /*2ee0*/  IADD3 R235, R211, R227, RZ ;  /* 0x000000e3d3eb7210 */ /* 0x00cfe40007ffe0ff */
.L_x_1093:
        /* <DEDUP_REMOVED lines=9> */
[----:B------:R-:W1:Y:S06]  /*2f80*/  LDSM.16.M88.4 R8, [R189+0xc000] ;  /* 0x00c00000bd08783b */ /* 0x000e6c0000000200 */
[----:B------:R-:W2:Y:S06]  /*2f90*/  LDSM.16.M88.4 R52, [R189+0xc800] ;  /* 0x00c80000bd34783b */ /* 0x000eac0000000200 */
[----:B------:R-:W-:Y:S06]  /*2fa0*/  LDSM.16.M88.4 R56, [R0] ;  /* 0x000000000038783b */ /* 0x000fec0000000200 */
[----:B------:R-:W3:Y:S06]  /*2fb0*/  LDSM.16.M88.4 R60, [R190+0xc000] ;  /* 0x00c00000be3c783b */ /* 0x000eec0000000200 */
[----:B------:R-:W4:Y:S06]  /*2fc0*/  LDSM.16.M88.4 R64, [R190+0xc800] ;  /* 0x00c80000be40783b */ /* 0x000f2c0000000200 */
[----:B------:R-:W-:Y:S01]  /*2fd0*/  LDSM.16.M88.4 R100, [R191+0xc800] ;  /* 0x00c80000bf64783b */ /* 0x000fe20000000200 */
[C---:B-1----:R-:W-:Y:S08]  /*2fe0*/  HMMA.16816.F32 R4, R16.reuse, R8, RZ ;  /* 0x000000081004723c */ /* 0x042ff000000018ff */
[C---:B------:R-:W-:Y:S08]  /*2ff0*/  HMMA.16816.F32 R8, R16.reuse, R10, RZ ;  /* 0x0000000a1008723c */ /* 0x040ff000000018ff */
[C---:B--2---:R-:W-:Y:S08]  /*3000*/  HMMA.16816.F32 R12, R16.reuse, R52, RZ ;  /* 0x00000034100c723c */ /* 0x044ff000000018ff */
[----:B------:R-:W-:Y:S01]  /*3010*/  HMMA.16816.F32 R16, R16, R54, RZ ;  /* 0x000000361010723c */ /* 0x000fe200000018ff */
[----:B------:R-:W-:Y:S07]  /*3020*/  LDSM.16.M88.4 R52, [R3] ;  /* 0x000000000334783b */ /* 0x000fee0000000200 */
[C---:B---3--:R-:W-:Y:S08]  /*3030*/  HMMA.16816.F32 R4, R56.reuse, R60, R4 ;  /* 0x0000003c3804723c */ /* 0x048ff00000001804 */
[C---:B------:R-:W-:Y:S01]  /*3040*/  HMMA.16816.F32 R8, R56.reuse, R62, R8 ;  /* 0x0000003e3808723c */ /* 0x040fe20000001808 */
[----:B------:R-:W1:Y:S07]  /*3050*/  LDSM.16.M88.4 R60, [R191+0xc000] ;  /* 0x00c00000bf3c783b */ /* 0x000e6e0000000200 */
[C---:B----4-:R-:W-:Y:S07]  /*3060*/  HMMA.16816.F32 R12, R56.reuse, R64, R12 ;  /* 0x00000040380c723c */ /* 0x050fee000000180c */
[----:B------:R-:W-:Y:S01]  /*3070*/  IADD3 R64, P0, R234, R223, RZ ;  /* 0x000000dfea407210 */ /* 0x000fe20007f1e0ff */
[----:B------:R-:W-:Y:S01]  /*3080*/  HMMA.16816.F32 R16, R56, R66, R16 ;  /* 0x000000423810723c */ /* 0x000fe20000001810 */
[----:B------:R-:W-:Y:S03]  /*3090*/  LDSM.16.M88.4 R56, [R2] ;  /* 0x000000000238783b */ /* 0x000fe60000000200 */
[----:B------:R-:W-:Y:S04]  /*30a0*/  IADD3.X R65, R233, R222, RZ, P0, !PT ;  /* 0x000000dee9417210 */ /* 0x000fe800007fe4ff */
[C---:B-1----:R-:W-:Y:S08]  /*30b0*/  HMMA.16816.F32 R4, R52.reuse, R60, R4 ;  /* 0x0000003c3404723c */ /* 0x042ff00000001804 */
        /* <DEDUP_REMOVED lines=98> */
.L_x_1089:
[--C-:B--2-4-:R-:W-:Y:S01]  /*36e0*/  IADD3 R4, R207, 0x1, -R226.reuse ;  /* 0x00000001cf047810 */ /* 0x114fe20007ffe8e2 */
[----:B---3--:R-:W2:Y:S01]  /*36f0*/  LDL R10, [R1+0x4] ;  /* 0x00000400010a7983 */ /* 0x008ea20000100800 */
[-C--:B------:R-:W-:Y:S01]  /*3700*/  IADD3 R5, -R12, R207.reuse, -R226 ;  /* 0x000000cf0c057210 */ /* 0x080fe20007ffe9e2 */
[----:B------:R-:W-:Y:S01]  /*3710*/  IMAD.IADD R2, R249, 0x1, R0 ;  /* 0x00000001f9027824 */ /* 0x000fe200078e0200 */
[----:B------:R-:W-:Y:S01]  /*3720*/  IADD3 R4, R4, c[0x0][0x2e8], RZ ;  /* 0x0000ba0004047a10 */ /* 0x000fe20007ffe0ff */
[----:B------:R-:W-:Y:S02]  /*3730*/  IMAD.MOV.U32 R217, RZ, RZ, R12 ;  /* 0x000000ffffd97224 */ /* 0x000fe400078e000c */
[C---:B-1----:R-:W-:Y:S01]  /*3740*/  IMAD.IADD R6, R2.reuse, 0x1, R5 ;  /* 0x0000000102067824 */ /* 0x042fe200078e0205 */
[C---:B------:R-:W-:Y:S01]  /*3750*/  IADD3 R3, R2.reuse, 0x8, RZ ;  /* 0x0000000802037810 */ /* 0x040fe20007ffe0ff */
[----:B------:R-:W-:Y:S03]  /*3760*/  IMAD.IADD R15, R2, 0x1, R4 ;  /* 0x00000001020f7824 */ /* 0x000fe600078e0204 */
[----:B------:R-:W-:Y:S01]  /*3770*/  IMNMX R2, RZ, R6, !PT ;  /* 0x00000006ff027217 */ /* 0x000fe20007800200 */
[--C-:B------:R-:W-:Y:S02]  /*3780*/  IMAD.IADD R14, R5, 0x1, R3.reuse ;  /* 0x00000001050e7824 */ /* 0x100fe400078e0203 */
[----:B------:R-:W-:Y:S01]  /*3790*/  IMAD.IADD R13, R4, 0x1, R3 ;  /* 0x00000001040d7824 */ /* 0x000fe200078e0203 */
[-C--:B------:R-:W-:Y:S02]  /*37a0*/  IMNMX R4, R15, R207.reuse, PT ;  /* 0x000000cf0f047217 */ /* 0x080fe40003800200 */
[----:B------:R-:W-:Y:S01]  /*37b0*/  IMNMX R3, RZ, R14, !PT ;  /* 0x0000000eff037217 */ /* 0x000fe20007800200 */
[----:B--2---:R-:W-:Y:S05]  /*37c0*/  IMAD R0, R242, 0x40, R10 ;  /* 0x00000040f2007824 */ /* 0x004fea00078e020a */
[C---:B------:R-:W-:Y:S02]  /*37d0*/  IADD3 R11, R0.reuse, 0x1, RZ ;  /* 0x00000001000b7810 */ /* 0x040fe40007ffe0ff */
        /* <DEDUP_REMOVED lines=55> */
.L_x_1090:
        /* <DEDUP_REMOVED lines=131> */
[----:B------:R-:W-:Y:S02]  /*4380*/  FADD.FTZ R13, -R101, R13 ;  /* 0x0000000d650d7221 */ /* 0x000fe40000010100 */
[----:B------:R-:W-:Y:S02]  /*4390*/  FADD.FTZ R15, -R100, R15 ;  /* 0x0000000f640f7221 */ /* 0x000fe40000010100 */
[----:B------:R-:W-:Y:S02]  /*43a0*/  FMUL.FTZ R4, R4, c[0x0][0x2ec] ;  /* 0x0000bb0004047a20 */ /* 0x000fe40000410000 */
[----:B------:R-:W-:Y:S02]  /*43b0*/  FMUL.FTZ R3, R3, c[0x0][0x2ec] ;  /* 0x0000bb0003037a20 */ /* 0x000fe40000410000 */
[----:B------:R-:W-:Y:S02]  /*43c0*/  FMUL.FTZ R2, R2, c[0x0][0x2ec] ;  /* 0x0000bb0002027a20 */ /* 0x000fe40000410000 */
[----:B------:R-:W-:Y:S02]  /*43d0*/  FMUL.FTZ R0, R0, c[0x0][0x2ec] ;  /* 0x0000bb0000007a20 */ /* 0x000fe40000410000 */
[----:B------:R-:W-:Y:S02]  /*43e0*/  FADD.FTZ R12, -R101, R12 ;  /* 0x0000000c650c7221 */ /* 0x000fe40000010100 */
[----:B------:R-:W-:Y:S02]  /*43f0*/  FADD.FTZ R14, -R100, R14 ;  /* 0x0000000e640e7221 */ /* 0x000fe40000010100 */
[----:B------:R-:W-:Y:S02]  /*4400*/  FMUL.FTZ R11, R181, R13 ;  /* 0x0000000db50b7220 */ /* 0x000fe40000410000 */
[----:B------:R-:W-:Y:S02]  /*4410*/  FMUL.FTZ R13, R179, R15 ;  /* 0x0000000fb30d7220 */ /* 0x000fe40000410000 */
        /* <DEDUP_REMOVED lines=62> */
.L_x_1091:
        /* <DEDUP_REMOVED lines=85> */
.L_x_1092:
        /* <DEDUP_REMOVED lines=87> */
[-C--:B------:R-:W-:Y:S03]  /*52c0*/  LEA.HI.X.SX32 R103, R213, R3.reuse, 0x2, P2 ;  /* 0x00000003d5677211 */ /* 0x080fe600010f16ff */
        /* <DEDUP_REMOVED lines=8> */
[C---:B------:R-:W-:Y:S01]  /*5350*/  IMAD.IADD R0, R211.reuse, 0x1, R248 ;  /* 0x00000001d3007824 */ /* 0x040fe200078e02f8 */
[CC--:B------:R-:W-:Y:S03]  /*5360*/  LEA R8, P2, R232.reuse, R2.reuse, 0x2 ;  /* 0x00000002e8087211 */ /* 0x0c0fe600078410ff */
[----:B------:R3:W-:Y:S01]  /*5370*/  RED.E.ADD.F32.FTZ.RN.STRONG.GPU [R6.64], R11 ;  /* 0x0000000b0600798e */ /* 0x0007e2000c10e786 */
[-C--:B-1----:R-:W-:Y:S03]  /*5380*/  LEA.HI.X.SX32 R9, R232, R3.reuse, 0x2, P2 ;  /* 0x00000003e8097211 */ /* 0x082fe600010f16ff */
[----:B------:R-:W-:Y:S04]  /*5390*/  RED.E.ADD.F32.FTZ.RN.STRONG.GPU [R2.64+0x80], R16 ;  /* 0x000080100200798e */ /* 0x000fe8000c10e786 */
        /* <DEDUP_REMOVED lines=25> */
[CC--:B-1----:R-:W-:Y:S02]  /*5530*/  LEA R4, P0, R252.reuse, R2.reuse, 0x2 ;  /* 0x00000002fc047211 */ /* 0x0c2fe400078010ff */
[-C--:B------:R-:W-:Y:S02]  /*5540*/  LEA R14, P5, R251, R2.reuse, 0x2 ;  /* 0x00000002fb0e7211 */ /* 0x080fe400078a10ff */
[-C--:B------:R-:W-:Y:S02]  /*5550*/  LEA.HI.X.SX32 R5, R252, R3.reuse, 0x2, P0 ;  /* 0x00000003fc057211 */ /* 0x080fe400000f16ff */
[CC--:B------:R-:W-:Y:S03]  /*5560*/  LEA R10, P0, R0.reuse, R2.reuse, 0x2 ;  /* 0x00000002000a7211 */ /* 0x0c0fe600078010ff */
[----:B------:R1:W-:Y:S01]  /*5570*/  RED.E.ADD.F32.FTZ.RN.STRONG.GPU [R4.64], R54 ;  /* 0x000000360400798e */ /* 0x0003e2000c10e786 */
[-C--:B------:R-:W-:Y:S01]  /*5580*/  LEA.HI.X.SX32 R11, R0, R3.reuse, 0x2, P0 ;  /* 0x00000003000b7211 */ /* 0x080fe200000f16ff */
[----:B------:R-:W-:Y:S02]  /*5590*/  IMAD.IADD R0, R211, 0x1, R246 ;  /* 0x00000001d3007824 */ /* 0x000fe400078e02f6 */
[----:B------:R3:W-:Y:S01]  /*55a0*/  RED.E.ADD.F32.FTZ.RN.STRONG.GPU [R12.64], R55 ;  /* 0x000000370c00798e */ /* 0x0007e2000c10e786 */
[-C--:B--2---:R-:W-:Y:S02]  /*55b0*/  LEA R6, P1, R229, R2.reuse, 0x2 ;  /* 0x00000002e5067211 */ /* 0x084fe400078210ff */
[-C--:B------:R-:W-:Y:S01]  /*55c0*/  LEA.HI.X.SX32 R15, R251, R3.reuse, 0x2, P5 ;  /* 0x00000003fb0f7211 */ /* 0x080fe200028f16ff */
[----:B------:R2:W-:Y:S01]  /*55d0*/  RED.E.ADD.F32.FTZ.RN.STRONG.GPU [R10.64], R56 ;  /* 0x000000380a00798e */ /* 0x0005e2000c10e786 */
[-C--:B------:R-:W-:Y:S03]  /*55e0*/  LEA.HI.X.SX32 R7, R229, R3.reuse, 0x2, P1 ;  /* 0x00000003e5077211 */ /* 0x080fe600008f16ff */
[----:B------:R4:W-:Y:S04]  /*55f0*/  RED.E.ADD.F32.FTZ.RN.STRONG.GPU [R8.64], R57 ;  /* 0x000000390800798e */ /* 0x0009e8000c10e786 */
[----:B------:R4:W-:Y:S04]  /*5600*/  RED.E.ADD.F32.FTZ.RN.STRONG.GPU [R6.64], R58 ;  /* 0x0000003a0600798e */ /* 0x0009e8000c10e786 */
[----:B------:R-:W-:Y:S01]  /*5610*/  LDSM.16.MT88.4 R52, [R186+0x10800] ;  /* 0x01080000ba34783b */ /* 0x000fe20000004200 */
[CC--:B-1----:R-:W-:Y:S04]  /*5620*/  LEA R4, P0, R236.reuse, R2.reuse, 0x2 ;  /* 0x00000002ec047211 */ /* 0x0c2fe800078010ff */
[-C--:B------:R-:W-:Y:S02]  /*5630*/  LEA.HI.X.SX32 R5, R236, R3.reuse, 0x2, P0 ;  /* 0x00000003ec057211 */ /* 0x080fe400000f16ff */
[-C--:B---3--:R-:W-:Y:S02]  /*5640*/  LEA R12, P4, R246, R2.reuse, 0x2 ;  /* 0x00000002f60c7211 */ /* 0x088fe400078810ff */
[-C--:B--2---:R-:W-:Y:S01]  /*5650*/  LEA R10, P3, R0, R2.reuse, 0x2 ;  /* 0x00000002000a7211 */ /* 0x084fe200078610ff */
        /* <DEDUP_REMOVED lines=23> */
[----:B--2---:R-:W-:Y:S02]  /*57d0*/  IADD3 R3, R206, -0x1, RZ ;  /* 0xffffffffce037810 */ /* 0x004fe40007ffe0ff */
        /* <DEDUP_REMOVED lines=171> */
.L_x_1094:
        /* <DEDUP_REMOVED lines=15> */
.L_x_1095:
[----:B------:R-:W2:Y:S01]  /*6380*/  LDL.64 R4, [R1+0x10] ;  /* 0x0000100001047983 */ /* 0x000ea20000100a00 */
[----:B------:R-:W-:Y:S01]  /*6390*/  SHF.R.S32.HI R20, RZ, 0x1f, R239 ;  /* 0x0000001fff147819 */ /* 0x000fe200000114ef */
[----:B------:R-:W-:Y:S01]  /*63a0*/  IMAD R11, R242, -0x40, R207 ;  /* 0xffffffc0f20b7824 */ /* 0x000fe200078e02cf */
[----:B------:R-:W-:Y:S01]  /*63b0*/  BSSY B0, `(.L_x_1096) ;  /* 0x0000024000007945 */ /* 0x000fe20003800000 */
[----:B------:R-:W-:Y:S01]  /*63c0*/  BAR.SYNC.DEFER_BLOCKING 0x0 ;  /* 0x0000000000007b1d */ /* 0x000fe20000010000 */
[----:B------:R-:W-:Y:S01]  /*63d0*/  SHF.R.S32.HI R23, RZ, 0x1f, R240 ;  /* 0x0000001fff177819 */ /* 0x000fe200000114f0 */
[----:B------:R-:W-:Y:S01]  /*63e0*/  IMAD R0, R20, c[0x0][0x3a0], RZ ;  /* 0x0000e80014007a24 */ /* 0x000fe200078e02ff */
[----:B------:R-:W-:-:S03]  /*63f0*/  ISETP.GE.AND P2, PT, R240, R11, PT ;  /* 0x0000000bf000720c */ /* 0x000fc60003f46270 */
[----:B------:R-:W1:Y:S01]  /*6400*/  S2R R49, SR_CTAID.Z ;  /* 0x0000000000317919 */ /* 0x000e620000002700 */
[----:B------:R-:W-:-:S03]  /*6410*/  IMAD R0, R239, c[0x0][0x3a4], R0 ;  /* 0x0000e900ef007a24 */ /* 0x000fc600078e0200 */
        /* <DEDUP_REMOVED lines=29> */
.L_x_1097:
[----:B-1-34-:R-:W-:Y:S05]  /*65f0*/  BSYNC B0 ;  /* 0x0000000000007941 */ /* 0x01afea0003800000 */
.L_x_1096:
        /* <DEDUP_REMOVED lines=8> */
[----:B------:R-:W-:-:S04]  /*6680*/  IMAD.WIDE.U32 R8, R0, c[0x0][0x3a0], R4 ;  /* 0x0000e80000087a25 */ /* 0x000fc800078e0004 */
[----:B------:R-:W-:Y:S01]  /*6690*/  IMAD R0, R0, c[0x0][0x3a4], R6 ;  /* 0x0000e90000007a24 */ /* 0x000fe200078e0206 */
[----:B------:R-:W-:-:S04]  /*66a0*/  LEA R4, P0, R8, c[0x0][0x340], 0x1 ;  /* 0x0000d00008047a11 */ /* 0x000fc800078008ff */
[----:B------:R-:W-:-:S04]  /*66b0*/  IADD3 R0, R0, R9, RZ ;  /* 0x0000000900007210 */ /* 0x000fc80007ffe0ff */
[----:B------:R-:W-:-:S05]  /*66c0*/  LEA.HI.X R5, R8, c[0x0][0x344], R0, 0x1, P0 ;  /* 0x0000d10008057a11 */ /* 0x000fca00000f0c00 */
[----:B------:R1:W-:Y:S04]  /*66d0*/  STG.E.128 [R4.64], R28 ;  /* 0x0000001c04007986 */ /* 0x0003e8000c101d06 */
[----:B------:R1:W-:Y:S02]  /*66e0*/  STG.E.128 [R4.64+0x80], R24 ;  /* 0x0000801804007986 */ /* 0x0003e4000c101d06 */
.L_x_1099:
[----:B------:R-:W-:Y:S05]  /*66f0*/  BSYNC B0 ;  /* 0x0000000000007941 */ /* 0x000fea0003800000 */
.L_x_1098:
[----:B------:R-:W-:Y:S01]  /*6700*/  IMAD.WIDE.U32 R2, R239, c[0x0][0x3a8], R2 ;  /* 0x0000ea00ef027a25 */ /* 0x000fe200078e0002 */
[----:B------:R-:W-:Y:S03]  /*6710*/  BSSY B0, `(.L_x_1100) ;  /* 0x0000014000007945 */ /* 0x000fe60003800000 */
[----:B------:R-:W-:Y:S01]  /*6720*/  IMAD R0, R20, c[0x0][0x3a8], RZ ;  /* 0x0000ea0014007a24 */ /* 0x000fe200078e02ff */
[----:B------:R-:W-:Y:S01]  /*6730*/  IADD3 R2, P0, R21, R2, RZ ;  /* 0x0000000215027210 */ /* 0x000fe20007f1e0ff */
[----:B-1----:R-:W-:-:S02]  /*6740*/  IMAD R4, R48, c[0x0][0x3c0], RZ ;  /* 0x0000f00030047a24 */ /* 0x002fc400078e02ff */
        /* <DEDUP_REMOVED lines=16> */
.L_x_1101:
[----:B------:R-:W-:Y:S05]  /*6850*/  BSYNC B0 ;  /* 0x0000000000007941 */ /* 0x000fea0003800000 */
.L_x_1100:
        /* <DEDUP_REMOVED lines=12> */
.L_x_1088:
[----:B------:R-:W-:Y:S05]  /*6920*/  BSYNC B1 ;  /* 0x0000000000017941 */ /* 0x000fea0003800000 */
.L_x_1074:
        /* <DEDUP_REMOVED lines=9> */
.L_x_1102:
[----:B------:R-:W-:Y:S05]  /*69c0*/  EXIT ;  /* 0x000000000000794d */ /* 0x000fea0003800000 */
.L_x_1104:
        /* <DEDUP_REMOVED lines=11> */
.L_x_2072:


//--------------------- .text._ZN5flash44flash_bwd_dq_dk_dv_loop_seqk_parallel_kernelI23Flash_bwd_kernel_traitsILi128ELi64ELi64ELi8ELi4ELi2ELi2ELb1ELb0EN7cutlass6half_tE19Flash_kernel_traitsILi128ELi64ELi64ELi8ES3_EELb1ELb0ELb1ELb1ELb0ELb0ELb0EEEvNS_16Flash_bwd_paramsE --------------------------
	.section	.text._ZN5flash44flash_bwd_dq_dk_dv_loop_seqk_parallel_kernelI23Flash_bwd_kernel_traitsILi128ELi64ELi64ELi8ELi4ELi2ELi2ELb1ELb0EN7cutlass6half_tE19Flash_kernel_traitsILi128ELi64ELi64ELi8ES3_EELb1ELb0ELb1ELb1ELb0ELb0ELb0EEEvNS_16Flash_bwd_paramsE,"ax",@progbits
	.sectioninfo	@"SHI_REGISTERS=255"
	.align	128
        .global         _ZN5flash44flash_bwd_dq_dk_dv_loop_seqk_parallel_kernelI23Flash_bwd_kernel_traitsILi128ELi64ELi64ELi8ELi4ELi2ELi2ELb1ELb0EN7cutlass6half_tE19Flash_kernel_traitsILi128ELi64ELi64ELi8ES3_EELb1ELb0ELb1ELb1ELb0ELb0ELb0EEEvNS_16Flash_bwd_paramsE
        .type           _ZN5flash44flash_bwd_dq_dk_dv_loop_seqk_parallel_kernelI23Flash_bwd_kernel_traitsILi128ELi64ELi64ELi8ELi4ELi2ELi2ELb1ELb0EN7cutlass6half_tE19Flash_kernel_traitsILi128ELi64ELi64ELi8ES3_EELb1ELb0ELb1ELb1ELb0ELb0ELb0EEEvNS_16Flash_bwd_paramsE,@function
        .size           _ZN5flash44flash_bwd_dq_dk_dv_loop_seqk_parallel_kernelI23Flash_bwd_kernel_traitsILi128ELi64ELi64ELi8ELi4ELi2ELi2ELb1ELb0EN7cutlass6half_tE19Flash_kernel_traitsILi128ELi64ELi64ELi8ES3_EELb1ELb0ELb1ELb1ELb0ELb0ELb0EEEvNS_16Flash_bwd_paramsE,(.L_x_2073 - _ZN5flash44flash_bwd_dq_dk_dv_loop_seqk_parallel_kernelI23Flash_bwd_kernel_traitsILi128ELi64ELi64ELi8ELi4ELi2ELi2ELb1ELb0EN7cutlass6half_tE19Flash_kernel_traitsILi128ELi64ELi64ELi8ES3_EELb1ELb0ELb1ELb1ELb0ELb0ELb0EEEvNS_16Flash_bwd_paramsE)
        .other          _ZN5flash44flash_bwd_dq_dk_dv_loop_seqk_parallel_kernelI23Flash_bwd_kernel_traitsILi128ELi64ELi64ELi8ELi4ELi2ELi2ELb1ELb0EN7cutlass6half_tE19Flash_kernel_traitsILi128ELi64ELi64ELi8ES3_EELb1ELb0ELb1ELb1ELb0ELb0ELb0EEEvNS_16Flash_bwd_paramsE,@"STO_CUDA_ENTRY STV_DEFAULT"
_ZN5flash44flash_bwd_dq_dk_dv_loop_seqk_parallel_kernelI23Flash_bwd_kernel_traitsILi128ELi64ELi64ELi8ELi4ELi2ELi2ELb1ELb0EN7cutlass6half_tE19Flash_kernel_traitsILi128ELi64ELi64ELi8ES3_EELb1ELb0ELb1ELb1ELb0ELb0ELb0EEEvNS_16Flash_bwd_paramsE:
.text._ZN5flash44flash_bwd_dq_dk_dv_loop_seqk_parallel_kernelI23Flash_bwd_kernel_traitsILi128ELi64ELi64ELi8ELi4ELi2ELi2ELb1ELb0EN7cutlass6half_tE19Flash_kernel_traitsILi128ELi64ELi64ELi8ES3_EELb1ELb0ELb1ELb1ELb0ELb0ELb0EEEvNS_16Flash_bwd_paramsE:
        /* <DEDUP_REMOVED lines=26> */
[--C-:B------:R-:W-:Y:S01]  /*01a0*/  SHF.R.S32.HI R3, RZ, 0x5, R0.reuse ;  /* 0x00000005ff037819 */ /* 0x100fe20000011400 */
[----:B------:R-:W-:Y:S01]  /*01b0*/  IMAD.IADD R15, R8, 0x1, -R7 ;  /* 0x00000001080f7824 */ /* 0x000fe200078e0a07 */
[----:B------:R-:W-:Y:S01]  /*01c0*/  LOP3.LUT R6, R4, 0xfffffff0, RZ, 0xc0, !PT ;  /* 0xfffffff004067812 */ /* 0x000fe200078ec0ff */
[----:B------:R-:W-:Y:S01]  /*01d0*/  IMAD.IADD R5, R8, 0x1, -R5 ;  /* 0x0000000108057824 */ /* 0x000fe200078e0a05 */
[----:B------:R-:W-:-:S02]  /*01e0*/  SHF.R.S32.HI R7, RZ, 0x1f, R0 ;  /* 0x0000001fff077819 */ /* 0x000fc40000011400 */
[----:B------:R-:W-:Y:S01]  /*01f0*/  LEA.HI R0, R0, R3, RZ, 0x1 ;  /* 0x0000000300007211 */ /* 0x000fe200078f08ff */
[----:B------:R-:W-:Y:S01]  /*0200*/  IMAD.IADD R9, R8, 0x1, -R6 ;  /* 0x0000000108097824 */ /* 0x000fe200078e0a06 */
[----:B------:R-:W-:Y:S01]  /*0210*/  SHF.R.S32.HI R8, RZ, 0x2, R2 ;  /* 0x00000002ff087819 */ /* 0x000fe20000011402 */
[----:B------:R-:W-:Y:S01]  /*0220*/  IMAD.SHL.U32 R226, R5, 0x8, RZ ;  /* 0x0000000805e27824 */ /* 0x000fe200078e00ff */
[----:B------:R-:W-:Y:S02]  /*0230*/  SHF.R.S32.HI R6, RZ, 0x4, R4 ;  /* 0x00000004ff067819 */ /* 0x000fe40000011404 */
[----:B------:R-:W-:Y:S02]  /*0240*/  LOP3.LUT R0, R0, 0xfffffffe, RZ, 0xc0, !PT ;  /* 0xfffffffe00007812 */ /* 0x000fe400078ec0ff */
[----:B------:R-:W-:Y:S02]  /*0250*/  SHF.R.S32.HI R2, RZ, 0x1f, R2 ;  /* 0x0000001fff027819 */ /* 0x000fe40000011402 */
[----:B------:R-:W-:Y:S01]  /*0260*/  SHF.R.S32.HI R12, RZ, 0x3, R11 ;  /* 0x00000003ff0c7819 */ /* 0x000fe2000001140b */
[----:B------:R-:W-:Y:S01]  /*0270*/  IMAD.IADD R202, R3, 0x1, -R0 ;  /* 0x0000000103ca7824 */ /* 0x000fe200078e0a00 */
[----:B------:R-:W-:-:S02]  /*0280*/  LEA.HI R4, R4, R6, RZ, 0x1 ;  /* 0x0000000604047211 */ /* 0x000fc400078f08ff */
[----:B------:R-:W-:Y:S01]  /*0290*/  LEA.HI R7, R7, R3, RZ, 0x2 ;  /* 0x0000000307077211 */ /* 0x000fe200078f10ff */
[----:B------:R-:W-:Y:S01]  /*02a0*/  IMAD.SHL.U32 R0, R12, 0x40, RZ ;  /* 0x000000400c007824 */ /* 0x000fe200078e00ff */
[----:B------:R-:W-:Y:S02]  /*02b0*/  LEA.HI R2, R2, R8, RZ, 0x3 ;  /* 0x0000000802027211 */ /* 0x000fe400078f18ff */
[----:B------:R-:W-:Y:S02]  /*02c0*/  LOP3.LUT R4, R4, 0xfffffffe, RZ, 0xc0, !PT ;  /* 0xfffffffe04047812 */ /* 0x000fe400078ec0ff */
[----:B------:R-:W-:Y:S02]  /*02d0*/  LOP3.LUT R7, R7, 0xfffffffc, RZ, 0xc0, !PT ;  /* 0xfffffffc07077812 */ /* 0x000fe400078ec0ff */
[----:B------:R-:W-:Y:S01]  /*02e0*/  LOP3.LUT R2, R2, 0xfffffff8, RZ, 0xc0, !PT ;  /* 0xfffffff802027812 */ /* 0x000fe200078ec0ff */
[----:B------:R-:W-:Y:S01]  /*02f0*/  IMAD.IADD R12, R6, 0x1, -R4 ;  /* 0x00000001060c7824 */ /* 0x000fe200078e0a04 */
[----:B------:R-:W-:Y:S01]  /*0300*/  LOP3.LUT R0, R0, 0x1c0, RZ, 0xc0, !PT ;  /* 0x000001c000007812 */ /* 0x000fe200078ec0ff */
[----:B------:R-:W-:Y:S01]  /*0310*/  IMAD.IADD R16, R3, 0x1, -R7 ;  /* 0x0000000103107824 */ /* 0x000fe200078e0a07 */
[C---:B------:R-:W-:Y:S01]  /*0320*/  LOP3.LUT P4, RZ, R5.reuse, 0x2, RZ, 0xc0, !PT ;  /* 0x0000000205ff7812 */ /* 0x040fe2000788c0ff */
[----:B------:R-:W-:Y:S01]  /*0330*/  IMAD.IADD R4, R8, 0x1, -R2 ;  /* 0x0000000108047824 */ /* 0x000fe200078e0a02 */
[----:B------:R-:W-:Y:S01]  /*0340*/  SHF.R.U32.HI R3, RZ, 0x3, R0 ;  /* 0x00000003ff037819 */ /* 0x000fe20000011600 */
[----:B------:R-:W-:Y:S01]  /*0350*/  IMAD.SHL.U32 R194, R12, 0x200, RZ ;  /* 0x000002000cc27824 */ /* 0x000fe200078e00ff */
[----:B------:R-:W-:Y:S01]  /*0360*/  LOP3.LUT R2, R0, 0x38, R226, 0xf8, !PT ;  /* 0x0000003800027812 */ /* 0x000fe200078ef8e2 */
[C---:B------:R-:W-:Y:S01]  /*0370*/  IMAD.SHL.U32 R0, R5.reuse, 0x40, RZ ;  /* 0x0000004005007824 */ /* 0x040fe200078e00ff */
[----:B------:R-:W-:Y:S01]  /*0380*/  LOP3.LUT P3, RZ, R5, 0x4, RZ, 0xc0, !PT ;  /* 0x0000000405ff7812 */ /* 0x000fe2000786c0ff */
[----:B------:R-:W-:Y:S01]  /*0390*/  STL [R1], R16 ;  /* 0x0000001001007387 */ /* 0x000fe20000100800 */
        /* <DEDUP_REMOVED lines=8> */
[----:B------:R-:W-:Y:S02]  /*0420*/  LOP3.LUT R3, R10, 0xfffffff8, RZ, 0xc0, !PT ;  /* 0xfffffff80a037812 */ /* 0x000fe400078ec0ff */
[----:B------:R-:W-:Y:S02]  /*0430*/  LOP3.LUT R5, R0, 0x10, R2, 0xf8, !PT ;  /* 0x0000001000057812 */ /* 0x000fe400078ef802 */
[----:B------:R-:W-:Y:S01]  /*0440*/  SHF.R.S32.HI R6, RZ, 0x7, R13 ;  /* 0x00000007ff067819 */ /* 0x000fe2000001140d */
[----:B------:R-:W-:Y:S01]  /*0450*/  IMAD.IADD R9, R9, 0x1, -R3 ;  /* 0x0000000109097824 */ /* 0x000fe200078e0a03 */
[----:B------:R-:W-:Y:S02]  /*0460*/  SHF.R.U32.HI R0, RZ, 0x3, R0 ;  /* 0x00000003ff007819 */ /* 0x000fe40000011600 */
[----:B------:R-:W-:Y:S01]  /*0470*/  LOP3.LUT R2, R4, 0x1, RZ, 0xc0, !PT ;  /* 0x0000000104027812 */ /* 0x000fe200078ec0ff */
[----:B------:R-:W-:Y:S01]  /*0480*/  IMAD R3, R6, 0x800, R194 ;  /* 0x0000080006037824 */ /* 0x000fe200078e02c2 */
[----:B------:R-:W-:-:S02]  /*0490*/  LOP3.LUT R196, R196, R0, RZ, 0x3c, !PT ;  /* 0x00000000c4c47212 */ /* 0x000fc400078e3cff */
[----:B------:R-:W-:Y:S02]  /*04a0*/  ISETP.NE.U32.AND P0, PT, R2, 0x1, PT ;  /* 0x000000010200780c */ /* 0x000fe40003f05070 */
[----:B------:R-:W-:Y:S01]  /*04b0*/  SHF.R.S32.HI R2, RZ, 0x6, R14 ;  /* 0x00000006ff027819 */ /* 0x000fe2000001140e */
[----:B------:R-:W-:Y:S01]  /*04c0*/  IMAD.IADD R196, R3, 0x1, R196 ;  /* 0x0000000103c47824 */ /* 0x000fe200078e02c4 */
[----:B------:R-:W-:Y:S01]  /*04d0*/  LOP3.LUT R5, R5, 0x8, R11, 0xf8, !PT ;  /* 0x0000000805057812 */ /* 0x000fe200078ef80b */
[C---:B------:R-:W-:Y:S01]  /*04e0*/  IMAD.SHL.U32 R3, R4.reuse, 0x40, RZ ;  /* 0x0000004004037824 */ /* 0x040fe200078e00ff */
[----:B------:R-:W-:Y:S01]  /*04f0*/  R2P PR, R4, 0x6 ;  /* 0x0000000604007804 */ /* 0x000fe20000000000 */
        /* <DEDUP_REMOVED lines=10> */
[----:B------:R-:W-:Y:S01]  /*05a0*/  IMAD.SHL.U32 R199, R196, 0x2, RZ ;  /* 0x00000002c4c77824 */ /* 0x000fe200078e00ff */
[----:B------:R-:W-:-:S02]  /*05b0*/  LOP3.LUT R5, R0, 0x20, R5, 0xf8, !PT ;  /* 0x0000002000057812 */ /* 0x000fc400078ef805 */
[----:B------:R-:W-:Y:S02]  /*05c0*/  LOP3.LUT R9, R3, R0, R2, 0x1e, !PT ;  /* 0x0000000003097212 */ /* 0x000fe400078e1e02 */
[----:B------:R-:W-:Y:S01]  /*05d0*/  LOP3.LUT R0, R5, R3, RZ, 0x3c, !PT ;  /* 0x0000000305007212 */ /* 0x000fe200078e3cff */
[----:B------:R-:W-:Y:S01]  /*05e0*/  IMAD.SHL.U32 R5, R10, 0x40, RZ ;  /* 0x000000400a057824 */ /* 0x000fe200078e00ff */
[----:B------:R-:W-:Y:S01]  /*05f0*/  LOP3.LUT R3, R6, 0x1c0, RZ, 0xc0, !PT ;  /* 0x000001c006037812 */ /* 0x000fe200078ec0ff */
[----:B------:R-:W-:Y:S01]  /*0600*/  IMAD.SHL.U32 R6, R12, 0x8, RZ ;  /* 0x000000080c067824 */ /* 0x000fe200078e00ff */
[----:B------:R-:W-:Y:S02]  /*0610*/  SEL R193, R193, 0xffffffc0, !P3 ;  /* 0xffffffc0c1c17807 */ /* 0x000fe40005800000 */
[----:B------:R-:W-:Y:S02]  /*0620*/  SEL R235, R235, 0x10, !P0 ;  /* 0x00000010ebeb7807 */ /* 0x000fe40004000000 */
[----:B------:R-:W-:-:S02]  /*0630*/  LOP3.LUT R6, R3, 0x8, R6, 0xf8, !PT ;  /* 0x0000000803067812 */ /* 0x000fc400078ef806 */
[----:B------:R-:W-:Y:S01]  /*0640*/  SHF.R.S32.HI R231, RZ, 0x2, R231 ;  /* 0x00000002ffe77819 */ /* 0x000fe200000114e7 */
[----:B-1----:R-:W-:-:S04]  /*0650*/  IMAD.SHL.U32 R4, R12, 0x20, RZ ;  /* 0x000000200c047824 */ /* 0x002fc800078e00ff */
[----:B------:R-:W-:Y:S01]  /*0660*/  IMAD R231, R16, 0x10, R231 ;  /* 0x0000001010e77824 */ /* 0x000fe200078e02e7 */
[----:B------:R-:W-:Y:S01]  /*0670*/  LOP3.LUT R8, R2, 0x20, R4, 0xf8, !PT ;  /* 0x0000002002087812 */ /* 0x000fe200078ef804 */
[----:B------:R-:W-:Y:S01]  /*0680*/  IMAD R4, R16, 0x400, R7 ;  /* 0x0000040010047824 */ /* 0x000fe200078e0207 */
[----:B------:R-:W-:-:S03]  /*0690*/  SHF.R.U32.HI R2, RZ, 0x3, R3 ;  /* 0x00000003ff027819 */ /* 0x000fc60000011603 */
        /* <DEDUP_REMOVED lines=9> */
[C---:B------:R-:W-:Y:S01]  /*0730*/  IADD3 R234, R233.reuse, 0x20, RZ ;  /* 0x00000020e9ea7810 */ /* 0x040fe20007ffe0ff */
[----:B------:R-:W-:Y:S01]  /*0740*/  IMAD.MOV.U32 R0, RZ, RZ, 0x20 ;  /* 0x00000020ff007424 */ /* 0x000fe200078e00ff */
[----:B------:R-:W-:Y:S01]  /*0750*/  @P1 IADD3 R234, R233, -0x20, RZ ;  /* 0xffffffe0e9ea1810 */ /* 0x000fe20007ffe0ff */
[----:B------:R-:W-:-:S02]  /*0760*/  IMAD.IADD R5, R5, 0x1, R9 ;  /* 0x0000000105057824 */ /* 0x000fc400078e0209 */
[----:B------:R-:W-:Y:S01]  /*0770*/  IMAD.IADD R202, R2, 0x1, R202 ;  /* 0x0000000102ca7824 */ /* 0x000fe200078e02ca */
[----:B------:R-:W-:Y:S01]  /*0780*/  SEL R0, R0, 0xffffffe0, !P4 ;  /* 0xffffffe000007807 */ /* 0x000fe20006000000 */
[----:B------:R-:W-:Y:S01]  /*0790*/  IMAD.IADD R236, R233, 0x1, R235 ;  /* 0x00000001e9ec7824 */ /* 0x000fe200078e02eb */
[----:B------:R-:W-:Y:S01]  /*07a0*/  LEA R251, R5, 0xc000, 0x1 ;  /* 0x0000c00005fb7811 */ /* 0x000fe200078e08ff */
[----:B------:R-:W-:Y:S01]  /*07b0*/  IMAD.IADD R206, R4, 0x1, R2 ;  /* 0x0000000104ce7824 */ /* 0x000fe200078e0202 */
[----:B------:R-:W-:Y:S01]  /*07c0*/  LEA R202, R202, 0x10000, 0x1 ;  /* 0x00010000caca7811 */ /* 0x000fe200078e08ff */
[C---:B------:R-:W-:Y:S01]  /*07d0*/  IMAD R198, R196.reuse, 0x2, R0 ;  /* 0x00000002c4c67824 */ /* 0x040fe200078e0200 */
[C---:B------:R-:W-:Y:S01]  /*07e0*/  IADD3 R252, R251.reuse, 0x40, RZ ;  /* 0x00000040fbfc7810 */ /* 0x040fe20007ffe0ff */
[----:B------:R-:W-:Y:S01]  /*07f0*/  IMAD R196, R196, 0x2, R193 ;  /* 0x00000002c4c47824 */ /* 0x000fe200078e02c1 */
[----:B------:R-:W-:Y:S01]  /*0800*/  @P2 IADD3 R252, R251, -0x40, RZ ;  /* 0xffffffc0fbfc2810 */ /* 0x000fe20007ffe0ff */
[----:B------:R-:W-:-:S02]  /*0810*/  IMAD.IADD R200, R193, 0x1, R198 ;  /* 0x00000001c1c87824 */ /* 0x000fc400078e02c6 */
[C---:B------:R-:W-:Y:S02]  /*0820*/  IMAD R193, R194.reuse, 0x2, R193 ;  /* 0x00000002c2c17824 */ /* 0x040fe400078e02c1 */
[----:B------:R-:W-:Y:S02]  /*0830*/  IMAD.SHL.U32 R194, R194, 0x2, RZ ;  /* 0x00000002c2c27824 */ /* 0x000fe400078e00ff */
[----:B--2---:R-:W-:Y:S02]  /*0840*/  IMAD.IADD R235, R235, 0x1, R234 ;  /* 0x00000001ebeb7824 */ /* 0x004fe400078e02ea */
.L_x_1153:
[----:B-1----:R-:W1:Y:S01]  /*0850*/  S2R R37, SR_CTAID.Y ;  /* 0x0000000000257919 */ /* 0x002e620000002600 */
[----:B--2---:R-:W2:Y:S01]  /*0860*/  LDC.U8 R0, c[0x0][0x312] ;  /* 0x0000c480ff007b82 */ /* 0x004ea20000000000 */
[----:B------:R-:W-:Y:S02]  /*0870*/  ISETP.NE.U32.AND P2, PT, RZ, c[0x0][0x240], PT ;  /* 0x00009000ff007a0c */ /* 0x000fe40003f45070 */
[----:B------:R-:W-:Y:S02]  /*0880*/  ISETP.EQ.U32.AND P5, PT, RZ, c[0x0][0x248], PT ;  /* 0x00009200ff007a0c */ /* 0x000fe40003fa2070 */
[----:B------:R-:W-:-:S02]  /*0890*/  ISETP.NE.AND.EX P2, PT, RZ, c[0x0][0x244], PT, P2 ;  /* 0x00009100ff007a0c */ /* 0x000fc40003f45320 */
        /* <DEDUP_REMOVED lines=8> */
[----:B---3--:R-:W-:Y:S02]  /*0920*/  IADD3 R2, P0, R8, c[0x0][0x240], RZ ;  /* 0x0000900008027a10 */ /* 0x008fe40007f1e0ff */
        /* <DEDUP_REMOVED lines=21> */
.L_x_1105:
        /* <DEDUP_REMOVED lines=51> */
.L_x_1107:
        /* <DEDUP_REMOVED lines=15> */
.L_x_1108:
        /* <DEDUP_REMOVED lines=17> */
[----:B------:R-:W5:Y:S01]  /*0fb0*/  S2R R11, SR_CTAID.X ;  /* 0x00000000000b7919 */ /* 0x000f620000002500 */
[----:B------:R-:W-:Y:S01]  /*0fc0*/  IMAD.WIDE.U32 R14, R37, c[0x0][0x224], RZ ;  /* 0x00008900250e7a25 */ /* 0x000fe200078e00ff */
[----:B---3--:R-:W3:Y:S01]  /*0fd0*/  MUFU.RCP R2, R2 ;  /* 0x0000000200027308 */ /* 0x008ee20000001000 */
[----:B------:R-:W-:-:S02]  /*0fe0*/  SHF.R.S32.HI R243, RZ, 0x1f, R242 ;  /* 0x0000001ffff37819 */ /* 0x000fc400000114f2 */
[----:B------:R-:W-:Y:S01]  /*0ff0*/  IMAD.WIDE R20, R36, c[0x0][0x1c0], RZ ;  /* 0x0000700024147a25 */ /* 0x000fe200078e02ff */
[----:B--2---:R-:W-:Y:S02]  /*1000*/  ISETP.NE.AND P3, PT, R17, RZ, PT ;  /* 0x000000ff1100720c */ /* 0x004fe40003f65270 */
        /* <DEDUP_REMOVED lines=30> */
[----:B------:R-:W-:Y:S01]  /*11f0*/  SEL R18, R14, R4, !P1 ;  /* 0x000000040e127207 */ /* 0x000fe20004800000 */
[----:B-----5:R-:W-:Y:S01]  /*1200*/  IMAD.WIDE.U32 R14, R11, c[0x0][0x3d8], RZ ;  /* 0x0000f6000b0e7a25 */ /* 0x020fe200078e00ff */
[----:B------:R-:W-:-:S03]  /*1210*/  ISETP.GE.U32.AND P6, PT, R3, R10, PT ;  /* 0x0000000a0300720c */ /* 0x000fc60003fc6070 */
[----:B------:R-:W-:Y:S01]  /*1220*/  IMAD R3, R21, R0, RZ ;  /* 0x0000000015037224 */ /* 0x000fe200078e02ff */
[----:B------:R-:W-:Y:S01]  /*1230*/  SEL R22, R14, RZ, P2 ;  /* 0x000000ff0e167207 */ /* 0x000fe20001000000 */
[----:B------:R-:W-:Y:S02]  /*1240*/  @P3 IMAD R4, R37, c[0x0][0x214], RZ ;  /* 0x0000850025043a24 */ /* 0x000fe400078e02ff */
[----:B------:R-:W-:Y:S01]  /*1250*/  IMAD R10, R21, R6, RZ ;  /* 0x00000006150a7224 */ /* 0x000fe200078e02ff */
[----:B------:R-:W-:Y:S01]  /*1260*/  @P1 IADD3 R17, R5, R3, RZ ;  /* 0x0000000305111210 */ /* 0x000fe20007ffe0ff */
[----:B------:R-:W-:Y:S01]  /*1270*/  IMAD R5, R11, c[0x0][0x3dc], R15 ;  /* 0x0000f7000b057a24 */ /* 0x000fe200078e020f */
[----:B------:R-:W-:Y:S01]  /*1280*/  @P3 SEL R3, R4, R0, !P1 ;  /* 0x0000000004033207 */ /* 0x000fe20004800000 */
[C---:B------:R-:W-:Y:S01]  /*1290*/  IMAD R10, R20.reuse, R8, R10 ;  /* 0x00000008140a7224 */ /* 0x040fe200078e020a */
[----:B------:R-:W-:Y:S01]  /*12a0*/  SHF.R.S32.HI R21, RZ, 0x1f, R16 ;  /* 0x0000001fff157819 */ /* 0x000fe20000011410 */
[----:B------:R-:W-:Y:S01]  /*12b0*/  IMAD.WIDE.U32 R6, R20, R6, RZ ;  /* 0x0000000614067225 */ /* 0x000fe200078e00ff */
[----:B------:R-:W-:-:S02]  /*12c0*/  @P6 IADD3 R2, R2, 0x1, RZ ;  /* 0x0000000102026810 */ /* 0x000fc40007ffe0ff */
[----:B------:R-:W-:Y:S01]  /*12d0*/  SEL R20, R5, RZ, P2 ;  /* 0x000000ff05147207 */ /* 0x000fe20001000000 */
[----:B------:R-:W-:Y:S02]  /*12e0*/  @!P3 IMAD R8, R37, c[0x0][0x1c0], R242 ;  /* 0x000070002508ba24 */ /* 0x000fe400078e02f2 */
[----:B------:R-:W-:Y:S02]  /*12f0*/  IMAD.MOV.U32 R15, RZ, RZ, R2 ;  /* 0x000000ffff0f7224 */ /* 0x000fe400078e0002 */
[C---:B------:R-:W-:Y:S02]  /*1300*/  IMAD R2, R242.reuse, c[0x0][0x22c], RZ ;  /* 0x00008b00f2027a24 */ /* 0x040fe400078e02ff */
[----:B------:R-:W-:Y:S01]  /*1310*/  @P3 IMAD R4, R242, c[0x0][0x234], R3 ;  /* 0x00008d00f2043a24 */ /* 0x000fe200078e0203 */
[----:B------:R-:W-:Y:S01]  /*1320*/  @!P4 IADD3 R15, -R15, RZ, RZ ;  /* 0x000000ff0f0fc210 */ /* 0x000fe20007ffe1ff */
[----:B------:R-:W-:Y:S01]  /*1330*/  @!P3 IMAD R4, R8, c[0x0][0x214], RZ ;  /* 0x000085000804ba24 */ /* 0x000fe200078e02ff */
[----:B------:R-:W-:-:S02]  /*1340*/  @!P5 LOP3.LUT R15, RZ, c[0x0][0x1c8], RZ, 0x33, !PT ;  /* 0x00007200ff0fda12 */ /* 0x000fc400078e33ff */
[----:B------:R-:W-:Y:S02]  /*1350*/  SHF.R.S32.HI R8, RZ, 0x1f, R2 ;  /* 0x0000001fff087819 */ /* 0x000fe40000011402 */
        /* <DEDUP_REMOVED lines=10> */
.L_x_1109:
[----:B------:R-:W-:-:S04]  /*1400*/  IMAD R0, R37, c[0x0][0x1c0], R242 ;  /* 0x0000700025007a24 */ /* 0x000fc800078e02f2 */
[----:B------:R-:W-:Y:S02]  /*1410*/  IMAD R0, R0, c[0x0][0x224], RZ ;  /* 0x0000890000007a24 */ /* 0x000fe400078e02ff */
.L_x_1110:
[----:B------:R-:W2:Y:S01]  /*1420*/  S2R R33, SR_TID.X ;  /* 0x0000000000217919 */ /* 0x000ea20000002100 */
[----:B------:R-:W-:Y:S01]  /*1430*/  IMAD R36, R36, c[0x0][0x1c0], RZ ;  /* 0x0000700024247a24 */ /* 0x000fe200078e02ff */
[----:B------:R-:W-:Y:S01]  /*1440*/  SHF.R.S32.HI R227, RZ, 0x1f, R226 ;  /* 0x0000001fffe37819 */ /* 0x000fe200000114e2 */
[C---:B------:R-:W-:Y:S01]  /*1450*/  IMAD.IADD R0, R9.reuse, 0x1, R0 ;  /* 0x0000000109007824 */ /* 0x040fe200078e0200 */
[----:B------:R-:W-:Y:S01]  /*1460*/  IADD3 R224, R9, R4, RZ ;  /* 0x0000000409e07210 */ /* 0x000fe20007ffe0ff */
[----:B------:R-:W-:Y:S01]  /*1470*/  IMAD.SHL.U32 R5, R36, 0x40, RZ ;  /* 0x0000004024057824 */ /* 0x000fe200078e00ff */
[----:B------:R-:W-:Y:S01]  /*1480*/  BSSY B1, `(.L_x_1106) ;  /* 0x00006a1000017945 */ /* 0x000fe20003800000 */
[----:B------:R-:W-:Y:S01]  /*1490*/  IMAD.MOV.U32 R225, RZ, RZ, 0x4 ;  /* 0x00000004ffe17424 */ /* 0x000fe200078e00ff */
[----:B------:R-:W-:Y:S01]  /*14a0*/  IADD3 R219, R226, 0x40, RZ ;  /* 0x00000040e2db7810 */ /* 0x000fe20007ffe0ff */
[----:B------:R-:W-:Y:S01]  /*14b0*/  IMAD.IADD R27, R16, 0x1, R232 ;  /* 0x00000001101b7824 */ /* 0x000fe200078e02e8 */
[----:B------:R-:W-:Y:S01]  /*14c0*/  IADD3 R6, P3, P1, R6, R5, R2 ;  /* 0x0000000506067210 */ /* 0x000fe2000797e002 */
[----:B------:R-:W-:Y:S01]  /*14d0*/  IMAD.WIDE R10, R0, R225, c[0x0][0x3c8] ;  /* 0x0000f200000a7625 */ /* 0x000fe200078e02e1 */
[----:B------:R-:W-:-:S02]  /*14e0*/  SHF.R.S32.HI R0, RZ, 0x1f, R5 ;  /* 0x0000001fff007819 */ /* 0x000fc40000011405 */
[----:B------:R-:W-:Y:S01]  /*14f0*/  IADD3 R2, P4, R226, R12, RZ ;  /* 0x0000000ce2027210 */ /* 0x000fe20007f9e0ff */
[----:B------:R-:W-:Y:S01]  /*1500*/  IMAD.MOV.U32 R237, RZ, RZ, R11 ;  /* 0x000000ffffed7224 */ /* 0x000fe200078e000b */
[----:B------:R-:W-:Y:S01]  /*1510*/  IADD3.X R14, R3, R0, R8, P3, P1 ;  /* 0x00000000030e7210 */ /* 0x000fe20001fe2408 */
[----:B------:R-:W-:Y:S01]  /*1520*/  IMAD R0, R19, c[0x0][0x370], RZ ;  /* 0x0000dc0013007a24 */ /* 0x000fe200078e02ff */
[----:B------:R-:W-:Y:S01]  /*1530*/  IADD3 R11, P3, P1, R22, R6, R18 ;  /* 0x00000006160b7210 */ /* 0x000fe2000797e012 */
[----:B------:R-:W-:Y:S02]  /*1540*/  IMAD.X R3, R227, 0x1, R13, P4 ;  /* 0x00000001e3037824 */ /* 0x000fe400020e060d */
[----:B------:R-:W-:Y:S01]  /*1550*/  IMAD R5, R9, c[0x0][0x374], R0 ;  /* 0x0000dd0009057a24 */ /* 0x000fe200078e0200 */
[----:B------:R-:W-:Y:S01]  /*1560*/  IADD3 R0, R27, -c[0x0][0x2e8], -R218 ;  /* 0x8000ba001b007a10 */ /* 0x000fe20007ffe8da */
[----:B------:R-:W-:Y:S01]  /*1570*/  IMAD.WIDE.U32 R2, R9, c[0x0][0x370], R2 ;  /* 0x0000dc0009027a25 */ /* 0x000fe200078e0002 */
[----:B--2---:R-:W-:-:S02]  /*1580*/  SHF.R.S32.HI R35, RZ, 0x1f, R33 ;  /* 0x0000001fff237819 */ /* 0x004fc40000011421 */
[----:B------:R-:W-:Y:S01]  /*1590*/  SHF.R.S32.HI R6, RZ, 0x1f, R0 ;  /* 0x0000001fff067819 */ /* 0x000fe20000011400 */
[----:B------:R-:W-:Y:S01]  /*15a0*/  IMAD.IADD R3, R3, 0x1, R5 ;  /* 0x0000000103037824 */ /* 0x000fe200078e0205 */
[CC--:B------:R-:W-:Y:S01]  /*15b0*/  LEA.HI R7, R35.reuse, R33.reuse, RZ, 0x5 ;  /* 0x0000002123077211 */ /* 0x0c0fe200078f28ff */
[----:B------:R-:W-:Y:S01]  /*15c0*/  IMAD.MOV.U32 R238, RZ, RZ, R10 ;  /* 0x000000ffffee7224 */ /* 0x000fe200078e000a */
[----:B------:R-:W-:Y:S01]  /*15d0*/  LEA.HI R28, R35, R33, RZ, 0x3 ;  /* 0x00000021231c7211 */ /* 0x000fe200078f18ff */
[C---:B------:R-:W-:Y:S01]  /*15e0*/  IMAD.WIDE.U32 R2, R242.reuse, c[0x0][0x378], R2 ;  /* 0x0000de00f2027a25 */ /* 0x040fe200078e0002 */
[----:B------:R-:W-:Y:S02]  /*15f0*/  LOP3.LUT R4, R7, 0xffffffe0, RZ, 0xc0, !PT ;  /* 0xffffffe007047812 */ /* 0x000fe400078ec0ff */
[----:B------:R-:W-:Y:S01]  /*1600*/  SHF.R.S32.HI R13, RZ, 0x3, R28 ;  /* 0x00000003ff0d7819 */ /* 0x000fe2000001141c */
[----:B------:R-:W-:Y:S01]  /*1610*/  IMAD R5, R243, c[0x0][0x378], RZ ;  /* 0x0000de00f3057a24 */ /* 0x000fe200078e02ff */
[----:B------:R-:W-:Y:S01]  /*1620*/  SHF.R.S32.HI R7, RZ, 0x5, R7 ;  /* 0x00000005ff077819 */ /* 0x000fe20000011407 */
[----:B------:R-:W-:Y:S01]  /*1630*/  IMAD.IADD R22, R33, 0x1, -R4 ;  /* 0x0000000121167824 */ /* 0x000fe200078e0a04 */
[----:B------:R-:W-:Y:S01]  /*1640*/  IADD3 R4, P4, R13, R9, RZ ;  /* 0x000000090d047210 */ /* 0x000fe20007f9e0ff */
[----:B------:R-:W-:Y:S01]  /*1650*/  IMAD R5, R242, c[0x0][0x37c], R5 ;  /* 0x0000df00f2057a24 */ /* 0x000fe200078e0205 */
[----:B------:R-:W-:Y:S01]  /*1660*/  SHF.R.S32.HI R32, RZ, 0x1f, R13 ;  /* 0x0000001fff207819 */ /* 0x000fe2000001140d */
[----:B------:R-:W-:Y:S01]  /*1670*/  IMAD.WIDE R224, R224, R225, c[0x0][0x200] ;  /* 0x00008000e0e07625 */ /* 0x000fe200078e02e1 */
[----:B------:R-:W-:-:S02]  /*1680*/  LEA.HI R12, R6, R0, RZ, 0x6 ;  /* 0x00000000060c7211 */ /* 0x000fc400078f30ff */
[----:B------:R-:W-:Y:S01]  /*1690*/  IADD3.X R9, R20, R14, R17, P3, P1 ;  /* 0x0000000e14097210 */ /* 0x000fe20001fe2411 */
[----:B------:R-:W-:Y:S02]  /*16a0*/  IMAD.X R8, R32, 0x1, R19, P4 ;  /* 0x0000000120087824 */ /* 0x000fe400020e0613 */
[----:B------:R-:W-:Y:S02]  /*16b0*/  IMAD R0, R7, R36, R22 ;  /* 0x0000002407007224 */ /* 0x000fe400078e0216 */
[----:B------:R-:W-:Y:S02]  /*16c0*/  IMAD R10, R8, c[0x0][0x190], RZ ;  /* 0x00006400080a7a24 */ /* 0x000fe400078e02ff */
[----:B------:R-:W-:Y:S01]  /*16d0*/  IMAD.WIDE.U32 R6, R4, c[0x0][0x190], R226 ;  /* 0x0000640004067a25 */ /* 0x000fe200078e00e2 */
[----:B------:R-:W-:-:S03]  /*16e0*/  IADD3 R8, P1, R0, R11, RZ ;  /* 0x0000000b00087210 */ /* 0x000fc60007f3e0ff */
[----:B------:R-:W-:Y:S01]  /*16f0*/  IMAD R10, R4, c[0x0][0x194], R10 ;  /* 0x00006500040a7a24 */ /* 0x000fe200078e020a */
[----:B------:R-:W-:Y:S01]  /*1700*/  MOV R4, R2 ;  /* 0x0000000200047202 */ /* 0x000fe20000000f00 */
[----:B------:R-:W-:Y:S01]  /*1710*/  IMAD.IADD R5, R3, 0x1, R5 ;  /* 0x0000000103057824 */ /* 0x000fe200078e0205 */
[----:B------:R-:W-:Y:S01]  /*1720*/  SHF.R.S32.HI R2, RZ, 0x6, R12 ;  /* 0x00000006ff027819 */ /* 0x000fe2000001140c */
[----:B------:R-:W-:Y:S01]  /*1730*/  IMAD R3, R243, c[0x0][0x1a8], RZ ;  /* 0x00006a00f3037a24 */ /* 0x000fe200078e02ff */
[----:B------:R-:W-:Y:S01]  /*1740*/  IADD3 R6, P3, R29, R6, RZ ;  /* 0x000000061d067210 */ /* 0x000fe20007f7e0ff */
[C---:B------:R-:W-:Y:S01]  /*1750*/  IMAD.WIDE.U32 R4, R13.reuse, c[0x0][0x370], R4 ;  /* 0x0000dc000d047a25 */ /* 0x040fe200078e0004 */
[----:B------:R-:W-:Y:S02]  /*1760*/  IMNMX R239, RZ, R2, !PT ;  /* 0x00000002ffef7217 */ /* 0x000fe40007800200 */
[----:B------:R-:W-:Y:S01]  /*1770*/  LEA.HI.X.SX32 R9, R0, R9, 0x1, P1 ;  /* 0x0000000900097211 */ /* 0x000fe200008f0eff */
[----:B------:R-:W-:Y:S01]  /*1780*/  IMAD R0, R32, c[0x0][0x370], RZ ;  /* 0x0000dc0020007a24 */ /* 0x000fe200078e02ff */
[----:B------:R-:W-:Y:S01]  /*1790*/  ISETP.GT.AND P4, PT, R214, R239, PT ;  /* 0x000000efd600720c */ /* 0x000fe20003f84270 */
[----:B------:R-:W-:Y:S01]  /*17a0*/  IMAD R3, R242, c[0x0][0x1ac], R3 ;  /* 0x00006b00f2037a24 */ /* 0x000fe200078e0203 */
[----:B------:R-:W-:Y:S01]  /*17b0*/  IADD3.X R7, R24, R7, R10, P3, !PT ;  /* 0x0000000718077210 */ /* 0x000fe20001ffe40a */
[----:B------:R-:W-:Y:S01]  /*17c0*/  IMAD R0, R13, c[0x0][0x374], R0 ;  /* 0x0000dd000d007a24 */ /* 0x000fe200078e0200 */
[----:B------:R-:W-:-:S02]  /*17d0*/  LEA R208, P1, R8, c[0x0][0x350], 0x2 ;  /* 0x0000d40008d07a11 */ /* 0x000fc400078210ff */
[----:B------:R-:W-:Y:S01]  /*17e0*/  IADD3 R214, R214, -0x1, RZ ;  /* 0xffffffffd6d67810 */ /* 0x000fe20007ffe0ff */
[----:B------:R-:W-:Y:S01]  /*17f0*/  IMAD.WIDE.U32 R10, R242, c[0x0][0x1a8], R6 ;  /* 0x00006a00f20a7a25 */ /* 0x000fe200078e0006 */
[----:B------:R-:W-:Y:S02]  /*1800*/  LEA.HI.X R209, R8, c[0x0][0x354], R9, 0x2, P1 ;  /* 0x0000d50008d17a11 */ /* 0x000fe400008f1409 */
[----:B------:R-:W-:Y:S01]  /*1810*/  LEA R222, P1, R4, c[0x0][0x330], 0x1 ;  /* 0x0000cc0004de7a11 */ /* 0x000fe200078208ff */
        /* <DEDUP_REMOVED lines=21> */
.L_x_1112:
        /* <DEDUP_REMOVED lines=15> */
.L_x_1113:
        /* <DEDUP_REMOVED lines=25> */
.L_x_1115:
[----:B------:R-:W-:Y:S05]  /*1bf0*/  BSYNC B0 ;  /* 0x0000000000007941 */ /* 0x000fea0003800000 */
.L_x_1114:
        /* <DEDUP_REMOVED lines=17> */
.L_x_1117:
[----:B------:R-:W-:Y:S05]  /*1d10*/  BSYNC B0 ;  /* 0x0000000000007941 */ /* 0x000fea0003800000 */
.L_x_1116:
        /* <DEDUP_REMOVED lines=23> */
.L_x_1119:
[----:B------:R-:W-:Y:S05]  /*1e90*/  BSYNC B0 ;  /* 0x0000000000007941 */ /* 0x000fea0003800000 */
.L_x_1118:
        /* <DEDUP_REMOVED lines=16> */
.L_x_1111:
[----:B------:R-:W2:Y:S01]  /*1fa0*/  LDL R19, [R1+0x8] ;  /* 0x0000080001137983 */ /* 0x000ea20000100800 */
[----:B------:R-:W-:Y:S01]  /*1fb0*/  IMAD R14, R241, -0x40, R218 ;  /* 0xffffffc0f10e7824 */ /* 0x000fe200078e02da */
[----:B------:R-:W-:Y:S01]  /*1fc0*/  LEA.HI R7, R214, R214, RZ, 0x1 ;  /* 0x000000d6d6077211 */ /* 0x000fe200078f08ff */
[C---:B------:R-:W-:Y:S01]  /*1fd0*/  IMAD.WIDE.U32 R2, R16.reuse, c[0x0][0x1a0], R226 ;  /* 0x0000680010027a25 */ /* 0x040fe200078e00e2 */
[----:B------:R-:W-:Y:S01]  /*1fe0*/  BSSY B0, `(.L_x_1121) ;  /* 0x0000029000007945 */ /* 0x000fe20003800000 */
[----:B------:R-:W-:Y:S01]  /*1ff0*/  @P2 BAR.SYNC.DEFER_BLOCKING 0x0 ;  /* 0x0000000000002b1d */ /* 0x000fe20000010000 */
[----:B------:R-:W-:Y:S01]  /*2000*/  ISETP.GE.AND P6, PT, R13, R14, PT ;  /* 0x0000000e0d00720c */ /* 0x000fe20003fc6270 */
[----:B------:R-:W-:Y:S01]  /*2010*/  IMAD R0, R21, c[0x0][0x1a0], RZ ;  /* 0x0000680015007a24 */ /* 0x000fe200078e02ff */
[----:B------:R-:W-:Y:S02]  /*2020*/  IADD3 R6, P0, R23, R2, RZ ;  /* 0x0000000217067210 */ /* 0x000fe40007f1e0ff */
[----:B------:R-:W-:Y:S01]  /*2030*/  LOP3.LUT R2, R7, 0xfffffffe, RZ, 0xc0, !PT ;  /* 0xfffffffe07027812 */ /* 0x000fe200078ec0ff */
[----:B------:R-:W-:-:S03]  /*2040*/  IMAD R0, R16, c[0x0][0x1a4], R0 ;  /* 0x0000690010007a24 */ /* 0x000fc600078e0200 */
[----:B------:R-:W-:Y:S02]  /*2050*/  IADD3 R2, R214, -R2, RZ ;  /* 0x80000002d6027210 */ /* 0x000fe40007ffe0ff */
[----:B------:R-:W-:Y:S01]  /*2060*/  IADD3.X R7, R25, R3, R0, P0, !PT ;  /* 0x0000000319077210 */ /* 0x000fe200007fe400 */
[----:B------:R-:W-:Y:S01]  /*2070*/  IMAD R0, R26, c[0x0][0x1b8], RZ ;  /* 0x00006e001a007a24 */ /* 0x000fe200078e02ff */
[----:B------:R-:W-:-:S03]  /*2080*/  ISETP.NE.AND P0, PT, R2, 0x1, PT ;  /* 0x000000010200780c */ /* 0x000fc60003f05270 */
[C---:B------:R-:W-:Y:S02]  /*2090*/  IMAD R0, R15.reuse, c[0x0][0x1bc], R0 ;  /* 0x00006f000f007a24 */ /* 0x040fe400078e0200 */
[----:B------:R-:W-:-:S05]  /*20a0*/  IMAD.WIDE.U32 R6, R15, c[0x0][0x1b8], R6 ;  /* 0x00006e000f067a25 */ /* 0x000fca00078e0006 */
[----:B------:R-:W-:Y:S02]  /*20b0*/  IADD3 R12, R7, R0, RZ ;  /* 0x00000000070c7210 */ /* 0x000fe40007ffe0ff */
[----:B--2---:R-:W-:-:S05]  /*20c0*/  SHF.L.U32 R213, R19, 0x1, RZ ;  /* 0x0000000113d57819 */ /* 0x004fca00000006ff */
        /* <DEDUP_REMOVED lines=26> */
.L_x_1122:
[----:B------:R-:W-:Y:S05]  /*2270*/  BSYNC B0 ;  /* 0x0000000000007941 */ /* 0x000fea0003800000 */
.L_x_1121:
        /* <DEDUP_REMOVED lines=30> */
.L_x_1124:
[----:B------:R-:W-:Y:S05]  /*2460*/  BSYNC B0 ;  /* 0x0000000000007941 */ /* 0x000fea0003800000 */
.L_x_1123:
        /* <DEDUP_REMOVED lines=20> */
.L_x_1126:
[----:B------:R-:W-:Y:S05]  /*25b0*/  BSYNC B0 ;  /* 0x0000000000007941 */ /* 0x000fea0003800000 */
.L_x_1125:
        /* <DEDUP_REMOVED lines=28> */
.L_x_1128:
[----:B------:R-:W-:Y:S05]  /*2780*/  BSYNC B0 ;  /* 0x0000000000007941 */ /* 0x000fea0003800000 */
.L_x_1127:
[----:B----4-:R-:W-:Y:S01]  /*2790*/  IADD3 R2, R19, 0x2000, RZ ;  /* 0x0000200013027810 */ /* 0x010fe20007ffe0ff */
        /* <DEDUP_REMOVED lines=13> */
.L_x_1130:
        /* <DEDUP_REMOVED lines=19> */
.L_x_1131:
[----:B------:R-:W-:Y:S05]  /*29a0*/  BSYNC B0 ;  /* 0x0000000000007941 */ /* 0x000fea0003800000 */
.L_x_1129:
        /* <DEDUP_REMOVED lines=14> */
.L_x_1133:
        /* <DEDUP_REMOVED lines=15> */
[----:B------:R1:W-:Y:S04]  /*2b80*/  @P1 STS [R210+0x3000], RZ ;  /* 0x003000ffd2001388 */ /* 0x0003e80000000800 */
[----:B------:R1:W-:Y:S04]  /*2b90*/  @P1 STS [R210+0x3004], RZ ;  /* 0x003004ffd2001388 */ /* 0x0003e80000000800 */
[----:B------:R1:W-:Y:S04]  /*2ba0*/  @P1 STS [R210+0x3008], RZ ;  /* 0x003008ffd2001388 */ /* 0x0003e80000000800 */
[----:B------:R1:W-:Y:S01]  /*2bb0*/  @P1 STS [R210+0x300c], RZ ;  /* 0x00300cffd2001388 */ /* 0x0003e20000000800 */
[----:B-----5:R-:W-:Y:S01]  /*2bc0*/  IADD3.X R3, R18, R7, R5, P2, !PT ;  /* 0x0000000712037210 */ /* 0x020fe200017fe405 */
[----:B------:R-:W-:Y:S05]  /*2bd0*/  @P1 BRA `(.L_x_1134) ;  /* 0x0000006000001947 */ /* 0x000fea0003800000 */
[----:B------:R-:W-:-:S04]  /*2be0*/  LEA R2, P1, R10, c[0x0][0x160], 0x1 ;  /* 0x000058000a027a11 */ /* 0x000fc800078208ff */
[----:B------:R-:W-:-:S05]  /*2bf0*/  LEA.HI.X R3, R10, c[0x0][0x164], R3, 0x1, P1 ;  /* 0x000059000a037a11 */ /* 0x000fca00008f0c03 */
[----:B------:R-:W-:Y:S01]  /*2c00*/  @!PT LDS RZ, [RZ] ;  /* 0x00000000fffff984 */ /* 0x000fe20000000800 */
[----:B------:R-:W-:Y:S01]  /*2c10*/  @!PT LDS RZ, [RZ] ;  /* 0x00000000fffff984 */ /* 0x000fe20000000800 */
[----:B------:R-:W-:Y:S01]  /*2c20*/  @!PT LDS RZ, [RZ] ;  /* 0x00000000fffff984 */ /* 0x000fe20000000800 */
[----:B------:R1:W-:Y:S04]  /*2c30*/  LDGSTS.E.BYPASS.LTC128B.128 [R210+0x3000], [R2.64+0x80] ;  /* 0x0300008002d27fae */ /* 0x0003e8000b901d46 */
.L_x_1134:
[----:B------:R-:W-:Y:S05]  /*2c40*/  BSYNC B0 ;  /* 0x0000000000007941 */ /* 0x000fea0003800000 */
.L_x_1132:
        /* <DEDUP_REMOVED lines=44> */
.L_x_1136:
[----:B-1----:R-:W-:Y:S05]  /*2f10*/  BSYNC B0 ;  /* 0x0000000000007941 */ /* 0x002fea0003800000 */
.L_x_1135:
        /* <DEDUP_REMOVED lines=28> */
.L_x_1138:
[----:B------:R-:W-:Y:S05]  /*30e0*/  BSYNC B0 ;  /* 0x0000000000007941 */ /* 0x000fea0003800000 */
.L_x_1137:
        /* <DEDUP_REMOVED lines=14> */
[----:B----4-:R1:W4:Y:S01]  /*31d0*/  @P6 LDG.E R7, [R4.64] ;  /* 0x0000000604076981 */ /* 0x010322000c1e1900 */
[----:B------:R-:W-:-:S03]  /*31e0*/  IMAD.MOV.U32 R172, RZ, RZ, 0x20 ;  /* 0x00000020ffac7424 */ /* 0x000fc600078e00ff */
[----:B------:R-:W1:Y:S04]  /*31f0*/  S2R R10, SR_TID.X ;  /* 0x00000000000a7919 */ /* 0x000e680000002100 */
[----:B------:R3:W3:Y:S04]  /*3200*/  LDSM.16.M88.4 R112, [R199+0x10000] ;  /* 0x01000000c770783b */ /* 0x0006e80000000200 */
[----:B------:R3:W3:Y:S04]  /*3210*/  LDSM.16.M88.4 R116, [R199+0x10800] ;  /* 0x01080000c774783b */ /* 0x0006e80000000200 */
[----:B------:R3:W3:Y:S04]  /*3220*/  LDSM.16.M88.4 R120, [R198+0x10000] ;  /* 0x01000000c678783b */ /* 0x0006e80000000200 */
[----:B------:R3:W3:Y:S04]  /*3230*/  LDSM.16.M88.4 R124, [R198+0x10800] ;  /* 0x01080000c67c783b */ /* 0x0006e80000000200 */
[----:B--2---:R-:W2:Y:S01]  /*3240*/  LDG.E.64 R216, [R216.64] ;  /* 0x00000006d8d87981 */ /* 0x004ea2000c1e1b00 */
[----:B-1----:R-:W-:Y:S01]  /*3250*/  LOP3.LUT R5, R28, 0xfffffff8, RZ, 0xc0, !PT ;  /* 0xfffffff81c057812 */ /* 0x002fe200078ec0ff */
[----:B------:R-:W-:Y:S01]  /*3260*/  IMAD R6, R37, c[0x0][0x1c0], R242 ;  /* 0x0000700025067a24 */ /* 0x000fe200078e02f2 */
[CC--:B------:R-:W-:Y:S01]  /*3270*/  LEA.HI R0, R35.reuse, R33.reuse, RZ, 0x4 ;  /* 0x0000002123007211 */ /* 0x0c0fe200078f20ff */
[----:B------:R1:W1:Y:S01]  /*3280*/  LDSM.16.M88.4 R128, [R196+0x10000] ;  /* 0x01000000c480783b */ /* 0x0002620000000200 */
[----:B------:R-:W-:Y:S01]  /*3290*/  LEA.HI R8, R35, R33, RZ, 0x7 ;  /* 0x0000002123087211 */ /* 0x000fe200078f38ff */
[----:B------:R-:W-:Y:S01]  /*32a0*/  IMAD.IADD R5, R33, 0x1, -R5 ;  /* 0x0000000121057824 */ /* 0x000fe200078e0a05 */
[----:B------:R-:W-:Y:S01]  /*32b0*/  LOP3.LUT R0, R0, 0xfffffff0, RZ, 0xc0, !PT ;  /* 0xfffffff000007812 */ /* 0x000fe200078ec0ff */
[----:B------:R1:W1:Y:S01]  /*32c0*/  LDSM.16.M88.4 R132, [R196+0x10800] ;  /* 0x01080000c484783b */ /* 0x0002620000000200 */
[----:B------:R-:W-:Y:S01]  /*32d0*/  SHF.R.S32.HI R8, RZ, 0x7, R8 ;  /* 0x00000007ff087819 */ /* 0x000fe20000011408 */
[----:B------:R-:W-:Y:S01]  /*32e0*/  IMAD.SHL.U32 R10, R10, 0x2, RZ ;  /* 0x000000020a0a7824 */ /* 0x000fe200078e00ff */
[----:B------:R-:W-:Y:S01]  /*32f0*/  LOP3.LUT P3, RZ, R5, 0x2, RZ, 0xc0, !PT ;  /* 0x0000000205ff7812 */ /* 0x000fe2000786c0ff */
[----:B------:R-:W-:Y:S01]  /*3300*/  IMAD.IADD R0, R33, 0x1, -R0 ;  /* 0x0000000121007824 */ /* 0x000fe200078e0a00 */
[----:B------:R1:W1:Y:S01]  /*3310*/  LDSM.16.M88.4 R144, [R199+0x12000] ;  /* 0x01200000c790783b */ /* 0x0002620000000200 */
[----:B------:R-:W-:Y:S01]  /*3320*/  IMAD.SHL.U32 R5, R8, 0x20, RZ ;  /* 0x0000002008057824 */ /* 0x000fe200078e00ff */
[----:B------:R-:W-:Y:S01]  /*3330*/  SEL R172, R172, 0xffffffe0, !P3 ;  /* 0xffffffe0acac7807 */ /* 0x000fe20005800000 */
[----:B------:R-:W4:Y:S01]  /*3340*/  @P6 MUFU.RCP R9, c[0x0][0x238] ;  /* 0x00008e0000096b08 */ /* 0x000f220000001000 */
[----:B------:R-:W-:Y:S01]  /*3350*/  SHF.R.S32.HI R4, RZ, 0x1f, R0 ;  /* 0x0000001fff047819 */ /* 0x000fe20000011400 */
[----:B------:R1:W1:Y:S01]  /*3360*/  LDSM.16.M88.4 R148, [R199+0x12800] ;  /* 0x01280000c794783b */ /* 0x0002620000000200 */
[----:B------:R-:W-:Y:S01]  /*3370*/  LOP3.LUT R5, R5, 0x6, R10, 0xf8, !PT ;  /* 0x0000000605057812 */ /* 0x000fe200078ef80a */
[----:B------:R-:W-:Y:S01]  /*3380*/  IMAD.IADD R172, R172, 0x1, R196 ;  /* 0x00000001acac7824 */ /* 0x000fe200078e02c4 */
[----:B------:R-:W-:Y:S01]  /*3390*/  LEA.HI R4, R4, R0, RZ, 0x3 ;  /* 0x0000000004047211 */ /* 0x000fe200078f18ff */
[----:B------:R1:W1:Y:S01]  /*33a0*/  LDSM.16.M88.4 R152, [R198+0x12000] ;  /* 0x01200000c698783b */ /* 0x0002620000000200 */
[----:B------:R-:W-:Y:S01]  /*33b0*/  IMAD.MOV.U32 R197, RZ, RZ, 0x40 ;  /* 0x00000040ffc57424 */ /* 0x000fe200078e00ff */
[----:B------:R-:W-:Y:S01]  /*33c0*/  IADD3 R192, R207, 0x2000, RZ ;  /* 0x00002000cfc07810 */ /* 0x000fe20007ffe0ff */
[C---:B------:R-:W-:Y:S01]  /*33d0*/  IMAD R212, R241.reuse, 0x40, R5 ;  /* 0x00000040f1d47824 */ /* 0x040fe200078e0205 */
[----:B------:R1:W1:Y:S01]  /*33e0*/  LDSM.16.M88.4 R136, [R172+0x10000] ;  /* 0x01000000ac88783b */ /* 0x0002620000000200 */
[----:B------:R-:W-:Y:S01]  /*33f0*/  LOP3.LUT R4, R4, 0xfffffff8, RZ, 0xc0, !PT ;  /* 0xfffffff804047812 */ /* 0x000fe200078ec0ff */
[----:B------:R-:W-:Y:S01]  /*3400*/  IMAD R8, R241, 0x2, R8 ;  /* 0x00000002f1087824 */ /* 0x000fe200078e0208 */
[----:B------:R-:W-:Y:S01]  /*3410*/  IADD3 R195, R206, 0x2000, RZ ;  /* 0x00002000cec37810 */ /* 0x000fe20007ffe0ff */
[----:B------:R1:W1:Y:S01]  /*3420*/  LDSM.16.M88.4 R140, [R172+0x10800] ;  /* 0x01080000ac8c783b */ /* 0x0002620000000200 */
[----:B------:R-:W-:Y:S01]  /*3430*/  SEL R192, R192, R207, !P0 ;  /* 0x000000cfc0c07207 */ /* 0x000fe20004000000 */
[----:B------:R-:W-:Y:S01]  /*3440*/  IMAD.IADD R4, R0, 0x1, -R4 ;  /* 0x0000000100047824 */ /* 0x000fe200078e0a04 */
[----:B------:R-:W-:Y:S01]  /*3450*/  SEL R195, R195, R206, !P0 ;  /* 0x000000cec3c37207 */ /* 0x000fe20004000000 */
[----:B------:R1:W1:Y:S01]  /*3460*/  LDSM.16.M88.4 R168, [R172+0x12000] ;  /* 0x01200000aca8783b */ /* 0x0002620000000200 */
[----:B------:R-:W-:Y:S01]  /*3470*/  IMAD.SHL.U32 R0, R6, 0x20, RZ ;  /* 0x0000002006007824 */ /* 0x000fe200078e00ff */
[----:B------:R-:W-:Y:S01]  /*3480*/  IADD3 R248, -R232, R231, -R212 ;  /* 0x000000e7e8f87210 */ /* 0x000fe20007ffe9d4 */
[----:B------:R-:W-:Y:S01]  /*3490*/  IMAD.MOV.U32 R211, RZ, RZ, RZ ;  /* 0x000000ffffd37224 */ /* 0x000fe200078e00ff */
[----:B------:R1:W1:Y:S01]  /*34a0*/  LDSM.16.M88.4 R156, [R198+0x12800] ;  /* 0x01280000c69c783b */ /* 0x0002620000000200 */
[----:B------:R-:W-:Y:S01]  /*34b0*/  SHF.R.S32.HI R6, RZ, 0x1f, R22 ;  /* 0x0000001fff067819 */ /* 0x000fe20000011416 */
[----:B------:R-:W-:Y:S01]  /*34c0*/  IMAD.MOV.U32 R230, RZ, RZ, c[0x0][0x2e4] ;  /* 0x0000b900ffe67624 */ /* 0x000fe200078e00ff */
[----:B------:R-:W-:Y:S01]  /*34d0*/  IADD3 R249, -R218, 0x40, R27 ;  /* 0x00000040daf97810 */ /* 0x000fe20007ffe11b */
[----:B------:R1:W1:Y:S01]  /*34e0*/  LDSM.16.M88.4 R160, [R196+0x12000] ;  /* 0x01200000c4a0783b */ /* 0x0002620000000200 */
[----:B------:R-:W-:Y:S01]  /*34f0*/  IMAD.MOV.U32 R215, RZ, RZ, R210 ;  /* 0x000000ffffd77224 */ /* 0x000fe200078e00d2 */
        /* <DEDUP_REMOVED lines=36> */
[----:B------:R-:W-:Y:S01]  /*3740*/  IMAD.IADD R248, R248, 0x1, R218 ;  /* 0x00000001f8f87824 */ /* 0x000fe200078e02da */
[----:B---3--:R-:W-:Y:S02]  /*3750*/  IADD3 R244, P5, P4, R0, R2, R22 ;  /* 0x0000000200f47210 */ /* 0x008fe40007cbe016 */
[----:B------:R-:W-:Y:S01]  /*3760*/  SHF.R.S32.HI R0, RZ, 0x1f, R0 ;  /* 0x0000001fff007819 */ /* 0x000fe20000011400 */
[----:B------:R-:W-:Y:S01]  /*3770*/  CS2R R22, SRZ ;  /* 0x0000000000167805 */ /* 0x000fe2000001ff00 */
[----:B------:R-:W-:Y:S01]  /*3780*/  R2P PR, R4, 0x6 ;  /* 0x0000000604007804 */ /* 0x000fe20000000000 */
[----:B------:R-:W-:Y:S01]  /*3790*/  IMAD.WIDE.U32 R244, R244, -0x2daee0ad, RZ ;  /* 0xd2511f53f4f47825 */ /* 0x000fe200078e00ff */
[----:B------:R-:W-:-:S03]  /*37a0*/  IADD3.X R250, R0, R3, R6, P5, P4 ;  /* 0x0000000300fa7210 */ /* 0x000fc60002fe8406 */
[----:B------:R-:W-:Y:S01]  /*37b0*/  SEL R201, R201, 0xffffffe0, !P1 ;  /* 0xffffffe0c9c97807 */ /* 0x000fe20004800000 */
[----:B----4-:R-:W-:Y:S01]  /*37c0*/  @P6 FMUL.FTZ R211, R7, R9 ;  /* 0x0000000907d36220 */ /* 0x010fe20000410000 */
[----:B------:R-:W-:-:S03]  /*37d0*/  SEL R197, R197, 0xffffffc0, !P2 ;  /* 0xffffffc0c5c57807 */ /* 0x000fc60005000000 */
[C---:B------:R-:W-:Y:S02]  /*37e0*/  IMAD.IADD R203, R202.reuse, 0x1, R201 ;  /* 0x00000001cacb7824 */ /* 0x040fe400078e02c9 */
[----:B------:R-:W-:Y:S02]  /*37f0*/  IMAD.IADD R204, R202, 0x1, R197 ;  /* 0x00000001cacc7824 */ /* 0x000fe400078e02c5 */
[----:B------:R-:W-:Y:S01]  /*3800*/  IMAD.IADD R205, R197, 0x1, R203 ;  /* 0x00000001c5cd7824 */ /* 0x000fe200078e02cb */
[----:B--2---:R-:W-:-:S04]  /*3810*/  LOP3.LUT R8, R217, R8, RZ, 0x3c, !PT ;  /* 0x00000008d9087212 */ /* 0x004fc800078e3cff */
[----:B-1----:R-:W-:Y:S02]  /*3820*/  LOP3.LUT R247, R8, R245, RZ, 0x3c, !PT ;  /* 0x000000f508f77212 */ /* 0x002fe400078e3cff */
.L_x_1143:
[----:B------:R-:W0:Y:S01]  /*3830*/  LDGDEPBAR ;  /* 0x00000000000079af */ /* 0x000e220000000000 */
[----:B------:R-:W-:Y:S02]  /*3840*/  IMAD.MOV.U32 R2, RZ, RZ, R238 ;  /* 0x000000ffff027224 */ /* 0x000fe400078e00ee */
[----:B------:R-:W-:Y:S02]  /*3850*/  IMAD.MOV.U32 R3, RZ, RZ, R237 ;  /* 0x000000ffff037224 */ /* 0x000fe400078e00ed */
[----:B------:R-:W-:Y:S01]  /*3860*/  IMAD.IADD R0, R195, 0x1, R201 ;  /* 0x00000001c3007824 */ /* 0x000fe200078e02c9 */
[C---:B------:R-:W-:Y:S04]  /*3870*/  LEA R2, P0, R231.reuse, R2, 0x2 ;  /* 0x00000002e7027211 */ /* 0x040fe800078010ff */
[----:B------:R-:W-:Y:S01]  /*3880*/  LEA.HI.X.SX32 R3, R231, R3, 0x2, P0 ;  /* 0x00000003e7037211 */ /* 0x000fe200000f16ff */
        /* <DEDUP_REMOVED lines=90> */
[----:B------:R-:W-:Y:S02]  /*3e30*/  ISETP.GE.AND P0, PT, R52, RZ, PT ;  /* 0x000000ff3400720c */ /* 0x000fe40003f06270 */
[-C--:B------:R-:W-:Y:S01]  /*3e40*/  FFMA.FTZ R6, R107, -R211.reuse, R6 ;  /* 0x800000d36b067223 */ /* 0x080fe20000010006 */
[----:B-1----:R-:W-:Y:S01]  /*3e50*/  IADD3 R2, R0, -0x18, RZ ;  /* 0xffffffe800027810 */ /* 0x002fe20007ffe0ff */
[----:B------:R-:W1:Y:S01]  /*3e60*/  I2F R64, R64 ;  /* 0x0000004000407306 */ /* 0x000e620000201400 */
[----:B------:R-:W-:Y:S03]  /*3e70*/  HMMA.16816.F32 R16, R56, R62, R16 ;  /* 0x0000003e3810723c */ /* 0x000fe60000001810 */
[-C--:B----4-:R-:W-:Y:S01]  /*3e80*/  FFMA.FTZ R7, R105, -R211.reuse, R7 ;  /* 0x800000d369077223 */ /* 0x090fe20000010007 */
[----:B------:R-:W-:Y:S01]  /*3e90*/  ISETP.GE.AND P1, PT, R2, RZ, PT ;  /* 0x000000ff0200720c */ /* 0x000fe20003f26270 */
[-C--:B------:R-:W-:Y:S02]  /*3ea0*/  FFMA.FTZ R5, R104, -R211.reuse, R5 ;  /* 0x800000d368057223 */ /* 0x080fe40000010005 */
[-C--:B------:R-:W-:Y:S01]  /*3eb0*/  FFMA.FTZ R4, R108, -R211.reuse, R4 ;  /* 0x800000d36c047223 */ /* 0x080fe20000010004 */
[----:B--2---:R-:W-:Y:S01]  /*3ec0*/  IADD3 R3, R0, -0x11, RZ ;  /* 0xffffffef00037810 */ /* 0x004fe20007ffe0ff */
[-C--:B------:R-:W-:Y:S03]  /*3ed0*/  FFMA.FTZ R11, R104, -R211.reuse, R11 ;  /* 0x800000d3680b7223 */ /* 0x080fe6000001000b */
[----:B------:R-:W-:Y:S01]  /*3ee0*/  ISETP.GE.AND P2, PT, R3, RZ, PT ;  /* 0x000000ff0300720c */ /* 0x000fe20003f46270 */
[-C--:B------:R-:W-:Y:S01]  /*3ef0*/  FFMA.FTZ R10, R108, -R211.reuse, R10 ;  /* 0x800000d36c0a7223 */ /* 0x080fe2000001000a */
[----:B------:R-:W-:Y:S01]  /*3f00*/  @!P0 IADD3 R52, -R0, 0x19, RZ ;  /* 0x0000001900348810 */ /* 0x000fe20007ffe1ff */
[----:B---3--:R-:W-:Y:S01]  /*3f10*/  FFMA.FTZ R8, R65, -R211, R8 ;  /* 0x800000d341087223 */ /* 0x008fe20000010008 */
[----:B------:R-:W-:Y:S01]  /*3f20*/  ISETP.GE.AND P0, PT, R106, R249, PT ;  /* 0x000000f96a00720c */ /* 0x000fe20003f06270 */
[-C--:B------:R-:W-:Y:S01]  /*3f30*/  FFMA.FTZ R9, R53, -R211.reuse, R9 ;  /* 0x800000d335097223 */ /* 0x080fe20000010009 */
[----:B------:R-:W-:Y:S01]  /*3f40*/  @!P1 IADD3 R2, -R0, 0x18, RZ ;  /* 0x0000001800029810 */ /* 0x000fe20007ffe1ff */
[-C--:B------:R-:W-:Y:S01]  /*3f50*/  FFMA.FTZ R14, R65, -R211.reuse, R14 ;  /* 0x800000d3410e7223 */ /* 0x080fe2000001000e */
[----:B------:R-:W2:Y:S01]  /*3f60*/  I2F R52, R52 ;  /* 0x0000003400347306 */ /* 0x000ea20000201400 */
[-C--:B------:R-:W-:Y:S02]  /*3f70*/  FFMA.FTZ R15, R53, -R211.reuse, R15 ;  /* 0x800000d3350f7223 */ /* 0x080fe4000001000f */
[-C--:B-1----:R-:W-:Y:S02]  /*3f80*/  FFMA.FTZ R12, R64, -R211.reuse, R12 ;  /* 0x800000d3400c7223 */ /* 0x082fe4000001000c */
[----:B------:R-:W-:Y:S01]  /*3f90*/  @!P2 IADD3 R3, -R0, 0x11, RZ ;  /* 0x000000110003a810 */ /* 0x000fe20007ffe1ff */
[-C--:B------:R-:W-:Y:S04]  /*3fa0*/  FFMA.FTZ R18, R64, -R211.reuse, R18 ;  /* 0x800000d340127223 */ /* 0x080fe80000010012 */
[----:B------:R-:W1:Y:S10]  /*3fb0*/  I2F R2, R2 ;  /* 0x0000000200027306 */ /* 0x000e740000201400 */
[----:B------:R-:W3:Y:S01]  /*3fc0*/  I2F R3, R3 ;  /* 0x0000000300037306 */ /* 0x000ee20000201400 */
[-C--:B--2---:R-:W-:Y:S02]  /*3fd0*/  FFMA.FTZ R17, R52, -R211.reuse, R17 ;  /* 0x800000d334117223 */ /* 0x084fe40000010011 */
[----:B------:R-:W-:Y:S02]  /*3fe0*/  IMAD.MOV.U32 R52, RZ, RZ, c[0x0][0x2e4] ;  /* 0x0000b900ff347624 */ /* 0x000fe400078e00ff */
[-C--:B-1----:R-:W-:Y:S02]  /*3ff0*/  FFMA.FTZ R16, R2, -R211.reuse, R16 ;  /* 0x800000d302107223 */ /* 0x082fe40000010010 */
[CC--:B---3--:R-:W-:Y:S02]  /*4000*/  FFMA.FTZ R13, R3.reuse, -R211.reuse, R13 ;  /* 0x800000d3030d7223 */ /* 0x0c8fe4000001000d */
[----:B------:R-:W-:Y:S01]  /*4010*/  FFMA.FTZ R19, R3, -R211, R19 ;  /* 0x800000d303137223 */ /* 0x000fe20000010013 */
[----:B------:R-:W-:-:S05]  /*4020*/  @!P0 BRA `(.L_x_1139) ;  /* 0x000000a000008947 */ /* 0x000fca0003800000 */
[----:B------:R-:W-:Y:S01]  /*4030*/  IADD3 R52, R106, 0x40, RZ ;  /* 0x000000406a347810 */ /* 0x000fe20007ffe0ff */
[----:B------:R-:W-:Y:S04]  /*4040*/  IMAD.SHL.U32 R0, R241, 0x40, RZ ;  /* 0x00000040f1007824 */ /* 0x000fe800078e00ff */
[C---:B------:R-:W-:Y:S01]  /*4050*/  IMAD.IADD R2, R0.reuse, 0x1, R232 ;  /* 0x0000000100027824 */ /* 0x040fe200078e02e8 */
[----:B------:R-:W-:Y:S04]  /*4060*/  IADD3 R3, R0, 0x40, RZ ;  /* 0x0000004000037810 */ /* 0x000fe80007ffe0ff */
[----:B------:R-:W-:Y:S02]  /*4070*/  IADD3 R0, R230, R2, -R218 ;  /* 0x00000002e6007210 */ /* 0x000fe40007ffe8da */
[----:B------:R-:W-:Y:S02]  /*4080*/  ISETP.LT.AND P0, PT, R3, R218, PT ;  /* 0x000000da0300720c */ /* 0x000fe40003f01270 */
[----:B------:R-:W-:Y:S01]  /*4090*/  ISETP.GE.AND P1, PT, R52, R0, PT ;  /* 0x000000003400720c */ /* 0x000fe20003f26270 */
[----:B------:R-:W-:Y:S11]  /*40a0*/  IMAD.MOV.U32 R52, RZ, RZ, R230 ;  /* 0x000000ffff347224 */ /* 0x000ff600078e00e6 */
[----:B------:R-:W-:Y:S01]  /*40b0*/  @!UPT UIADD3 URZ, URZ, URZ, URZ ;  /* 0x0000003f3f3ff290 */ /* 0x000fe2000fffe03f */
[----:B------:R-:W-:-:S05]  /*40c0*/  @!P1 BRA P0, `(.L_x_1140) ;  /* 0x0000045000009947 */ /* 0x000fca0000000000 */
.L_x_1139:
[----:B------:R-:W-:Y:S01]  /*40d0*/  IADD3 R3, R218, 0x1, -R232 ;  /* 0x00000001da037810 */ /* 0x000fe20007ffe8e8 */
[----:B------:R-:W-:Y:S01]  /*40e0*/  IMAD.IADD R0, R231, 0x1, R106 ;  /* 0x00000001e7007824 */ /* 0x000fe200078e026a */
[----:B------:R-:W-:Y:S01]  /*40f0*/  IADD3 R53, -R52, R218, -R232 ;  /* 0x000000da34357210 */ /* 0x000fe20007ffe9e8 */
[----:B------:R-:W-:Y:S01]  /*4100*/  IMAD.MOV.U32 R230, RZ, RZ, R52 ;  /* 0x000000ffffe67224 */ /* 0x000fe200078e0034 */
[----:B------:R-:W-:Y:S02]  /*4110*/  IADD3 R3, R3, c[0x0][0x2e8], RZ ;  /* 0x0000ba0003037a10 */ /* 0x000fe40007ffe0ff */
        /* <DEDUP_REMOVED lines=9> */
[CC--:B------:R-:W-:Y:S02]  /*41b0*/  ISETP.GE.AND P0, PT, R212.reuse, R0.reuse, PT ;  /* 0x00000000d400720c */ /* 0x0c0fe40003f06270 */
[CC--:B------:R-:W-:Y:S02]  /*41c0*/  ISETP.GE.AND P6, PT, R59.reuse, R0.reuse, PT ;  /* 0x000000003b00720c */ /* 0x0c0fe40003fc6270 */
[C---:B------:R-:W-:Y:S02]  /*41d0*/  IADD3 R57, R212.reuse, 0x9, RZ ;  /* 0x00000009d4397810 */ /* 0x040fe40007ffe0ff */
[C---:B------:R-:W-:Y:S02]  /*41e0*/  IADD3 R56, R212.reuse, 0x10, RZ ;  /* 0x00000010d4387810 */ /* 0x040fe40007ffe0ff */
[C---:B------:R-:W-:Y:S02]  /*41f0*/  IADD3 R55, R212.reuse, 0x11, RZ ;  /* 0x00000011d4377810 */ /* 0x040fe40007ffe0ff */
[C---:B------:R-:W-:Y:S02]  /*4200*/  IADD3 R54, R212.reuse, 0x18, RZ ;  /* 0x00000018d4367810 */ /* 0x040fe40007ffe0ff */
[C---:B------:R-:W-:Y:S02]  /*4210*/  IADD3 R53, R212.reuse, 0x19, RZ ;  /* 0x00000019d4357810 */ /* 0x040fe40007ffe0ff */
[----:B------:R-:W-:Y:S02]  /*4220*/  IMNMX R2, RZ, R61, !PT ;  /* 0x0000003dff027217 */ /* 0x000fe40007800200 */
[-C--:B------:R-:W-:Y:S02]  /*4230*/  ISETP.GE.OR P0, PT, R212, R3.reuse, !P0 ;  /* 0x00000003d400720c */ /* 0x080fe40004706670 */
[-C--:B------:R-:W-:Y:S02]  /*4240*/  ISETP.GE.OR P6, PT, R59, R3.reuse, !P6 ;  /* 0x000000033b00720c */ /* 0x080fe400077c6670 */
        /* <DEDUP_REMOVED lines=45> */
.L_x_1140:
[----:B------:R-:W2:Y:S01]  /*4520*/  LDL R3, [R1] ;  /* 0x0000000001037983 */ /* 0x000ea20000100800 */
[C---:B------:R-:W-:Y:S01]  /*4530*/  FMUL.FTZ R2, R228.reuse, 1.4426950216293334961 ;  /* 0x3fb8aa3be4027820 */ /* 0x040fe20000410000 */
[----:B------:R-:W-:Y:S01]  /*4540*/  FSETP.NEU.FTZ.AND P0, PT, R228, -INF , PT ;  /* 0xff800000e400780b */ /* 0x000fe20003f1d000 */
[----:B------:R-:W-:Y:S01]  /*4550*/  FMUL.FTZ R0, R229, 1.4426950216293334961 ;  /* 0x3fb8aa3be5007820 */ /* 0x000fe20000410000 */
[----:B------:R-:W-:Y:S01]  /*4560*/  IADD3 R56, R216, -0x61c88647, RZ ;  /* 0x9e3779b9d8387810 */ /* 0x000fe20007ffe0ff */
[----:B------:R-:W-:Y:S01]  /*4570*/  IMAD.WIDE.U32 R58, R247, -0x326172a9, RZ ;  /* 0xcd9e8d57f73a7825 */ /* 0x000fe200078e00ff */
[----:B------:R-:W-:Y:S01]  /*4580*/  FSEL R2, R2, RZ, P0 ;  /* 0x000000ff02027208 */ /* 0x000fe20000000000 */
[----:B------:R-:W-:Y:S01]  /*4590*/  ULDC.U8 UR4, c[0x0][0x2d8] ;  /* 0x0000b60000047ab9 */ /* 0x000fe20000000000 */
[----:B------:R-:W-:Y:S01]  /*45a0*/  FSETP.NEU.FTZ.AND P0, PT, R229, -INF , PT ;  /* 0xff800000e500780b */ /* 0x000fe20003f1d000 */
[----:B------:R-:W-:Y:S01]  /*45b0*/  IMAD.MOV.U32 R246, RZ, RZ, c[0x0][0x22c] ;  /* 0x00008b00fff67624 */ /* 0x000fe200078e00ff */
[----:B------:R-:W-:Y:S01]  /*45c0*/  IADD3 R54, R217, 0x76cf5d0a, RZ ;  /* 0x76cf5d0ad9367810 */ /* 0x000fe20007ffe0ff */
[--C-:B------:R-:W-:Y:S01]  /*45d0*/  FFMA.FTZ R4, R4, c[0x0][0x23c], -R2.reuse ;  /* 0x00008f0004047a23 */ /* 0x100fe20000010802 */
[----:B------:R-:W-:Y:S01]  /*45e0*/  FSEL R0, R0, RZ, P0 ;  /* 0x000000ff00007208 */ /* 0x000fe20000000000 */
[--C-:B------:R-:W-:Y:S02]  /*45f0*/  FFMA.FTZ R5, R5, c[0x0][0x23c], -R2.reuse ;  /* 0x00008f0005057a23 */ /* 0x100fe40000010802 */
[----:B------:R1:W-:Y:S01]  /*4600*/  MUFU.EX2 R108, R4 ;  /* 0x00000004006c7308 */ /* 0x0003e20000000800 */
[----:B------:R-:W-:Y:S02]  /*4610*/  FFMA.FTZ R8, R8, c[0x0][0x23c], -R2 ;  /* 0x00008f0008087a23 */ /* 0x000fe40000010802 */
[--C-:B------:R-:W-:Y:S02]  /*4620*/  FFMA.FTZ R7, R7, c[0x0][0x23c], -R0.reuse ;  /* 0x00008f0007077a23 */ /* 0x100fe40000010800 */
[----:B------:R-:W-:Y:S02]  /*4630*/  FFMA.FTZ R6, R6, c[0x0][0x23c], -R0 ;  /* 0x00008f0006067a23 */ /* 0x000fe40000010800 */
[--C-:B------:R-:W-:Y:S02]  /*4640*/  FFMA.FTZ R9, R9, c[0x0][0x23c], -R2.reuse ;  /* 0x00008f0009097a23 */ /* 0x100fe40000010802 */
[----:B------:R-:W-:Y:S01]  /*4650*/  FFMA.FTZ R12, R12, c[0x0][0x23c], -R2 ;  /* 0x00008f000c0c7a23 */ /* 0x000fe20000010802 */
[----:B------:R-:W-:Y:S01]  /*4660*/  MUFU.EX2 R109, R7 ;  /* 0x00000007006d7308 */ /* 0x000fe20000000800 */
[--C-:B------:R-:W-:Y:S02]  /*4670*/  FFMA.FTZ R11, R11, c[0x0][0x23c], -R0.reuse ;  /* 0x00008f000b0b7a23 */ /* 0x100fe40000010800 */
[----:B------:R-:W-:Y:S02]  /*4680*/  FFMA.FTZ R10, R10, c[0x0][0x23c], -R0 ;  /* 0x00008f000a0a7a23 */ /* 0x000fe40000010800 */
[--C-:B------:R-:W-:Y:S02]  /*4690*/  FFMA.FTZ R16, R16, c[0x0][0x23c], -R2.reuse ;  /* 0x00008f0010107a23 */ /* 0x100fe40000010802 */
[--C-:B------:R-:W-:Y:S02]  /*46a0*/  FFMA.FTZ R100, R13, c[0x0][0x23c], -R2.reuse ;  /* 0x00008f000d647a23 */ /* 0x100fe40000010802 */
[----:B------:R-:W-:Y:S01]  /*46b0*/  FFMA.FTZ R2, R17, c[0x0][0x23c], -R2 ;  /* 0x00008f0011027a23 */ /* 0x000fe20000010802 */
[----:B------:R-:W-:Y:S01]  /*46c0*/  MUFU.EX2 R107, R6 ;  /* 0x00000006006b7308 */ /* 0x000fe20000000800 */
[--C-:B------:R-:W-:Y:S02]  /*46d0*/  FFMA.FTZ R19, R19, c[0x0][0x23c], -R0.reuse ;  /* 0x00008f0013137a23 */ /* 0x100fe40000010800 */
[--C-:B------:R-:W-:Y:S01]  /*46e0*/  FFMA.FTZ R15, R15, c[0x0][0x23c], -R0.reuse ;  /* 0x00008f000f0f7a23 */ /* 0x100fe20000010800 */
[----:B-1----:R-:W-:Y:S01]  /*46f0*/  IADD3 R4, R216, 0x3c6ef372, RZ ;  /* 0x3c6ef372d8047810 */ /* 0x002fe20007ffe0ff */
[--C-:B------:R-:W-:Y:S02]  /*4700*/  FFMA.FTZ R14, R14, c[0x0][0x23c], -R0.reuse ;  /* 0x00008f000e0e7a23 */ /* 0x100fe40000010800 */
[----:B------:R-:W-:Y:S02]  /*4710*/  FFMA.FTZ R0, R18, c[0x0][0x23c], -R0 ;  /* 0x00008f0012007a23 */ /* 0x000fe40000010800 */
[----:B------:R-:W-:Y:S01]  /*4720*/  IMAD R246, R246, c[0x0][0x1c0], RZ ;  /* 0x00007000f6f67a24 */ /* 0x000fe200078e02ff */
[----:B------:R-:W-:Y:S10]  /*4730*/  MUFU.EX2 R105, R5 ;  /* 0x0000000500697308 */ /* 0x000ff40000000800 */
[----:B------:R1:W-:Y:S10]  /*4740*/  MUFU.EX2 R111, R8 ;  /* 0x00000008006f7308 */ /* 0x0003f40000000800 */
[----:B------:R3:W-:Y:S10]  /*4750*/  MUFU.EX2 R106, R9 ;  /* 0x00000009006a7308 */ /* 0x0007f40000000800 */
[----:B------:R4:W-:Y:S01]  /*4760*/  MUFU.EX2 R102, R12 ;  /* 0x0000000c00667308 */ /* 0x0009e20000000800 */
[C---:B-1----:R-:W-:Y:S09]  /*4770*/  IADD3 R8, R217.reuse, -0x126145ec, RZ ;  /* 0xed9eba14d9087810 */ /* 0x042ff20007ffe0ff */
[----:B------:R-:W-:Y:S10]  /*4780*/  MUFU.EX2 R110, R11 ;  /* 0x0000000b006e7308 */ /* 0x000ff40000000800 */
[----:B------:R-:W-:Y:S10]  /*4790*/  MUFU.EX2 R104, R10 ;  /* 0x0000000a00687308 */ /* 0x000ff40000000800 */
[----:B------:R-:W1:Y:S10]  /*47a0*/  MUFU.EX2 R178, R16 ;  /* 0x0000001000b27308 */ /* 0x000e740000000800 */
[----:B------:R-:W-:Y:S10]  /*47b0*/  MUFU.EX2 R66, R2 ;  /* 0x0000000200427308 */ /* 0x000ff40000000800 */
[----:B------:R-:W-:Y:S10]  /*47c0*/  MUFU.EX2 R65, R0 ;  /* 0x0000000000417308 */ /* 0x000ff40000000800 */
[----:B------:R-:W-:Y:S10]  /*47d0*/  MUFU.EX2 R101, R15 ;  /* 0x0000000f00657308 */ /* 0x000ff40000000800 */
[----:B------:R-:W-:Y:S10]  /*47e0*/  MUFU.EX2 R100, R100 ;  /* 0x0000006400647308 */ /* 0x000ff40000000800 */
[----:B------:R-:W-:Y:S10]  /*47f0*/  MUFU.EX2 R67, R14 ;  /* 0x0000000e00437308 */ /* 0x000ff40000000800 */
[----:B------:R-:W1:Y:S01]  /*4800*/  MUFU.EX2 R103, R19 ;  /* 0x0000001300677308 */ /* 0x000e620000000800 */
[----:B--2---:R-:W-:Y:S01]  /*4810*/  IMAD R52, R214, 0x4, R3 ;  /* 0x00000004d6347824 */ /* 0x004fe200078e0203 */
[----:B------:R-:W-:Y:S03]  /*4820*/  IADD3 R3, R217, -0x4498517b, RZ ;  /* 0xbb67ae85d9037810 */ /* 0x000fe60007ffe0ff */
[----:B------:R-:W-:Y:S05]  /*4830*/  IMAD.WIDE.U32 R52, R52, -0x326172a9, RZ ;  /* 0xcd9e8d5734347825 */ /* 0x000fea00078e00ff */
[----:B------:R-:W-:Y:S02]  /*4840*/  LOP3.LUT R7, R53, R250, R216, 0x96, !PT ;  /* 0x000000fa35077212 */ /* 0x000fe400078e96d8 */
[----:B------:R-:W-:Y:S02]  /*4850*/  LOP3.LUT R56, R59, R52, R56, 0x96, !PT ;  /* 0x000000343b387212 */ /* 0x000fe400078e9638 */
[----:B------:R-:W-:Y:S01]  /*4860*/  IADD3 R52, R216, -0x255992d5, RZ ;  /* 0xdaa66d2bd8347810 */ /* 0x000fe20007ffe0ff */
[----:B------:R-:W-:Y:S04]  /*4870*/  IMAD.WIDE.U32 R6, R7, -0x2daee0ad, RZ ;  /* 0xd2511f5307067825 */ /* 0x000fe800078e00ff */
[----:B------:R-:W-:Y:S01]  /*4880*/  IMAD.WIDE.U32 R56, R56, -0x2daee0ad, RZ ;  /* 0xd2511f5338387825 */ /* 0x000fe200078e00ff */
[----:B------:R-:W-:Y:S02]  /*4890*/  LOP3.LUT R7, R7, R244, R3, 0x96, !PT ;  /* 0x000000f407077212 */ /* 0x000fe400078e9603 */
[----:B------:R-:W-:Y:S02]  /*48a0*/  IADD3 R3, R217, 0x32370b8f, RZ ;  /* 0x32370b8fd9037810 */ /* 0x000fe40007ffe0ff */
[----:B------:R-:W-:Y:S01]  /*48b0*/  LOP3.LUT R54, R57, R6, R54, 0x96, !PT ;  /* 0x0000000639367212 */ /* 0x000fe200078e9636 */
[----:B------:R-:W-:Y:S04]  /*48c0*/  IMAD.WIDE.U32 R6, R7, -0x326172a9, RZ ;  /* 0xcd9e8d5707067825 */ /* 0x000fe800078e00ff */
[----:B------:R-:W-:Y:S01]  /*48d0*/  IMAD.WIDE.U32 R54, R54, -0x326172a9, RZ ;  /* 0xcd9e8d5736367825 */ /* 0x000fe200078e00ff */
[----:B------:R-:W-:Y:S04]  /*48e0*/  LOP3.LUT R4, R7, R58, R4, 0x96, !PT ;  /* 0x0000003a07047212 */ /* 0x000fe800078e9604 */
[----:B------:R-:W-:Y:S01]  /*48f0*/  LOP3.LUT R52, R55, R6, R52, 0x96, !PT ;  /* 0x0000000637347212 */ /* 0x000fe200078e9634 */
[----:B------:R-:W-:Y:S01]  /*4900*/  IMAD.WIDE.U32 R4, R4, -0x2daee0ad, RZ ;  /* 0xd2511f5304047825 */ /* 0x000fe200078e00ff */
[----:B------:R-:W-:Y:S03]  /*4910*/  IADD3 R6, R216, 0x78dde6e4, RZ ;  /* 0x78dde6e4d8067810 */ /* 0x000fe60007ffe0ff */
[----:B------:R-:W-:Y:S01]  /*4920*/  IMAD.WIDE.U32 R52, R52, -0x2daee0ad, RZ ;  /* 0xd2511f5334347825 */ /* 0x000fe200078e00ff */
[----:B------:R-:W-:Y:S02]  /*4930*/  LOP3.LUT R5, R5, R56, R3, 0x96, !PT ;  /* 0x0000003805057212 */ /* 0x000fe400078e9603 */
[----:B------:R-:W-:Y:S02]  /*4940*/  IADD3 R3, R216, 0x1715609d, RZ ;  /* 0x1715609dd8037810 */ /* 0x000fe40007ffe0ff */
[----:B------:R-:W-:Y:S01]  /*4950*/  LOP3.LUT R8, R53, R4, R8, 0x96, !PT ;  /* 0x0000000435087212 */ /* 0x000fe200078e9608 */
[----:B------:R-:W-:Y:S04]  /*4960*/  IMAD.WIDE.U32 R4, R5, -0x326172a9, RZ ;  /* 0xcd9e8d5705047825 */ /* 0x000fe800078e00ff */
[----:B---3--:R-:W-:Y:S01]  /*4970*/  IMAD.WIDE.U32 R8, R8, -0x326172a9, RZ ;  /* 0xcd9e8d5708087825 */ /* 0x008fe200078e00ff */
[----:B------:R-:W-:Y:S04]  /*4980*/  LOP3.LUT R6, R5, R54, R6, 0x96, !PT ;  /* 0x0000003605067212 */ /* 0x000fe800078e9606 */
[----:B------:R-:W-:Y:S01]  /*4990*/  LOP3.LUT R4, R9, R4, R3, 0x96, !PT ;  /* 0x0000000409047212 */ /* 0x000fe200078e9603 */
[----:B------:R-:W-:Y:S01]  /*49a0*/  IMAD.WIDE.U32 R6, R6, -0x2daee0ad, RZ ;  /* 0xd2511f5306067825 */ /* 0x000fe200078e00ff */
[C---:B------:R-:W-:Y:S02]  /*49b0*/  IADD3 R3, R217.reuse, -0x56f99767, RZ ;  /* 0xa9066899d9037810 */ /* 0x040fe40007ffe0ff */
[----:B------:R-:W-:Y:S01]  /*49c0*/  IADD3 R9, R217, 0x646e171e, RZ ;  /* 0x646e171ed9097810 */ /* 0x000fe20007ffe0ff */
[----:B------:R-:W-:Y:S01]  /*49d0*/  IMAD.WIDE.U32 R4, R4, -0x2daee0ad, RZ ;  /* 0xd2511f5304047825 */ /* 0x000fe200078e00ff */
[----:B------:R-:W-:Y:S04]  /*49e0*/  LOP3.LUT R52, R7, R52, R3, 0x96, !PT ;  /* 0x0000003407347212 */ /* 0x000fe800078e9603 */
[----:B------:R-:W-:Y:S02]  /*49f0*/  LOP3.LUT R6, R5, R6, R9, 0x96, !PT ;  /* 0x0000000605067212 */ /* 0x000fe400078e9609 */
[C---:B------:R-:W-:Y:S02]  /*4a00*/  LOP3.LUT R7, R4.reuse, 0xff, RZ, 0xc0, !PT ;  /* 0x000000ff04077812 */ /* 0x040fe400078ec0ff */
[--C-:B------:R-:W-:Y:S02]  /*4a10*/  SHF.R.U32.HI R3, RZ, 0x18, R4.reuse ;  /* 0x00000018ff037819 */ /* 0x100fe40000011604 */
[----:B----4-:R-:W-:Y:S02]  /*4a20*/  SHF.R.U32.HI R12, RZ, 0x10, R4 ;  /* 0x00000010ff0c7819 */ /* 0x010fe40000011604 */
[----:B------:R-:W-:Y:S01]  /*4a30*/  LOP3.LUT R13, R4, 0xffff, RZ, 0xc0, !PT ;  /* 0x0000ffff040d7812 */ /* 0x000fe200078ec0ff */
[----:B------:R-:W-:Y:S01]  /*4a40*/  IMAD.WIDE.U32 R4, R52, -0x326172a9, RZ ;  /* 0xcd9e8d5734047825 */ /* 0x000fe200078e00ff */
[----:B------:R-:W-:Y:S02]  /*4a50*/  IADD3 R9, R216, -0x4ab325aa, RZ ;  /* 0xb54cda56d8097810 */ /* 0x000fe40007ffe0ff */
[----:B------:R-:W-:Y:S02]  /*4a60*/  ISETP.LE.U32.AND P2, PT, R7, UR4, PT ;  /* 0x0000000407007c0c */ /* 0x000fe4000bf43070 */
[----:B------:R-:W-:Y:S02]  /*4a70*/  ISETP.LE.U32.AND P0, PT, R3, UR4, PT ;  /* 0x0000000403007c0c */ /* 0x000fe4000bf03070 */
[----:B------:R-:W-:Y:S02]  /*4a80*/  LOP3.LUT R3, R5, R8, R9, 0x96, !PT ;  /* 0x0000000805037212 */ /* 0x000fe400078e9609 */
[----:B------:R-:W-:Y:S02]  /*4a90*/  LOP3.LUT R8, R4, 0xff, RZ, 0xc0, !PT ;  /* 0x000000ff04087812 */ /* 0x000fe400078ec0ff */
[--C-:B------:R-:W-:Y:S02]  /*4aa0*/  SHF.R.U32.HI R9, RZ, 0x18, R4.reuse ;  /* 0x00000018ff097819 */ /* 0x100fe40000011604 */
[----:B------:R-:W-:Y:S02]  /*4ab0*/  ISETP.LE.U32.AND P6, PT, R8, UR4, PT ;  /* 0x0000000408007c0c */ /* 0x000fe4000bfc3070 */
[----:B------:R-:W-:Y:S01]  /*4ac0*/  LOP3.LUT R7, R6, 0xff, RZ, 0xc0, !PT ;  /* 0x000000ff06077812 */ /* 0x000fe200078ec0ff */
[----:B-1----:R-:W-:Y:S01]  /*4ad0*/  @!P2 FADD.FTZ R178, -R178, -RZ ;  /* 0x800000ffb2b2a221 */ /* 0x002fe20000010100 */
[----:B------:R-:W-:Y:S01]  /*4ae0*/  LOP3.LUT R10, R4, 0xffff, RZ, 0xc0, !PT ;  /* 0x0000ffff040a7812 */ /* 0x000fe200078ec0ff */
[----:B------:R-:W-:Y:S01]  /*4af0*/  @!P0 FADD.FTZ R103, -R103, -RZ ;  /* 0x800000ff67678221 */ /* 0x000fe20000010100 */
[----:B------:R-:W-:Y:S02]  /*4b00*/  SHF.R.U32.HI R11, RZ, 0x10, R4 ;  /* 0x00000010ff0b7819 */ /* 0x000fe40000011604 */
[----:B------:R-:W-:Y:S02]  /*4b10*/  SHF.R.U32.HI R4, RZ, 0x18, R6 ;  /* 0x00000018ff047819 */ /* 0x000fe40000011606 */
[----:B------:R-:W-:Y:S02]  /*4b20*/  ISETP.LE.U32.AND P5, PT, R7, UR4, PT ;  /* 0x0000000407007c0c */ /* 0x000fe4000bfa3070 */
[----:B------:R-:W-:Y:S01]  /*4b30*/  ISETP.LE.U32.AND P1, PT, R9, UR4, PT ;  /* 0x0000000409007c0c */ /* 0x000fe2000bf23070 */
[----:B------:R-:W-:Y:S01]  /*4b40*/  @!P6 FADD.FTZ R111, -R111, -RZ ;  /* 0x800000ff6f6fe221 */ /* 0x000fe20000010100 */
[----:B------:R-:W-:Y:S02]  /*4b50*/  LOP3.LUT R7, R3, 0xff, RZ, 0xc0, !PT ;  /* 0x000000ff03077812 */ /* 0x000fe400078ec0ff */
[----:B------:R-:W-:Y:S02]  /*4b60*/  ISETP.LE.U32.AND P3, PT, R4, UR4, PT ;  /* 0x0000000404007c0c */ /* 0x000fe4000bf63070 */
[--C-:B------:R-:W-:Y:S02]  /*4b70*/  SHF.R.U32.HI R4, RZ, 0x18, R3.reuse ;  /* 0x00000018ff047819 */ /* 0x100fe40000011603 */
[----:B------:R-:W-:Y:S02]  /*4b80*/  SHF.R.U32.HI R5, RZ, 0x10, R3 ;  /* 0x00000010ff057819 */ /* 0x000fe40000011603 */
[----:B------:R-:W-:Y:S01]  /*4b90*/  ISETP.LE.U32.AND P2, PT, R7, UR4, PT ;  /* 0x0000000407007c0c */ /* 0x000fe2000bf43070 */
[----:B------:R-:W-:Y:S01]  /*4ba0*/  @!P5 FADD.FTZ R102, -R102, -RZ ;  /* 0x800000ff6666d221 */ /* 0x000fe20000010100 */
[----:B------:R-:W-:Y:S01]  /*4bb0*/  ISETP.LE.U32.AND P4, PT, R4, UR4, PT ;  /* 0x0000000404007c0c */ /* 0x000fe2000bf83070 */
[----:B------:R-:W-:Y:S01]  /*4bc0*/  @!P1 FADD.FTZ R110, -R110, -RZ ;  /* 0x800000ff6e6e9221 */ /* 0x000fe20000010100 */
[----:B------:R-:W-:Y:S02]  /*4bd0*/  LOP3.LUT R4, R5, 0xff, RZ, 0xc0, !PT ;  /* 0x000000ff05047812 */ /* 0x000fe400078ec0ff */
[----:B------:R-:W-:Y:S01]  /*4be0*/  LOP3.LUT R5, R3, 0xffff, RZ, 0xc0, !PT ;  /* 0x0000ffff03057812 */ /* 0x000fe200078ec0ff */
[----:B------:R-:W-:Y:S01]  /*4bf0*/  @!P3 FADD.FTZ R101, -R101, -RZ ;  /* 0x800000ff6565b221 */ /* 0x000fe20000010100 */
[----:B------:R-:W-:Y:S02]  /*4c00*/  ISETP.LE.U32.AND P6, PT, R4, UR4, PT ;  /* 0x0000000404007c0c */ /* 0x000fe4000bfc3070 */
[----:B------:R-:W-:Y:S02]  /*4c10*/  SHF.R.U32.HI R5, RZ, 0x8, R5 ;  /* 0x00000008ff057819 */ /* 0x000fe40000011605 */
[----:B------:R-:W-:Y:S01]  /*4c20*/  LOP3.LUT R3, R12, 0xff, RZ, 0xc0, !PT ;  /* 0x000000ff0c037812 */ /* 0x000fe200078ec0ff */
[----:B------:R-:W-:Y:S01]  /*4c30*/  @!P2 FADD.FTZ R108, -R108, -RZ ;  /* 0x800000ff6c6ca221 */ /* 0x000fe20000010100 */
[----:B------:R-:W-:Y:S01]  /*4c40*/  SHF.R.U32.HI R4, RZ, 0x8, R10 ;  /* 0x00000008ff047819 */ /* 0x000fe2000001160a */
[----:B------:R-:W-:Y:S01]  /*4c50*/  @!P4 FADD.FTZ R109, -R109, -RZ ;  /* 0x800000ff6d6dc221 */ /* 0x000fe20000010100 */
[----:B------:R-:W-:Y:S02]  /*4c60*/  ISETP.LE.U32.AND P1, PT, R3, UR4, PT ;  /* 0x0000000403007c0c */ /* 0x000fe4000bf23070 */
[----:B------:R-:W-:Y:S02]  /*4c70*/  LOP3.LUT R3, R4, 0xffff, RZ, 0xc0, !PT ;  /* 0x0000ffff04037812 */ /* 0x000fe400078ec0ff */
[----:B------:R-:W-:Y:S01]  /*4c80*/  LOP3.LUT R4, R5, 0xffff, RZ, 0xc0, !PT ;  /* 0x0000ffff05047812 */ /* 0x000fe200078ec0ff */
[----:B------:R-:W-:Y:S01]  /*4c90*/  @!P6 FADD.FTZ R107, -R107, -RZ ;  /* 0x800000ff6b6be221 */ /* 0x000fe20000010100 */
[----:B------:R-:W-:Y:S02]  /*4ca0*/  LOP3.LUT R2, R11, 0xff, RZ, 0xc0, !PT ;  /* 0x000000ff0b027812 */ /* 0x000fe400078ec0ff */
[----:B------:R-:W-:Y:S02]  /*4cb0*/  ISETP.LE.U32.AND P2, PT, R4, UR4, PT ;  /* 0x0000000404007c0c */ /* 0x000fe4000bf43070 */
[----:B------:R-:W-:Y:S02]  /*4cc0*/  ISETP.LE.U32.AND P4, PT, R3, UR4, PT ;  /* 0x0000000403007c0c */ /* 0x000fe4000bf83070 */
[----:B------:R-:W-:Y:S01]  /*4cd0*/  ISETP.LE.U32.AND P6, PT, R2, UR4, PT ;  /* 0x0000000402007c0c */ /* 0x000fe2000bfc3070 */
[----:B------:R-:W-:Y:S01]  /*4ce0*/  @!P1 FADD.FTZ R65, -R65, -RZ ;  /* 0x800000ff41419221 */ /* 0x000fe20000010100 */
[----:B------:R-:W-:Y:S02]  /*4cf0*/  SHF.R.U32.HI R3, RZ, 0x10, R6 ;  /* 0x00000010ff037819 */ /* 0x000fe40000011606 */
        /* <DEDUP_REMOVED lines=21> */
[----:B------:R-:W-:Y:S01]  /*4e50*/  ISETP.GT.AND P5, PT, R214, R239, PT ;  /* 0x000000efd600720c */ /* 0x000fe20003fa4270 */
[----:B------:R-:W-:Y:S01]  /*4e60*/  @!P6 FADD.FTZ R100, -R100, -RZ ;  /* 0x800000ff6464e221 */ /* 0x000fe20000010100 */
[----:B------:R-:W-:Y:S02]  /*4e70*/  F2FP.RELU.PACK_AB R4, R101, R67 ;  /* 0x000000436504723e */ /* 0x000fe400000008ff */
[----:B------:R-:W-:Y:S01]  /*4e80*/  FSETP.GE.FTZ.AND P4, PT, R106, RZ, PT ;  /* 0x000000ff6a00720b */ /* 0x000fe20003f96000 */
        /* <DEDUP_REMOVED lines=13> */
[--C-:B--2---:R-:W-:Y:S02]  /*4f60*/  IMAD.IADD R3, R197, 0x1, R0.reuse ;  /* 0x00000001c5037824 */ /* 0x104fe400078e0200 */
        /* <DEDUP_REMOVED lines=56> */
[----:B------:R-:W-:Y:S01]  /*52f0*/  FADD.FTZ R11, -R176, R11 ;  /* 0x0000000bb00b7221 */ /* 0x000fe20000010100 */
[----:B------:R-:W-:Y:S01]  /*5300*/  FSETP.GE.FTZ.AND P1, PT, R104, RZ, PT ;  /* 0x000000ff6800720b */ /* 0x000fe20003f36000 */
[----:B------:R-:W-:Y:S01]  /*5310*/  FMUL.FTZ R109, R109, R0 ;  /* 0x000000006d6d7220 */ /* 0x000fe20000410000 */
[----:B------:R-:W-:Y:S01]  /*5320*/  FSEL R0, R8, R177, P0 ;  /* 0x000000b108007208 */ /* 0x000fe20000000000 */
[----:B------:R-:W-:Y:S01]  /*5330*/  FMUL.FTZ R105, R105, R3 ;  /* 0x0000000369697220 */ /* 0x000fe20000410000 */
[----:B------:R-:W-:Y:S01]  /*5340*/  FSETP.GE.FTZ.AND P0, PT, R110, RZ, PT ;  /* 0x000000ff6e00720b */ /* 0x000fe20003f16000 */
[----:B------:R-:W-:Y:S01]  /*5350*/  FADD.FTZ R3, -R177, R13 ;  /* 0x0000000db1037221 */ /* 0x000fe20000010100 */
[-C--:B------:R-:W-:Y:S01]  /*5360*/  FSEL R4, R4, R177.reuse, P3 ;  /* 0x000000b104047208 */ /* 0x080fe20001800000 */
[----:B------:R-:W-:Y:S01]  /*5370*/  FMUL.FTZ R107, R107, R2 ;  /* 0x000000026b6b7220 */ /* 0x000fe20000410000 */
        /* <DEDUP_REMOVED lines=9> */
[C---:B------:R-:W-:Y:S01]  /*5410*/  FADD.FTZ R15, -R176.reuse, R15 ;  /* 0x0000000fb00f7221 */ /* 0x040fe20000010100 */
[-C--:B------:R-:W-:Y:S01]  /*5420*/  FSEL R3, R3, R177.reuse, P2 ;  /* 0x000000b103037208 */ /* 0x080fe20001000000 */
[----:B------:R-:W-:Y:S01]  /*5430*/  FADD.FTZ R14, -R176, R14 ;  /* 0x0000000eb00e7221 */ /* 0x000fe20000010100 */
[----:B------:R-:W-:Y:S01]  /*5440*/  FSETP.GE.FTZ.AND P2, PT, R101, RZ, PT ;  /* 0x000000ff6500720b */ /* 0x000fe20003f56000 */
[----:B------:R-:W-:Y:S01]  /*5450*/  FMUL.FTZ R104, R104, R2 ;  /* 0x0000000268687220 */ /* 0x000fe20000410000 */
[-C--:B------:R-:W-:Y:S01]  /*5460*/  FSEL R4, R4, R177.reuse, P3 ;  /* 0x000000b104047208 */ /* 0x080fe20001800000 */
        /* <DEDUP_REMOVED lines=8> */
[----:B------:R-:W-:Y:S01]  /*54f0*/  FMUL.FTZ R102, R102, R4 ;  /* 0x0000000466667220 */ /* 0x000fe20000410000 */
[----:B------:R-:W-:Y:S01]  /*5500*/  FSETP.GE.FTZ.AND P2, PT, R65, RZ, PT ;  /* 0x000000ff4100720b */ /* 0x000fe20003f56000 */
[----:B------:R-:W-:Y:S01]  /*5510*/  FMUL.FTZ R106, R106, R5 ;  /* 0x000000056a6a7220 */ /* 0x000fe20000410000 */
[-C--:B------:R-:W-:Y:S01]  /*5520*/  FSEL R4, R14, R176.reuse, P3 ;  /* 0x000000b00e047208 */ /* 0x080fe20001800000 */
        /* <DEDUP_REMOVED lines=67> */
.L_x_1141:
        /* <DEDUP_REMOVED lines=106> */
.L_x_1142:
        /* <DEDUP_REMOVED lines=51> */
[----:B------:R-:W-:Y:S01]  /*6330*/  IMAD.SHL.U32 R108, R246, 0x8, RZ ;  /* 0x00000008f66c7824 */ /* 0x000fe200078e00ff */
[-C--:B------:R-:W-:Y:S04]  /*6340*/  HMMA.16816.F32 R12, R180, R110.reuse, R12 ;  /* 0x0000006eb40c723c */ /* 0x080fe8000000180c */
[-C--:B------:R-:W-:Y:S01]  /*6350*/  LEA R2, P0, R108, R208.reuse, 0x2 ;  /* 0x000000d06c027211 */ /* 0x080fe200078010ff */
        /* <DEDUP_REMOVED lines=17> */
[----:B------:R-:W-:Y:S02]  /*6470*/  IMAD R104, R246, 0x28, RZ ;  /* 0x00000028f6687824 */ /* 0x000fe400078e02ff */
[----:B------:R1:W-:Y:S03]  /*6480*/  RED.E.ADD.F32.FTZ.RN.STRONG.GPU [R4.64], R7 ;  /* 0x000000070400798e */ /* 0x0003e6000c10e786 */
[-C--:B---3--:R-:W-:Y:S01]  /*6490*/  LEA R6, P0, R104, R208.reuse, 0x2 ;  /* 0x000000d068067211 */ /* 0x088fe200078010ff */
        /* <DEDUP_REMOVED lines=89> */
[C---:B------:R-:W-:Y:S01]  /*6a30*/  LEA R2, P0, R3.reuse, R208, 0x2 ;  /* 0x000000d003027211 */ /* 0x040fe200078010ff */
        /* <DEDUP_REMOVED lines=58> */
[----:B------:R-:W-:-:S02]  /*6de0*/  FMUL.FTZ R52, R32, c[0x0][0x2dc] ;  /* 0x0000b70020347a20 */ /* 0x000fc40000410000 */
[----:B------:R-:W-:Y:S01]  /*6df0*/  FMUL.FTZ R10, R29, c[0x0][0x2dc] ;  /* 0x0000b7001d0a7a20 */ /* 0x000fe20000410000 */
[----:B------:R-:W1:Y:S01]  /*6e00*/  S2R R177, SR_CTAID.Y ;  /* 0x0000000000b17919 */ /* 0x000e620000002600 */
[----:B------:R-:W-:Y:S02]  /*6e10*/  FMUL.FTZ R32, R30, c[0x0][0x2dc] ;  /* 0x0000b7001e207a20 */ /* 0x000fe40000410000 */
[----:B------:R-:W-:Y:S02]  /*6e20*/  FMUL.FTZ R14, R25, c[0x0][0x2dc] ;  /* 0x0000b700190e7a20 */ /* 0x000fe40000410000 */
        /* <DEDUP_REMOVED lines=8> */
[----:B------:R-:W-:Y:S01]  /*6eb0*/  BAR.SYNC.DEFER_BLOCKING 0x0 ;  /* 0x0000000000007b1d */ /* 0x000fe20000010000 */
        /* <DEDUP_REMOVED lines=117> */
[----:B--2---:R-:W-:-:S13]  /*7610*/  ISETP.NE.AND P0, PT, R176, -0x1, PT ;  /* 0xffffffffb000780c */ /* 0x004fda0003f05270 */
[----:B---3--:R-:W-:-:S05]  /*7620*/  @P0 IADD3 R0, R240, R176, RZ ;  /* 0x000000b0f0000210 */ /* 0x008fca0007ffe0ff */
[----:B----4-:R-:W-:-:S04]  /*7630*/  @P0 IMAD.WIDE.U32 R2, R0, c[0x0][0x3a0], RZ ;  /* 0x0000e80000020a25 */ /* 0x010fc800078e00ff */
        /* <DEDUP_REMOVED lines=13> */
.L_x_1144:
        /* <DEDUP_REMOVED lines=15> */
.L_x_1145:
[----:B------:R-:W2:Y:S01]  /*7800*/  LDL R0, [R1+0x8] ;  /* 0x0000080001007983 */ /* 0x000ea20000100800 */
[C---:B------:R-:W-:Y:S01]  /*7810*/  IMAD.SHL.U32 R10, R241.reuse, 0x40, RZ ;  /* 0x00000040f10a7824 */ /* 0x040fe200078e00ff */
[--C-:B------:R-:W-:Y:S01]  /*7820*/  SHF.R.S32.HI R3, RZ, 0x1f, R226.reuse ;  /* 0x0000001fff037819 */ /* 0x100fe200000114e2 */
[----:B------:R-:W-:Y:S01]  /*7830*/  IMAD.MOV.U32 R2, RZ, RZ, R226 ;  /* 0x000000ffff027224 */ /* 0x000fe200078e00e2 */
[----:B------:R-:W1:Y:S01]  /*7840*/  S2R R11, SR_TID.X ;  /* 0x00000000000b7919 */ /* 0x000e620000002100 */
[----:B------:R-:W-:Y:S01]  /*7850*/  IMAD R20, R241, -0x40, R218 ;  /* 0xffffffc0f1147824 */ /* 0x000fe200078e02da */
[----:B------:R-:W-:Y:S01]  /*7860*/  SHF.R.S32.HI R22, RZ, 0x1f, R10 ;  /* 0x0000001fff167819 */ /* 0x000fe2000001140a */
[----:B------:R-:W-:Y:S01]  /*7870*/  IMAD.WIDE.U32 R4, R10, c[0x0][0x3a0], R2 ;  /* 0x0000e8000a047a25 */ /* 0x000fe200078e0002 */
[----:B------:R-:W-:Y:S01]  /*7880*/  SHF.R.S32.HI R23, RZ, 0x1f, R242 ;  /* 0x0000001fff177819 */ /* 0x000fe200000114f2 */
[----:B------:R-:W-:Y:S01]  /*7890*/  BSSY B0, `(.L_x_1146) ;  /* 0x0000026000007945 */ /* 0x000fe20003800000 */
[----:B------:R-:W-:Y:S01]  /*78a0*/  IADD3 R21, R226, 0x40, RZ ;  /* 0x00000040e2157810 */ /* 0x000fe20007ffe0ff */
[----:B------:R-:W-:Y:S01]  /*78b0*/  BAR.SYNC.DEFER_BLOCKING 0x0 ;  /* 0x0000000000007b1d */ /* 0x000fe20000010000 */
[----:B------:R-:W-:Y:S01]  /*78c0*/  IADD3 R4, P0, R6, R4, RZ ;  /* 0x0000000406047210 */ /* 0x000fe20007f1e0ff */
[----:B------:R-:W-:-:S04]  /*78d0*/  IMAD R6, R23, c[0x0][0x3b8], RZ ;  /* 0x0000ee0017067a24 */ /* 0x000fc800078e02ff */
[----:B------:R-:W-:Y:S01]  /*78e0*/  IMAD R6, R242, c[0x0][0x3bc], R6 ;  /* 0x0000ef00f2067a24 */ /* 0x000fe200078e0206 */
[----:B-1----:R-:W-:-:S04]  /*78f0*/  SHF.R.S32.HI R7, RZ, 0x1f, R11 ;  /* 0x0000001fff077819 */ /* 0x002fc8000001140b */
[----:B------:R-:W-:Y:S01]  /*7900*/  LEA.HI R7, R7, R11, RZ, 0x3 ;  /* 0x0000000b07077211 */ /* 0x000fe200078f18ff */
[----:B--2---:R-:W-:Y:S02]  /*7910*/  IMAD.SHL.U32 R8, R0, 0x2, RZ ;  /* 0x0000000200087824 */ /* 0x004fe400078e00ff */
[----:B------:R-:W-:-:S03]  /*7920*/  IMAD R0, R22, c[0x0][0x3a0], RZ ;  /* 0x0000e80016007a24 */ /* 0x000fc600078e02ff */
[----:B------:R1:W2:Y:S01]  /*7930*/  LDS.128 R32, [R8+0xd000] ;  /* 0x00d0000008207984 */ /* 0x0002a20000000c00 */
[----:B------:R-:W-:-:S03]  /*7940*/  IMAD R0, R10, c[0x0][0x3a4], R0 ;  /* 0x0000e9000a007a24 */ /* 0x000fc600078e0200 */
[----:B------:R1:W3:Y:S02]  /*7950*/  LDS.128 R28, [R8+0xf000] ;  /* 0x00f00000081c7984 */ /* 0x0002e40000000c00 */
[----:B------:R-:W-:Y:S02]  /*7960*/  IADD3.X R5, R9, R5, R0, P0, !PT ;  /* 0x0000000509057210 */ /* 0x000fe400007fe400 */
[----:B------:R1:W4:Y:S01]  /*7970*/  LDS.128 R40, [R8+0x10000] ;  /* 0x0100000008287984 */ /* 0x0003220000000c00 */
[----:B------:R-:W-:Y:S02]  /*7980*/  SHF.R.S32.HI R0, RZ, 0x3, R7 ;  /* 0x00000003ff007819 */ /* 0x000fe40000011407 */
[----:B------:R-:W-:Y:S01]  /*7990*/  IMAD.WIDE.U32 R4, R242, c[0x0][0x3b8], R4 ;  /* 0x0000ee00f2047a25 */ /* 0x000fe200078e0004 */
[----:B------:R1:W1:Y:S01]  /*79a0*/  LDS.128 R48, [R8+0x11000] ;  /* 0x0110000008307984 */ /* 0x0002620000000c00 */
[----:B------:R-:W-:Y:S02]  /*79b0*/  ISETP.GE.AND P3, PT, R0, R20, PT ;  /* 0x000000140000720c */ /* 0x000fe40003f66270 */
[----:B------:R-:W-:Y:S01]  /*79c0*/  SHF.R.S32.HI R27, RZ, 0x1f, R0 ;  /* 0x0000001fff1b7819 */ /* 0x000fe20000011400 */
[----:B------:R1:W1:Y:S01]  /*79d0*/  LDS.128 R36, [R8+0x12000] ;  /* 0x0120000008247984 */ /* 0x0002620000000c00 */
[----:B------:R-:W-:-:S03]  /*79e0*/  IMAD.IADD R11, R6, 0x1, R5 ;  /* 0x00000001060b7824 */ /* 0x000fc600078e0205 */
[----:B------:R1:W1:Y:S06]  /*79f0*/  LDS.128 R44, [R8+0x13000] ;  /* 0x01300000082c7984 */ /* 0x00026c0000000c00 */
        /* <DEDUP_REMOVED lines=15> */
.L_x_1147:
[----:B------:R-:W-:Y:S05]  /*7af0*/  BSYNC B0 ;  /* 0x0000000000007941 */ /* 0x000fea0003800000 */
.L_x_1146:
        /* <DEDUP_REMOVED lines=18> */
.L_x_1149:
[----:B------:R-:W-:Y:S05]  /*7c20*/  BSYNC B0 ;  /* 0x0000000000007941 */ /* 0x000fea0003800000 */
.L_x_1148:
        /* <DEDUP_REMOVED lines=21> */
[----:B----4-:R1:W-:Y:S04]  /*7d80*/  @!P1 STG.E.128 [R4.64], R40 ;  /* 0x0000002804009986 */ /* 0x0103e8000c101d06 */
[----:B------:R1:W-:Y:S02]  /*7d90*/  @!P0 STG.E.128 [R4.64+0x80], R36 ;  /* 0x0000802404008986 */ /* 0x0003e4000c101d06 */
.L_x_1151:
[----:B------:R-:W-:Y:S05]  /*7da0*/  BSYNC B0 ;  /* 0x0000000000007941 */ /* 0x000fea0003800000 */
.L_x_1150:
        /* <DEDUP_REMOVED lines=14> */
.L_x_1120:
[----:B------:R-:W-:Y:S05]  /*7e90*/  BSYNC B1 ;  /* 0x0000000000017941 */ /* 0x000fea0003800000 */
.L_x_1106:
        /* <DEDUP_REMOVED lines=9> */
.L_x_1152:
[----:B------:R-:W-:Y:S05]  /*7f30*/  EXIT ;  /* 0x000000000000794d */ /* 0x000fea0003800000 */
.L_x_1154:
        /* <DEDUP_REMOVED lines=12> */
.L_x_2073:


//--------------------- .text._ZN5flash44flash_bwd_dq_dk_dv_loop_seqk_parallel_kernelI23Flash_bwd_kernel_traitsILi128ELi64ELi64ELi8ELi4ELi2ELi2ELb1ELb0EN7cutlass6half_tE19Flash_kernel_traitsILi128ELi64ELi64ELi8ES3_EELb0ELb0ELb1ELb1ELb0ELb0ELb1EEEvNS_16Flash_bwd_paramsE --------------------------
	.section	.text._ZN5flash44flash_bwd_dq_dk_dv_loop_seqk_parallel_kernelI23Flash_bwd_kernel_traitsILi128ELi64ELi64ELi8ELi4ELi2ELi2ELb1ELb0EN7cutlass6half_tE19Flash_kernel_traitsILi128ELi64ELi64ELi8ES3_EELb0ELb0ELb1ELb1ELb0ELb0ELb1EEEvNS_16Flash_bwd_paramsE,"ax",@progbits
	.sectioninfo	@"SHI_REGISTERS=255"
	.align	128
        .global         _ZN5flash44flash_bwd_dq_dk_dv_loop_seqk_parallel_kernelI23Flash_bwd_kernel_traitsILi128ELi64ELi64ELi8ELi4ELi2ELi2ELb1ELb0EN7cutlass6half_tE19Flash_kernel_traitsILi128ELi64ELi64ELi8ES3_EELb0ELb0ELb1ELb1ELb0ELb0ELb1EEEvNS_16Flash_bwd_paramsE
        .type           _ZN5flash44flash_bwd_dq_dk_dv_loop_seqk_parallel_kernelI23Flash_bwd_kernel_traitsILi128ELi64ELi64ELi8ELi4ELi2ELi2ELb1ELb0EN7cutlass6half_tE19Flash_kernel_traitsILi128ELi64ELi64ELi8ES3_EELb0ELb0ELb1ELb1ELb0ELb0ELb1EEEvNS_16Flash_bwd_paramsE,@function
        .size           _ZN5flash44flash_bwd_dq_dk_dv_loop_seqk_parallel_kernelI23Flash_bwd_kernel_traitsILi128ELi64ELi64ELi8ELi4ELi2ELi2ELb1ELb0EN7cutlass6half_tE19Flash_kernel_traitsILi128ELi64ELi64ELi8ES3_EELb0ELb0ELb1ELb1ELb0ELb0ELb1EEEvNS_16Flash_bwd_paramsE,(.L_x_2074 - _ZN5flash44flash_bwd_dq_dk_dv_loop_seqk_parallel_kernelI23Flash_bwd_kernel_traitsILi128ELi64ELi64ELi8ELi4ELi2ELi2ELb1ELb0EN7cutlass6half_tE19Flash_kernel_traitsILi128ELi64ELi64ELi8ES3_EELb0ELb0ELb1ELb1ELb0ELb0ELb1EEEvNS_16Flash_bwd_paramsE)
        .other          _ZN5flash44flash_bwd_dq_dk_dv_loop_seqk_parallel_kernelI23Flash_bwd_kernel_traitsILi128ELi64ELi64ELi8ELi4ELi2ELi2ELb1ELb0EN7cutlass6half_tE19Flash_kernel_traitsILi128ELi64ELi64ELi8ES3_EELb0ELb0ELb1ELb1ELb0ELb0ELb1EEEvNS_16Flash_bwd_paramsE,@"STO_CUDA_ENTRY STV_DEFAULT"
_ZN5flash44flash_bwd_dq_dk_dv_loop_seqk_parallel_kernelI23Flash_bwd_kernel_traitsILi128ELi64ELi64ELi8ELi4ELi2ELi2ELb1ELb0EN7cutlass6half_tE19Flash_kernel_traitsILi128ELi64ELi64ELi8ES3_EELb0ELb0ELb1ELb1ELb0ELb0ELb1EEEvNS_16Flash_bwd_paramsE:
.text._ZN5flash44flash_bwd_dq_dk_dv_loop_seqk_parallel_kernelI23Flash_bwd_kernel_traitsILi128ELi64ELi64ELi8ELi4ELi2ELi2ELb1ELb0EN7cutlass6half_tE19Flash_kernel_traitsILi128ELi64ELi64ELi8ES3_EELb0ELb0ELb1ELb1ELb0ELb0ELb1EEEvNS_16Flash_bwd_paramsE:
        /* <DEDUP_REMOVED lines=86> */
[----:B------:R-:W-:Y:S01]  /*0560*/  STL [R1+0x14], R18 ;  /* 0x0000141201007387 */ /* 0x000fe20000100800 */
[----:B------:R-:W-:Y:S01]  /*0570*/  IMAD.SHL.U32 R14, R14, 0x2, RZ ;  /* 0x000000020e0e7824 */ /* 0x000fe200078e00ff */
[----:B------:R-:W-:Y:S01]  /*0580*/  LOP3.LUT R4, R4, 0x18, RZ, 0xc0, !PT ;  /* 0x0000001804047812 */ /* 0x000fe200078ec0ff */
[----:B------:R-:W-:Y:S01]  /*0590*/  IMAD.SHL.U32 R2, R7, 0x20, RZ ;  /* 0x0000002007027824 */ /* 0x000fe200078e00ff */
[----:B------:R-:W-:Y:S01]  /*05a0*/  LOP3.LUT R0, R0, 0x1c0, RZ, 0xc0, !PT ;  /* 0x000001c000007812 */ /* 0x000fe200078ec0ff */
[----:B------:R-:W-:Y:S01]  /*05b0*/  IMAD.SHL.U32 R7, R3, 0x2, RZ ;  /* 0x0000000203077824 */ /* 0x000fe200078e00ff */
[----:B------:R-:W-:Y:S01]  /*05c0*/  IADD3 R229, R218, 0x40, RZ ;  /* 0x00000040dae57810 */ /* 0x000fe20007ffe0ff */
[----:B------:R-:W-:Y:S01]  /*05d0*/  IMAD.SHL.U32 R3, R11, 0x20, RZ ;  /* 0x000000200b037824 */ /* 0x000fe200078e00ff */
[----:B------:R-:W-:Y:S01]  /*05e0*/  LOP3.LUT R8, R2, 0x6, R14, 0xf8, !PT ;  /* 0x0000000602087812 */ /* 0x000fe200078ef80e */
[----:B------:R-:W-:Y:S01]  /*05f0*/  IMAD.IADD R188, R190, 0x1, R185 ;  /* 0x00000001bebc7824 */ /* 0x000fe200078e02b9 */
[----:B------:R-:W-:Y:S01]  /*0600*/  LOP3.LUT R5, R0, 0x20, R2, 0xf8, !PT ;  /* 0x0000002000057812 */ /* 0x000fe200078ef802 */
[----:B------:R-:W-:Y:S01]  /*0610*/  IMAD.SHL.U32 R202, R18, 0x2, RZ ;  /* 0x0000000212ca7824 */ /* 0x000fe200078e00ff */
[----:B------:R-:W-:Y:S01]  /*0620*/  SHF.R.U32.HI R2, RZ, 0x3, R0 ;  /* 0x00000003ff027819 */ /* 0x000fe20000011600 */
[----:B------:R1:W-:Y:S01]  /*0630*/  STL [R1+0x4], R8 ;  /* 0x0000040801007387 */ /* 0x0003e20000100800 */
[----:B------:R-:W-:-:S02]  /*0640*/  LOP3.LUT R9, R4, 0x20, R3, 0xf8, !PT ;  /* 0x0000002004097812 */ /* 0x000fc400078ef803 */
[----:B------:R-:W-:Y:S02]  /*0650*/  LOP3.LUT R3, R6, 0x1c0, RZ, 0xc0, !PT ;  /* 0x000001c006037812 */ /* 0x000fe400078ec0ff */
[----:B------:R-:W-:Y:S02]  /*0660*/  LOP3.LUT R5, R5, R2, RZ, 0x3c, !PT ;  /* 0x0000000205057212 */ /* 0x000fe400078e3cff */
[----:B------:R-:W-:Y:S01]  /*0670*/  LOP3.LUT R10, R2, R0, R4, 0x1e, !PT ;  /* 0x00000000020a7212 */ /* 0x000fe200078e1e04 */
[----:B------:R-:W-:Y:S01]  /*0680*/  IMAD.SHL.U32 R0, R11, 0x8, RZ ;  /* 0x000000080b007824 */ /* 0x000fe200078e00ff */
[----:B------:R-:W-:Y:S01]  /*0690*/  SHF.R.U32.HI R2, RZ, 0x3, R3 ;  /* 0x00000003ff027819 */ /* 0x000fe20000011603 */
[----:B------:R-:W-:Y:S01]  /*06a0*/  IMAD.SHL.U32 R4, R12, 0x40, RZ ;  /* 0x000000400c047824 */ /* 0x000fe200078e00ff */
[----:B------:R-:W-:-:S05]  /*06b0*/  SHF.R.S32.HI R6, RZ, 0x2, R16 ;  /* 0x00000002ff067819 */ /* 0x000fca0000011410 */
        /* <DEDUP_REMOVED lines=17> */
[----:B------:R-:W-:Y:S01]  /*07d0*/  IMAD.IADD R198, R4, 0x1, R2 ;  /* 0x0000000104c67824 */ /* 0x000fe200078e0202 */
[----:B------:R-:W-:Y:S01]  /*07e0*/  SEL R0, R0, 0xffffffe0, !P4 ;  /* 0xffffffe000007807 */ /* 0x000fe20006000000 */
[----:B------:R-:W-:Y:S01]  /*07f0*/  IMAD.IADD R194, R2, 0x1, R194 ;  /* 0x0000000102c27824 */ /* 0x000fe200078e02c2 */
[----:B------:R-:W-:Y:S01]  /*0800*/  LEA R2, R5, 0xc000, 0x1 ;  /* 0x0000c00005027811 */ /* 0x000fe200078e08ff */
[----:B------:R-:W-:Y:S01]  /*0810*/  IMAD.IADD R226, R223, 0x1, R225 ;  /* 0x00000001dfe27824 */ /* 0x000fe200078e02e1 */
[--C-:B------:R-:W-:Y:S01]  /*0820*/  IADD3 R192, R185, R190, R0.reuse ;  /* 0x000000beb9c07210 */ /* 0x100fe20007ffe000 */
[----:B------:R-:W-:Y:S01]  /*0830*/  IMAD.IADD R191, R190, 0x1, R0 ;  /* 0x00000001bebf7824 */ /* 0x000fe200078e0200 */
[C---:B------:R-:W-:Y:S01]  /*0840*/  IADD3 R0, R2.reuse, 0x40, RZ ;  /* 0x0000004002007810 */ /* 0x040fe20007ffe0ff */
[----:B------:R3:W-:Y:S01]  /*0850*/  STL [R1+0x8], R2 ;  /* 0x0000080201007387 */ /* 0x0007e20000100800 */
[----:B------:R-:W-:Y:S01]  /*0860*/  @P2 IADD3 R0, R2, -0x40, RZ ;  /* 0xffffffc002002810 */ /* 0x000fe20007ffe0ff */
[----:B------:R-:W-:Y:S01]  /*0870*/  IMAD R185, R186, 0x2, R185 ;  /* 0x00000002bab97824 */ /* 0x000fe200078e02b9 */
[----:B------:R-:W-:Y:S01]  /*0880*/  LEA R194, R194, 0x10000, 0x1 ;  /* 0x00010000c2c27811 */ /* 0x000fe200078e08ff */
[----:B------:R-:W-:-:S02]  /*0890*/  IMAD.SHL.U32 R186, R186, 0x2, RZ ;  /* 0x00000002baba7824 */ /* 0x000fc400078e00ff */
[----:B------:R3:W-:Y:S01]  /*08a0*/  STL [R1+0xc], R0 ;  /* 0x00000c0001007387 */ /* 0x0007e20000100800 */
[----:B--2---:R-:W-:-:S03]  /*08b0*/  IMAD.IADD R225, R225, 0x1, R224 ;  /* 0x00000001e1e17824 */ /* 0x004fc600078e02e0 */
.L_x_1203:
[----:B-12---:R-:W1:Y:S01]  /*08c0*/  S2R R35, SR_CTAID.Y ;  /* 0x0000000000237919 */ /* 0x006e620000002600 */
[----:B---3--:R-:W2:Y:S01]  /*08d0*/  LDC.U8 R0, c[0x0][0x312] ;  /* 0x0000c480ff007b82 */ /* 0x008ea20000000000 */
[----:B------:R-:W-:Y:S02]  /*08e0*/  ISETP.NE.U32.AND P2, PT, RZ, c[0x0][0x240], PT ;  /* 0x00009000ff007a0c */ /* 0x000fe40003f45070 */
[----:B------:R-:W-:Y:S02]  /*08f0*/  ISETP.EQ.U32.AND P5, PT, RZ, c[0x0][0x248], PT ;  /* 0x00009200ff007a0c */ /* 0x000fe40003fa2070 */
[----:B------:R-:W-:Y:S02]  /*0900*/  ISETP.NE.AND.EX P2, PT, RZ, c[0x0][0x244], PT, P2 ;  /* 0x00009100ff007a0c */ /* 0x000fe40003f45320 */
[----:B------:R-:W-:Y:S01]  /*0910*/  ISETP.NE.U32.AND P3, PT, RZ, c[0x0][0x250], PT ;  /* 0x00009400ff007a0c */ /* 0x000fe20003f65070 */
[----:B----4-:R-:W-:-:S03]  /*0920*/  IMAD.MOV.U32 R36, RZ, RZ, -0x1 ;  /* 0xffffffffff247424 */ /* 0x010fc600078e00ff */
        /* <DEDUP_REMOVED lines=28> */
.L_x_1155:
        /* <DEDUP_REMOVED lines=51> */
.L_x_1157:
        /* <DEDUP_REMOVED lines=15> */
.L_x_1158:
        /* <DEDUP_REMOVED lines=51> */
[----:B------:R-:W-:Y:S01]  /*1240*/  SEL R178, R14, R4, !P1 ;  /* 0x000000040eb27207 */ /* 0x000fe20004800000 */
[----:B------:R-:W-:Y:S01]  /*1250*/  @P3 IMAD R4, R35, c[0x0][0x214], RZ ;  /* 0x0000850023043a24 */ /* 0x000fe200078e02ff */
[----:B------:R-:W-:Y:S01]  /*1260*/  ISETP.NE.AND P5, PT, RZ, c[0x0][0x1c8], PT ;  /* 0x00007200ff007a0c */ /* 0x000fe20003fa5270 */
[----:B------:R-:W-:Y:S01]  /*1270*/  IMAD.IADD R16, R15, 0x1, R7 ;  /* 0x000000010f107824 */ /* 0x000fe200078e0207 */
[----:B------:R-:W-:Y:S01]  /*1280*/  ISETP.GE.U32.AND P6, PT, R3, R11, PT ;  /* 0x0000000b0300720c */ /* 0x000fe20003fc6070 */
[C---:B------:R-:W-:Y:S01]  /*1290*/  IMAD R3, R19.reuse, R0, RZ ;  /* 0x0000000013037224 */ /* 0x040fe200078e02ff */
[----:B------:R-:W-:Y:S01]  /*12a0*/  SHF.R.S32.HI R20, RZ, 0x1f, R232 ;  /* 0x0000001fff147819 */ /* 0x000fe200000114e8 */
[----:B------:R-:W-:-:S02]  /*12b0*/  IMAD R11, R19, R6, RZ ;  /* 0x00000006130b7224 */ /* 0x000fc400078e02ff */
[----:B------:R-:W-:Y:S01]  /*12c0*/  IMAD.WIDE.U32 R6, R18, R6, RZ ;  /* 0x0000000612067225 */ /* 0x000fe200078e00ff */
[----:B------:R-:W-:Y:S02]  /*12d0*/  @P1 IADD3 R16, R5, R3, RZ ;  /* 0x0000000305101210 */ /* 0x000fe40007ffe0ff */
[----:B------:R-:W-:Y:S01]  /*12e0*/  @P3 SEL R3, R4, R0, !P1 ;  /* 0x0000000004033207 */ /* 0x000fe20004800000 */
[----:B------:R-:W-:Y:S02]  /*12f0*/  IMAD R8, R18, R8, R11 ;  /* 0x0000000812087224 */ /* 0x000fe400078e020b */
[C---:B-----5:R-:W-:Y:S02]  /*1300*/  IMAD.WIDE.U32 R18, R13.reuse, c[0x0][0x3d8], RZ ;  /* 0x0000f6000d127a25 */ /* 0x060fe400078e00ff */
[----:B------:R-:W-:Y:S02]  /*1310*/  @P6 IADD3 R2, R2, 0x1, RZ ;  /* 0x0000000102026810 */ /* 0x000fe40007ffe0ff */
[----:B------:R-:W-:Y:S01]  /*1320*/  IMAD R4, R13, c[0x0][0x3dc], R19 ;  /* 0x0000f7000d047a24 */ /* 0x000fe200078e0213 */
[----:B------:R-:W-:Y:S01]  /*1330*/  SEL R25, R18, RZ, P2 ;  /* 0x000000ff12197207 */ /* 0x000fe20001000000 */
[----:B------:R-:W-:Y:S01]  /*1340*/  @!P3 IMAD R5, R35, c[0x0][0x1c0], R248 ;  /* 0x000070002305ba24 */ /* 0x000fe200078e02f8 */
[----:B------:R-:W-:Y:S01]  /*1350*/  IADD3 R13, R7, R8, RZ ;  /* 0x00000008070d7210 */ /* 0x000fe20007ffe0ff */
[----:B------:R-:W-:Y:S01]  /*1360*/  IMAD.MOV.U32 R14, RZ, RZ, R2 ;  /* 0x000000ffff0e7224 */ /* 0x000fe200078e0002 */
[----:B------:R-:W-:Y:S01]  /*1370*/  SEL R18, R4, RZ, P2 ;  /* 0x000000ff04127207 */ /* 0x000fe20001000000 */
[----:B------:R-:W-:-:S02]  /*1380*/  @P3 IMAD R2, R248, c[0x0][0x234], R3 ;  /* 0x00008d00f8023a24 */ /* 0x000fc400078e0203 */
        /* <DEDUP_REMOVED lines=14> */
.L_x_1159:
[----:B------:R-:W-:-:S04]  /*1470*/  IMAD R0, R35, c[0x0][0x1c0], R248 ;  /* 0x0000700023007a24 */ /* 0x000fc800078e02f8 */
[----:B------:R-:W-:Y:S02]  /*1480*/  IMAD R0, R0, c[0x0][0x224], RZ ;  /* 0x0000890000007a24 */ /* 0x000fe400078e02ff */
.L_x_1160:
[----:B------:R-:W2:Y:S01]  /*1490*/  S2R R30, SR_TID.X ;  /* 0x00000000001e7919 */ /* 0x000ea20000002100 */
[----:B------:R-:W-:Y:S01]  /*14a0*/  IMAD R33, R33, c[0x0][0x1c0], RZ ;  /* 0x0000700021217a24 */ /* 0x000fe200078e02ff */
[----:B------:R-:W-:Y:S01]  /*14b0*/  SHF.R.S32.HI R219, RZ, 0x1f, R218 ;  /* 0x0000001fffdb7819 */ /* 0x000fe200000114da */
[----:B------:R-:W-:Y:S01]  /*14c0*/  IMAD.IADD R4, R9, 0x1, R2 ;  /* 0x0000000109047824 */ /* 0x000fe200078e0202 */
[----:B------:R-:W-:Y:S01]  /*14d0*/  IADD3 R2, P4, R218, R10, RZ ;  /* 0x0000000ada027210 */ /* 0x000fe20007f9e0ff */
[----:B------:R-:W-:Y:S01]  /*14e0*/  IMAD.MOV.U32 R34, RZ, RZ, 0x4 ;  /* 0x00000004ff227424 */ /* 0x000fe200078e00ff */
[----:B------:R-:W-:Y:S01]  /*14f0*/  BSSY B1, `(.L_x_1156) ;  /* 0x000065b000017945 */ /* 0x000fe20003800000 */
[----:B------:R-:W-:Y:S02]  /*1500*/  IMAD.SHL.U32 R29, R33, 0x40, RZ ;  /* 0x00000040211d7824 */ /* 0x000fe400078e00ff */
[----:B------:R-:W-:-:S03]  /*1510*/  IMAD.WIDE R10, R4, R34, c[0x0][0x200] ;  /* 0x00008000040a7625 */ /* 0x000fc600078e0222 */
[----:B------:R-:W-:Y:S01]  /*1520*/  IADD3 R8, P3, P1, R6, R29, R3 ;  /* 0x0000001d06087210 */ /* 0x000fe2000797e003 */
[----:B------:R-:W-:Y:S01]  /*1530*/  IMAD R4, R17, c[0x0][0x370], RZ ;  /* 0x0000dc0011047a24 */ /* 0x000fe200078e02ff */
[----:B------:R-:W-:Y:S01]  /*1540*/  MOV R230, R11 ;  /* 0x0000000b00e67202 */ /* 0x000fe20000000f00 */
[C---:B------:R-:W-:Y:S02]  /*1550*/  IMAD.IADD R19, R9.reuse, 0x1, R0 ;  /* 0x0000000109137824 */ /* 0x040fe400078e0200 */
[----:B------:R-:W-:Y:S01]  /*1560*/  IMAD R7, R9, c[0x0][0x374], R4 ;  /* 0x0000dd0009077a24 */ /* 0x000fe200078e0204 */
[----:B------:R-:W-:Y:S01]  /*1570*/  SHF.R.S32.HI R4, RZ, 0x1f, R29 ;  /* 0x0000001fff047819 */ /* 0x000fe2000001141d */
[----:B------:R-:W-:Y:S01]  /*1580*/  IMAD.X R3, R219, 0x1, R12, P4 ;  /* 0x00000001db037824 */ /* 0x000fe200020e060c */
[----:B------:R-:W-:Y:S01]  /*1590*/  IADD3 R6, P4, R245, R9, RZ ;  /* 0x00000009f5067210 */ /* 0x000fe20007f9e0ff */
[----:B------:R-:W-:Y:S01]  /*15a0*/  IMAD.MOV.U32 R231, RZ, RZ, R10 ;  /* 0x000000ffffe77224 */ /* 0x000fe200078e000a */
[----:B------:R-:W-:Y:S01]  /*15b0*/  SHF.R.S32.HI R29, RZ, 0x1f, R245 ;  /* 0x0000001fff1d7819 */ /* 0x000fe200000114f5 */
[----:B------:R-:W-:Y:S01]  /*15c0*/  IMAD.WIDE.U32 R2, R9, c[0x0][0x370], R2 ;  /* 0x0000dc0009027a25 */ /* 0x000fe200078e0002 */
[----:B--2---:R-:W-:-:S02]  /*15d0*/  SHF.R.S32.HI R32, RZ, 0x1f, R30 ;  /* 0x0000001fff207819 */ /* 0x004fc4000001141e */
[----:B------:R-:W-:Y:S01]  /*15e0*/  IADD3.X R10, R13, R4, R15, P3, P1 ;  /* 0x000000040d0a7210 */ /* 0x000fe20001fe240f */
[----:B------:R-:W-:Y:S01]  /*15f0*/  IMAD.IADD R3, R3, 0x1, R7 ;  /* 0x0000000103037824 */ /* 0x000fe200078e0207 */
[----:B------:R-:W-:Y:S02]  /*1600*/  LEA.HI R5, R32, R30, RZ, 0x5 ;  /* 0x0000001e20057211 */ /* 0x000fe400078f28ff */
[----:B------:R-:W-:Y:S01]  /*1610*/  IADD3.X R4, R29, R17, RZ, P4, !PT ;  /* 0x000000111d047210 */ /* 0x000fe200027fe4ff */
[----:B------:R-:W-:Y:S01]  /*1620*/  IMAD.WIDE.U32 R2, R248, c[0x0][0x378], R2 ;  /* 0x0000de00f8027a25 */ /* 0x000fe200078e0002 */
[----:B------:R-:W-:Y:S02]  /*1630*/  LOP3.LUT R0, R5, 0xffffffe0, RZ, 0xc0, !PT ;  /* 0xffffffe005007812 */ /* 0x000fe400078ec0ff */
[----:B------:R-:W-:Y:S02]  /*1640*/  SHF.R.S32.HI R5, RZ, 0x5, R5 ;  /* 0x00000005ff057819 */ /* 0x000fe40000011405 */
[----:B------:R-:W-:Y:S01]  /*1650*/  IADD3 R178, P3, P1, R25, R8, R178 ;  /* 0x0000000819b27210 */ /* 0x000fe2000797e0b2 */
[----:B------:R-:W-:-:S03]  /*1660*/  IMAD.IADD R0, R30, 0x1, -R0 ;  /* 0x000000011e007824 */ /* 0x000fc600078e0a00 */
[----:B------:R-:W-:Y:S01]  /*1670*/  IADD3.X R10, R18, R10, R16, P3, P1 ;  /* 0x0000000a120a7210 */ /* 0x000fe20001fe2410 */
[----:B------:R-:W-:Y:S01]  /*1680*/  IMAD R8, R5, R33, R0 ;  /* 0x0000002105087224 */ /* 0x000fe200078e0200 */
[----:B------:R-:W-:Y:S01]  /*1690*/  IADD3 R0, -R205, R217, R232 ;  /* 0x000000d9cd007210 */ /* 0x000fe20007ffe1e8 */
[----:B------:R-:W-:Y:S02]  /*16a0*/  IMAD R5, R4, c[0x0][0x190], RZ ;  /* 0x0000640004057a24 */ /* 0x000fe400078e02ff */
[----:B------:R-:W-:Y:S01]  /*16b0*/  IMAD R4, R249, c[0x0][0x378], RZ ;  /* 0x0000de00f9047a24 */ /* 0x000fe200078e02ff */
[----:B------:R-:W-:Y:S01]  /*16c0*/  IADD3 R0, R0, -c[0x0][0x2e8], RZ ;  /* 0x8000ba0000007a10 */ /* 0x000fe20007ffe0ff */
[----:B------:R-:W-:Y:S01]  /*16d0*/  IMAD R11, R6, c[0x0][0x194], R5 ;  /* 0x00006500060b7a24 */ /* 0x000fe200078e0205 */
[----:B------:R-:W-:Y:S01]  /*16e0*/  IADD3 R178, P1, R8, R178, RZ ;  /* 0x000000b208b27210 */ /* 0x000fe20007f3e0ff */
[----:B------:R-:W-:Y:S01]  /*16f0*/  IMAD R4, R248, c[0x0][0x37c], R4 ;  /* 0x0000df00f8047a24 */ /* 0x000fe200078e0204 */
[----:B------:R-:W-:Y:S01]  /*1700*/  SHF.R.S32.HI R9, RZ, 0x1f, R0 ;  /* 0x0000001fff097819 */ /* 0x000fe20000011400 */
[----:B------:R-:W-:Y:S01]  /*1710*/  IMAD.WIDE.U32 R6, R6, c[0x0][0x190], R218 ;  /* 0x0000640006067a25 */ /* 0x000fe200078e00da */
[----:B------:R-:W-:-:S02]  /*1720*/  LEA.HI.X.SX32 R10, R8, R10, 0x1, P1 ;  /* 0x0000000a080a7211 */ /* 0x000fc400008f0eff */
[----:B------:R-:W-:Y:S01]  /*1730*/  LEA R179, P1, R178, c[0x0][0x350], 0x2 ;  /* 0x0000d400b2b37a11 */ /* 0x000fe200078210ff */
[----:B------:R-:W-:Y:S01]  /*1740*/  IMAD.IADD R5, R3, 0x1, R4 ;  /* 0x0000000103057824 */ /* 0x000fe200078e0204 */
[----:B------:R-:W-:Y:S01]  /*1750*/  LEA.HI R3, R9, R0, RZ, 0x6 ;  /* 0x0000000009037211 */ /* 0x000fe200078f30ff */
[----:B------:R-:W-:Y:S01]  /*1760*/  IMAD.MOV.U32 R4, RZ, RZ, R2 ;  /* 0x000000ffff047224 */ /* 0x000fe200078e0002 */
[----:B------:R-:W-:Y:S01]  /*1770*/  IADD3 R6, P3, R26, R6, RZ ;  /* 0x000000061a067210 */ /* 0x000fe20007f7e0ff */
[----:B------:R-:W-:Y:S01]  /*1780*/  IMAD R0, R249, c[0x0][0x1a8], RZ ;  /* 0x00006a00f9007a24 */ /* 0x000fe200078e02ff */
[----:B------:R-:W-:Y:S01]  /*1790*/  SHF.R.S32.HI R2, RZ, 0x6, R3 ;  /* 0x00000006ff027819 */ /* 0x000fe20000011403 */
[----:B------:R-:W-:Y:S01]  /*17a0*/  IMAD.WIDE.U32 R4, R245, c[0x0][0x370], R4 ;  /* 0x0000dc00f5047a25 */ /* 0x000fe200078e0004 */
[----:B------:R-:W-:Y:S02]  /*17b0*/  IADD3.X R7, R21, R7, R11, P3, !PT ;  /* 0x0000000715077210 */ /* 0x000fe40001ffe40b */
[----:B------:R-:W-:Y:S01]  /*17c0*/  IMNMX R244, RZ, R2, !PT ;  /* 0x00000002fff47217 */ /* 0x000fe20007800200 */
[----:B------:R-:W-:Y:S01]  /*17d0*/  IMAD R8, R248, c[0x0][0x1ac], R0 ;  /* 0x00006b00f8087a24 */ /* 0x000fe200078e0200 */
[----:B------:R-:W-:Y:S01]  /*17e0*/  LEA R206, P3, R4, c[0x0][0x330], 0x1 ;  /* 0x0000cc0004ce7a11 */ /* 0x000fe200078608ff */
[----:B------:R-:W-:Y:S01]  /*17f0*/  IMAD R0, R29, c[0x0][0x370], RZ ;  /* 0x0000dc001d007a24 */ /* 0x000fe200078e02ff */
[----:B------:R-:W-:Y:S01]  /*1800*/  ISETP.GT.AND P5, PT, R203, R244, PT ;  /* 0x000000f4cb00720c */ /* 0x000fe20003fa4270 */
[----:B------:R-:W-:Y:S01]  /*1810*/  IMAD.WIDE.U32 R12, R248, c[0x0][0x1a8], R6 ;  /* 0x00006a00f80c7a25 */ /* 0x000fe200078e0006 */
[----:B------:R-:W-:-:S02]  /*1820*/  LEA.HI.X R178, R178, c[0x0][0x354], R10, 0x2, P1 ;  /* 0x0000d500b2b27a11 */ /* 0x000fc400008f140a */
[----:B------:R-:W-:Y:S01]  /*1830*/  IADD3 R203, R203, -0x1, RZ ;  /* 0xffffffffcbcb7810 */ /* 0x000fe20007ffe0ff */
[----:B------:R-:W-:Y:S01]  /*1840*/  IMAD R0, R245, c[0x0][0x374], R0 ;  /* 0x0000dd00f5007a24 */ /* 0x000fe200078e0200 */
[C---:B------:R-:W-:Y:S01]  /*1850*/  LEA R208, P4, R12.reuse, c[0x0][0x160], 0x1 ;  /* 0x000058000cd07a11 */ /* 0x040fe200078808ff */
[----:B------:R-:W-:Y:S02]  /*1860*/  IMAD.IADD R16, R13, 0x1, R8 ;  /* 0x000000010d107824 */ /* 0x000fe400078e0208 */
[----:B------:R-:W-:Y:S01]  /*1870*/  IMAD.WIDE R2, R19, R34, c[0x0][0x3c8] ;  /* 0x0000f20013027625 */ /* 0x000fe200078e0222 */
[----:B------:R-:W-:Y:S02]  /*1880*/  IADD3 R15, R5, R0, RZ ;  /* 0x00000000050f7210 */ /* 0x000fe40007ffe0ff */
        /* <DEDUP_REMOVED lines=20> */
.L_x_1162:
        /* <DEDUP_REMOVED lines=15> */
.L_x_1163:
        /* <DEDUP_REMOVED lines=25> */
.L_x_1165:
[----:B------:R-:W-:Y:S05]  /*1c50*/  BSYNC B0 ;  /* 0x0000000000007941 */ /* 0x000fea0003800000 */
.L_x_1164:
        /* <DEDUP_REMOVED lines=17> */
.L_x_1167:
[----:B------:R-:W-:Y:S05]  /*1d70*/  BSYNC B0 ;  /* 0x0000000000007941 */ /* 0x000fea0003800000 */
.L_x_1166:
        /* <DEDUP_REMOVED lines=23> */
.L_x_1169:
[----:B------:R-:W-:Y:S05]  /*1ef0*/  BSYNC B0 ;  /* 0x0000000000007941 */ /* 0x000fea0003800000 */
.L_x_1168:
        /* <DEDUP_REMOVED lines=16> */
.L_x_1161:
        /* <DEDUP_REMOVED lines=43> */
.L_x_1172:
[----:B------:R-:W-:Y:S05]  /*22b0*/  BSYNC B0 ;  /* 0x0000000000007941 */ /* 0x000fea0003800000 */
.L_x_1171:
        /* <DEDUP_REMOVED lines=30> */
.L_x_1174:
[----:B------:R-:W-:Y:S05]  /*24a0*/  BSYNC B0 ;  /* 0x0000000000007941 */ /* 0x000fea0003800000 */
.L_x_1173:
        /* <DEDUP_REMOVED lines=20> */
.L_x_1176:
[----:B------:R-:W-:Y:S05]  /*25f0*/  BSYNC B0 ;  /* 0x0000000000007941 */ /* 0x000fea0003800000 */
.L_x_1175:
        /* <DEDUP_REMOVED lines=28> */
.L_x_1178:
[----:B------:R-:W-:Y:S05]  /*27c0*/  BSYNC B0 ;  /* 0x0000000000007941 */ /* 0x000fea0003800000 */
.L_x_1177:
        /* <DEDUP_REMOVED lines=15> */
.L_x_1180:
        /* <DEDUP_REMOVED lines=19> */
.L_x_1181:
[----:B------:R-:W-:Y:S05]  /*29f0*/  BSYNC B0 ;  /* 0x0000000000007941 */ /* 0x000fea0003800000 */
.L_x_1179:
        /* <DEDUP_REMOVED lines=14> */
.L_x_1183:
        /* <DEDUP_REMOVED lines=27> */
.L_x_1184:
[----:B------:R-:W-:Y:S05]  /*2c90*/  BSYNC B0 ;  /* 0x0000000000007941 */ /* 0x000fea0003800000 */
.L_x_1182:
        /* <DEDUP_REMOVED lines=49> */
.L_x_1186:
[----:B------:R-:W-:Y:S05]  /*2fb0*/  BSYNC B0 ;  /* 0x0000000000007941 */ /* 0x000fea0003800000 */
.L_x_1185:
        /* <DEDUP_REMOVED lines=28> */
.L_x_1188:
[----:B------:R-:W-:Y:S05]  /*3180*/  BSYNC B0 ;  /* 0x0000000000007941 */ /* 0x000fea0003800000 */
.L_x_1187:
        /* <DEDUP_REMOVED lines=16> */
[----:B------:R4:W2:Y:S01]  /*3290*/  LDSM.16.M88.4 R104, [R190+0x10000] ;  /* 0x01000000be68783b */ /* 0x0008a20000000200 */
[----:B------:R-:W-:Y:S01]  /*32a0*/  LOP3.LUT R0, R0, 0xfffffff0, RZ, 0xc0, !PT ;  /* 0xfffffff000007812 */ /* 0x000fe200078ec0ff */
[----:B------:R-:W-:Y:S01]  /*32b0*/  IMAD.IADD R250, R232, 0x1, R217 ;  /* 0x00000001e8fa7824 */ /* 0x000fe200078e02d9 */
[----:B------:R-:W-:Y:S01]  /*32c0*/  LOP3.LUT R3, R3, 0xfffffff8, RZ, 0xc0, !PT ;  /* 0xfffffff803037812 */ /* 0x000fe200078ec0ff */
[----:B------:R4:W2:Y:S01]  /*32d0*/  LDSM.16.M88.4 R108, [R190+0x10800] ;  /* 0x01080000be6c783b */ /* 0x0008a20000000200 */
[----:B------:R-:W-:Y:S01]  /*32e0*/  MOV R201, RZ ;  /* 0x000000ff00c97202 */ /* 0x000fe20000000f00 */
[----:B------:R-:W-:Y:S01]  /*32f0*/  IMAD.IADD R0, R30, 0x1, -R0 ;  /* 0x000000011e007824 */ /* 0x000fe200078e0a00 */
[----:B------:R-:W-:Y:S01]  /*3300*/  IADD3 R187, R198, 0x2000, RZ ;  /* 0x00002000c6bb7810 */ /* 0x000fe20007ffe0ff */
[----:B------:R-:W-:Y:S01]  /*3310*/  IMAD.IADD R3, R30, 0x1, -R3 ;  /* 0x000000011e037824 */ /* 0x000fe200078e0a03 */
[----:B------:R4:W2:Y:S01]  /*3320*/  LDSM.16.M88.4 R112, [R191+0x10000] ;  /* 0x01000000bf70783b */ /* 0x0008a20000000200 */
[----:B------:R-:W-:Y:S01]  /*3330*/  MOV R189, 0x40 ;  /* 0x0000004000bd7802 */ /* 0x000fe20000000f00 */
[----:B------:R-:W-:Y:S01]  /*3340*/  IMAD.MOV.U32 R222, RZ, RZ, c[0x0][0x2e4] ;  /* 0x0000b900ffde7624 */ /* 0x000fe200078e00ff */
[----:B------:R-:W-:Y:S01]  /*3350*/  SHF.R.S32.HI R2, RZ, 0x1f, R0 ;  /* 0x0000001fff027819 */ /* 0x000fe20000011400 */
[----:B------:R4:W2:Y:S01]  /*3360*/  LDSM.16.M88.4 R116, [R191+0x10800] ;  /* 0x01080000bf74783b */ /* 0x0008a20000000200 */
[----:B------:R-:W-:Y:S01]  /*3370*/  LOP3.LUT P3, RZ, R3, 0x2, RZ, 0xc0, !PT ;  /* 0x0000000203ff7812 */ /* 0x000fe2000786c0ff */
[----:B------:R-:W-:Y:S01]  /*3380*/  IMAD.MOV.U32 R204, RZ, RZ, R200 ;  /* 0x000000ffffcc7224 */ /* 0x000fe200078e00c8 */
[----:B------:R-:W-:Y:S01]  /*3390*/  LEA.HI R2, R2, R0, RZ, 0x3 ;  /* 0x0000000002027211 */ /* 0x000fe200078f18ff */
[----:B------:R4:W2:Y:S01]  /*33a0*/  LDSM.16.M88.4 R120, [R188+0x10000] ;  /* 0x01000000bc78783b */ /* 0x0008a20000000200 */
[----:B------:R-:W-:Y:S01]  /*33b0*/  SEL R164, R164, 0xffffffe0, !P3 ;  /* 0xffffffe0a4a47807 */ /* 0x000fe20005800000 */
[----:B------:R-:W-:Y:S01]  /*33c0*/  CS2R R94, SRZ ;  /* 0x00000000005e7805 */ /* 0x000fe2000001ff00 */
[----:B------:R-:W-:Y:S01]  /*33d0*/  LOP3.LUT R2, R2, 0xfffffff8, RZ, 0xc0, !PT ;  /* 0xfffffff802027812 */ /* 0x000fe200078ec0ff */
[----:B-1----:R-:W3:Y:S01]  /*33e0*/  @P4 MUFU.RCP R5, c[0x0][0x238] ;  /* 0x00008e0000054b08 */ /* 0x002ee20000001000 */
[----:B------:R4:W1:Y:S01]  /*33f0*/  LDSM.16.M88.4 R124, [R188+0x10800] ;  /* 0x01080000bc7c783b */ /* 0x0008620000000200 */
[----:B------:R-:W-:Y:S01]  /*3400*/  IMAD.IADD R164, R164, 0x1, R188 ;  /* 0x00000001a4a47824 */ /* 0x000fe200078e02bc */
[----:B------:R-:W-:Y:S01]  /*3410*/  IADD3 R184, R199, 0x2000, RZ ;  /* 0x00002000c7b87810 */ /* 0x000fe20007ffe0ff */
[----:B------:R-:W-:Y:S01]  /*3420*/  IMAD.IADD R0, R0, 0x1, -R2 ;  /* 0x0000000100007824 */ /* 0x000fe200078e0a02 */
[----:B------:R4:W1:Y:S01]  /*3430*/  LDSM.16.M88.4 R136, [R190+0x12000] ;  /* 0x01200000be88783b */ /* 0x0008620000000200 */
[----:B------:R-:W-:Y:S01]  /*3440*/  SEL R187, R187, R198, !P0 ;  /* 0x000000c6bbbb7207 */ /* 0x000fe20004000000 */
[----:B------:R-:W-:Y:S01]  /*3450*/  CS2R R92, SRZ ;  /* 0x00000000005c7805 */ /* 0x000fe2000001ff00 */
[----:B------:R-:W-:Y:S01]  /*3460*/  SEL R184, R184, R199, !P0 ;  /* 0x000000c7b8b87207 */ /* 0x000fe20004000000 */
[----:B------:R4:W1:Y:S01]  /*3470*/  LDSM.16.M88.4 R128, [R164+0x10000] ;  /* 0x01000000a480783b */ /* 0x0008620000000200 */
[----:B------:R-:W-:Y:S01]  /*3480*/  R2P PR, R0, 0x6 ;  /* 0x0000000600007804 */ /* 0x000fe20000000000 */
[----:B------:R-:W-:Y:S01]  /*3490*/  IMAD.MOV.U32 R0, RZ, RZ, c[0x0][0x22c] ;  /* 0x00008b00ff007624 */ /* 0x000fe200078e00ff */
[----:B------:R-:W-:Y:S01]  /*34a0*/  IADD3 R250, -R205, 0x40, R250 ;  /* 0x00000040cdfa7810 */ /* 0x000fe20007ffe1fa */
[----:B------:R4:W1:Y:S01]  /*34b0*/  LDSM.16.M88.4 R132, [R164+0x10800] ;  /* 0x01080000a484783b */ /* 0x0008620000000200 */
[----:B------:R-:W-:Y:S01]  /*34c0*/  CS2R R98, SRZ ;  /* 0x0000000000627805 */ /* 0x000fe2000001ff00 */
[----:B------:R-:W-:Y:S01]  /*34d0*/  IMAD R0, R0, c[0x0][0x1c0], RZ ;  /* 0x0000700000007a24 */ /* 0x000fe200078e02ff */
[----:B------:R-:W-:Y:S01]  /*34e0*/  SEL R193, R193, 0xffffffe0, !P1 ;  /* 0xffffffe0c1c17807 */ /* 0x000fe20004800000 */
[----:B------:R4:W1:Y:S01]  /*34f0*/  LDSM.16.M88.4 R160, [R164+0x12000] ;  /* 0x01200000a4a0783b */ /* 0x0008620000000200 */
[----:B------:R-:W-:Y:S01]  /*3500*/  SEL R189, R189, 0xffffffc0, !P2 ;  /* 0xffffffc0bdbd7807 */ /* 0x000fe20005000000 */
[C---:B------:R-:W-:Y:S01]  /*3510*/  IMAD.SHL.U32 R252, R0.reuse, 0x10, RZ ;  /* 0x0000001000fc7824 */ /* 0x040fe200078e00ff */
[----:B------:R-:W-:Y:S01]  /*3520*/  SHF.L.U32 R214, R0, 0x3, RZ ;  /* 0x0000000300d67819 */ /* 0x000fe200000006ff */
[----:B------:R4:W1:Y:S01]  /*3530*/  LDSM.16.M88.4 R140, [R190+0x12800] ;  /* 0x01280000be8c783b */ /* 0x0008620000000200 */
[----:B------:R-:W-:Y:S01]  /*3540*/  IADD3 R195, R194, R193, RZ ;  /* 0x000000c1c2c37210 */ /* 0x000fe20007ffe0ff */
[----:B------:R-:W-:Y:S01]  /*3550*/  CS2R R96, SRZ ;  /* 0x0000000000607805 */ /* 0x000fe2000001ff00 */
[C---:B------:R-:W-:Y:S01]  /*3560*/  IADD3 R3, R252.reuse, 0x40, RZ ;  /* 0x00000040fc037810 */ /* 0x040fe20007ffe0ff */
[----:B------:R4:W1:Y:S01]  /*3570*/  LDSM.16.M88.4 R144, [R191+0x12000] ;  /* 0x01200000bf90783b */ /* 0x0008620000000200 */
[----:B------:R-:W-:Y:S01]  /*3580*/  IADD3 R2, R252, 0x60, RZ ;  /* 0x00000060fc027810 */ /* 0x000fe20007ffe0ff */
[----:B------:R-:W-:Y:S01]  /*3590*/  CS2R R90, SRZ ;  /* 0x00000000005a7805 */ /* 0x000fe2000001ff00 */
[----:B------:R-:W-:Y:S01]  /*35a0*/  CS2R R88, SRZ ;  /* 0x0000000000587805 */ /* 0x000fe2000001ff00 */
[----:B------:R4:W1:Y:S01]  /*35b0*/  LDSM.16.M88.4 R148, [R191+0x12800] ;  /* 0x01280000bf94783b */ /* 0x0008620000000200 */
[C---:B------:R-:W-:Y:S01]  /*35c0*/  IMAD.IADD R3, R214.reuse, 0x1, R3 ;  /* 0x00000001d6037824 */ /* 0x040fe200078e0203 */
[----:B------:R-:W-:Y:S01]  /*35d0*/  CS2R R86, SRZ ;  /* 0x0000000000567805 */ /* 0x000fe2000001ff00 */
[C---:B------:R-:W-:Y:S01]  /*35e0*/  IMAD.IADD R2, R214.reuse, 0x1, R2 ;  /* 0x00000001d6027824 */ /* 0x040fe200078e0202 */
[----:B------:R4:W1:Y:S01]  /*35f0*/  LDSM.16.M88.4 R152, [R188+0x12000] ;  /* 0x01200000bc98783b */ /* 0x0008620000000200 */
[C---:B------:R-:W-:Y:S01]  /*3600*/  IMAD.IADD R3, R214.reuse, 0x1, R3 ;  /* 0x00000001d6037824 */ /* 0x040fe200078e0203 */
[----:B------:R-:W-:Y:S01]  /*3610*/  CS2R R84, SRZ ;  /* 0x0000000000547805 */ /* 0x000fe2000001ff00 */
[C---:B------:R-:W-:Y:S01]  /*3620*/  IMAD.IADD R2, R214.reuse, 0x1, R2 ;  /* 0x00000001d6027824 */ /* 0x040fe200078e0202 */
[----:B------:R4:W1:Y:S01]  /*3630*/  LDSM.16.M88.4 R156, [R188+0x12800] ;  /* 0x01280000bc9c783b */ /* 0x0008620000000200 */
[----:B------:R-:W-:Y:S01]  /*3640*/  CS2R R78, SRZ ;  /* 0x00000000004e7805 */ /* 0x000fe2000001ff00 */
[C---:B------:R-:W-:Y:S01]  /*3650*/  IADD3 R236, R214.reuse, R3, RZ ;  /* 0x00000003d6ec7210 */ /* 0x040fe20007ffe0ff */
[C---:B------:R-:W-:Y:S01]  /*3660*/  IMAD.IADD R234, R214.reuse, 0x1, R2 ;  /* 0x00000001d6ea7824 */ /* 0x040fe200078e0202 */
[----:B------:R-:W1:Y:S01]  /*3670*/  LDSM.16.M88.4 R164, [R164+0x12800] ;  /* 0x01280000a4a4783b */ /* 0x000e620000000200 */
[----:B------:R-:W-:Y:S01]  /*3680*/  CS2R R76, SRZ ;  /* 0x00000000004c7805 */ /* 0x000fe2000001ff00 */
        /* <DEDUP_REMOVED lines=25> */
[----:B------:R-:W-:Y:S01]  /*3820*/  IMAD.SHL.U32 R187, R187, 0x2, RZ ;  /* 0x00000002bbbb7824 */ /* 0x000fe200078e00ff */
[----:B------:R-:W-:Y:S01]  /*3830*/  IADD3 R250, R250, -c[0x0][0x2e8], RZ ;  /* 0x8000ba00fafa7a10 */ /* 0x000fe20007ffe0ff */
[----:B------:R-:W-:Y:S01]  /*3840*/  IMAD.IADD R196, R194, 0x1, R189 ;  /* 0x00000001c2c47824 */ /* 0x000fe200078e02bd */
[----:B------:R-:W-:Y:S01]  /*3850*/  IADD3 R240, R214, R235, RZ ;  /* 0x000000ebd6f07210 */ /* 0x000fe20007ffe0ff */
[----:B------:R-:W-:-:S02]  /*3860*/  IMAD.IADD R197, R189, 0x1, R195 ;  /* 0x00000001bdc57824 */ /* 0x000fc400078e02c3 */
[----:B------:R-:W-:Y:S02]  /*3870*/  IMAD.IADD R239, R214, 0x1, R233 ;  /* 0x00000001d6ef7824 */ /* 0x000fe400078e02e9 */
[----:B--2---:R-:W-:-:S05]  /*3880*/  IMAD R251, R247, 0x40, R6 ;  /* 0x00000040f7fb7824 */ /* 0x004fca00078e0206 */
[----:B------:R-:W-:-:S05]  /*3890*/  IADD3 R251, -R217, R9, -R251 ;  /* 0x00000009d9fb7210 */ /* 0x000fca0007ffe9fb */
[----:B------:R-:W-:Y:S02]  /*38a0*/  IMAD.IADD R251, R251, 0x1, R205 ;  /* 0x00000001fbfb7824 */ /* 0x000fe400078e02cd */
[----:B---3--:R-:W-:Y:S01]  /*38b0*/  @P4 FMUL.FTZ R201, R4, R5 ;  /* 0x0000000504c94220 */ /* 0x008fe20000410000 */
[----:B------:R-:W-:-:S05]  /*38c0*/  IADD3 R4, R252, 0x20, RZ ;  /* 0x00000020fc047810 */ /* 0x000fca0007ffe0ff */
[----:B------:R-:W-:-:S05]  /*38d0*/  IMAD.IADD R4, R214, 0x1, R4 ;  /* 0x00000001d6047824 */ /* 0x000fca00078e0204 */
[----:B------:R-:W-:-:S05]  /*38e0*/  IADD3 R4, R214, R4, RZ ;  /* 0x00000004d6047210 */ /* 0x000fca0007ffe0ff */
[----:B------:R-:W-:-:S04]  /*38f0*/  IMAD.IADD R238, R214, 0x1, R4 ;  /* 0x00000001d6ee7824 */ /* 0x000fc800078e0204 */
[----:B------:R-:W-:-:S04]  /*3900*/  IMAD.IADD R237, R214, 0x1, R238 ;  /* 0x00000001d6ed7824 */ /* 0x000fc800078e02ee */
[----:B-1--4-:R-:W-:Y:S02]  /*3910*/  IMAD.IADD R241, R214, 0x1, R237 ;  /* 0x00000001d6f17824 */ /* 0x012fe400078e02ed */
.L_x_1193:
[----:B------:R-:W0:Y:S01]  /*3920*/  LDGDEPBAR ;  /* 0x00000000000079af */ /* 0x000e220000000000 */
[C---:B------:R-:W-:Y:S02]  /*3930*/  IADD3 R0, R187.reuse, R193, RZ ;  /* 0x000000c1bb007210 */ /* 0x040fe40007ffe0ff */
[-C--:B------:R-:W-:Y:S02]  /*3940*/  IADD3 R3, R187, R189.reuse, RZ ;  /* 0x000000bdbb037210 */ /* 0x080fe40007ffe0ff */
[----:B------:R-:W-:Y:S02]  /*3950*/  IADD3 R2, R0, R189, RZ ;  /* 0x000000bd00027210 */ /* 0x000fe40007ffe0ff */
[----:B------:R-:W-:Y:S02]  /*3960*/  MOV R210, R179 ;  /* 0x000000b300d27202 */ /* 0x000fe40000000f00 */
[----:B------:R-:W-:Y:S01]  /*3970*/  MOV R211, R178 ;  /* 0x000000b200d37202 */ /* 0x000fe20000000f00 */
        /* <DEDUP_REMOVED lines=21> */
[----:B------:R-:W1:Y:S06]  /*3ad0*/  LDSM.16.M88.4 R64, [R192+0xc000] ;  /* 0x00c00000c040783b */ /* 0x000e6c0000000200 */
[----:B------:R-:W-:Y:S01]  /*3ae0*/  IADD3 R100, P0, R243, R228, RZ ;  /* 0x000000e4f3647210 */ /* 0x000fe20007f1e0ff */
[C---:B------:R-:W-:Y:S04]  /*3af0*/  HMMA.16816.F32 R8, R52.reuse, R102, R8 ;  /* 0x000000663408723c */ /* 0x040fe80000001808 */
[----:B------:R-:W-:Y:S04]  /*3b00*/  IADD3.X R101, R242, R227, RZ, P0, !PT ;  /* 0x000000e3f2657210 */ /* 0x000fe800007fe4ff */
[C---:B--2---:R-:W-:Y:S01]  /*3b10*/  HMMA.16816.F32 R12, R52.reuse, R60, R12 ;  /* 0x0000003c340c723c */ /* 0x044fe2000000180c */
[----:B-----5:R2:W5:Y:S07]  /*3b20*/  LDG.E R102, [R100.64] ;  /* 0x0000000664667981 */ /* 0x02056e000c1e1900 */
[----:B------:R-:W-:Y:S01]  /*3b30*/  HMMA.16816.F32 R16, R52, R62, R16 ;  /* 0x0000003e3410723c */ /* 0x000fe20000001810 */
[----:B------:R-:W3:Y:S08]  /*3b40*/  LDSM.16.M88.4 R52, [R192+0xc800] ;  /* 0x00c80000c034783b */ /* 0x000ef00000000200 */
[----:B------:R-:W-:Y:S01]  /*3b50*/  LDSM.16.M88.4 R60, [R187+0x2000] ;  /* 0x00200000bb3c783b */ /* 0x000fe20000000200 */
[C---:B-1----:R-:W-:Y:S07]  /*3b60*/  HMMA.16816.F32 R4, R56.reuse, R64, R4 ;  /* 0x000000403804723c */ /* 0x042fee0000001804 */
[----:B--2---:R1:W5:Y:S01]  /*3b70*/  LDG.E R100, [R100.64+0x20] ;  /* 0x0000200664647981 */ /* 0x004362000c1e1900 */
[C---:B------:R-:W-:Y:S03]  /*3b80*/  HMMA.16816.F32 R8, R56.reuse, R66, R8 ;  /* 0x000000423808723c */ /* 0x040fe60000001808 */
[----:B------:R-:W2:Y:S05]  /*3b90*/  LDSM.16.M88.4 R64, [R190+0xe000] ;  /* 0x00e00000be40783b */ /* 0x000eaa0000000200 */
[C---:B---3--:R-:W-:Y:S08]  /*3ba0*/  HMMA.16816.F32 R12, R56.reuse, R52, R12 ;  /* 0x00000034380c723c */ /* 0x048ff0000000180c */
[----:B------:R-:W-:Y:S01]  /*3bb0*/  HMMA.16816.F32 R16, R56, R54, R16 ;  /* 0x000000363810723c */ /* 0x000fe20000001810 */
[----:B------:R-:W3:Y:S08]  /*3bc0*/  LDSM.16.M88.4 R52, [R190+0xe800] ;  /* 0x00e80000be34783b */ /* 0x000ef00000000200 */
[----:B------:R-:W-:Y:S01]  /*3bd0*/  LDSM.16.M88.4 R56, [R0+0x2000] ;  /* 0x002000000038783b */ /* 0x000fe20000000200 */
[C---:B--2---:R-:W-:Y:S08]  /*3be0*/  HMMA.16816.F32 R4, R60.reuse, R64, R4 ;  /* 0x000000403c04723c */ /* 0x044ff00000001804 */
[C---:B------:R-:W-:Y:S01]  /*3bf0*/  HMMA.16816.F32 R8, R60.reuse, R66, R8 ;  /* 0x000000423c08723c */ /* 0x040fe20000001808 */
[----:B------:R-:W2:Y:S07]  /*3c00*/  LDSM.16.M88.4 R64, [R191+0xe000] ;  /* 0x00e00000bf40783b */ /* 0x000eae0000000200 */
        /* <DEDUP_REMOVED lines=10> */
[----:B------:R4:W-:Y:S01]  /*3cb0*/  LDSM.16.M88.4 R56, [R2+0x2000] ;  /* 0x002000000238783b */ /* 0x0009e20000000200 */
[C---:B--2---:R-:W-:Y:S08]  /*3cc0*/  HMMA.16816.F32 R4, R60.reuse, R64, R4 ;  /* 0x000000403c04723c */ /* 0x044ff00000001804 */
[C---:B------:R-:W-:Y:S01]  /*3cd0*/  HMMA.16816.F32 R8, R60.reuse, R66, R8 ;  /* 0x000000423c08723c */ /* 0x040fe20000001808 */
[----:B------:R-:W2:Y:S03]  /*3ce0*/  LDSM.16.M88.4 R64, [R192+0xe000] ;  /* 0x00e00000c040783b */ /* 0x000ea60000000200 */
[----:B----4-:R-:W-:Y:S04]  /*3cf0*/  SHF.L.U32 R2, R203, 0x6, RZ ;  /* 0x00000006cb027819 */ /* 0x010fe800000006ff */
[----:B------:R-:W-:Y:S01]  /*3d00*/  IADD3 R0, R251, R2, RZ ;  /* 0x00000002fb007210 */ /* 0x000fe20007ffe0ff */
[C---:B---3--:R-:W-:Y:S03]  /*3d10*/  HMMA.16816.F32 R12, R60.reuse, R52, R12 ;  /* 0x000000343c0c723c */ /* 0x048fe6000000180c */
[C---:B------:R-:W-:Y:S02]  /*3d20*/  IADD3 R3, R0.reuse, 0x7, RZ ;  /* 0x0000000700037810 */ /* 0x040fe40007ffe0ff */
[----:B-1----:R-:W-:Y:S02]  /*3d30*/  IABS R101, R0 ;  /* 0x0000000000657213 */ /* 0x002fe40000000000 */
[----:B------:R-:W-:Y:S01]  /*3d40*/  ISETP.GE.AND P0, PT, R3, RZ, PT ;  /* 0x000000ff0300720c */ /* 0x000fe20003f06270 */
[----:B------:R-:W-:Y:S01]  /*3d50*/  HMMA.16816.F32 R16, R60, R54, R16 ;  /* 0x000000363c10723c */ /* 0x000fe20000001810 */
[----:B------:R-:W1:Y:S02]  /*3d60*/  LDSM.16.M88.4 R52, [R192+0xe800] ;  /* 0x00e80000c034783b */ /* 0x000e640000000200 */
[----:B------:R-:W-:Y:S04]  /*3d70*/  I2F R101, R101 ;  /* 0x0000006500657306 */ /* 0x000fe80000201400 */
[C---:B------:R-:W-:Y:S02]  /*3d80*/  IADD3 R60, R0.reuse, -0x11, RZ ;  /* 0xffffffef003c7810 */ /* 0x040fe40007ffe0ff */
[----:B------:R-:W-:Y:S02]  /*3d90*/  IADD3 R63, R0, -0x8, RZ ;  /* 0xfffffff8003f7810 */ /* 0x000fe40007ffe0ff */
[----:B------:R-:W-:Y:S02]  /*3da0*/  ISETP.GE.AND P2, PT, R60, RZ, PT ;  /* 0x000000ff3c00720c */ /* 0x000fe40003f46270 */
[C---:B------:R-:W-:Y:S02]  /*3db0*/  @!P0 IADD3 R3, -R0.reuse, -0x7, RZ ;  /* 0xfffffff900038810 */ /* 0x040fe40007ffe1ff */
[C---:B------:R-:W-:Y:S01]  /*3dc0*/  IADD3 R62, R0.reuse, -0x9, RZ ;  /* 0xfffffff7003e7810 */ /* 0x040fe20007ffe0ff */
[C---:B--2---:R-:W-:Y:S03]  /*3dd0*/  HMMA.16816.F32 R4, R56.reuse, R64, R4 ;  /* 0x000000403804723c */ /* 0x044fe60000001804 */
[----:B------:R-:W-:Y:S02]  /*3de0*/  I2F R3, R3 ;  /* 0x0000000300037306 */ /* 0x000fe40000201400 */
[C---:B------:R-:W-:Y:S02]  /*3df0*/  IADD3 R61, R0.reuse, -0x10, RZ ;  /* 0xfffffff0003d7810 */ /* 0x040fe40007ffe0ff */
[C---:B------:R-:W-:Y:S01]  /*3e00*/  IADD3 R65, R0.reuse, 0x8, RZ ;  /* 0x0000000800417810 */ /* 0x040fe20007ffe0ff */
[C---:B------:R-:W-:Y:S03]  /*3e10*/  HMMA.16816.F32 R8, R56.reuse, R66, R8 ;  /* 0x000000423808723c */ /* 0x040fe60000001808 */
[----:B------:R-:W-:Y:S02]  /*3e20*/  ISETP.GE.AND P1, PT, R65, RZ, PT ;  /* 0x000000ff4100720c */ /* 0x000fe40003f26270 */
[----:B------:R-:W-:Y:S02]  /*3e30*/  IADD3 R64, R0, -0x1, RZ ;  /* 0xffffffff00407810 */ /* 0x000fe40007ffe0ff */
[----:B------:R-:W-:Y:S02]  /*3e40*/  ISETP.GE.AND P5, PT, R63, RZ, PT ;  /* 0x000000ff3f00720c */ /* 0x000fe40003fa6270 */
[----:B------:R-:W-:Y:S02]  /*3e50*/  ISETP.GE.AND P6, PT, R64, RZ, PT ;  /* 0x000000ff4000720c */ /* 0x000fe40003fc6270 */
[----:B------:R-:W-:Y:S02]  /*3e60*/  ISETP.GE.AND P4, PT, R62, RZ, PT ;  /* 0x000000ff3e00720c */ /* 0x000fe40003f86270 */
[----:B------:R-:W-:Y:S02]  /*3e70*/  ISETP.GE.AND P3, PT, R61, RZ, PT ;  /* 0x000000ff3d00720c */ /* 0x000fe40003f66270 */
[C---:B------:R-:W-:Y:S01]  /*3e80*/  @!P2 IADD3 R60, -R0.reuse, 0x11, RZ ;  /* 0x00000011003ca810 */ /* 0x040fe20007ffe1ff */
[C---:B-1----:R-:W-:Y:S03]  /*3e90*/  HMMA.16816.F32 R12, R56.reuse, R52, R12 ;  /* 0x00000034380c723c */ /* 0x042fe6000000180c */
[C---:B------:R-:W-:Y:S01]  /*3ea0*/  @!P1 IADD3 R65, -R0.reuse, -0x8, RZ ;  /* 0xfffffff800419810 */ /* 0x040fe20007ffe1ff */
[----:B------:R-:W-:Y:S01]  /*3eb0*/  FMUL.FTZ R7, R7, c[0x0][0x2ec] ;  /* 0x0000bb0007077a20 */ /* 0x000fe20000410000 */
[----:B------:R-:W-:Y:S01]  /*3ec0*/  @!P5 IADD3 R63, -R0, 0x8, RZ ;  /* 0x00000008003fd810 */ /* 0x000fe20007ffe1ff */
[----:B------:R-:W-:Y:S01]  /*3ed0*/  FMUL.FTZ R4, R4, c[0x0][0x2ec] ;  /* 0x0000bb0004047a20 */ /* 0x000fe20000410000 */
[----:B------:R-:W-:Y:S01]  /*3ee0*/  IADD3 R53, R0, -0x18, RZ ;  /* 0xffffffe800357810 */ /* 0x000fe20007ffe0ff */
[----:B------:R-:W-:Y:S01]  /*3ef0*/  FMUL.FTZ R10, R10, c[0x0][0x2ec] ;  /* 0x0000bb000a0a7a20 */ /* 0x000fe20000410000 */
[----:B------:R-:W-:Y:S01]  /*3f00*/  I2F R65, R65 ;  /* 0x0000004100417306 */ /* 0x000fe20000201400 */
[----:B------:R-:W-:Y:S03]  /*3f10*/  HMMA.16816.F32 R16, R56, R54, R16 ;  /* 0x000000363810723c */ /* 0x000fe60000001810 */
[----:B------:R-:W-:Y:S01]  /*3f20*/  ISETP.GE.AND P1, PT, R53, RZ, PT ;  /* 0x000000ff3500720c */ /* 0x000fe20003f26270 */
[----:B------:R-:W-:Y:S01]  /*3f30*/  FMUL.FTZ R9, R9, c[0x0][0x2ec] ;  /* 0x0000bb0009097a20 */ /* 0x000fe20000410000 */
[C---:B------:R-:W-:Y:S01]  /*3f40*/  @!P6 IADD3 R64, -R0.reuse, 0x1, RZ ;  /* 0x000000010040e810 */ /* 0x040fe20007ffe1ff */
[----:B------:R-:W-:Y:S01]  /*3f50*/  FMUL.FTZ R11, R11, c[0x0][0x2ec] ;  /* 0x0000bb000b0b7a20 */ /* 0x000fe20000410000 */
[----:B------:R-:W-:Y:S01]  /*3f60*/  IADD3 R52, R0, -0x19, RZ ;  /* 0xffffffe700347810 */ /* 0x000fe20007ffe0ff */
[----:B------:R-:W-:Y:S01]  /*3f70*/  FMUL.FTZ R5, R5, c[0x0][0x2ec] ;  /* 0x0000bb0005057a20 */ /* 0x000fe20000410000 */
[----:B------:R1:W-:Y:S02]  /*3f80*/  MUFU.TANH R103, R10 ;  /* 0x0000000a00677308 */ /* 0x0003e40000002400 */
[----:B------:R-:W-:Y:S01]  /*3f90*/  ISETP.GE.AND P0, PT, R52, RZ, PT ;  /* 0x000000ff3400720c */ /* 0x000fe20003f06270 */
[----:B------:R-:W-:Y:S01]  /*3fa0*/  FMUL.FTZ R6, R6, c[0x0][0x2ec] ;  /* 0x0000bb0006067a20 */ /* 0x000fe20000410000 */
[----:B------:R-:W-:Y:S01]  /*3fb0*/  @!P4 IADD3 R62, -R0, 0x9, RZ ;  /* 0x00000009003ec810 */ /* 0x000fe20007ffe1ff */
[----:B------:R-:W-:Y:S01]  /*3fc0*/  FMUL.FTZ R8, R8, c[0x0][0x2ec] ;  /* 0x0000bb0008087a20 */ /* 0x000fe20000410000 */
[C---:B------:R-:W-:Y:S01]  /*3fd0*/  @!P3 IADD3 R61, -R0.reuse, 0x10, RZ ;  /* 0x00000010003db810 */ /* 0x040fe20007ffe1ff */
[----:B------:R-:W-:Y:S01]  /*3fe0*/  FMUL.FTZ R13, R13, c[0x0][0x2ec] ;  /* 0x0000bb000d0d7a20 */ /* 0x000fe20000410000 */
[----:B------:R-:W-:Y:S01]  /*3ff0*/  @!P1 IADD3 R53, -R0, 0x18, RZ ;  /* 0x0000001800359810 */ /* 0x000fe20007ffe1ff */
[----:B------:R-:W-:Y:S01]  /*4000*/  FMUL.FTZ R12, R12, c[0x0][0x2ec] ;  /* 0x0000bb000c0c7a20 */ /* 0x000fe20000410000 */
[----:B------:R2:W-:Y:S05]  /*4010*/  MUFU.TANH R168, R9 ;  /* 0x0000000900a87308 */ /* 0x0005ea0000002400 */
[----:B------:R-:W-:Y:S01]  /*4020*/  @!P0 IADD3 R52, -R0, 0x19, RZ ;  /* 0x0000001900348810 */ /* 0x000fe20007ffe1ff */
[----:B------:R-:W-:Y:S01]  /*4030*/  FMUL.FTZ R16, R16, c[0x0][0x2ec] ;  /* 0x0000bb0010107a20 */ /* 0x000fe20000410000 */
[----:B------:R-:W-:Y:S01]  /*4040*/  ISETP.GE.AND P0, PT, R2, R250, PT ;  /* 0x000000fa0200720c */ /* 0x000fe20003f06270 */
[----:B------:R-:W-:Y:S02]  /*4050*/  FMUL.FTZ R18, R18, c[0x0][0x2ec] ;  /* 0x0000bb0012127a20 */ /* 0x000fe40000410000 */
[----:B------:R-:W-:Y:S01]  /*4060*/  I2F R64, R64 ;  /* 0x0000004000407306 */ /* 0x000fe20000201400 */
[----:B-1----:R-:W-:Y:S09]  /*4070*/  FMUL.FTZ R10, R14, c[0x0][0x2ec] ;  /* 0x0000bb000e0a7a20 */ /* 0x002ff20000410000 */
[----:B------:R-:W-:Y:S01]  /*4080*/  I2F R66, R53 ;  /* 0x0000003500427306 */ /* 0x000fe20000201400 */
[----:B--2---:R-:W-:Y:S02]  /*4090*/  FMUL.FTZ R9, R15, c[0x0][0x2ec] ;  /* 0x0000bb000f097a20 */ /* 0x004fe40000410000 */
[----:B------:R-:W-:Y:S02]  /*40a0*/  FMUL.FTZ R15, R17, c[0x0][0x2ec] ;  /* 0x0000bb00110f7a20 */ /* 0x000fe40000410000 */
[----:B------:R-:W-:Y:S05]  /*40b0*/  FMUL.FTZ R17, R19, c[0x0][0x2ec] ;  /* 0x0000bb0013117a20 */ /* 0x000fea0000410000 */
[----:B------:R-:W1:Y:S10]  /*40c0*/  MUFU.TANH R7, R7 ;  /* 0x0000000700077308 */ /* 0x000e740000002400 */
[----:B------:R-:W2:Y:S10]  /*40d0*/  MUFU.TANH R11, R11 ;  /* 0x0000000b000b7308 */ /* 0x000eb40000002400 */
[----:B------:R-:W-:Y:S01]  /*40e0*/  I2F R67, R52 ;  /* 0x0000003400437306 */ /* 0x000fe20000201400 */
[----:B-1----:R-:W-:Y:S02]  /*40f0*/  FFMA.FTZ R53, R3, -R201, R7 ;  /* 0x800000c903357223 */ /* 0x002fe40000010007 */
[----:B------:R-:W-:Y:S07]  /*4100*/  FFMA.FTZ R3, -R7, R7, 1 ;  /* 0x3f80000007037423 */ /* 0x000fee0000010107 */
[----:B------:R-:W1:Y:S01]  /*4110*/  MUFU.TANH R4, R4 ;  /* 0x0000000400047308 */ /* 0x000e620000002400 */
[----:B------:R-:W-:Y:S02]  /*4120*/  FMUL.FTZ R172, R3, c[0x0][0x2ec] ;  /* 0x0000bb0003ac7a20 */ /* 0x000fe40000410000 */
[----:B------:R-:W-:Y:S02]  /*4130*/  FFMA.FTZ R3, -R168, R168, 1 ;  /* 0x3f800000a8037423 */ /* 0x000fe400000101a8 */
[----:B--2---:R-:W-:Y:S02]  /*4140*/  FFMA.FTZ R19, R64, -R201, R11 ;  /* 0x800000c940137223 */ /* 0x004fe4000001000b */
[----:B------:R-:W-:Y:S02]  /*4150*/  FFMA.FTZ R7, -R11, R11, 1 ;  /* 0x3f8000000b077423 */ /* 0x000fe4000001010b */
[----:B------:R-:W-:Y:S01]  /*4160*/  FMUL.FTZ R174, R3, c[0x0][0x2ec] ;  /* 0x0000bb0003ae7a20 */ /* 0x000fe20000410000 */
[----:B------:R2:W3:Y:S01]  /*4170*/  MUFU.TANH R52, R5 ;  /* 0x0000000500347308 */ /* 0x0004e20000002400 */
[----:B------:R-:W-:Y:S09]  /*4180*/  FMUL.FTZ R176, R7, c[0x0][0x2ec] ;  /* 0x0000bb0007b07a20 */ /* 0x000ff20000410000 */
[----:B------:R-:W-:Y:S01]  /*4190*/  I2F R0, R60 ;  /* 0x0000003c00007306 */ /* 0x000fe20000201400 */
[-C--:B-1----:R-:W-:Y:S09]  /*41a0*/  FFMA.FTZ R14, R101, -R201.reuse, R4 ;  /* 0x800000c9650e7223 */ /* 0x082ff20000010004 */
[----:B------:R-:W1:Y:S01]  /*41b0*/  MUFU.TANH R6, R6 ;  /* 0x0000000600067308 */ /* 0x000e620000002400 */
[----:B--2---:R-:W-:Y:S02]  /*41c0*/  FFMA.FTZ R5, -R4, R4, 1 ;  /* 0x3f80000004057423 */ /* 0x004fe40000010104 */
[----:B---3--:R-:W-:Y:S07]  /*41d0*/  FFMA.FTZ R4, -R52, R52, 1 ;  /* 0x3f80000034047423 */ /* 0x008fee0000010134 */
[----:B------:R2:W3:Y:S10]  /*41e0*/  MUFU.TANH R60, R8 ;  /* 0x00000008003c7308 */ /* 0x0004f40000002400 */
[----:B------:R4:W3:Y:S01]  /*41f0*/  MUFU.TANH R57, R13 ;  /* 0x0000000d00397308 */ /* 0x0008e20000002400 */
[----:B-1----:R-:W-:Y:S02]  /*4200*/  FFMA.FTZ R54, R65, -R201, R6 ;  /* 0x800000c941367223 */ /* 0x002fe40000010006 */
[----:B------:R-:W-:Y:S07]  /*4210*/  FFMA.FTZ R6, -R6, R6, 1 ;  /* 0x3f80000006067423 */ /* 0x000fee0000010106 */
[----:B------:R-:W1:Y:S01]  /*4220*/  I2F R63, R63 ;  /* 0x0000003f003f7306 */ /* 0x000e620000201400 */
[----:B------:R-:W-:Y:S02]  /*4230*/  FMUL.FTZ R173, R6, c[0x0][0x2ec] ;  /* 0x0000bb0006ad7a20 */ /* 0x000fe40000410000 */
[----:B--2---:R-:W-:Y:S04]  /*4240*/  FFMA.FTZ R8, -R103, R103, 1 ;  /* 0x3f80000067087423 */ /* 0x004fe80000010167 */
[----:B------:R-:W-:Y:S03]  /*4250*/  FMUL.FTZ R177, R8, c[0x0][0x2ec] ;  /* 0x0000bb0008b17a20 */ /* 0x000fe60000410000 */
[----:B------:R-:W2:Y:S01]  /*4260*/  I2F R62, R62 ;  /* 0x0000003e003e7306 */ /* 0x000ea20000201400 */
[-C--:B----4-:R-:W-:Y:S02]  /*4270*/  FFMA.FTZ R13, R64, -R201.reuse, R52 ;  /* 0x800000c9400d7223 */ /* 0x090fe40000010034 */
[----:B------:R-:W-:Y:S02]  /*4280*/  FFMA.FTZ R52, R101, -R201, R103 ;  /* 0x800000c965347223 */ /* 0x000fe40000010067 */
[----:B------:R-:W-:Y:S05]  /*4290*/  FMUL.FTZ R101, R4, c[0x0][0x2ec] ;  /* 0x0000bb0004657a20 */ /* 0x000fea0000410000 */
[----:B------:R-:W-:Y:S01]  /*42a0*/  I2F R61, R61 ;  /* 0x0000003d003d7306 */ /* 0x000fe20000201400 */
[----:B---3--:R-:W-:Y:S02]  /*42b0*/  FFMA.FTZ R4, -R60, R60, 1 ;  /* 0x3f8000003c047423 */ /* 0x008fe4000001013c */
[----:B------:R-:W-:Y:S02]  /*42c0*/  FMUL.FTZ R103, R5, c[0x0][0x2ec] ;  /* 0x0000bb0005677a20 */ /* 0x000fe40000410000 */
[----:B------:R-:W-:Y:S02]  /*42d0*/  FMUL.FTZ R175, R4, c[0x0][0x2ec] ;  /* 0x0000bb0004af7a20 */ /* 0x000fe40000410000 */
[----:B------:R-:W-:Y:S02]  /*42e0*/  FFMA.FTZ R6, -R57, R57, 1 ;  /* 0x3f80000039067423 */ /* 0x000fe40000010139 */
[-C--:B------:R-:W-:Y:S01]  /*42f0*/  FFMA.FTZ R57, R0, -R201.reuse, R57 ;  /* 0x800000c900397223 */ /* 0x080fe20000010039 */
[----:B------:R-:W-:Y:S01]  /*4300*/  MUFU.TANH R10, R10 ;  /* 0x0000000a000a7308 */ /* 0x000fe20000002400 */
[-C--:B-1----:R-:W-:Y:S02]  /*4310*/  FFMA.FTZ R60, R63, -R201.reuse, R60 ;  /* 0x800000c93f3c7223 */ /* 0x082fe4000001003c */
[----:B------:R-:W-:Y:S02]  /*4320*/  FMUL.FTZ R64, R6, c[0x0][0x2ec] ;  /* 0x0000bb0006407a20 */ /* 0x000fe40000410000 */
[-C--:B--2---:R-:W-:Y:S05]  /*4330*/  FFMA.FTZ R59, R62, -R201.reuse, R168 ;  /* 0x800000c93e3b7223 */ /* 0x084fea00000100a8 */
[----:B------:R-:W-:Y:S10]  /*4340*/  MUFU.TANH R9, R9 ;  /* 0x0000000900097308 */ /* 0x000ff40000002400 */
[----:B------:R-:W1:Y:S10]  /*4350*/  MUFU.TANH R58, R12 ;  /* 0x0000000c003a7308 */ /* 0x000e740000002400 */
[----:B------:R-:W2:Y:S10]  /*4360*/  MUFU.TANH R16, R16 ;  /* 0x0000001000107308 */ /* 0x000eb40000002400 */
[----:B------:R3:W4:Y:S01]  /*4370*/  MUFU.TANH R55, R18 ;  /* 0x0000001200377308 */ /* 0x0007220000002400 */
[----:B-1----:R-:W-:Y:S01]  /*4380*/  FFMA.FTZ R7, -R58, R58, 1 ;  /* 0x3f8000003a077423 */ /* 0x002fe2000001013a */
[----:B------:R-:W-:Y:S01]  /*4390*/  MOV R12, c[0x0][0x2e4] ;  /* 0x0000b900000c7a02 */ /* 0x000fe20000000f00 */
[-C--:B------:R-:W-:Y:S02]  /*43a0*/  FFMA.FTZ R58, R61, -R201.reuse, R58 ;  /* 0x800000c93d3a7223 */ /* 0x080fe4000001003a */
[----:B------:R-:W-:Y:S05]  /*43b0*/  FMUL.FTZ R65, R7, c[0x0][0x2ec] ;  /* 0x0000bb0007417a20 */ /* 0x000fea0000410000 */
[----:B------:R-:W1:Y:S01]  /*43c0*/  MUFU.TANH R15, R15 ;  /* 0x0000000f000f7308 */ /* 0x000e620000002400 */
[-C--:B--2---:R-:W-:Y:S02]  /*43d0*/  FFMA.FTZ R56, R66, -R201.reuse, R16 ;  /* 0x800000c942387223 */ /* 0x084fe40000010010 */
[----:B------:R-:W-:Y:S04]  /*43e0*/  FFMA.FTZ R5, -R16, R16, 1 ;  /* 0x3f80000010057423 */ /* 0x000fe80000010110 */
[----:B------:R-:W-:Y:S03]  /*43f0*/  FMUL.FTZ R168, R5, c[0x0][0x2ec] ;  /* 0x0000bb0005a87a20 */ /* 0x000fe60000410000 */
[----:B------:R2:W2:Y:S01]  /*4400*/  MUFU.TANH R11, R17 ;  /* 0x00000011000b7308 */ /* 0x0004a20000002400 */
[-C--:B---3--:R-:W-:Y:S02]  /*4410*/  FFMA.FTZ R18, R63, -R201.reuse, R10 ;  /* 0x800000c93f127223 */ /* 0x088fe4000001000a */
[----:B------:R-:W-:Y:S02]  /*4420*/  FFMA.FTZ R10, -R10, R10, 1 ;  /* 0x3f8000000a0a7423 */ /* 0x000fe4000001010a */
[----:B----4-:R-:W-:Y:S02]  /*4430*/  FFMA.FTZ R16, R61, -R201, R55 ;  /* 0x800000c93d107223 */ /* 0x010fe40000010037 */
[----:B------:R-:W-:Y:S02]  /*4440*/  FFMA.FTZ R4, -R55, R55, 1 ;  /* 0x3f80000037047423 */ /* 0x000fe40000010137 */
[----:B------:R-:W-:Y:S02]  /*4450*/  FMUL.FTZ R171, R10, c[0x0][0x2ec] ;  /* 0x0000bb000aab7a20 */ /* 0x000fe40000410000 */
[----:B-1----:R-:W-:Y:S02]  /*4460*/  FFMA.FTZ R55, R67, -R201, R15 ;  /* 0x800000c943377223 */ /* 0x002fe4000001000f */
[----:B------:R-:W-:Y:S02]  /*4470*/  FFMA.FTZ R3, -R15, R15, 1 ;  /* 0x3f8000000f037423 */ /* 0x000fe4000001010f */
[----:B------:R-:W-:Y:S02]  /*4480*/  FMUL.FTZ R169, R4, c[0x0][0x2ec] ;  /* 0x0000bb0004a97a20 */ /* 0x000fe40000410000 */
[----:B------:R-:W-:Y:S02]  /*4490*/  FMUL.FTZ R66, R3, c[0x0][0x2ec] ;  /* 0x0000bb0003427a20 */ /* 0x000fe40000410000 */
[----:B--2---:R-:W-:Y:S02]  /*44a0*/  FFMA.FTZ R17, R62, -R201, R9 ;  /* 0x800000c93e117223 */ /* 0x004fe40000010009 */
[----:B------:R-:W-:Y:S02]  /*44b0*/  FFMA.FTZ R9, -R9, R9, 1 ;  /* 0x3f80000009097423 */ /* 0x000fe40000010109 */
[----:B------:R-:W-:Y:S02]  /*44c0*/  FFMA.FTZ R15, R0, -R201, R11 ;  /* 0x800000c9000f7223 */ /* 0x000fe4000001000b */
[----:B------:R-:W-:Y:S02]  /*44d0*/  FFMA.FTZ R0, -R11, R11, 1 ;  /* 0x3f8000000b007423 */ /* 0x000fe4000001010b */
[----:B------:R-:W-:Y:S02]  /*44e0*/  FMUL.FTZ R170, R9, c[0x0][0x2ec] ;  /* 0x0000bb0009aa7a20 */ /* 0x000fe40000410000 */
[----:B------:R-:W-:Y:S01]  /*44f0*/  FMUL.FTZ R67, R0, c[0x0][0x2ec] ;  /* 0x0000bb0000437a20 */ /* 0x000fe20000410000 */
[----:B------:R-:W-:-:S05]  /*4500*/  @!P0 BRA `(.L_x_1189) ;  /* 0x0000009000008947 */ /* 0x000fca0003800000 */
[----:B------:R-:W-:Y:S01]  /*4510*/  IADD3 R3, R2, 0x40, RZ ;  /* 0x0000004002037810 */ /* 0x000fe20007ffe0ff */
[----:B------:R-:W-:Y:S02]  /*4520*/  IMAD.IADD R0, R232, 0x1, R217 ;  /* 0x00000001e8007824 */ /* 0x000fe400078e02d9 */
[----:B------:R-:W-:Y:S03]  /*4530*/  IMAD.MOV.U32 R12, RZ, RZ, R222 ;  /* 0x000000ffff0c7224 */ /* 0x000fe600078e00de */
[----:B------:R-:W-:Y:S04]  /*4540*/  IADD3 R0, R222, R0, -R205 ;  /* 0x00000000de007210 */ /* 0x000fe80007ffe8cd */
[----:B------:R-:W-:Y:S02]  /*4550*/  ISETP.GE.AND P1, PT, R3, R0, PT ;  /* 0x000000000300720c */ /* 0x000fe40003f26270 */
[----:B------:R-:W-:Y:S04]  /*4560*/  IADD3 R0, R232, 0x40, RZ ;  /* 0x00000040e8007810 */ /* 0x000fe80007ffe0ff */
[----:B------:R-:W-:Y:S11]  /*4570*/  ISETP.LT.AND P0, PT, R0, R205, PT ;  /* 0x000000cd0000720c */ /* 0x000ff60003f01270 */
[----:B------:R-:W-:Y:S02]  /*4580*/  @!UPT UIADD3 URZ, URZ, URZ, URZ ;  /* 0x0000003f3f3ff290 */ /* 0x000fe4000fffe03f */
[----:B------:R-:W-:-:S05]  /*4590*/  @!P1 BRA P0, `(.L_x_1190) ;  /* 0x0000048000009947 */ /* 0x000fca0000000000 */
.L_x_1189:
[--C-:B------:R-:W-:Y:S01]  /*45a0*/  IADD3 R4, R205, 0x1, -R217.reuse ;  /* 0x00000001cd047810 */ /* 0x100fe20007ffe8d9 */
[----:B------:R-:W2:Y:S01]  /*45b0*/  LDL R3, [R1] ;  /* 0x0000000001037983 */ /* 0x000ea20000100800 */
[-C--:B------:R-:W-:Y:S01]  /*45c0*/  IADD3 R5, -R12, R205.reuse, -R217 ;  /* 0x000000cd0c057210 */ /* 0x080fe20007ffe9d9 */
[----:B------:R-:W-:Y:S01]  /*45d0*/  IMAD.MOV.U32 R222, RZ, RZ, R12 ;  /* 0x000000ffffde7224 */ /* 0x000fe200078e000c */
[----:B------:R-:W-:Y:S01]  /*45e0*/  IADD3 R4, R4, c[0x0][0x2e8], RZ ;  /* 0x0000ba0004047a10 */ /* 0x000fe20007ffe0ff */
[----:B------:R-:W3:Y:S02]  /*45f0*/  LDL R0, [R1+0x4] ;  /* 0x0000040001007983 */ /* 0x000ee40000100800 */
[----:B---3--:R-:W-:Y:S02]  /*4600*/  IMAD R0, R247, 0x40, R0 ;  /* 0x00000040f7007824 */ /* 0x008fe400078e0200 */
[----:B--2---:R-:W-:Y:S03]  /*4610*/  IMAD.IADD R2, R3, 0x1, R2 ;  /* 0x0000000103027824 */ /* 0x004fe600078e0202 */
[----:B------:R-:W-:Y:S01]  /*4620*/  IADD3 R11, R0, 0x1, RZ ;  /* 0x00000001000b7810 */ /* 0x000fe20007ffe0ff */
[C---:B------:R-:W-:Y:S01]  /*4630*/  IMAD.IADD R6, R2.reuse, 0x1, R5 ;  /* 0x0000000102067824 */ /* 0x040fe200078e0205 */
[C---:B------:R-:W-:Y:S01]  /*4640*/  IADD3 R3, R2.reuse, 0x8, RZ ;  /* 0x0000000802037810 */ /* 0x040fe20007ffe0ff */
[----:B------:R-:W-:Y:S01]  /*4650*/  IMAD.IADD R63, R2, 0x1, R4 ;  /* 0x00000001023f7824 */ /* 0x000fe200078e0204 */
[C---:B------:R-:W-:Y:S02]  /*4660*/  IADD3 R10, R0.reuse, 0x8, RZ ;  /* 0x00000008000a7810 */ /* 0x040fe40007ffe0ff */
[----:B------:R-:W-:Y:S01]  /*4670*/  IMNMX R2, RZ, R6, !PT ;  /* 0x00000006ff027217 */ /* 0x000fe20007800200 */
[--C-:B------:R-:W-:Y:S01]  /*4680*/  IMAD.IADD R62, R5, 0x1, R3.reuse ;  /* 0x00000001053e7824 */ /* 0x100fe200078e0203 */
[----:B------:R-:W-:Y:S01]  /*4690*/  IADD3 R9, R0, 0x9, RZ ;  /* 0x0000000900097810 */ /* 0x000fe20007ffe0ff */
        /* <DEDUP_REMOVED lines=8> */
[----:B------:R-:W-:Y:S02]  /*4720*/  ISETP.GE.OR P1, PT, R0, R4, !P1 ;  /* 0x000000040000720c */ /* 0x000fe40004f26670 */
[----:B------:R-:W-:Y:S02]  /*4730*/  IMNMX R3, RZ, R62, !PT ;  /* 0x0000003eff037217 */ /* 0x000fe40007800200 */
        /* <DEDUP_REMOVED lines=46> */
.L_x_1190:
[C---:B------:R-:W-:Y:S01]  /*4a20*/  FMUL.FTZ R2, R220.reuse, 1.4426950216293334961 ;  /* 0x3fb8aa3bdc027820 */ /* 0x040fe20000410000 */
[----:B------:R-:W-:Y:S01]  /*4a30*/  FSETP.NEU.FTZ.AND P0, PT, R220, -INF , PT ;  /* 0xff800000dc00780b */ /* 0x000fe20003f1d000 */
[----:B------:R-:W-:Y:S01]  /*4a40*/  FMUL.FTZ R0, R221, 1.4426950216293334961 ;  /* 0x3fb8aa3bdd007820 */ /* 0x000fe20000410000 */
[----:B------:R-:W-:Y:S02]  /*4a50*/  ISETP.GT.AND P6, PT, R203, R244, PT ;  /* 0x000000f4cb00720c */ /* 0x000fe40003fc4270 */
[----:B------:R-:W-:Y:S02]  /*4a60*/  FSEL R2, R2, RZ, P0 ;  /* 0x000000ff02027208 */ /* 0x000fe40000000000 */
[----:B------:R-:W-:Y:S03]  /*4a70*/  FSETP.NEU.FTZ.AND P0, PT, R221, -INF , PT ;  /* 0xff800000dd00780b */ /* 0x000fe60003f1d000 */
[--C-:B------:R-:W-:Y:S01]  /*4a80*/  FFMA.FTZ R14, R14, c[0x0][0x23c], -R2.reuse ;  /* 0x00008f000e0e7a23 */ /* 0x100fe20000010802 */
[----:B------:R-:W-:Y:S01]  /*4a90*/  FSEL R0, R0, RZ, P0 ;  /* 0x000000ff00007208 */ /* 0x000fe20000000000 */
[--C-:B------:R-:W-:Y:S02]  /*4aa0*/  FFMA.FTZ R13, R13, c[0x0][0x23c], -R2.reuse ;  /* 0x00008f000d0d7a23 */ /* 0x100fe40000010802 */
[----:B------:R-:W-:Y:S01]  /*4ab0*/  MUFU.EX2 R180, R14 ;  /* 0x0000000e00b47308 */ /* 0x000fe20000000800 */
[----:B------:R-:W-:Y:S02]  /*4ac0*/  FFMA.FTZ R60, R60, c[0x0][0x23c], -R2 ;  /* 0x00008f003c3c7a23 */ /* 0x000fe40000010802 */
[--C-:B------:R-:W-:Y:S02]  /*4ad0*/  FFMA.FTZ R54, R54, c[0x0][0x23c], -R0.reuse ;  /* 0x00008f0036367a23 */ /* 0x100fe40000010800 */
[----:B------:R-:W-:Y:S02]  /*4ae0*/  FFMA.FTZ R53, R53, c[0x0][0x23c], -R0 ;  /* 0x00008f0035357a23 */ /* 0x000fe40000010800 */
[--C-:B------:R-:W-:Y:S02]  /*4af0*/  FFMA.FTZ R59, R59, c[0x0][0x23c], -R2.reuse ;  /* 0x00008f003b3b7a23 */ /* 0x100fe40000010802 */
[--C-:B------:R-:W-:Y:S01]  /*4b00*/  FFMA.FTZ R58, R58, c[0x0][0x23c], -R2.reuse ;  /* 0x00008f003a3a7a23 */ /* 0x100fe20000010802 */
[----:B------:R-:W-:Y:S01]  /*4b10*/  MUFU.EX2 R62, R54 ;  /* 0x00000036003e7308 */ /* 0x000fe20000000800 */
[--C-:B------:R-:W-:Y:S02]  /*4b20*/  FFMA.FTZ R57, R57, c[0x0][0x23c], -R2.reuse ;  /* 0x00008f0039397a23 */ /* 0x100fe40000010802 */
[--C-:B------:R-:W-:Y:S02]  /*4b30*/  FFMA.FTZ R56, R56, c[0x0][0x23c], -R2.reuse ;  /* 0x00008f0038387a23 */ /* 0x100fe40000010802 */
[----:B------:R-:W-:Y:S02]  /*4b40*/  FFMA.FTZ R2, R55, c[0x0][0x23c], -R2 ;  /* 0x00008f0037027a23 */ /* 0x000fe40000010802 */
[--C-:B------:R-:W-:Y:S02]  /*4b50*/  FFMA.FTZ R52, R52, c[0x0][0x23c], -R0.reuse ;  /* 0x00008f0034347a23 */ /* 0x100fe40000010800 */
[--C-:B------:R-:W-:Y:S01]  /*4b60*/  FFMA.FTZ R19, R19, c[0x0][0x23c], -R0.reuse ;  /* 0x00008f0013137a23 */ /* 0x100fe20000010800 */
[----:B------:R-:W-:Y:S01]  /*4b70*/  MUFU.EX2 R61, R53 ;  /* 0x00000035003d7308 */ /* 0x000fe20000000800 */
[--C-:B------:R-:W-:Y:S02]  /*4b80*/  FFMA.FTZ R18, R18, c[0x0][0x23c], -R0.reuse ;  /* 0x00008f0012127a23 */ /* 0x100fe40000010800 */
[--C-:B------:R-:W-:Y:S02]  /*4b90*/  FFMA.FTZ R17, R17, c[0x0][0x23c], -R0.reuse ;  /* 0x00008f0011117a23 */ /* 0x100fe40000010800 */
[--C-:B------:R-:W-:Y:S02]  /*4ba0*/  FFMA.FTZ R16, R16, c[0x0][0x23c], -R0.reuse ;  /* 0x00008f0010107a23 */ /* 0x100fe40000010800 */
[----:B------:R-:W-:Y:S03]  /*4bb0*/  FFMA.FTZ R0, R15, c[0x0][0x23c], -R0 ;  /* 0x00008f000f007a23 */ /* 0x000fe60000010800 */
[----:B------:R-:W1:Y:S10]  /*4bc0*/  MUFU.EX2 R179, R13 ;  /* 0x0000000d00b37308 */ /* 0x000e740000000800 */
[----:B------:R-:W-:Y:S10]  /*4bd0*/  MUFU.EX2 R178, R60 ;  /* 0x0000003c00b27308 */ /* 0x000ff40000000800 */
[----:B------:R-:W2:Y:S10]  /*4be0*/  MUFU.EX2 R63, R59 ;  /* 0x0000003b003f7308 */ /* 0x000eb40000000800 */
[----:B------:R2:W-:Y:S10]  /*4bf0*/  MUFU.EX2 R212, R2 ;  /* 0x0000000200d47308 */ /* 0x0005f40000000800 */
[----:B------:R-:W-:Y:S10]  /*4c00*/  MUFU.EX2 R60, R52 ;  /* 0x00000034003c7308 */ /* 0x000ff40000000800 */
[----:B------:R-:W3:Y:S10]  /*4c10*/  MUFU.EX2 R59, R19 ;  /* 0x00000013003b7308 */ /* 0x000ef40000000800 */
[----:B------:R-:W-:Y:S10]  /*4c20*/  MUFU.EX2 R216, R58 ;  /* 0x0000003a00d87308 */ /* 0x000ff40000000800 */
[----:B------:R3:W-:Y:S10]  /*4c30*/  MUFU.EX2 R58, R0 ;  /* 0x00000000003a7308 */ /* 0x0007f40000000800 */
[----:B------:R-:W-:Y:S10]  /*4c40*/  MUFU.EX2 R183, R18 ;  /* 0x0000001200b77308 */ /* 0x000ff40000000800 */
[----:B------:R-:W-:Y:S10]  /*4c50*/  MUFU.EX2 R182, R17 ;  /* 0x0000001100b67308 */ /* 0x000ff40000000800 */
[----:B------:R-:W4:Y:S10]  /*4c60*/  MUFU.EX2 R213, R57 ;  /* 0x0000003900d57308 */ /* 0x000f340000000800 */
[----:B------:R-:W-:Y:S10]  /*4c70*/  MUFU.EX2 R181, R16 ;  /* 0x0000001000b57308 */ /* 0x000ff40000000800 */
[----:B------:R-:W4:Y:S01]  /*4c80*/  MUFU.EX2 R215, R56 ;  /* 0x0000003800d77308 */ /* 0x000f220000000800 */
[----:B-1----:R-:W-:Y:S02]  /*4c90*/  F2FP.PACK_AB R4, R179, R180 ;  /* 0x000000b4b304723e */ /* 0x002fe400000000ff */
[----:B------:R-:W-:Y:S02]  /*4ca0*/  F2FP.PACK_AB R3, R61, R62 ;  /* 0x0000003e3d03723e */ /* 0x000fe400000000ff */
[----:B--2---:R-:W-:Y:S01]  /*4cb0*/  F2FP.PACK_AB R2, R63, R178 ;  /* 0x000000b23f02723e */ /* 0x004fe200000000ff */
[----:B------:R1:W-:Y:S01]  /*4cc0*/  STS [R223+0x12000], R4 ;  /* 0x01200004df007388 */ /* 0x0003e20000000800 */
[----:B---3--:R-:W-:Y:S02]  /*4cd0*/  F2FP.PACK_AB R0, R59, R60 ;  /* 0x0000003c3b00723e */ /* 0x008fe400000000ff */
[----:B----4-:R-:W-:Y:S01]  /*4ce0*/  F2FP.PACK_AB R5, R213, R216 ;  /* 0x000000d8d505723e */ /* 0x010fe200000000ff */
        /* <DEDUP_REMOVED lines=8> */
[----:B------:R-:W-:Y:S01]  /*4d70*/  STS [R225+0x12000], R3 ;  /* 0x01200003e1007388 */ /* 0x000fe20000000800 */
[----:B----4-:R-:W-:Y:S03]  /*4d80*/  SHF.L.U32 R0, R198, 0x1, RZ ;  /* 0x00000001c6007819 */ /* 0x010fe600000006ff */
[----:B------:R1:W-:Y:S01]  /*4d90*/  STS [R225+0x12400], R2 ;  /* 0x01240002e1007388 */ /* 0x0003e20000000800 */
[-C--:B------:R-:W-:Y:S03]  /*4da0*/  IADD3 R56, R189, R0.reuse, RZ ;  /* 0x00000000bd387210 */ /* 0x080fe60007ffe0ff */
        /* <DEDUP_REMOVED lines=41> */
[C---:B-----5:R-:W-:Y:S01]  /*5040*/  FADD.FTZ R4, -R102.reuse, R4 ;  /* 0x0000000466047221 */ /* 0x060fe20000010100 */
[----:B------:R-:W-:Y:S03]  /*5050*/  HMMA.16816.F32 R16, R52, R166, R16 ;  /* 0x000000a63410723c */ /* 0x000fe60000001810 */
[----:B------:R-:W-:Y:S02]  /*5060*/  FADD.FTZ R5, -R102, R5 ;  /* 0x0000000566057221 */ /* 0x000fe40000010100 */
[C---:B------:R-:W-:Y:S02]  /*5070*/  FADD.FTZ R6, -R100.reuse, R6 ;  /* 0x0000000664067221 */ /* 0x040fe40000010100 */
[----:B------:R-:W-:Y:S02]  /*5080*/  FADD.FTZ R7, -R100, R7 ;  /* 0x0000000764077221 */ /* 0x000fe40000010100 */
[C---:B------:R-:W-:Y:S03]  /*5090*/  FADD.FTZ R8, -R102.reuse, R8 ;  /* 0x0000000866087221 */ /* 0x040fe60000010100 */
        /* <DEDUP_REMOVED lines=100> */
.L_x_1191:
        /* <DEDUP_REMOVED lines=106> */
.L_x_1192:
        /* <DEDUP_REMOVED lines=83> */
[-C--:B------:R-:W-:Y:S01]  /*62b0*/  LEA R102, P2, R213, R2.reuse, 0x2 ;  /* 0x00000002d5667211 */ /* 0x080fe200078410ff */
[----:B------:R-:W-:Y:S01]  /*62c0*/  IMAD R212, R212, 0x30, RZ ;  /* 0x00000030d4d47824 */ /* 0x000fe200078e02ff */
[-C--:B------:R-:W-:Y:S01]  /*62d0*/  LEA.HI.X.SX32 R169, R215, R3.reuse, 0x2, P0 ;  /* 0x00000003d7a97211 */ /* 0x080fe200000f16ff */
[----:B------:R4:W-:Y:S01]  /*62e0*/  RED.E.ADD.F32.FTZ.RN.STRONG.GPU [R170.64], R7 ;  /* 0x00000007aa00798e */ /* 0x0009e2000c10e786 */
[-C--:B------:R-:W-:Y:S02]  /*62f0*/  LEA.HI.X.SX32 R103, R213, R3.reuse, 0x2, P2 ;  /* 0x00000003d5677211 */ /* 0x080fe400010f16ff */
[----:B------:R-:W-:Y:S01]  /*6300*/  IADD3 R213, R252, 0x20, RZ ;  /* 0x00000020fcd57810 */ /* 0x000fe20007ffe0ff */
[----:B------:R4:W-:Y:S01]  /*6310*/  RED.E.ADD.F32.FTZ.RN.STRONG.GPU [R168.64], R8 ;  /* 0x00000008a800798e */ /* 0x0009e2000c10e786 */
[-C--:B-1----:R-:W-:Y:S02]  /*6320*/  LEA R4, P1, R212, R2.reuse, 0x2 ;  /* 0x00000002d4047211 */ /* 0x082fe400078210ff */
[C---:B------:R-:W-:Y:S01]  /*6330*/  IADD3 R173, R252.reuse, 0x40, RZ ;  /* 0x00000040fcad7810 */ /* 0x040fe20007ffe0ff */
[----:B------:R1:W-:Y:S01]  /*6340*/  RED.E.ADD.F32.FTZ.RN.STRONG.GPU [R102.64], R9 ;  /* 0x000000096600798e */ /* 0x0003e2000c10e786 */
[----:B------:R-:W-:Y:S02]  /*6350*/  IADD3 R172, R252, 0x40, RZ ;  /* 0x00000040fcac7810 */ /* 0x000fe40007ffe0ff */
[-C--:B--2---:R-:W-:Y:S03]  /*6360*/  LEA.HI.X.SX32 R5, R212, R3.reuse, 0x2, P1 ;  /* 0x00000003d4057211 */ /* 0x084fe600008f16ff */
[----:B------:R-:W-:Y:S01]  /*6370*/  IMAD.IADD R172, R214, 0x1, R172 ;  /* 0x00000001d6ac7824 */ /* 0x000fe200078e02ac */
[----:B------:R-:W-:Y:S01]  /*6380*/  IADD3 R212, R252, 0x20, RZ ;  /* 0x00000020fcd47810 */ /* 0x000fe20007ffe0ff */
[----:B------:R2:W-:Y:S04]  /*6390*/  RED.E.ADD.F32.FTZ.RN.STRONG.GPU [R4.64], R10 ;  /* 0x0000000a0400798e */ /* 0x0005e8000c10e786 */
[----:B------:R-:W-:Y:S01]  /*63a0*/  IMAD.IADD R212, R214, 0x1, R212 ;  /* 0x00000001d6d47824 */ /* 0x000fe200078e02d4 */
[CC--:B---3--:R-:W-:Y:S04]  /*63b0*/  LEA R6, P0, R0.reuse, R2.reuse, 0x2 ;  /* 0x0000000200067211 */ /* 0x0c8fe800078010ff */
[-C--:B----4-:R-:W-:Y:S02]  /*63c0*/  LEA.HI.X.SX32 R7, R0, R3.reuse, 0x2, P0 ;  /* 0x0000000300077211 */ /* 0x090fe400000f16ff */
[----:B------:R-:W-:Y:S02]  /*63d0*/  IADD3 R0, R252, 0x20, RZ ;  /* 0x00000020fc007810 */ /* 0x000fe40007ffe0ff */
[-C--:B------:R-:W-:Y:S01]  /*63e0*/  LEA R8, P2, R238, R2.reuse, 0x2 ;  /* 0x00000002ee087211 */ /* 0x080fe200078410ff */
[----:B------:R3:W-:Y:S02]  /*63f0*/  RED.E.ADD.F32.FTZ.RN.STRONG.GPU [R6.64], R11 ;  /* 0x0000000b0600798e */ /* 0x0007e4000c10e786 */
[----:B------:R-:W-:Y:S01]  /*6400*/  IMAD.IADD R0, R214, 0x1, R0 ;  /* 0x00000001d6007824 */ /* 0x000fe200078e0200 */
[-C--:B-1----:R-:W-:Y:S01]  /*6410*/  LEA.HI.X.SX32 R9, R238, R3.reuse, 0x2, P2 ;  /* 0x00000003ee097211 */ /* 0x082fe200010f16ff */
[----:B------:R1:W-:Y:S02]  /*6420*/  RED.E.ADD.F32.FTZ.RN.STRONG.GPU [R2.64+0x80], R16 ;  /* 0x000080100200798e */ /* 0x0003e4000c10e786 */
[----:B------:R-:W-:Y:S02]  /*6430*/  IMAD.IADD R0, R214, 0x1, R0 ;  /* 0x00000001d6007824 */ /* 0x000fe400078e0200 */
[----:B------:R4:W-:Y:S01]  /*6440*/  RED.E.ADD.F32.FTZ.RN.STRONG.GPU [R100.64+0x80], R17 ;  /* 0x000080116400798e */ /* 0x0009e2000c10e786 */
[CC--:B--2---:R-:W-:Y:S04]  /*6450*/  LEA R4, P0, R213.reuse, R2.reuse, 0x2 ;  /* 0x00000002d5047211 */ /* 0x0c4fe800078010ff */
[-C--:B------:R-:W-:Y:S02]  /*6460*/  LEA.HI.X.SX32 R5, R213, R3.reuse, 0x2, P0 ;  /* 0x00000003d5057211 */ /* 0x080fe400000f16ff */
[-C--:B------:R-:W-:Y:S03]  /*6470*/  LEA R10, P0, R0, R2.reuse, 0x2 ;  /* 0x00000002000a7211 */ /* 0x080fe600078010ff */
[----:B------:R2:W-:Y:S01]  /*6480*/  RED.E.ADD.F32.FTZ.RN.STRONG.GPU [R4.64], R18 ;  /* 0x000000120400798e */ /* 0x0005e2000c10e786 */
[-C--:B---3--:R-:W-:Y:S02]  /*6490*/  LEA R6, P1, R212, R2.reuse, 0x2 ;  /* 0x00000002d4067211 */ /* 0x088fe400078210ff */
[-C--:B------:R-:W-:Y:S02]  /*64a0*/  LEA.HI.X.SX32 R11, R0, R3.reuse, 0x2, P0 ;  /* 0x00000003000b7211 */ /* 0x080fe400000f16ff */
[-C--:B------:R-:W-:Y:S02]  /*64b0*/  LEA.HI.X.SX32 R7, R212, R3.reuse, 0x2, P1 ;  /* 0x00000003d4077211 */ /* 0x080fe400008f16ff */
[C---:B------:R-:W-:Y:S02]  /*64c0*/  IADD3 R0, R252.reuse, 0x40, RZ ;  /* 0x00000040fc007810 */ /* 0x040fe40007ffe0ff */
[C---:B-1----:R-:W-:Y:S01]  /*64d0*/  IADD3 R16, R252.reuse, 0x60, RZ ;  /* 0x00000060fc107810 */ /* 0x042fe20007ffe0ff */
[----:B------:R1:W-:Y:S01]  /*64e0*/  RED.E.ADD.F32.FTZ.RN.STRONG.GPU [R6.64], R19 ;  /* 0x000000130600798e */ /* 0x0003e2000c10e786 */
[----:B----4-:R-:W-:Y:S01]  /*64f0*/  IADD3 R17, R252, 0x60, RZ ;  /* 0x00000060fc117810 */ /* 0x010fe20007ffe0ff */
[C---:B------:R-:W-:Y:S02]  /*6500*/  IMAD.IADD R0, R214.reuse, 0x1, R0 ;  /* 0x00000001d6007824 */ /* 0x040fe400078e0200 */
[----:B------:R3:W-:Y:S01]  /*6510*/  RED.E.ADD.F32.FTZ.RN.STRONG.GPU [R10.64], R12 ;  /* 0x0000000c0a00798e */ /* 0x0007e2000c10e786 */
[C---:B------:R-:W-:Y:S02]  /*6520*/  IMAD.IADD R16, R214.reuse, 0x1, R16 ;  /* 0x00000001d6107824 */ /* 0x040fe400078e0210 */
[----:B------:R-:W-:Y:S01]  /*6530*/  IMAD.IADD R0, R214, 0x1, R0 ;  /* 0x00000001d6007824 */ /* 0x000fe200078e0200 */
[----:B------:R4:W-:Y:S01]  /*6540*/  RED.E.ADD.F32.FTZ.RN.STRONG.GPU [R8.64], R13 ;  /* 0x0000000d0800798e */ /* 0x0009e2000c10e786 */
[CC--:B--2---:R-:W-:Y:S04]  /*6550*/  LEA R4, P1, R237.reuse, R2.reuse, 0x2 ;  /* 0x00000002ed047211 */ /* 0x0c4fe800078210ff */
[-C--:B------:R-:W-:Y:S05]  /*6560*/  LEA.HI.X.SX32 R5, R237, R3.reuse, 0x2, P1 ;  /* 0x00000003ed057211 */ /* 0x080fea00008f16ff */
[----:B------:R2:W-:Y:S01]  /*6570*/  RED.E.ADD.F32.FTZ.RN.STRONG.GPU [R4.64], R14 ;  /* 0x0000000e0400798e */ /* 0x0005e2000c10e786 */
[CC--:B-1----:R-:W-:Y:S04]  /*6580*/  LEA R6, P0, R241.reuse, R2.reuse, 0x2 ;  /* 0x00000002f1067211 */ /* 0x0c2fe800078010ff */
[-C--:B------:R-:W-:Y:S02]  /*6590*/  LEA.HI.X.SX32 R7, R241, R3.reuse, 0x2, P0 ;  /* 0x00000003f1077211 */ /* 0x080fe400000f16ff */
[-C--:B---3--:R-:W-:Y:S02]  /*65a0*/  LEA R12, P1, R172, R2.reuse, 0x2 ;  /* 0x00000002ac0c7211 */ /* 0x088fe400078210ff */
[-C--:B----4-:R-:W-:Y:S01]  /*65b0*/  LEA R8, P2, R236, R2.reuse, 0x2 ;  /* 0x00000002ec087211 */ /* 0x090fe200078410ff */
        /* <DEDUP_REMOVED lines=10> */
[-C--:B------:R-:W-:Y:S02]  /*6660*/  LEA.HI.X.SX32 R11, R0, R3.reuse, 0x2, P0 ;  /* 0x00000003000b7211 */ /* 0x080fe400000f16ff */
[----:B------:R-:W-:Y:S01]  /*6670*/  IADD3 R0, R252, 0x60, RZ ;  /* 0x00000060fc007810 */ /* 0x000fe20007ffe0ff */
[----:B------:R3:W-:Y:S01]  /*6680*/  RED.E.ADD.F32.FTZ.RN.STRONG.GPU [R12.64], R55 ;  /* 0x000000370c00798e */ /* 0x0007e2000c10e786 */
[-C--:B-1----:R-:W-:Y:S02]  /*6690*/  LEA R6, P1, R235, R2.reuse, 0x2 ;  /* 0x00000002eb067211 */ /* 0x082fe400078210ff */
[-C--:B------:R-:W-:Y:S01]  /*66a0*/  LEA.HI.X.SX32 R15, R17, R3.reuse, 0x2, P5 ;  /* 0x00000003110f7211 */ /* 0x080fe200028f16ff */
[----:B------:R1:W-:Y:S01]  /*66b0*/  RED.E.ADD.F32.FTZ.RN.STRONG.GPU [R10.64], R56 ;  /* 0x000000380a00798e */ /* 0x0003e2000c10e786 */
[-C--:B------:R-:W-:Y:S01]  /*66c0*/  LEA.HI.X.SX32 R7, R235, R3.reuse, 0x2, P1 ;  /* 0x00000003eb077211 */ /* 0x080fe200008f16ff */
[C---:B------:R-:W-:Y:S02]  /*66d0*/  IMAD.IADD R0, R214.reuse, 0x1, R0 ;  /* 0x00000001d6007824 */ /* 0x040fe400078e0200 */
[----:B------:R4:W-:Y:S02]  /*66e0*/  RED.E.ADD.F32.FTZ.RN.STRONG.GPU [R8.64], R57 ;  /* 0x000000390800798e */ /* 0x0009e4000c10e786 */
[----:B------:R-:W-:Y:S02]  /*66f0*/  IMAD.IADD R0, R214, 0x1, R0 ;  /* 0x00000001d6007824 */ /* 0x000fe400078e0200 */
[----:B------:R4:W-:Y:S04]  /*6700*/  RED.E.ADD.F32.FTZ.RN.STRONG.GPU [R6.64], R58 ;  /* 0x0000003a0600798e */ /* 0x0009e8000c10e786 */
        /* <DEDUP_REMOVED lines=202> */
.L_x_1194:
        /* <DEDUP_REMOVED lines=15> */
.L_x_1195:
        /* <DEDUP_REMOVED lines=39> */
.L_x_1197:
[----:B------:R-:W-:Y:S05]  /*7710*/  BSYNC B0 ;  /* 0x0000000000007941 */ /* 0x000fea0003800000 */
.L_x_1196:
        /* <DEDUP_REMOVED lines=8> */
[----:B----4-:R-:W-:Y:S01]  /*77a0*/  IMAD R6, R5, c[0x0][0x3a0], RZ ;  /* 0x0000e80005067a24 */ /* 0x010fe200078e02ff */
[----:B------:R-:W-:-:S05]  /*77b0*/  MOV R5, R10 ;  /* 0x0000000a00057202 */ /* 0x000fca0000000f00 */
[----:B------:R-:W-:-:S04]  /*77c0*/  IMAD.WIDE.U32 R8, R0, c[0x0][0x3a0], R4 ;  /* 0x0000e80000087a25 */ /* 0x000fc800078e0004 */
[----:B------:R-:W-:Y:S01]  /*77d0*/  IMAD R0, R0, c[0x0][0x3a4], R6 ;  /* 0x0000e90000007a24 */ /* 0x000fe200078e0206 */
[----:B------:R-:W-:-:S03]  /*77e0*/  LEA R4, P4, R8, c[0x0][0x340], 0x1 ;  /* 0x0000d00008047a11 */ /* 0x000fc600078808ff */
[----:B------:R-:W-:-:S05]  /*77f0*/  IMAD.IADD R0, R0, 0x1, R9 ;  /* 0x0000000100007824 */ /* 0x000fca00078e0209 */
[----:B------:R-:W-:-:S05]  /*7800*/  LEA.HI.X R5, R8, c[0x0][0x344], R0, 0x1, P4 ;  /* 0x0000d10008057a11 */ /* 0x000fca00020f0c00 */
[----:B--2---:R2:W-:Y:S04]  /*7810*/  @!P1 STG.E.128 [R4.64], R28 ;  /* 0x0000001c04009986 */ /* 0x0045e8000c101d06 */
[----:B---3--:R2:W-:Y:S02]  /*7820*/  @!P0 STG.E.128 [R4.64+0x80], R24 ;  /* 0x0000801804008986 */ /* 0x0085e4000c101d06 */
.L_x_1199:
[----:B------:R-:W-:Y:S05]  /*7830*/  BSYNC B0 ;  /* 0x0000000000007941 */ /* 0x000fea0003800000 */
.L_x_1198:
[----:B------:R-:W-:Y:S01]  /*7840*/  IMAD.WIDE.U32 R2, R232, c[0x0][0x3a8], R2 ;  /* 0x0000ea00e8027a25 */ /* 0x000fe200078e0002 */
[----:B------:R-:W-:Y:S03]  /*7850*/  BSSY B0, `(.L_x_1200) ;  /* 0x0000016000007945 */ /* 0x000fe60003800000 */
[----:B------:R-:W-:Y:S01]  /*7860*/  IMAD R0, R20, c[0x0][0x3a8], RZ ;  /* 0x0000ea0014007a24 */ /* 0x000fe200078e02ff */
[----:B------:R-:W-:-:S03]  /*7870*/  IADD3 R2, P0, R21, R2, RZ ;  /* 0x0000000215027210 */ /* 0x000fc60007f1e0ff */
[----:B--2---:R-:W-:Y:S02]  /*7880*/  IMAD R4, R232, c[0x0][0x3ac], R0 ;  /* 0x0000eb00e8047a24 */ /* 0x004fe400078e0200 */
        /* <DEDUP_REMOVED lines=12> */
[----:B----4-:R-:W-:-:S04]  /*7950*/  IMAD.WIDE.U32 R6, R245, c[0x0][0x3a8], R4 ;  /* 0x0000ea00f5067a25 */ /* 0x010fc800078e0004 */
[----:B------:R-:W-:Y:S01]  /*7960*/  IMAD.IADD R0, R0, 0x1, R7 ;  /* 0x0000000100007824 */ /* 0x000fe200078e0207 */
[----:B------:R-:W-:-:S04]  /*7970*/  LEA R4, P3, R6, c[0x0][0x348], 0x1 ;  /* 0x0000d20006047a11 */ /* 0x000fc800078608ff */
[----:B------:R-:W-:-:S05]  /*7980*/  LEA.HI.X R5, R6, c[0x0][0x34c], R0, 0x1, P3 ;  /* 0x0000d30006057a11 */ /* 0x000fca00018f0c00 */
[----:B------:R2:W-:Y:S04]  /*7990*/  @!P1 STG.E.128 [R4.64], R36 ;  /* 0x0000002404009986 */ /* 0x0005e8000c101d06 */
[----:B-1----:R2:W-:Y:S02]  /*79a0*/  @!P0 STG.E.128 [R4.64+0x80], R32 ;  /* 0x0000802004008986 */ /* 0x0025e4000c101d06 */
.L_x_1201:
[----:B------:R-:W-:Y:S05]  /*79b0*/  BSYNC B0 ;  /* 0x0000000000007941 */ /* 0x000fea0003800000 */
.L_x_1200:
[----:B------:R-:W-:Y:S05]  /*79c0*/  @P2 BRA `(.L_x_1170) ;  /* 0x000000d000002947 */ /* 0x000fea0003800000 */
[----:B------:R-:W-:Y:S02]  /*79d0*/  IADD3 R0, P0, R245, 0x20, RZ ;  /* 0x00000020f5007810 */ /* 0x000fe40007f1e0ff */
[----:B------:R-:W-:-:S03]  /*79e0*/  ISETP.GE.AND P1, PT, R218, c[0x0][0x220], PT ;  /* 0x00008800da007a0c */ /* 0x000fc60003f26270 */
[----:B------:R-:W-:Y:S01]  /*79f0*/  IMAD.X R3, RZ, RZ, R48, P0 ;  /* 0x000000ffff037224 */ /* 0x000fe200000e0630 */
[----:B------:R-:W-:-:S03]  /*7a00*/  ISETP.GE.AND P0, PT, R229, c[0x0][0x220], PT ;  /* 0x00008800e5007a0c */ /* 0x000fc60003f06270 */
[----:B--2---:R-:W-:Y:S01]  /*7a10*/  IMAD R4, R3, c[0x0][0x3a8], RZ ;  /* 0x0000ea0003047a24 */ /* 0x004fe200078e02ff */
[----:B------:R-:W-:-:S05]  /*7a20*/  MOV R3, R8 ;  /* 0x0000000800037202 */ /* 0x000fca0000000f00 */
[----:B----4-:R-:W-:-:S04]  /*7a30*/  IMAD.WIDE.U32 R6, R0, c[0x0][0x3a8], R2 ;  /* 0x0000ea0000067a25 */ /* 0x010fc800078e0002 */
[----:B------:R-:W-:Y:S01]  /*7a40*/  IMAD R0, R0, c[0x0][0x3ac], R4 ;  /* 0x0000eb0000007a24 */ /* 0x000fe200078e0204 */
[----:B------:R-:W-:-:S03]  /*7a50*/  LEA R2, P2, R6, c[0x0][0x348], 0x1 ;  /* 0x0000d20006027a11 */ /* 0x000fc600078408ff */
[----:B------:R-:W-:-:S05]  /*7a60*/  IMAD.IADD R0, R0, 0x1, R7 ;  /* 0x0000000100007824 */ /* 0x000fca00078e0207 */
[----:B------:R-:W-:-:S05]  /*7a70*/  LEA.HI.X R3, R6, c[0x0][0x34c], R0, 0x1, P2 ;  /* 0x0000d30006037a11 */ /* 0x000fca00010f0c00 */
[----:B-1----:R1:W-:Y:S04]  /*7a80*/  @!P1 STG.E.128 [R2.64], R44 ;  /* 0x0000002c02009986 */ /* 0x0023e8000c101d06 */
[----:B------:R1:W-:Y:S02]  /*7a90*/  @!P0 STG.E.128 [R2.64+0x80], R40 ;  /* 0x0000802802008986 */ /* 0x0003e4000c101d06 */
.L_x_1170:
[----:B------:R-:W-:Y:S05]  /*7aa0*/  BSYNC B1 ;  /* 0x0000000000017941 */ /* 0x000fea0003800000 */
.L_x_1156:
        /* <DEDUP_REMOVED lines=9> */
.L_x_1202:
[----:B------:R-:W-:Y:S05]  /*7b40*/  EXIT ;  /* 0x000000000000794d */ /* 0x000fea0003800000 */
.L_x_1204:
        /* <DEDUP_REMOVED lines=11> */
.L_x_2074:


//--------------------- .text._ZN5flash25flash_bwd_dot_do_o_kernelILb0E23Flash_bwd_kernel_traitsILi128ELi64ELi64ELi8ELi4ELi2ELi2ELb1ELb0EN7cutlass6half_tE19Flash_kernel_traitsILi128ELi64ELi64ELi8ES3_EEEEvNS_16Flash_bwd_paramsE --------------------------
	.section	.text._ZN5flash25flash_bwd_dot_do_o_kernelILb0E23Flash_bwd_kernel_traitsILi128ELi64ELi64ELi8ELi4ELi2ELi2ELb1ELb0EN7cutlass6half_tE19Flash_kernel_traitsILi128ELi64ELi64ELi8ES3_EEEEvNS_16Flash_bwd_paramsE,"ax",@progbits
	.sectioninfo	@"SHI_REGISTERS=46"
	.align	128
        .global         _ZN5flash25flash_bwd_dot_do_o_kernelILb0E23Flash_bwd_kernel_traitsILi128ELi64ELi64ELi8ELi4ELi2ELi2ELb1ELb0EN7cutlass6half_tE19Flash_kernel_traitsILi128ELi64ELi64ELi8ES3_EEEEvNS_16Flash_bwd_paramsE
        .type           _ZN5flash25flash_bwd_dot_do_o_kernelILb0E23Flash_bwd_kernel_traitsILi128ELi64ELi64ELi8ELi4ELi2ELi2ELb1ELb0EN7cutlass6half_tE19Flash_kernel_traitsILi128ELi64ELi64ELi8ES3_EEEEvNS_16Flash_bwd_paramsE,@function
        .size           _ZN5flash25flash_bwd_dot_do_o_kernelILb0E23Flash_bwd_kernel_traitsILi128ELi64ELi64ELi8ELi4ELi2ELi2ELb1ELb0EN7cutlass6half_tE19Flash_kernel_traitsILi128ELi64ELi64ELi8ES3_EEEEvNS_16Flash_bwd_paramsE,(.L_x_2075 - _ZN5flash25flash_bwd_dot_do_o_kernelILb0E23Flash_bwd_kernel_traitsILi128ELi64ELi64ELi8ELi4ELi2ELi2ELb1ELb0EN7cutlass6half_tE19Flash_kernel_traitsILi128ELi64ELi64ELi8ES3_EEEEvNS_16Flash_bwd_paramsE)
        .other          _ZN5flash25flash_bwd_dot_do_o_kernelILb0E23Flash_bwd_kernel_traitsILi128ELi64ELi64ELi8ELi4ELi2ELi2ELb1ELb0EN7cutlass6half_tE19Flash_kernel_traitsILi128ELi64ELi64ELi8ES3_EEEEvNS_16Flash_bwd_paramsE,@"STO_CUDA_ENTRY STV_DEFAULT"
_ZN5flash25flash_bwd_dot_do_o_kernelILb0E23Flash_bwd_kernel_traitsILi128ELi64ELi64ELi8ELi4ELi2ELi2ELb1ELb0EN7cutlass6half_tE19Flash_kernel_traitsILi128ELi64ELi64ELi8ES3_EEEEvNS_16Flash_bwd_paramsE:
.text._ZN5flash25flash_bwd_dot_do_o_kernelILb0E23Flash_bwd_kernel_traitsILi128ELi64ELi64ELi8ELi4ELi2ELi2ELb1ELb0EN7cutlass6half_tE19Flash_kernel_traitsILi128ELi64ELi64ELi8ES3_EEEEvNS_16Flash_bwd_paramsE:
[----:B------:R-:W-:Y:S02]  /*0000*/  MOV R1, c[0x0][0x28] ;  /* 0x00000a0000017a02 */ /* 0x000fe40000000f00 */
[----:B------:R-:W0:Y:S01]  /*0010*/  S2R R9, SR_CTAID.Y ;  /* 0x0000000000097919 */ /* 0x000e220000002600 */
[----:B------:R-:W-:Y:S01]  /*0020*/  ISETP.NE.U32.AND P0, PT, RZ, c[0x0][0x240], PT ;  /* 0x00009000ff007a0c */ /* 0x000fe20003f05070 */
[----:B------:R-:W-:Y:S01]  /*0030*/  HFMA2.MMA R4, -RZ, RZ, 0, 2.384185791015625e-07 ;  /* 0x00000004ff047435 */ /* 0x000fe200000001ff */
[----:B------:R-:W-:Y:S01]  /*0040*/  MOV R11, 0xffffffff ;  /* 0xffffffff000b7802 */ /* 0x000fe20000000f00 */
[----:B------:R-:W-:Y:S01]  /*0050*/  ULDC.64 UR4, c[0x0][0x118] ;  /* 0x0000460000047ab9 */ /* 0x000fe20000000a00 */
[----:B------:R-:W-:-:S07]  /*0060*/  ISETP.NE.AND.EX P0, PT, RZ, c[0x0][0x244], PT, P0 ;  /* 0x00009100ff007a0c */ /* 0x000fce0003f05300 */
[----:B0-----:R-:W-:-:S06]  /*0070*/  IMAD.WIDE R4, R9, R4, c[0x0][0x240] ;  /* 0x0000900009047625 */ /* 0x001fcc00078e0204 */
[----:B------:R-:W2:Y:S04]  /*0080*/  @P0 LDG.E R11, [R4.64] ;  /* 0x00000004040b0981 */ /* 0x000ea8000c1e1900 */
[----:B------:R-:W2:Y:S04]  /*0090*/  @P0 LDG.E R0, [R4.64+0x4] ;  /* 0x0000040404000981 */ /* 0x000ea8000c1e1900 */
[----:B------:R-:W0:Y:S02]  /*00a0*/  S2R R3, SR_CTAID.X ;  /* 0x0000000000037919 */ /* 0x000e240000002500 */
[----:B0-----:R-:W-:-:S02]  /*00b0*/  SHF.L.U32 R3, R3, 0x6, RZ ;  /* 0x0000000603037819 */ /* 0x001fc400000006ff */
[----:B--2---:R-:W-:Y:S02]  /*00c0*/  @P0 IADD3 R0, R0, -R11, RZ ;  /* 0x8000000b00000210 */ /* 0x004fe40007ffe0ff */
[----:B------:R-:W-:-:S04]  /*00d0*/  @!P0 MOV R0, c[0x0][0x214] ;  /* 0x0000850000008a02 */ /* 0x000fc80000000f00 */
[----:B------:R-:W-:-:S13]  /*00e0*/  ISETP.GT.AND P0, PT, R0, R3, PT ;  /* 0x000000030000720c */ /* 0x000fda0003f04270 */
[----:B------:R-:W-:Y:S05]  /*00f0*/  @!P0 EXIT ;  /* 0x000000000000894d */ /* 0x000fea0003800000 */
[C---:B------:R-:W-:Y:S01]  /*0100*/  ISETP.NE.AND P1, PT, R11.reuse, -0x1, PT ;  /* 0xffffffff0b00780c */ /* 0x040fe20003f25270 */
[----:B------:R-:W0:Y:S01]  /*0110*/  S2R R32, SR_CTAID.Z ;  /* 0x0000000000207919 */ /* 0x000e220000002700 */
[----:B------:R-:W-:Y:S02]  /*0120*/  ULDC.U8 UR6, c[0x0][0x328] ;  /* 0x0000ca0000067ab9 */ /* 0x000fe40000000000 */
[----:B------:R-:W-:Y:S01]  /*0130*/  ISETP.NE.AND P0, PT, RZ, UR6, PT ;  /* 0x00000006ff007c0c */ /* 0x000fe2000bf05270 */
[----:B------:R-:W1:Y:S08]  /*0140*/  S2R R34, SR_TID.X ;  /* 0x0000000000227919 */ /* 0x000e700000002100 */
[----:B------:R-:W-:Y:S01]  /*0150*/  @P1 IMAD.WIDE.U32 R4, R11, c[0x0][0x370], RZ ;  /* 0x0000dc000b041a25 */ /* 0x000fe200078e00ff */
[----:B------:R-:W-:-:S02]  /*0160*/  @!P1 SHF.R.S32.HI R6, RZ, 0x1f, R9 ;  /* 0x0000001fff069819 */ /* 0x000fc40000011409 */
[----:B------:R-:W-:Y:S01]  /*0170*/  @!P1 SHF.R.S32.HI R10, RZ, 0x1f, R9 ;  /* 0x0000001fff0a9819 */ /* 0x000fe20000011409 */
[C---:B------:R-:W-:Y:S01]  /*0180*/  @P1 IMAD R2, R11.reuse, c[0x0][0x374], R5 ;  /* 0x0000dd000b021a24 */ /* 0x040fe200078e0205 */
[----:B------:R-:W-:Y:S01]  /*0190*/  @P1 MOV R25, R4 ;  /* 0x0000000400191202 */ /* 0x000fe20000000f00 */
[----:B------:R-:W-:-:S04]  /*01a0*/  @P1 IMAD.WIDE.U32 R4, R11, c[0x0][0x1e8], RZ ;  /* 0x00007a000b041a25 */ /* 0x000fc800078e00ff */
[----:B------:R-:W-:Y:S01]  /*01b0*/  @!P1 IMAD R6, R6, c[0x0][0x368], RZ ;  /* 0x0000da0006069a24 */ /* 0x000fe200078e02ff */
[----:B------:R-:W-:Y:S01]  /*01c0*/  @P1 MOV R15, R4 ;  /* 0x00000004000f1202 */ /* 0x000fe20000000f00 */
[----:B------:R-:W-:Y:S02]  /*01d0*/  @!P1 IMAD R10, R10, c[0x0][0x1e0], RZ ;  /* 0x000078000a0a9a24 */ /* 0x000fe400078e02ff */
[----:B------:R-:W-:Y:S02]  /*01e0*/  @P1 IMAD R8, R11, c[0x0][0x1ec], R5 ;  /* 0x00007b000b081a24 */ /* 0x000fe400078e0205 */
[C---:B------:R-:W-:Y:S02]  /*01f0*/  @!P1 IMAD R13, R9.reuse, c[0x0][0x36c], R6 ;  /* 0x0000db00090d9a24 */ /* 0x040fe400078e0206 */
[----:B------:R-:W-:-:S04]  /*0200*/  @!P1 IMAD.WIDE.U32 R4, R9, c[0x0][0x368], RZ ;  /* 0x0000da0009049a25 */ /* 0x000fc800078e00ff */
[----:B------:R-:W-:Y:S01]  /*0210*/  @!P1 IMAD.WIDE.U32 R6, R9, c[0x0][0x1e0], RZ ;  /* 0x0000780009069a25 */ /* 0x000fe200078e00ff */
[----:B------:R-:W-:-:S03]  /*0220*/  @!P1 IADD3 R2, R5, R13, RZ ;  /* 0x0000000d05029210 */ /* 0x000fc60007ffe0ff */
[----:B------:R-:W-:Y:S01]  /*0230*/  @!P1 IMAD R17, R9, c[0x0][0x1e4], R10 ;  /* 0x0000790009119a24 */ /* 0x000fe200078e020a */
[----:B------:R-:W-:Y:S01]  /*0240*/  @!P1 MOV R15, R6 ;  /* 0x00000006000f9202 */ /* 0x000fe20000000f00 */
[----:B------:R-:W-:-:S03]  /*0250*/  @!P1 IMAD.MOV.U32 R25, RZ, RZ, R4 ;  /* 0x000000ffff199224 */ /* 0x000fc600078e0004 */
[----:B------:R-:W-:Y:S01]  /*0260*/  @!P1 IADD3 R8, R7, R17, RZ ;  /* 0x0000001107089210 */ /* 0x000fe20007ffe0ff */
[----:B------:R-:W-:Y:S05]  /*0270*/  @!P0 BRA `(.L_x_1205) ;  /* 0x0000007000008947 */ /* 0x000fea0003800000 */
[----:B01----:R-:W-:Y:S01]  /*0280*/  HFMA2.MMA R5, -RZ, RZ, 0, 7.62939453125e-06 ;  /* 0x00000080ff057435 */ /* 0x003fe200000001ff */
[----:B------:R-:W-:Y:S01]  /*0290*/  @!P1 IMAD R11, R9, c[0x0][0x224], RZ ;  /* 0x00008900090b9a24 */ /* 0x000fe200078e02ff */
[----:B------:R-:W-:-:S04]  /*02a0*/  MOV R6, c[0x0][0x210] ;  /* 0x0000840000067a02 */ /* 0x000fc80000000f00 */
[----:B------:R-:W-:-:S04]  /*02b0*/  LEA R4, R9, R11, 0x7 ;  /* 0x0000000b09047211 */ /* 0x000fc800078e38ff */
[----:B------:R-:W-:-:S04]  /*02c0*/  IMAD R5, R5, R6, c[0x0][0x234] ;  /* 0x00008d0005057624 */ /* 0x000fc800078e0206 */
[----:B------:R-:W-:Y:S01]  /*02d0*/  IMAD R4, R5, R32, R4 ;  /* 0x0000002005047224 */ /* 0x000fe200078e0204 */
[----:B------:R-:W-:Y:S05]  /*02e0*/  BRA `(.L_x_1206) ;  /* 0x0000002000007947 */ /* 0x000fea0003800000 */
.L_x_1205:
[----:B01----:R-:W-:-:S04]  /*02f0*/  IMAD R4, R9, c[0x0][0x1c0], R32 ;  /* 0x0000700009047a24 */ /* 0x003fc800078e0220 */
[----:B------:R-:W-:Y:S02]  /*0300*/  IMAD R4, R4, c[0x0][0x224], RZ ;  /* 0x0000890004047a24 */ /* 0x000fe400078e02ff */
.L_x_1206:
[----:B------:R-:W-:Y:S01]  /*0310*/  SHF.R.S32.HI R5, RZ, 0x1f, R34 ;  /* 0x0000001fff057819 */ /* 0x000fe20000011422 */
[----:B------:R-:W-:Y:S01]  /*0320*/  BSSY B0, `(.L_x_1207) ;  /* 0x0000033000007945 */ /* 0x000fe20003800000 */
[----:B------:R-:W-:Y:S01]  /*0330*/  SHF.R.S32.HI R10, RZ, 0x1f, R3 ;  /* 0x0000001fff0a7819 */ /* 0x000fe20000011403 */
[----:B------:R-:W-:Y:S01]  /*0340*/  CS2R R22, SRZ ;  /* 0x0000000000167805 */ /* 0x000fe2000001ff00 */
[----:B------:R-:W-:Y:S02]  /*0350*/  LEA.HI R9, R5, R34, RZ, 0x3 ;  /* 0x0000002205097211 */ /* 0x000fe400078f18ff */
[----:B------:R-:W-:Y:S01]  /*0360*/  SHF.R.S32.HI R14, RZ, 0x1f, R32 ;  /* 0x0000001fff0e7819 */ /* 0x000fe20000011420 */
[----:B------:R-:W-:Y:S01]  /*0370*/  IMAD R16, R10, c[0x0][0x1e8], RZ ;  /* 0x00007a000a107a24 */ /* 0x000fe200078e02ff */
[----:B------:R-:W-:-:S03]  /*0380*/  LOP3.LUT R5, R9, 0x1ffffff8, RZ, 0xc0, !PT ;  /* 0x1ffffff809057812 */ /* 0x000fc600078ec0ff */
[----:B------:R-:W-:Y:S02]  /*0390*/  IMAD R19, R3, c[0x0][0x1ec], R16 ;  /* 0x00007b0003137a24 */ /* 0x000fe400078e0210 */
[----:B------:R-:W-:Y:S02]  /*03a0*/  IMAD.IADD R5, R34, 0x1, -R5 ;  /* 0x0000000122057824 */ /* 0x000fe400078e0a05 */
[----:B------:R-:W-:-:S03]  /*03b0*/  IMAD R37, R14, c[0x0][0x1f0], RZ ;  /* 0x00007c000e257a24 */ /* 0x000fc600078e02ff */
[----:B------:R-:W-:Y:S01]  /*03c0*/  SHF.L.U32 R6, R5, 0x3, RZ ;  /* 0x0000000305067819 */ /* 0x000fe200000006ff */
[----:B------:R-:W-:Y:S01]  /*03d0*/  IMAD R37, R32, c[0x0][0x1f4], R37 ;  /* 0x00007d0020257a24 */ /* 0x000fe200078e0225 */
[----:B------:R-:W-:Y:S01]  /*03e0*/  IADD3 R5, R3, R4, RZ ;  /* 0x0000000403057210 */ /* 0x000fe20007ffe0ff */
[----:B------:R-:W-:Y:S01]  /*03f0*/  IMAD R4, R10, c[0x0][0x370], RZ ;  /* 0x0000dc000a047a24 */ /* 0x000fe200078e02ff */
[----:B------:R-:W-:-:S03]  /*0400*/  SHF.R.S32.HI R7, RZ, 0x1f, R6 ;  /* 0x0000001fff077819 */ /* 0x000fc60000011406 */
[C---:B------:R-:W-:Y:S01]  /*0410*/  IMAD R17, R3.reuse, c[0x0][0x374], R4 ;  /* 0x0000dd0003117a24 */ /* 0x040fe200078e0204 */
[----:B------:R-:W-:Y:S01]  /*0420*/  SHF.R.S32.HI R4, RZ, 0x3, R9 ;  /* 0x00000003ff047819 */ /* 0x000fe20000011409 */
[C-C-:B------:R-:W-:Y:S01]  /*0430*/  IMAD.WIDE.U32 R10, R3.reuse, c[0x0][0x370], R6.reuse ;  /* 0x0000dc00030a7a25 */ /* 0x140fe200078e0006 */
[C---:B------:R-:W-:Y:S02]  /*0440*/  IADD3 R9, -R3.reuse, R0, RZ ;  /* 0x0000000003097210 */ /* 0x040fe40007ffe1ff */
[----:B------:R-:W-:Y:S01]  /*0450*/  IADD3 R0, R4, 0x20, RZ ;  /* 0x0000002004007810 */ /* 0x000fe20007ffe0ff */
[----:B------:R-:W-:Y:S01]  /*0460*/  IMAD.WIDE.U32 R12, R3, c[0x0][0x1e8], R6 ;  /* 0x00007a00030c7a25 */ /* 0x000fe200078e0006 */
[----:B------:R-:W-:-:S03]  /*0470*/  IADD3 R24, P0, R25, R10, RZ ;  /* 0x0000000a19187210 */ /* 0x000fc60007f1e0ff */
[----:B------:R-:W-:Y:S01]  /*0480*/  IMAD R3, R14, c[0x0][0x378], RZ ;  /* 0x0000de000e037a24 */ /* 0x000fe200078e02ff */
[----:B------:R-:W-:Y:S02]  /*0490*/  IADD3.X R25, R2, R11, R17, P0, !PT ;  /* 0x0000000b02197210 */ /* 0x000fe400007fe411 */
[----:B------:R-:W-:Y:S01]  /*04a0*/  ISETP.GE.AND P0, PT, R4, R9, PT ;  /* 0x000000090400720c */ /* 0x000fe20003f06270 */
[C---:B------:R-:W-:Y:S01]  /*04b0*/  IMAD R27, R32.reuse, c[0x0][0x37c], R3 ;  /* 0x0000df00201b7a24 */ /* 0x040fe200078e0203 */
[----:B------:R-:W-:Y:S01]  /*04c0*/  IADD3 R10, P1, R15, R12, RZ ;  /* 0x0000000c0f0a7210 */ /* 0x000fe20007f3e0ff */
[----:B------:R-:W-:Y:S01]  /*04d0*/  IMAD.WIDE.U32 R24, R32, c[0x0][0x378], R24 ;  /* 0x0000de0020187a25 */ /* 0x000fe200078e0018 */
[----:B------:R-:W-:Y:S01]  /*04e0*/  CS2R R16, SRZ ;  /* 0x0000000000107805 */ /* 0x000fe2000001ff00 */
[----:B------:R-:W-:Y:S02]  /*04f0*/  MOV R14, RZ ;  /* 0x000000ff000e7202 */ /* 0x000fe40000000f00 */
[----:B------:R-:W-:-:S02]  /*0500*/  IADD3.X R11, R8, R13, R19, P1, !PT ;  /* 0x0000000d080b7210 */ /* 0x000fc40000ffe413 */
[----:B------:R-:W-:Y:S01]  /*0510*/  ISETP.GE.AND P1, PT, R0, R9, PT ;  /* 0x000000090000720c */ /* 0x000fe20003f26270 */
[----:B------:R-:W-:Y:S01]  /*0520*/  CS2R R18, SRZ ;  /* 0x0000000000127805 */ /* 0x000fe2000001ff00 */
[----:B------:R-:W-:Y:S01]  /*0530*/  CS2R R8, SRZ ;  /* 0x0000000000087805 */ /* 0x000fe2000001ff00 */
[----:B------:R-:W-:Y:S01]  /*0540*/  IMAD.WIDE.U32 R32, R32, c[0x0][0x1f0], R10 ;  /* 0x00007c0020207a25 */ /* 0x000fe200078e000a */
[----:B------:R-:W-:Y:S01]  /*0550*/  SHF.R.S32.HI R3, RZ, 0x1f, R4 ;  /* 0x0000001fff037819 */ /* 0x000fe20000011404 */
[----:B------:R-:W-:Y:S01]  /*0560*/  CS2R R10, SRZ ;  /* 0x00000000000a7805 */ /* 0x000fe2000001ff00 */
[----:B------:R-:W-:Y:S02]  /*0570*/  IADD3 R2, R6, 0x40, RZ ;  /* 0x0000004006027810 */ /* 0x000fe40007ffe0ff */
[----:B------:R-:W-:Y:S01]  /*0580*/  IADD3 R27, R25, R27, RZ ;  /* 0x0000001b191b7210 */ /* 0x000fe20007ffe0ff */
[----:B------:R-:W-:Y:S05]  /*0590*/  @P0 BRA `(.L_x_1208) ;  /* 0x000000b000000947 */ /* 0x000fea0003800000 */
[----:B------:R-:W-:Y:S01]  /*05a0*/  MOV R26, R24 ;  /* 0x00000018001a7202 */ /* 0x000fe20000000f00 */
[----:B------:R-:W-:Y:S01]  /*05b0*/  IMAD R15, R3, c[0x0][0x370], RZ ;  /* 0x0000dc00030f7a24 */ /* 0x000fe200078e02ff */
[----:B------:R-:W-:-:S02]  /*05c0*/  ISETP.GE.AND P2, PT, R6, c[0x0][0x220], PT ;  /* 0x0000880006007a0c */ /* 0x000fc40003f46270 */
[----:B------:R-:W-:Y:S01]  /*05d0*/  ISETP.GE.AND P3, PT, R2, c[0x0][0x220], PT ;  /* 0x0000880002007a0c */ /* 0x000fe20003f66270 */
[----:B------:R-:W-:-:S04]  /*05e0*/  IMAD.WIDE.U32 R12, R4, c[0x0][0x370], R26 ;  /* 0x0000dc00040c7a25 */ /* 0x000fc800078e001a */
[----:B------:R-:W-:Y:S01]  /*05f0*/  IMAD R15, R4, c[0x0][0x374], R15 ;  /* 0x0000dd00040f7a24 */ /* 0x000fe200078e020f */
[----:B------:R-:W-:-:S03]  /*0600*/  LEA R20, P4, R12, c[0x0][0x330], 0x1 ;  /* 0x0000cc000c147a11 */ /* 0x000fc600078808ff */
[----:B------:R-:W-:-:S05]  /*0610*/  IMAD.IADD R13, R13, 0x1, R15 ;  /* 0x000000010d0d7824 */ /* 0x000fca00078e020f */
[----:B------:R-:W-:-:S05]  /*0620*/  LEA.HI.X R21, R12, c[0x0][0x334], R13, 0x1, P4 ;  /* 0x0000cd000c157a11 */ /* 0x000fca00020f0c0d */
[----:B------:R0:W5:Y:S04]  /*0630*/  @!P2 LDG.E.128 R16, [R20.64] ;  /* 0x000000041410a981 */ /* 0x000168000c1e1d00 */
[----:B------:R0:W5:Y:S02]  /*0640*/  @!P3 LDG.E.128 R8, [R20.64+0x80] ;  /* 0x000080041408b981 */ /* 0x000164000c1e1d00 */
.L_x_1208:
[----:B------:R-:W-:Y:S05]  /*0650*/  BSYNC B0 ;  /* 0x0000000000007941 */ /* 0x000fea0003800000 */
.L_x_1207:
[----:B------:R-:W-:Y:S01]  /*0660*/  BSSY B0, `(.L_x_1209) ;  /* 0x0000017000007945 */ /* 0x000fe20003800000 */
[----:B------:R-:W-:Y:S01]  /*0670*/  HFMA2.MMA R15, -RZ, RZ, 0, 0 ;  /* 0x00000000ff0f7435 */ /* 0x000fe200000001ff */
[----:B-----5:R-:W-:Y:S01]  /*0680*/  MOV R0, R18 ;  /* 0x0000001200007202 */ /* 0x020fe20000000f00 */
[----:B0-----:R-:W-:Y:S01]  /*0690*/  CS2R R20, SRZ ;  /* 0x0000000000147805 */ /* 0x001fe2000001ff00 */
[----:B------:R-:W-:Y:S01]  /*06a0*/  MOV R38, R19 ;  /* 0x0000001300267202 */ /* 0x000fe20000000f00 */
[----:B------:R-:W-:Y:S01]  /*06b0*/  CS2R R12, SRZ ;  /* 0x00000000000c7805 */ /* 0x000fe2000001ff00 */
[----:B------:R-:W-:-:S02]  /*06c0*/  MOV R35, R16 ;  /* 0x0000001000237202 */ /* 0x000fc40000000f00 */
[----:B------:R-:W-:Y:S01]  /*06d0*/  MOV R40, R17 ;  /* 0x0000001100287202 */ /* 0x000fe20000000f00 */
[----:B------:R-:W-:Y:S05]  /*06e0*/  @P1 BRA `(.L_x_1210) ;  /* 0x000000e000001947 */ /* 0x000fea0003800000 */
[----:B------:R-:W-:Y:S02]  /*06f0*/  IADD3 R19, P2, R4, 0x20, RZ ;  /* 0x0000002004137810 */ /* 0x000fe40007f5e0ff */
[----:B------:R-:W-:Y:S02]  /*0700*/  MOV R17, R27 ;  /* 0x0000001b00117202 */ /* 0x000fe40000000f00 */
[----:B------:R-:W-:Y:S02]  /*0710*/  IADD3.X R16, RZ, R3, RZ, P2, !PT ;  /* 0x00000003ff107210 */ /* 0x000fe400017fe4ff */
[----:B------:R-:W-:Y:S02]  /*0720*/  ISETP.GE.AND P3, PT, R6, c[0x0][0x220], PT ;  /* 0x0000880006007a0c */ /* 0x000fe40003f66270 */
[----:B------:R-:W-:Y:S01]  /*0730*/  ISETP.GE.AND P4, PT, R2, c[0x0][0x220], PT ;  /* 0x0000880002007a0c */ /* 0x000fe20003f86270 */
[----:B------:R-:W-:-:S02]  /*0740*/  IMAD R18, R16, c[0x0][0x370], RZ ;  /* 0x0000dc0010127a24 */ /* 0x000fc400078e02ff */
[----:B------:R-:W-:-:S04]  /*0750*/  IMAD.MOV.U32 R16, RZ, RZ, R24 ;  /* 0x000000ffff107224 */ /* 0x000fc800078e0018 */
[----:B------:R-:W-:-:S04]  /*0760*/  IMAD.WIDE.U32 R16, R19, c[0x0][0x370], R16 ;  /* 0x0000dc0013107a25 */ /* 0x000fc800078e0010 */
[----:B------:R-:W-:Y:S01]  /*0770*/  IMAD R19, R19, c[0x0][0x374], R18 ;  /* 0x0000dd0013137a24 */ /* 0x000fe200078e0212 */
[----:B------:R-:W-:-:S04]  /*0780*/  LEA R18, P2, R16, c[0x0][0x330], 0x1 ;  /* 0x0000cc0010127a11 */ /* 0x000fc800078408ff */
[----:B------:R-:W-:-:S04]  /*0790*/  IADD3 R17, R17, R19, RZ ;  /* 0x0000001311117210 */ /* 0x000fc80007ffe0ff */
[----:B------:R-:W-:-:S05]  /*07a0*/  LEA.HI.X R19, R16, c[0x0][0x334], R17, 0x1, P2 ;  /* 0x0000cd0010137a11 */ /* 0x000fca00010f0c11 */
[----:B------:R0:W5:Y:S04]  /*07b0*/  @!P3 LDG.E.128 R20, [R18.64] ;  /* 0x000000041214b981 */ /* 0x000168000c1e1d00 */
[----:B------:R0:W5:Y:S02]  /*07c0*/  @!P4 LDG.E.128 R12, [R18.64+0x80] ;  /* 0x00008004120cc981 */ /* 0x000164000c1e1d00 */
.L_x_1210:
[----:B------:R-:W-:Y:S05]  /*07d0*/  BSYNC B0 ;  /* 0x0000000000007941 */ /* 0x000fea0003800000 */
.L_x_1209:
[----:B------:R-:W-:Y:S01]  /*07e0*/  BSSY B0, `(.L_x_1211) ;  /* 0x0000018000007945 */ /* 0x000fe20003800000 */
[----:B------:R-:W-:Y:S01]  /*07f0*/  HFMA2.MMA R26, -RZ, RZ, 0, 0 ;  /* 0x00000000ff1a7435 */ /* 0x000fe200000001ff */
[----:B-----5:R-:W-:Y:S01]  /*0800*/  MOV R39, R22 ;  /* 0x0000001600277202 */ /* 0x020fe20000000f00 */
[----:B------:R-:W-:Y:S01]  /*0810*/  CS2R R30, SRZ ;  /* 0x00000000001e7805 */ /* 0x000fe2000001ff00 */
[----:B------:R-:W-:Y:S01]  /*0820*/  MOV R42, R23 ;  /* 0x00000017002a7202 */ /* 0x000fe20000000f00 */
[----:B0-----:R-:W-:Y:S01]  /*0830*/  CS2R R18, SRZ ;  /* 0x0000000000127805 */ /* 0x001fe2000001ff00 */
[----:B------:R-:W-:Y:S01]  /*0840*/  MOV R41, R20 ;  /* 0x0000001400297202 */ /* 0x000fe20000000f00 */
[----:B------:R-:W-:Y:S01]  /*0850*/  CS2R R16, SRZ ;  /* 0x0000000000107805 */ /* 0x000fe2000001ff00 */
[----:B------:R-:W-:Y:S01]  /*0860*/  MOV R43, R21 ;  /* 0x00000015002b7202 */ /* 0x000fe20000000f00 */
[----:B------:R-:W-:Y:S01]  /*0870*/  CS2R R22, SRZ ;  /* 0x0000000000167805 */ /* 0x000fe2000001ff00 */
[----:B------:R-:W-:Y:S01]  /*0880*/  CS2R R20, SRZ ;  /* 0x0000000000147805 */ /* 0x000fe2000001ff00 */
[----:B------:R-:W-:Y:S01]  /*0890*/  IMAD.IADD R37, R33, 0x1, R37 ;  /* 0x0000000121257824 */ /* 0x000fe200078e0225 */
[----:B------:R-:W-:Y:S05]  /*08a0*/  @P0 BRA `(.L_x_1212) ;  /* 0x000000b000000947 */ /* 0x000fea0003800000 */
[----:B------:R-:W-:Y:S01]  /*08b0*/  MOV R36, R32 ;  /* 0x0000002000247202 */ /* 0x000fe20000000f00 */
[----:B------:R-:W-:Y:S01]  /*08c0*/  IMAD R25, R3, c[0x0][0x1e8], RZ ;  /* 0x00007a0003197a24 */ /* 0x000fe200078e02ff */
[----:B------:R-:W-:-:S02]  /*08d0*/  ISETP.GE.AND P2, PT, R6, c[0x0][0x220], PT ;  /* 0x0000880006007a0c */ /* 0x000fc40003f46270 */
[----:B------:R-:W-:Y:S01]  /*08e0*/  ISETP.GE.AND P3, PT, R2, c[0x0][0x220], PT ;  /* 0x0000880002007a0c */ /* 0x000fe20003f66270 */
[----:B------:R-:W-:-:S04]  /*08f0*/  IMAD.WIDE.U32 R28, R4, c[0x0][0x1e8], R36 ;  /* 0x00007a00041c7a25 */ /* 0x000fc800078e0024 */
[----:B------:R-:W-:Y:S01]  /*0900*/  IMAD R25, R4, c[0x0][0x1ec], R25 ;  /* 0x00007b0004197a24 */ /* 0x000fe200078e0219 */
[----:B------:R-:W-:-:S04]  /*0910*/  LEA R24, P0, R28, c[0x0][0x1d0], 0x1 ;  /* 0x000074001c187a11 */ /* 0x000fc800078008ff */
[----:B------:R-:W-:-:S04]  /*0920*/  IADD3 R25, R29, R25, RZ ;  /* 0x000000191d197210 */ /* 0x000fc80007ffe0ff */
[----:B------:R-:W-:-:S05]  /*0930*/  LEA.HI.X R25, R28, c[0x0][0x1d4], R25, 0x1, P0 ;  /* 0x000075001c197a11 */ /* 0x000fca00000f0c19 */
[----:B------:R0:W5:Y:S04]  /*0940*/  @!P2 LDG.E.128 R16, [R24.64] ;  /* 0x000000041810a981 */ /* 0x000168000c1e1d00 */
[----:B------:R0:W5:Y:S02]  /*0950*/  @!P3 LDG.E.128 R20, [R24.64+0x80] ;  /* 0x000080041814b981 */ /* 0x000164000c1e1d00 */
.L_x_1212:
[----:B------:R-:W-:Y:S05]  /*0960*/  BSYNC B0 ;  /* 0x0000000000007941 */ /* 0x000fea0003800000 */
.L_x_1211:
[----:B------:R-:W-:Y:S01]  /*0970*/  BSSY B0, `(.L_x_1213) ;  /* 0x0000012000007945 */ /* 0x000fe20003800000 */
[----:B------:R-:W-:Y:S01]  /*0980*/  MOV R27, RZ ;  /* 0x000000ff001b7202 */ /* 0x000fe20000000f00 */
[----:B0-----:R-:W-:Y:S01]  /*0990*/  CS2R R24, SRZ ;  /* 0x0000000000187805 */ /* 0x001fe2000001ff00 */
[----:B------:R-:W-:Y:S01]  /*09a0*/  CS2R R28, SRZ ;  /* 0x00000000001c7805 */ /* 0x000fe2000001ff00 */
[----:B------:R-:W-:Y:S05]  /*09b0*/  @P1 BRA `(.L_x_1214) ;  /* 0x000000d000001947 */ /* 0x000fea0003800000 */
[----:B------:R-:W-:Y:S02]  /*09c0*/  IADD3 R7, P0, R4, 0x20, RZ ;  /* 0x0000002004077810 */ /* 0x000fe40007f1e0ff */
[----:B------:R-:W-:-:S02]  /*09d0*/  MOV R33, R37 ;  /* 0x0000002500217202 */ /* 0x000fc40000000f00 */
        /* <DEDUP_REMOVED lines=9> */
[----:B------:R0:W5:Y:S04]  /*0a70*/  @!P1 LDG.E.128 R28, [R2.64] ;  /* 0x00000004021c9981 */ /* 0x000168000c1e1d00 */
[----:B------:R0:W5:Y:S02]  /*0a80*/  @!P2 LDG.E.128 R24, [R2.64+0x80] ;  /* 0x000080040218a981 */ /* 0x000164000c1e1d00 */
.L_x_1214:
[----:B------:R-:W-:Y:S05]  /*0a90*/  BSYNC B0 ;  /* 0x0000000000007941 */ /* 0x000fea0003800000 */
.L_x_1213:
[--C-:B0-----:R-:W-:Y:S01]  /*0aa0*/  HADD2.F32 R2, -RZ, R35.reuse.H1_H1 ;  /* 0x30000023ff027230 */ /* 0x101fe20000004100 */
[----:B------:R-:W-:Y:S01]  /*0ab0*/  LOP3.LUT P0, RZ, R34, 0x7, RZ, 0xc0, !PT ;  /* 0x0000000722ff7812 */ /* 0x000fe2000780c0ff */
[--C-:B-----5:R-:W-:Y:S02]  /*0ac0*/  HADD2.F32 R3, -RZ, R16.reuse.H1_H1 ;  /* 0x30000010ff037230 */ /* 0x120fe40000004100 */
[----:B------:R-:W-:Y:S02]  /*0ad0*/  HADD2.F32 R35, -RZ, R35.H0_H0 ;  /* 0x20000023ff237230 */ /* 0x000fe40000004100 */
[----:B------:R-:W-:Y:S01]  /*0ae0*/  HADD2.F32 R16, -RZ, R16.H0_H0 ;  /* 0x20000010ff107230 */ /* 0x000fe20000004100 */
[----:B------:R-:W-:Y:S01]  /*0af0*/  FMUL.FTZ R4, R2, R3 ;  /* 0x0000000302047220 */ /* 0x000fe20000410000 */
[----:B------:R-:W-:-:S02]  /*0b00*/  HADD2.F32 R2, -RZ, R40.H0_H0 ;  /* 0x20000028ff027230 */ /* 0x000fc40000004100 */
[----:B------:R-:W-:Y:S01]  /*0b10*/  HADD2.F32 R3, -RZ, R17.H0_H0 ;  /* 0x20000011ff037230 */ /* 0x000fe20000004100 */
[----:B------:R-:W-:Y:S01]  /*0b20*/  FFMA.FTZ R4, R35, R16, R4 ;  /* 0x0000001023047223 */ /* 0x000fe20000010004 */
[--C-:B------:R-:W-:Y:S02]  /*0b30*/  HADD2.F32 R32, -RZ, R41.reuse.H0_H0 ;  /* 0x20000029ff207230 */ /* 0x100fe40000004100 */
[----:B------:R-:W-:Y:S01]  /*0b40*/  HADD2.F32 R40, -RZ, R40.H1_H1 ;  /* 0x30000028ff287230 */ /* 0x000fe20000004100 */
[----:B------:R-:W-:Y:S01]  /*0b50*/  FFMA.FTZ R2, R2, R3, R4 ;  /* 0x0000000302027223 */ /* 0x000fe20000010004 */
[----:B------:R-:W-:Y:S02]  /*0b60*/  HADD2.F32 R3, -RZ, R41.H1_H1 ;  /* 0x30000029ff037230 */ /* 0x000fe40000004100 */
[--C-:B------:R-:W-:Y:S02]  /*0b70*/  HADD2.F32 R4, -RZ, R28.reuse.H1_H1 ;  /* 0x3000001cff047230 */ /* 0x100fe40000004100 */
[----:B------:R-:W-:-:S02]  /*0b80*/  HADD2.F32 R28, -RZ, R28.H0_H0 ;  /* 0x2000001cff1c7230 */ /* 0x000fc40000004100 */
[----:B------:R-:W-:Y:S01]  /*0b90*/  HADD2.F32 R17, -RZ, R17.H1_H1 ;  /* 0x30000011ff117230 */ /* 0x000fe20000004100 */
[----:B------:R-:W-:Y:S01]  /*0ba0*/  FMUL.FTZ R3, R3, R4 ;  /* 0x0000000403037220 */ /* 0x000fe20000410000 */
[----:B------:R-:W-:Y:S02]  /*0bb0*/  HADD2.F32 R7, -RZ, R18.H0_H0 ;  /* 0x20000012ff077230 */ /* 0x000fe40000004100 */
[----:B------:R-:W-:Y:S01]  /*0bc0*/  HADD2.F32 R33, -RZ, R43.H0_H0 ;  /* 0x2000002bff217230 */ /* 0x000fe20000004100 */
[----:B------:R-:W-:Y:S01]  /*0bd0*/  FFMA.FTZ R32, R32, R28, R3 ;  /* 0x0000001c20207223 */ /* 0x000fe20000010003 */
[----:B------:R-:W-:Y:S01]  /*0be0*/  HADD2.F32 R28, -RZ, R0.H0_H0 ;  /* 0x20000000ff1c7230 */ /* 0x000fe20000004100 */
[----:B------:R-:W-:Y:S01]  /*0bf0*/  FFMA.FTZ R17, R40, R17, R2 ;  /* 0x0000001128117223 */ /* 0x000fe20000010002 */
[----:B------:R-:W-:Y:S02]  /*0c00*/  HADD2.F32 R16, -RZ, R29.H0_H0 ;  /* 0x2000001dff107230 */ /* 0x000fe40000004100 */
[----:B------:R-:W-:Y:S01]  /*0c10*/  HADD2.F32 R43, -RZ, R43.H1_H1 ;  /* 0x3000002bff2b7230 */ /* 0x000fe20000004100 */
[----:B------:R-:W-:Y:S01]  /*0c20*/  FFMA.FTZ R28, R28, R7, R17 ;  /* 0x000000071c1c7223 */ /* 0x000fe20000010011 */
[--C-:B------:R-:W-:Y:S01]  /*0c30*/  HADD2.F32 R7, -RZ, R20.reuse.H0_H0 ;  /* 0x20000014ff077230 */ /* 0x100fe20000004100 */
[----:B------:R-:W-:Y:S01]  /*0c40*/  FFMA.FTZ R32, R33, R16, R32 ;  /* 0x0000001021207223 */ /* 0x000fe20000010020 */
[----:B------:R-:W-:-:S02]  /*0c50*/  HADD2.F32 R17, -RZ, R20.H1_H1 ;  /* 0x30000014ff117230 */ /* 0x000fc40000004100 */
[----:B------:R-:W-:Y:S02]  /*0c60*/  HADD2.F32 R20, -RZ, R29.H1_H1 ;  /* 0x3000001dff147230 */ /* 0x000fe40000004100 */
[----:B------:R-:W-:Y:S02]  /*0c70*/  HADD2.F32 R35, -RZ, R0.H1_H1 ;  /* 0x30000000ff237230 */ /* 0x000fe40000004100 */
[----:B------:R-:W-:Y:S01]  /*0c80*/  HADD2.F32 R36, -RZ, R18.H1_H1 ;  /* 0x30000012ff247230 */ /* 0x000fe20000004100 */
[----:B------:R-:W-:Y:S01]  /*0c90*/  FFMA.FTZ R32, R43, R20, R32 ;  /* 0x000000142b207223 */ /* 0x000fe20000010020 */
[--C-:B------:R-:W-:Y:S02]  /*0ca0*/  HADD2.F32 R29, -RZ, R23.reuse.H0_H0 ;  /* 0x20000017ff1d7230 */ /* 0x100fe40000004100 */
[----:B------:R-:W-:Y:S01]  /*0cb0*/  HADD2.F32 R18, -RZ, R23.H1_H1 ;  /* 0x30000017ff127230 */ /* 0x000fe20000004100 */
[----:B------:R-:W-:Y:S01]  /*0cc0*/  FFMA.FTZ R28, R35, R36, R28 ;  /* 0x00000024231c7223 */ /* 0x000fe2000001001c */
[----:B------:R-:W-:-:S02]  /*0cd0*/  HADD2.F32 R20, -RZ, R38.H0_H0 ;  /* 0x20000026ff147230 */ /* 0x000fc40000004100 */
[----:B------:R-:W-:Y:S02]  /*0ce0*/  HADD2.F32 R23, -RZ, R19.H0_H0 ;  /* 0x20000013ff177230 */ /* 0x000fe40000004100 */
[--C-:B------:R-:W-:Y:S02]  /*0cf0*/  HADD2.F32 R0, -RZ, R21.reuse.H0_H0 ;  /* 0x20000015ff007230 */ /* 0x100fe40000004100 */
[----:B------:R-:W-:Y:S01]  /*0d00*/  HADD2.F32 R16, -RZ, R21.H1_H1 ;  /* 0x30000015ff107230 */ /* 0x000fe20000004100 */
[----:B------:R-:W-:Y:S01]  /*0d10*/  FFMA.FTZ R20, R20, R23, R28 ;  /* 0x0000001714147223 */ /* 0x000fe2000001001c */
[--C-:B------:R-:W-:Y:S02]  /*0d20*/  HADD2.F32 R21, -RZ, R22.reuse.H0_H0 ;  /* 0x20000016ff157230 */ /* 0x100fe40000004100 */
[----:B------:R-:W-:Y:S02]  /*0d30*/  HADD2.F32 R33, -RZ, R22.H1_H1 ;  /* 0x30000016ff217230 */ /* 0x000fe40000004100 */
[----:B------:R-:W-:-:S02]  /*0d40*/  HADD2.F32 R38, -RZ, R38.H1_H1 ;  /* 0x30000026ff267230 */ /* 0x000fc40000004100 */
[----:B------:R-:W-:Y:S02]  /*0d50*/  HADD2.F32 R35, -RZ, R39.H0_H0 ;  /* 0x20000027ff237230 */ /* 0x000fe40000004100 */
[----:B------:R-:W-:Y:S02]  /*0d60*/  HADD2.F32 R22, -RZ, R30.H0_H0 ;  /* 0x2000001eff167230 */ /* 0x000fe40000004100 */
[----:B------:R-:W-:Y:S02]  /*0d70*/  HADD2.F32 R19, -RZ, R19.H1_H1 ;  /* 0x30000013ff137230 */ /* 0x000fe40000004100 */
[----:B------:R-:W-:Y:S01]  /*0d80*/  HADD2.F32 R2, -RZ, R8.H0_H0 ;  /* 0x20000008ff027230 */ /* 0x000fe20000004100 */
[----:B------:R-:W-:Y:S01]  /*0d90*/  FFMA.FTZ R32, R35, R22, R32 ;  /* 0x0000001623207223 */ /* 0x000fe20000010020 */
[----:B------:R-:W-:Y:S01]  /*0da0*/  HADD2.F32 R39, -RZ, R39.H1_H1 ;  /* 0x30000027ff277230 */ /* 0x000fe20000004100 */
[----:B------:R-:W-:Y:S01]  /*0db0*/  FFMA.FTZ R19, R38, R19, R20 ;  /* 0x0000001326137223 */ /* 0x000fe20000010014 */
[----:B------:R-:W-:-:S02]  /*0dc0*/  HADD2.F32 R30, -RZ, R30.H1_H1 ;  /* 0x3000001eff1e7230 */ /* 0x000fc40000004100 */
[----:B------:R-:W-:Y:S01]  /*0dd0*/  HADD2.F32 R8, -RZ, R8.H1_H1 ;  /* 0x30000008ff087230 */ /* 0x000fe20000004100 */
[----:B------:R-:W-:Y:S01]  /*0de0*/  FFMA.FTZ R2, R2, R7, R19 ;  /* 0x0000000702027223 */ /* 0x000fe20000010013 */
[--C-:B------:R-:W-:Y:S01]  /*0df0*/  HADD2.F32 R23, -RZ, R42.reuse.H0_H0 ;  /* 0x2000002aff177230 */ /* 0x100fe20000004100 */
[----:B------:R-:W-:Y:S01]  /*0e00*/  FFMA.FTZ R32, R39, R30, R32 ;  /* 0x0000001e27207223 */ /* 0x000fe20000010020 */
[----:B------:R-:W-:Y:S01]  /*0e10*/  HADD2.F32 R20, -RZ, R31.H0_H0 ;  /* 0x2000001fff147230 */ /* 0x000fe20000004100 */
[----:B------:R-:W-:Y:S01]  /*0e20*/  FFMA.FTZ R2, R8, R17, R2 ;  /* 0x0000001108027223 */ /* 0x000fe20000010002 */
[----:B------:R-:W-:Y:S02]  /*0e30*/  HADD2.F32 R3, -RZ, R9.H0_H0 ;  /* 0x20000009ff037230 */ /* 0x000fe40000004100 */
[----:B------:R-:W-:Y:S01]  /*0e40*/  HADD2.F32 R7, -RZ, R42.H1_H1 ;  /* 0x3000002aff077230 */ /* 0x000fe20000004100 */
[----:B------:R-:W-:Y:S01]  /*0e50*/  FFMA.FTZ R32, R23, R20, R32 ;  /* 0x0000001417207223 */ /* 0x000fe20000010020 */
[----:B------:R-:W-:Y:S01]  /*0e60*/  HADD2.F32 R31, -RZ, R31.H1_H1 ;  /* 0x3000001fff1f7230 */ /* 0x000fe20000004100 */
[----:B------:R-:W-:Y:S01]  /*0e70*/  FFMA.FTZ R0, R3, R0, R2 ;  /* 0x0000000003007223 */ /* 0x000fe20000010002 */
[----:B------:R-:W-:-:S02]  /*0e80*/  HADD2.F32 R9, -RZ, R9.H1_H1 ;  /* 0x30000009ff097230 */ /* 0x000fc40000004100 */
[----:B------:R-:W-:Y:S01]  /*0e90*/  HADD2.F32 R17, -RZ, R12.H0_H0 ;  /* 0x2000000cff117230 */ /* 0x000fe20000004100 */
        /* <DEDUP_REMOVED lines=8> */
[----:B------:R-:W-:Y:S01]  /*0f20*/  HADD2.F32 R10, -RZ, R10.H1_H1 ;  /* 0x3000000aff0a7230 */ /* 0x000fe20000004100 */
[----:B------:R-:W-:Y:S01]  /*0f30*/  SHF.R.S32.HI R8, RZ, 0x1f, R5 ;  /* 0x0000001fff087819 */ /* 0x000fe20000011405 */
[----:B------:R-:W-:Y:S01]  /*0f40*/  HADD2.F32 R7, -RZ, R13.H0_H0 ;  /* 0x2000000dff077230 */ /* 0x000fe20000004100 */
[----:B------:R-:W-:Y:S01]  /*0f50*/  FFMA.FTZ R32, R3, R24, R32 ;  /* 0x0000001803207223 */ /* 0x000fe20000010020 */
[----:B------:R-:W-:Y:S01]  /*0f60*/  HADD2.F32 R2, -RZ, R25.H0_H0 ;  /* 0x20000019ff027230 */ /* 0x000fe20000004100 */
[----:B------:R-:W-:Y:S01]  /*0f70*/  FFMA.FTZ R0, R10, R33, R0 ;  /* 0x000000210a007223 */ /* 0x000fe20000010000 */
[----:B------:R-:W-:Y:S01]  /*0f80*/  HADD2.F32 R6, -RZ, R11.H0_H0 ;  /* 0x2000000bff067230 */ /* 0x000fe20000004100 */
[----:B------:R-:W-:Y:S01]  /*0f90*/  LEA.HI R5, P1, R34, R5, RZ, 0x1d ;  /* 0x0000000522057211 */ /* 0x000fe2000783e8ff */
[----:B------:R-:W-:Y:S01]  /*0fa0*/  HADD2.F32 R13, -RZ, R13.H1_H1 ;  /* 0x3000000dff0d7230 */ /* 0x000fe20000004100 */
[----:B------:R-:W-:Y:S01]  /*0fb0*/  FFMA.FTZ R32, R7, R2, R32 ;  /* 0x0000000207207223 */ /* 0x000fe20000010020 */
[----:B------:R-:W-:Y:S01]  /*0fc0*/  HADD2.F32 R25, -RZ, R25.H1_H1 ;  /* 0x30000019ff197230 */ /* 0x000fe20000004100 */
[----:B------:R-:W-:Y:S01]  /*0fd0*/  FFMA.FTZ R0, R6, R29, R0 ;  /* 0x0000001d06007223 */ /* 0x000fe20000010000 */
[----:B------:R-:W-:Y:S01]  /*0fe0*/  HADD2.F32 R11, -RZ, R11.H1_H1 ;  /* 0x3000000bff0b7230 */ /* 0x000fe20000004100 */
[----:B------:R-:W-:Y:S01]  /*0ff0*/  IADD3.X R8, RZ, R8, RZ, P1, !PT ;  /* 0x00000008ff087210 */ /* 0x000fe20000ffe4ff */
[----:B------:R-:W-:Y:S01]  /*1000*/  HADD2.F32 R3, -RZ, R14.H0_H0 ;  /* 0x2000000eff037230 */ /* 0x000fe20000004100 */
[----:B------:R-:W-:Y:S01]  /*1010*/  FFMA.FTZ R32, R13, R25, R32 ;  /* 0x000000190d207223 */ /* 0x000fe20000010020 */
[----:B------:R-:W-:Y:S01]  /*1020*/  HADD2.F32 R2, -RZ, R26.H0_H0 ;  /* 0x2000001aff027230 */ /* 0x000fe20000004100 */
[----:B------:R-:W-:Y:S01]  /*1030*/  FFMA.FTZ R0, R11, R18, R0 ;  /* 0x000000120b007223 */ /* 0x000fe20000010000 */
[----:B------:R-:W-:-:S02]  /*1040*/  HADD2.F32 R7, -RZ, R14.H1_H1 ;  /* 0x3000000eff077230 */ /* 0x000fc40000004100 */
[----:B------:R-:W-:Y:S01]  /*1050*/  HADD2.F32 R26, -RZ, R26.H1_H1 ;  /* 0x3000001aff1a7230 */ /* 0x000fe20000004100 */
[----:B------:R-:W-:Y:S01]  /*1060*/  FFMA.FTZ R32, R3, R2, R32 ;  /* 0x0000000203207223 */ /* 0x000fe20000010020 */
[----:B------:R-:W-:Y:S01]  /*1070*/  HADD2.F32 R9, -RZ, R15.H0_H0 ;  /* 0x2000000fff097230 */ /* 0x000fe20000004100 */
[----:B------:R-:W0:Y:S01]  /*1080*/  SHFL.BFLY PT, R3, R0, 0x4, 0x1f ;  /* 0x0c801f0000037f89 */ /* 0x000e2200000e0000 */
[----:B------:R-:W-:Y:S01]  /*1090*/  HADD2.F32 R2, -RZ, R27.H0_H0 ;  /* 0x2000001bff027230 */ /* 0x000fe20000004100 */
[----:B------:R-:W-:Y:S01]  /*10a0*/  FFMA.FTZ R32, R7, R26, R32 ;  /* 0x0000001a07207223 */ /* 0x000fe20000010020 */
[----:B------:R-:W-:Y:S02]  /*10b0*/  HADD2.F32 R15, -RZ, R15.H1_H1 ;  /* 0x3000000fff0f7230 */ /* 0x000fe40000004100 */
[----:B------:R-:W-:Y:S01]  /*10c0*/  HADD2.F32 R27, -RZ, R27.H1_H1 ;  /* 0x3000001bff1b7230 */ /* 0x000fe20000004100 */
[----:B------:R-:W-:-:S04]  /*10d0*/  FFMA.FTZ R32, R9, R2, R32 ;  /* 0x0000000209207223 */ /* 0x000fc80000010020 */
[----:B------:R-:W-:-:S05]  /*10e0*/  FFMA.FTZ R32, R15, R27, R32 ;  /* 0x0000001b0f207223 */ /* 0x000fca0000010020 */
[----:B------:R-:W1:Y:S01]  /*10f0*/  SHFL.BFLY PT, R7, R32, 0x4, 0x1f ;  /* 0x0c801f0020077f89 */ /* 0x000e6200000e0000 */
[----:B0-----:R-:W-:-:S05]  /*1100*/  FADD.FTZ R3, R0, R3 ;  /* 0x0000000300037221 */ /* 0x001fca0000010000 */
[----:B------:R-:W0:Y:S01]  /*1110*/  SHFL.BFLY PT, R2, R3, 0x2, 0x1f ;  /* 0x0c401f0003027f89 */ /* 0x000e2200000e0000 */
[----:B-1----:R-:W-:-:S05]  /*1120*/  FADD.FTZ R6, R32, R7 ;  /* 0x0000000720067221 */ /* 0x002fca0000010000 */
[----:B------:R-:W1:Y:S01]  /*1130*/  SHFL.BFLY PT, R9, R6, 0x2, 0x1f ;  /* 0x0c401f0006097f89 */ /* 0x000e6200000e0000 */
[----:B0-----:R-:W-:Y:S01]  /*1140*/  FADD.FTZ R4, R3, R2 ;  /* 0x0000000203047221 */ /* 0x001fe20000010000 */
[----:B------:R-:W-:-:S04]  /*1150*/  LEA R2, P1, R5, c[0x0][0x3c8], 0x2 ;  /* 0x0000f20005027a11 */ /* 0x000fc800078210ff */
[----:B------:R-:W0:Y:S01]  /*1160*/  SHFL.BFLY PT, R7, R4, 0x1, 0x1f ;  /* 0x0c201f0004077f89 */ /* 0x000e2200000e0000 */
[----:B------:R-:W-:Y:S01]  /*1170*/  LEA.HI.X R3, R5, c[0x0][0x3cc], R8, 0x2, P1 ;  /* 0x0000f30005037a11 */ /* 0x000fe200008f1408 */
[----:B-1----:R-:W-:-:S05]  /*1180*/  FADD.FTZ R9, R6, R9 ;  /* 0x0000000906097221 */ /* 0x002fca0000010000 */
[----:B------:R-:W1:Y:S01]  /*1190*/  SHFL.BFLY PT, R0, R9, 0x1, 0x1f ;  /* 0x0c201f0009007f89 */ /* 0x000e6200000e0000 */
[----:B0-----:R-:W-:-:S04]  /*11a0*/  FADD.FTZ R7, R4, R7 ;  /* 0x0000000704077221 */ /* 0x001fc80000010000 */
[----:B------:R-:W-:-:S05]  /*11b0*/  FMUL.FTZ R7, R7, c[0x0][0x2d4] ;  /* 0x0000b50007077a20 */ /* 0x000fca0000410000 */
[----:B------:R0:W-:Y:S01]  /*11c0*/  @!P0 STG.E [R2.64], R7 ;  /* 0x0000000702008986 */ /* 0x0001e2000c101904 */
[----:B-1----:R-:W-:Y:S01]  /*11d0*/  FADD.FTZ R0, R9, R0 ;  /* 0x0000000009007221 */ /* 0x002fe20000010000 */
[----:B------:R-:W-:Y:S06]  /*11e0*/  @P0 EXIT ;  /* 0x000000000000094d */ /* 0x000fec0003800000 */
[----:B------:R-:W-:-:S05]  /*11f0*/  FMUL.FTZ R5, R0, c[0x0][0x2d4] ;  /* 0x0000b50000057a20 */ /* 0x000fca0000410000 */
[----:B------:R-:W-:Y:S01]  /*1200*/  STG.E [R2.64+0x80], R5 ;  /* 0x0000800502007986 */ /* 0x000fe2000c101904 */
[----:B------:R-:W-:Y:S05]  /*1210*/  EXIT ;  /* 0x000000000000794d */ /* 0x000fea0003800000 */
.L_x_1215:
        /* <DEDUP_REMOVED lines=14> */
.L_x_2075:


//--------------------- .text._ZN5flash25flash_bwd_dot_do_o_kernelILb1E23Flash_bwd_kernel_traitsILi128ELi64ELi64ELi8ELi4ELi2ELi2ELb1ELb0EN7cutlass6half_tE19Flash_kernel_traitsILi128ELi64ELi64ELi8ES3_EEEEvNS_16Flash_bwd_paramsE --------------------------
	.section	.text._ZN5flash25flash_bwd_dot_do_o_kernelILb1E23Flash_bwd_kernel_traitsILi128ELi64ELi64ELi8ELi4ELi2ELi2ELb1ELb0EN7cutlass6half_tE19Flash_kernel_traitsILi128ELi64ELi64ELi8ES3_EEEEvNS_16Flash_bwd_paramsE,"ax",@progbits
	.sectioninfo	@"SHI_REGISTERS=51"
	.align	128
        .global         _ZN5flash25flash_bwd_dot_do_o_kernelILb1E23Flash_bwd_kernel_traitsILi128ELi64ELi64ELi8ELi4ELi2ELi2ELb1ELb0EN7cutlass6half_tE19Flash_kernel_traitsILi128ELi64ELi64ELi8ES3_EEEEvNS_16Flash_bwd_paramsE
        .type           _ZN5flash25flash_bwd_dot_do_o_kernelILb1E23Flash_bwd_kernel_traitsILi128ELi64ELi64ELi8ELi4ELi2ELi2ELb1ELb0EN7cutlass6half_tE19Flash_kernel_traitsILi128ELi64ELi64ELi8ES3_EEEEvNS_16Flash_bwd_paramsE,@function
        .size           _ZN5flash25flash_bwd_dot_do_o_kernelILb1E23Flash_bwd_kernel_traitsILi128ELi64ELi64ELi8ELi4ELi2ELi2ELb1ELb0EN7cutlass6half_tE19Flash_kernel_traitsILi128ELi64ELi64ELi8ES3_EEEEvNS_16Flash_bwd_paramsE,(.L_x_2076 - _ZN5flash25flash_bwd_dot_do_o_kernelILb1E23Flash_bwd_kernel_traitsILi128ELi64ELi64ELi8ELi4ELi2ELi2ELb1ELb0EN7cutlass6half_tE19Flash_kernel_traitsILi128ELi64ELi64ELi8ES3_EEEEvNS_16Flash_bwd_paramsE)
        .other          _ZN5flash25flash_bwd_dot_do_o_kernelILb1E23Flash_bwd_kernel_traitsILi128ELi64ELi64ELi8ELi4ELi2ELi2ELb1ELb0EN7cutlass6half_tE19Flash_kernel_traitsILi128ELi64ELi64ELi8ES3_EEEEvNS_16Flash_bwd_paramsE,@"STO_CUDA_ENTRY STV_DEFAULT"
_ZN5flash25flash_bwd_dot_do_o_kernelILb1E23Flash_bwd_kernel_traitsILi128ELi64ELi64ELi8ELi4ELi2ELi2ELb1ELb0EN7cutlass6half_tE19Flash_kernel_traitsILi128ELi64ELi64ELi8ES3_EEEEvNS_16Flash_bwd_paramsE:
.text._ZN5flash25flash_bwd_dot_do_o_kernelILb1E23Flash_bwd_kernel_traitsILi128ELi64ELi64ELi8ELi4ELi2ELi2ELb1ELb0EN7cutlass6half_tE19Flash_kernel_traitsILi128ELi64ELi64ELi8ES3_EEEEvNS_16Flash_bwd_paramsE:
        /* <DEDUP_REMOVED lines=10> */
[----:B------:R-:W0:Y:S01]  /*00a0*/  S2R R0, SR_CTAID.X ;  /* 0x0000000000007919 */ /* 0x000e220000002500 */
[----:B--2---:R-:W-:Y:S01]  /*00b0*/  @P0 IADD3 R10, R5, -R12, RZ ;  /* 0x8000000c050a0210 */ /* 0x004fe20007ffe0ff */
[----:B0-----:R-:W-:Y:S01]  /*00c0*/  IMAD.SHL.U32 R5, R0, 0x40, RZ ;  /* 0x0000004000057824 */ /* 0x001fe200078e00ff */
[----:B------:R-:W-:-:S04]  /*00d0*/  @!P0 MOV R10, c[0x0][0x214] ;  /* 0x00008500000a8a02 */ /* 0x000fc80000000f00 */
[----:B------:R-:W-:-:S13]  /*00e0*/  ISETP.GT.AND P1, PT, R10, R5, PT ;  /* 0x000000050a00720c */ /* 0x000fda0003f24270 */
[----:B------:R-:W-:Y:S05]  /*00f0*/  @!P1 EXIT ;  /* 0x000000000000994d */ /* 0x000fea0003800000 */
[----:B------:R-:W-:Y:S01]  /*0100*/  ISETP.NE.AND P1, PT, R12, -0x1, PT ;  /* 0xffffffff0c00780c */ /* 0x000fe20003f25270 */
[----:B------:R-:W-:Y:S01]  /*0110*/  IMAD.WIDE R2, R9, 0x80, RZ ;  /* 0x0000008009027825 */ /* 0x000fe200078e02ff */
[----:B------:R-:W-:Y:S01]  /*0120*/  MOV R37, c[0x0][0x1c0] ;  /* 0x0000700000257a02 */ /* 0x000fe20000000f00 */
[----:B------:R-:W0:Y:S01]  /*0130*/  S2R R30, SR_CTAID.Z ;  /* 0x00000000001e7919 */ /* 0x000e220000002700 */
[----:B------:R-:W-:Y:S02]  /*0140*/  ULDC.U8 UR6, c[0x0][0x328] ;  /* 0x0000ca0000067ab9 */ /* 0x000fe40000000000 */
[----:B------:R-:W-:Y:S01]  /*0150*/  SEL R18, R2, RZ, P0 ;  /* 0x000000ff02127207 */ /* 0x000fe20000000000 */
[----:B------:R-:W1:Y:S01]  /*0160*/  S2R R39, SR_TID.X ;  /* 0x0000000000277919 */ /* 0x000e620000002100 */
[----:B------:R-:W-:Y:S01]  /*0170*/  SEL R20, R3, RZ, P0 ;  /* 0x000000ff03147207 */ /* 0x000fe20000000000 */
[----:B------:R-:W-:-:S04]  /*0180*/  IMAD.WIDE R2, R9, c[0x0][0x224], RZ ;  /* 0x0000890009027a25 */ /* 0x000fc800078e02ff */
[--C-:B------:R-:W-:Y:S01]  /*0190*/  @!P1 SHF.R.S32.HI R0, RZ, 0x1f, R9.reuse ;  /* 0x0000001fff009819 */ /* 0x100fe20000011409 */
[----:B------:R-:W-:Y:S01]  /*01a0*/  @P1 IMAD.WIDE.U32 R6, R12, c[0x0][0x370], RZ ;  /* 0x0000dc000c061a25 */ /* 0x000fe200078e00ff */
[----:B------:R-:W-:-:S03]  /*01b0*/  @!P1 SHF.R.S32.HI R13, RZ, 0x1f, R9 ;  /* 0x0000001fff0d9819 */ /* 0x000fc60000011409 */
[----:B------:R-:W-:Y:S02]  /*01c0*/  @!P1 IMAD R8, R0, c[0x0][0x368], RZ ;  /* 0x0000da0000089a24 */ /* 0x000fe400078e02ff */
[C---:B------:R-:W-:Y:S01]  /*01d0*/  @P1 IMAD R4, R12.reuse, c[0x0][0x374], R7 ;  /* 0x0000dd000c041a24 */ /* 0x040fe200078e0207 */
[----:B------:R-:W-:Y:S01]  /*01e0*/  SHF.R.S32.HI R7, RZ, 0x1f, R37 ;  /* 0x0000001fff077819 */ /* 0x000fe20000011425 */
[----:B------:R-:W-:-:S04]  /*01f0*/  @P1 IMAD.WIDE.U32 R16, R12, c[0x0][0x1e8], RZ ;  /* 0x00007a000c101a25 */ /* 0x000fc800078e00ff */
[----:B------:R-:W-:Y:S02]  /*0200*/  IMAD R11, R3, c[0x0][0x1c0], RZ ;  /* 0x00007000030b7a24 */ /* 0x000fe400078e02ff */
[----:B------:R-:W-:-:S04]  /*0210*/  @!P1 IMAD.WIDE.U32 R14, R9, c[0x0][0x368], RZ ;  /* 0x0000da00090e9a25 */ /* 0x000fc800078e00ff */
[----:B------:R-:W-:Y:S01]  /*0220*/  @!P1 IMAD R3, R9, c[0x0][0x36c], R8 ;  /* 0x0000db0009039a24 */ /* 0x000fe200078e0208 */
[----:B------:R-:W-:Y:S01]  /*0230*/  @P1 MOV R8, R16 ;  /* 0x0000001000081202 */ /* 0x000fe20000000f00 */
[C---:B------:R-:W-:Y:S01]  /*0240*/  IMAD R11, R2.reuse, R7, R11 ;  /* 0x00000007020b7224 */ /* 0x040fe200078e020b */
[----:B------:R-:W-:Y:S01]  /*0250*/  @!P1 MOV R6, R14 ;  /* 0x0000000e00069202 */ /* 0x000fe20000000f00 */
[----:B------:R-:W-:Y:S02]  /*0260*/  @!P1 IMAD.IADD R4, R15, 0x1, R3 ;  /* 0x000000010f049824 */ /* 0x000fe400078e0203 */
[----:B------:R-:W-:Y:S01]  /*0270*/  @!P1 IMAD R16, R13, c[0x0][0x1e0], RZ ;  /* 0x000078000d109a24 */ /* 0x000fe200078e02ff */
[----:B------:R-:W-:Y:S01]  /*0280*/  @P1 MOV R13, R12 ;  /* 0x0000000c000d1202 */ /* 0x000fe20000000f00 */
[----:B------:R-:W-:-:S04]  /*0290*/  IMAD.WIDE.U32 R2, R2, c[0x0][0x1c0], RZ ;  /* 0x0000700002027a25 */ /* 0x000fc800078e00ff */
[----:B------:R-:W-:Y:S01]  /*02a0*/  @!P1 IMAD R7, R9, c[0x0][0x1e4], R16 ;  /* 0x0000790009079a24 */ /* 0x000fe200078e0210 */
[----:B------:R-:W-:Y:S01]  /*02b0*/  MOV R16, c[0x0][0x22c] ;  /* 0x00008b0000107a02 */ /* 0x000fe20000000f00 */
[----:B------:R-:W-:Y:S01]  /*02c0*/  @!P1 IMAD.WIDE.U32 R14, R9, c[0x0][0x1e0], RZ ;  /* 0x00007800090e9a25 */ /* 0x000fe200078e00ff */
[----:B------:R-:W-:Y:S02]  /*02d0*/  IADD3 R11, R3, R11, RZ ;  /* 0x0000000b030b7210 */ /* 0x000fe40007ffe0ff */
[----:B------:R-:W-:Y:S01]  /*02e0*/  SHF.R.S32.HI R3, RZ, 0x1f, R16 ;  /* 0x0000001fff037819 */ /* 0x000fe20000011410 */
[----:B------:R-:W-:Y:S01]  /*02f0*/  @P1 IMAD R0, R12, c[0x0][0x1ec], R17 ;  /* 0x00007b000c001a24 */ /* 0x000fe200078e0211 */
[----:B------:R-:W-:Y:S01]  /*0300*/  @!P1 MOV R8, R14 ;  /* 0x0000000e00089202 */ /* 0x000fe20000000f00 */
[----:B------:R-:W-:Y:S01]  /*0310*/  IMAD R16, R11, c[0x0][0x22c], RZ ;  /* 0x00008b000b107a24 */ /* 0x000fe200078e02ff */
[----:B------:R-:W-:Y:S01]  /*0320*/  @!P1 IADD3 R0, R15, R7, RZ ;  /* 0x000000070f009210 */ /* 0x000fe20007ffe0ff */
[----:B------:R-:W-:Y:S01]  /*0330*/  IMAD.WIDE R14, R37, c[0x0][0x22c], RZ ;  /* 0x00008b00250e7a25 */ /* 0x000fe200078e02ff */
[----:B------:R-:W-:-:S02]  /*0340*/  SHF.R.S32.HI R7, RZ, 0x1f, R5 ;  /* 0x0000001fff077819 */ /* 0x000fc40000011405 */
[----:B------:R-:W-:Y:S01]  /*0350*/  IADD3 R11, P0, R5, R18, RZ ;  /* 0x00000012050b7210 */ /* 0x000fe20007f1e0ff */
[----:B------:R-:W-:Y:S01]  /*0360*/  @!P1 IMAD.MOV.U32 R13, RZ, RZ, -0x1 ;  /* 0xffffffffff0d9424 */ /* 0x000fe200078e00ff */
[----:B------:R-:W-:Y:S01]  /*0370*/  MOV R17, RZ ;  /* 0x000000ff00117202 */ /* 0x000fe20000000f00 */
[----:B------:R-:W-:Y:S01]  /*0380*/  IMAD R21, R3, R2, R16 ;  /* 0x0000000203157224 */ /* 0x000fe200078e0210 */
[----:B------:R-:W-:Y:S01]  /*0390*/  IADD3.X R3, R7, R20, RZ, P0, !PT ;  /* 0x0000001407037210 */ /* 0x000fe200007fe4ff */
[----:B------:R-:W-:Y:S01]  /*03a0*/  IMAD R19, R15, R13, RZ ;  /* 0x0000000d0f137224 */ /* 0x000fe200078e02ff */
[----:B------:R-:W-:-:S03]  /*03b0*/  ISETP.NE.AND P0, PT, RZ, UR6, PT ;  /* 0x00000006ff007c0c */ /* 0x000fc6000bf05270 */
[----:B------:R-:W-:Y:S02]  /*03c0*/  IMAD R23, R14, R17, R19 ;  /* 0x000000110e177224 */ /* 0x000fe400078e0213 */
[----:B------:R-:W-:-:S04]  /*03d0*/  IMAD.WIDE.U32 R16, R2, c[0x0][0x22c], RZ ;  /* 0x00008b0002107a25 */ /* 0x000fc800078e00ff */
[----:B------:R-:W-:Y:S01]  /*03e0*/  IMAD R20, R3, R14, RZ ;  /* 0x0000000e03147224 */ /* 0x000fe200078e02ff */
[----:B------:R-:W-:Y:S01]  /*03f0*/  IADD3 R21, R17, R21, RZ ;  /* 0x0000001511157210 */ /* 0x000fe20007ffe0ff */
[----:B------:R-:W-:-:S04]  /*0400*/  IMAD.WIDE.U32 R18, R14, R13, RZ ;  /* 0x0000000d0e127225 */ /* 0x000fc800078e00ff */
[----:B0-----:R-:W-:Y:S02]  /*0410*/  IMAD R13, R30, c[0x0][0x22c], RZ ;  /* 0x00008b001e0d7a24 */ /* 0x001fe400078e02ff */
[----:B------:R-:W-:-:S04]  /*0420*/  IMAD.WIDE.U32 R2, R11, R14, RZ ;  /* 0x0000000e0b027225 */ /* 0x000fc800078e00ff */
[----:B------:R-:W-:Y:S01]  /*0430*/  IMAD R17, R15, R11, R20 ;  /* 0x0000000b0f117224 */ /* 0x000fe200078e0214 */
[----:B------:R-:W-:Y:S01]  /*0440*/  SEL R20, R16, R18, !P1 ;  /* 0x0000001210147207 */ /* 0x000fe20004800000 */
[----:B------:R-:W-:Y:S01]  /*0450*/  @P1 IMAD.IADD R21, R19, 0x1, R23 ;  /* 0x0000000113151824 */ /* 0x000fe200078e0217 */
[----:B------:R-:W-:Y:S02]  /*0460*/  SHF.R.S32.HI R11, RZ, 0x1f, R30 ;  /* 0x0000001fff0b7819 */ /* 0x000fe4000001141e */
[----:B------:R-:W-:Y:S02]  /*0470*/  SHF.R.S32.HI R15, RZ, 0x1f, R13 ;  /* 0x0000001fff0f7819 */ /* 0x000fe4000001140d */
[----:B------:R-:W-:Y:S01]  /*0480*/  IADD3 R18, R3, R17, RZ ;  /* 0x0000001103127210 */ /* 0x000fe20007ffe0ff */
[----:B------:R-:W-:Y:S05]  /*0490*/  @!P0 BRA `(.L_x_1216) ;  /* 0x0000007000008947 */ /* 0x000fea0003800000 */
[----:B-1----:R-:W-:Y:S01]  /*04a0*/  HFMA2.MMA R14, -RZ, RZ, 0, 7.62939453125e-06 ;  /* 0x00000080ff0e7435 */ /* 0x002fe200000001ff */
[----:B------:R-:W-:Y:S01]  /*04b0*/  @!P1 IMAD R12, R9, c[0x0][0x224], RZ ;  /* 0x00008900090c9a24 */ /* 0x000fe200078e02ff */
[----:B------:R-:W-:-:S04]  /*04c0*/  MOV R17, c[0x0][0x210] ;  /* 0x0000840000117a02 */ /* 0x000fc80000000f00 */
[----:B------:R-:W-:-:S04]  /*04d0*/  LEA R12, R9, R12, 0x7 ;  /* 0x0000000c090c7211 */ /* 0x000fc800078e38ff */
[----:B------:R-:W-:-:S04]  /*04e0*/  IMAD R9, R14, R17, c[0x0][0x234] ;  /* 0x00008d000e097624 */ /* 0x000fc800078e0211 */
[----:B------:R-:W-:Y:S01]  /*04f0*/  IMAD R36, R9, R30, R12 ;  /* 0x0000001e09247224 */ /* 0x000fe200078e020c */
[----:B------:R-:W-:Y:S05]  /*0500*/  BRA `(.L_x_1217) ;  /* 0x0000002000007947 */ /* 0x000fea0003800000 */
.L_x_1216:
[----:B-1----:R-:W-:-:S04]  /*0510*/  IMAD R9, R9, c[0x0][0x1c0], R30 ;  /* 0x0000700009097a24 */ /* 0x002fc800078e021e */
[----:B------:R-:W-:Y:S02]  /*0520*/  IMAD R36, R9, c[0x0][0x224], RZ ;  /* 0x0000890009247a24 */ /* 0x000fe400078e02ff */
.L_x_1217:
[----:B------:R-:W-:Y:S01]  /*0530*/  SHF.R.S32.HI R12, RZ, 0x1f, R39 ;  /* 0x0000001fff0c7819 */ /* 0x000fe20000011427 */
[----:B------:R-:W-:Y:S01]  /*0540*/  IMAD R37, R37, c[0x0][0x22c], RZ ;  /* 0x00008b0025257a24 */ /* 0x000fe200078e02ff */
[----:B------:R-:W-:Y:S01]  /*0550*/  IADD3 R9, P0, P1, R2, R20, R13 ;  /* 0x0000001402097210 */ /* 0x000fe2000791e00d */
[----:B------:R-:W-:Y:S01]  /*0560*/  IMAD R33, R11, c[0x0][0x1f0], RZ ;  /* 0x00007c000b217a24 */ /* 0x000fe200078e02ff */
[CC--:B------:R-:W-:Y:S01]  /*0570*/  LEA.HI R3, R12.reuse, R39.reuse, RZ, 0x4 ;  /* 0x000000270c037211 */ /* 0x0c0fe200078f20ff */
[----:B------:R-:W-:Y:S01]  /*0580*/  BSSY B0, `(.L_x_1218) ;  /* 0x000003a000007945 */ /* 0x000fe20003800000 */
[----:B------:R-:W-:Y:S01]  /*0590*/  LEA.HI R12, R12, R39, RZ, 0x3 ;  /* 0x000000270c0c7211 */ /* 0x000fe200078f18ff */
[----:B------:R-:W-:Y:S01]  /*05a0*/  IMAD R33, R30, c[0x0][0x1f4], R33 ;  /* 0x00007d001e217a24 */ /* 0x000fe200078e0221 */
[----:B------:R-:W-:Y:S02]  /*05b0*/  LOP3.LUT R16, R3, 0x3ffffff0, RZ, 0xc0, !PT ;  /* 0x3ffffff003107812 */ /* 0x000fe400078ec0ff */
[----:B------:R-:W-:-:S02]  /*05c0*/  LOP3.LUT R14, R12, 0x1ffffff8, RZ, 0xc0, !PT ;  /* 0x1ffffff80c0e7812 */ /* 0x000fc400078ec0ff */
[----:B------:R-:W-:Y:S01]  /*05d0*/  SHF.R.S32.HI R3, RZ, 0x4, R3 ;  /* 0x00000004ff037819 */ /* 0x000fe20000011403 */
[----:B------:R-:W-:Y:S01]  /*05e0*/  IMAD.IADD R16, R39, 0x1, -R16 ;  /* 0x0000000127107824 */ /* 0x000fe200078e0a10 */
[----:B------:R-:W-:Y:S02]  /*05f0*/  IADD3 R14, -R14, R39, RZ ;  /* 0x000000270e0e7210 */ /* 0x000fe40007ffe1ff */
[----:B------:R-:W-:Y:S01]  /*0600*/  IADD3.X R17, R18, R21, R15, P0, P1 ;  /* 0x0000001512117210 */ /* 0x000fe200007e240f */
[----:B------:R-:W-:Y:S01]  /*0610*/  IMAD.IADD R18, R10, 0x1, -R5 ;  /* 0x000000010a127824 */ /* 0x000fe200078e0a05 */
[----:B------:R-:W-:Y:S01]  /*0620*/  SHF.L.U32 R16, R16, 0x2, RZ ;  /* 0x0000000210107819 */ /* 0x000fe200000006ff */
[C---:B------:R-:W-:Y:S01]  /*0630*/  IMAD R10, R7.reuse, c[0x0][0x1e8], RZ ;  /* 0x00007a00070a7a24 */ /* 0x040fe200078e02ff */
[----:B------:R-:W-:Y:S01]  /*0640*/  SHF.L.U32 R2, R14, 0x3, RZ ;  /* 0x000000030e027819 */ /* 0x000fe200000006ff */
[----:B------:R-:W-:Y:S01]  /*0650*/  IMAD R14, R7, c[0x0][0x370], RZ ;  /* 0x0000dc00070e7a24 */ /* 0x000fe200078e02ff */
[----:B------:R-:W-:Y:S01]  /*0660*/  SHF.R.S32.HI R35, RZ, 0x3, R12 ;  /* 0x00000003ff237819 */ /* 0x000fe2000001140c */
[----:B------:R-:W-:Y:S01]  /*0670*/  IMAD R16, R3, R37, R16 ;  /* 0x0000002503107224 */ /* 0x000fe200078e0210 */
[----:B------:R-:W-:Y:S01]  /*0680*/  SHF.R.S32.HI R3, RZ, 0x1f, R2 ;  /* 0x0000001fff037819 */ /* 0x000fe20000011402 */
[C---:B------:R-:W-:Y:S01]  /*0690*/  IMAD R19, R5.reuse, c[0x0][0x374], R14 ;  /* 0x0000dd0005137a24 */ /* 0x040fe200078e020e */
[C---:B------:R-:W-:Y:S01]  /*06a0*/  IADD3 R36, R5.reuse, R36, RZ ;  /* 0x0000002405247210 */ /* 0x040fe20007ffe0ff */
[----:B------:R-:W-:Y:S01]  /*06b0*/  IMAD R23, R5, c[0x0][0x1ec], R10 ;  /* 0x00007b0005177a24 */ /* 0x000fe200078e020a */
[----:B------:R-:W-:Y:S01]  /*06c0*/  ISETP.GE.AND P0, PT, R35, R18, PT ;  /* 0x000000122300720c */ /* 0x000fe20003f06270 */
[----:B------:R-:W-:Y:S01]  /*06d0*/  IMAD.WIDE.U32 R12, R5, c[0x0][0x370], R2 ;  /* 0x0000dc00050c7a25 */ /* 0x000fe200078e0002 */
[----:B------:R-:W-:-:S02]  /*06e0*/  IADD3 R7, P2, R16, R9, RZ ;  /* 0x0000000910077210 */ /* 0x000fc40007f5e0ff */
[----:B------:R-:W-:Y:S01]  /*06f0*/  SHF.R.S32.HI R34, RZ, 0x1f, R35 ;  /* 0x0000001fff227819 */ /* 0x000fe20000011423 */
[----:B------:R-:W-:Y:S01]  /*0700*/  IMAD.WIDE.U32 R14, R5, c[0x0][0x1e8], R2 ;  /* 0x00007a00050e7a25 */ /* 0x000fe200078e0002 */
[----:B------:R-:W-:Y:S02]  /*0710*/  IADD3 R20, P3, R6, R12, RZ ;  /* 0x0000000c06147210 */ /* 0x000fe40007f7e0ff */
[----:B------:R-:W-:Y:S02]  /*0720*/  IADD3 R5, R35, 0x20, RZ ;  /* 0x0000002023057810 */ /* 0x000fe40007ffe0ff */
[----:B------:R-:W-:Y:S02]  /*0730*/  IADD3.X R21, R4, R13, R19, P3, !PT ;  /* 0x0000000d04157210 */ /* 0x000fe40001ffe413 */
[----:B------:R-:W-:Y:S01]  /*0740*/  ISETP.GE.AND P1, PT, R5, R18, PT ;  /* 0x000000120500720c */ /* 0x000fe20003f26270 */
[----:B------:R-:W-:Y:S01]  /*0750*/  IMAD R5, R11, c[0x0][0x378], RZ ;  /* 0x0000de000b057a24 */ /* 0x000fe200078e02ff */
[----:B------:R-:W-:Y:S01]  /*0760*/  IADD3 R8, P3, R8, R14, RZ ;  /* 0x0000000e08087210 */ /* 0x000fe20007f7e0ff */
[----:B------:R-:W-:Y:S01]  /*0770*/  IMAD.WIDE.U32 R20, R30, c[0x0][0x378], R20 ;  /* 0x0000de001e147a25 */ /* 0x000fe200078e0014 */
[----:B------:R-:W-:Y:S01]  /*0780*/  LEA.HI.X.SX32 R16, R16, R17, 0x1, P2 ;  /* 0x0000001110107211 */ /* 0x000fe200010f0eff */
[----:B------:R-:W-:Y:S01]  /*0790*/  CS2R R12, SRZ ;  /* 0x00000000000c7805 */ /* 0x000fe2000001ff00 */
[----:B------:R-:W-:Y:S01]  /*07a0*/  IADD3.X R9, R0, R15, R23, P3, !PT ;  /* 0x0000000f00097210 */ /* 0x000fe20001ffe417 */
[C---:B------:R-:W-:Y:S01]  /*07b0*/  IMAD R23, R30.reuse, c[0x0][0x37c], R5 ;  /* 0x0000df001e177a24 */ /* 0x040fe200078e0205 */
[C---:B------:R-:W-:Y:S01]  /*07c0*/  LEA R28, P2, R7.reuse, c[0x0][0x350], 0x2 ;  /* 0x0000d400071c7a11 */ /* 0x040fe200078410ff */
[----:B------:R-:W-:Y:S01]  /*07d0*/  CS2R R14, SRZ ;  /* 0x00000000000e7805 */ /* 0x000fe2000001ff00 */
[----:B------:R-:W-:Y:S01]  /*07e0*/  CS2R R4, SRZ ;  /* 0x0000000000047805 */ /* 0x000fe2000001ff00 */
[----:B------:R-:W-:Y:S01]  /*07f0*/  IMAD.WIDE.U32 R30, R30, c[0x0][0x1f0], R8 ;  /* 0x00007c001e1e7a25 */ /* 0x000fe200078e0008 */
[----:B------:R-:W-:-:S02]  /*0800*/  LEA.HI.X R29, R7, c[0x0][0x354], R16, 0x2, P2 ;  /* 0x0000d500071d7a11 */ /* 0x000fc400010f1410 */
[----:B------:R-:W-:Y:S01]  /*0810*/  CS2R R16, SRZ ;  /* 0x0000000000107805 */ /* 0x000fe2000001ff00 */
[----:B------:R-:W-:Y:S01]  /*0820*/  MOV R8, RZ ;  /* 0x000000ff00087202 */ /* 0x000fe20000000f00 */
[----:B------:R-:W-:Y:S01]  /*0830*/  CS2R R6, SRZ ;  /* 0x0000000000067805 */ /* 0x000fe2000001ff00 */
[----:B------:R-:W-:Y:S02]  /*0840*/  IADD3 R41, R2, 0x40, RZ ;  /* 0x0000004002297810 */ /* 0x000fe40007ffe0ff */
[----:B------:R-:W-:Y:S01]  /*0850*/  IADD3 R23, R21, R23, RZ ;  /* 0x0000001715177210 */ /* 0x000fe20007ffe0ff */
[----:B------:R-:W-:Y:S05]  /*0860*/  @P0 BRA `(.L_x_1219) ;  /* 0x000000b000000947 */ /* 0x000fea0003800000 */
[----:B------:R-:W-:Y:S01]  /*0870*/  MOV R22, R20 ;  /* 0x0000001400167202 */ /* 0x000fe20000000f00 */
[----:B------:R-:W-:Y:S01]  /*0880*/  IMAD R0, R34, c[0x0][0x370], RZ ;  /* 0x0000dc0022007a24 */ /* 0x000fe200078e02ff */
[----:B------:R-:W-:Y:S02]  /*0890*/  ISETP.GE.AND P2, PT, R2, c[0x0][0x220], PT ;  /* 0x0000880002007a0c */ /* 0x000fe40003f46270 */
        /* <DEDUP_REMOVED lines=8> */
.L_x_1219:
[----:B------:R-:W-:Y:S05]  /*0920*/  BSYNC B0 ;  /* 0x0000000000007941 */ /* 0x000fea0003800000 */
.L_x_1218:
[----:B------:R-:W-:Y:S01]  /*0930*/  BSSY B0, `(.L_x_1220) ;  /* 0x0000017000007945 */ /* 0x000fe20003800000 */
[----:B------:R-:W-:Y:S01]  /*0940*/  HFMA2.MMA R9, -RZ, RZ, 0, 0 ;  /* 0x00000000ff097435 */ /* 0x000fe200000001ff */
[----:B-----5:R-:W-:Y:S01]  /*0950*/  IMAD.MOV.U32 R0, RZ, RZ, R12 ;  /* 0x000000ffff007224 */ /* 0x020fe200078e000c */
[----:B------:R-:W-:Y:S01]  /*0960*/  MOV R40, R13 ;  /* 0x0000000d00287202 */ /* 0x000fe20000000f00 */
[----:B0-----:R-:W-:Y:S01]  /*0970*/  CS2R R18, SRZ ;  /* 0x0000000000127805 */ /* 0x001fe2000001ff00 */
[----:B------:R-:W-:Y:S01]  /*0980*/  MOV R38, R14 ;  /* 0x0000000e00267202 */ /* 0x000fe20000000f00 */
[----:B------:R-:W-:Y:S01]  /*0990*/  CS2R R10, SRZ ;  /* 0x00000000000a7805 */ /* 0x000fe2000001ff00 */
[----:B------:R-:W-:Y:S01]  /*09a0*/  MOV R43, R15 ;  /* 0x0000000f002b7202 */ /* 0x000fe20000000f00 */
[----:B------:R-:W-:Y:S05]  /*09b0*/  @P1 BRA `(.L_x_1221) ;  /* 0x000000e000001947 */ /* 0x000fea0003800000 */
[----:B------:R-:W-:Y:S02]  /*09c0*/  IADD3 R15, P2, R35, 0x20, RZ ;  /* 0x00000020230f7810 */ /* 0x000fe40007f5e0ff */
[----:B------:R-:W-:-:S02]  /*09d0*/  MOV R13, R23 ;  /* 0x00000017000d7202 */ /* 0x000fc40000000f00 */
[----:B------:R-:W-:Y:S01]  /*09e0*/  ISETP.GE.AND P3, PT, R2, c[0x0][0x220], PT ;  /* 0x0000880002007a0c */ /* 0x000fe20003f66270 */
[----:B------:R-:W-:Y:S01]  /*09f0*/  IMAD.X R12, RZ, RZ, R34, P2 ;  /* 0x000000ffff0c7224 */ /* 0x000fe200010e0622 */
[----:B------:R-:W-:-:S03]  /*0a00*/  ISETP.GE.AND P4, PT, R41, c[0x0][0x220], PT ;  /* 0x0000880029007a0c */ /* 0x000fc60003f86270 */
[----:B------:R-:W-:Y:S01]  /*0a10*/  IMAD R14, R12, c[0x0][0x370], RZ ;  /* 0x0000dc000c0e7a24 */ /* 0x000fe200078e02ff */
[----:B------:R-:W-:-:S05]  /*0a20*/  MOV R12, R20 ;  /* 0x00000014000c7202 */ /* 0x000fca0000000f00 */
[----:B------:R-:W-:-:S04]  /*0a30*/  IMAD.WIDE.U32 R12, R15, c[0x0][0x370], R12 ;  /* 0x0000dc000f0c7a25 */ /* 0x000fc800078e000c */
[----:B------:R-:W-:Y:S01]  /*0a40*/  IMAD R15, R15, c[0x0][0x374], R14 ;  /* 0x0000dd000f0f7a24 */ /* 0x000fe200078e020e */
[----:B------:R-:W-:-:S04]  /*0a50*/  LEA R14, P2, R12, c[0x0][0x330], 0x1 ;  /* 0x0000cc000c0e7a11 */ /* 0x000fc800078408ff */
[----:B------:R-:W-:-:S04]  /*0a60*/  IADD3 R13, R13, R15, RZ ;  /* 0x0000000f0d0d7210 */ /* 0x000fc80007ffe0ff */
[----:B------:R-:W-:-:S05]  /*0a70*/  LEA.HI.X R15, R12, c[0x0][0x334], R13, 0x1, P2 ;  /* 0x0000cd000c0f7a11 */ /* 0x000fca00010f0c0d */
[----:B------:R0:W5:Y:S04]  /*0a80*/  @!P3 LDG.E.128 R16, [R14.64] ;  /* 0x000000040e10b981 */ /* 0x000168000c1e1d00 */
[----:B------:R0:W5:Y:S02]  /*0a90*/  @!P4 LDG.E.128 R8, [R14.64+0x80] ;  /* 0x000080040e08c981 */ /* 0x000164000c1e1d00 */
.L_x_1221:
[----:B------:R-:W-:Y:S05]  /*0aa0*/  BSYNC B0 ;  /* 0x0000000000007941 */ /* 0x000fea0003800000 */
.L_x_1220:
[----:B------:R-:W-:Y:S01]  /*0ab0*/  BSSY B0, `(.L_x_1222) ;  /* 0x0000018000007945 */ /* 0x000fe20003800000 */
[----:B------:R-:W-:Y:S01]  /*0ac0*/  HFMA2.MMA R20, -RZ, RZ, 0, 0 ;  /* 0x00000000ff147435 */ /* 0x000fe200000001ff */
[----:B-----5:R-:W-:Y:S01]  /*0ad0*/  MOV R42, R16 ;  /* 0x00000010002a7202 */ /* 0x020fe20000000f00 */
[----:B------:R-:W-:Y:S01]  /*0ae0*/  IMAD.MOV.U32 R44, RZ, RZ, R17 ;  /* 0x000000ffff2c7224 */ /* 0x000fe200078e0011 */
[----:B------:R-:W-:Y:S01]  /*0af0*/  MOV R45, R18 ;  /* 0x00000012002d7202 */ /* 0x000fe20000000f00 */
[----:B------:R-:W-:Y:S01]  /*0b00*/  CS2R R24, SRZ ;  /* 0x0000000000187805 */ /* 0x000fe2000001ff00 */
[----:B------:R-:W-:Y:S01]  /*0b10*/  MOV R46, R19 ;  /* 0x00000013002e7202 */ /* 0x000fe20000000f00 */
[----:B------:R-:W-:Y:S01]  /*0b20*/  CS2R R12, SRZ ;  /* 0x00000000000c7805 */ /* 0x000fe2000001ff00 */
[----:B0-----:R-:W-:Y:S01]  /*0b30*/  CS2R R14, SRZ ;  /* 0x00000000000e7805 */ /* 0x001fe2000001ff00 */
[----:B------:R-:W-:Y:S01]  /*0b40*/  CS2R R16, SRZ ;  /* 0x0000000000107805 */ /* 0x000fe2000001ff00 */
[----:B------:R-:W-:Y:S01]  /*0b50*/  CS2R R18, SRZ ;  /* 0x0000000000127805 */ /* 0x000fe2000001ff00 */
        /* <DEDUP_REMOVED lines=13> */
.L_x_1223:
[----:B------:R-:W-:Y:S05]  /*0c30*/  BSYNC B0 ;  /* 0x0000000000007941 */ /* 0x000fea0003800000 */
.L_x_1222:
[----:B------:R-:W-:Y:S01]  /*0c40*/  BSSY B0, `(.L_x_1224) ;  /* 0x0000016000007945 */ /* 0x000fe20003800000 */
[----:B------:R-:W-:Y:S01]  /*0c50*/  HFMA2.MMA R21, -RZ, RZ, 0, 0 ;  /* 0x00000000ff157435 */ /* 0x000fe200000001ff */
[----:B-----5:R-:W-:Y:S01]  /*0c60*/  MOV R47, R13 ;  /* 0x0000000d002f7202 */ /* 0x020fe20000000f00 */
[----:B------:R-:W-:Y:S01]  /*0c70*/  CS2R R22, SRZ ;  /* 0x0000000000167805 */ /* 0x000fe2000001ff00 */
[----:B------:R-:W-:Y:S01]  /*0c80*/  MOV R13, R14 ;  /* 0x0000000e000d7202 */ /* 0x000fe20000000f00 */
[----:B0-----:R-:W-:Y:S01]  /*0c90*/  CS2R R26, SRZ ;  /* 0x00000000001a7805 */ /* 0x001fe2000001ff00 */
[----:B------:R-:W-:Y:S01]  /*0ca0*/  MOV R48, R15 ;  /* 0x0000000f00307202 */ /* 0x000fe20000000f00 */
[----:B------:R-:W-:Y:S05]  /*0cb0*/  @P1 BRA `(.L_x_1225) ;  /* 0x000000e000001947 */ /* 0x000fea0003800000 */
[----:B------:R-:W-:Y:S02]  /*0cc0*/  IADD3 R15, P0, R35, 0x20, RZ ;  /* 0x00000020230f7810 */ /* 0x000fe40007f1e0ff */
[----:B------:R-:W-:Y:S01]  /*0cd0*/  ISETP.GE.AND P1, PT, R2, c[0x0][0x220], PT ;  /* 0x0000880002007a0c */ /* 0x000fe20003f26270 */
[----:B------:R-:W-:Y:S01]  /*0ce0*/  IMAD.MOV.U32 R2, RZ, RZ, R30 ;  /* 0x000000ffff027224 */ /* 0x000fe200078e001e */
[----:B------:R-:W-:-:S02]  /*0cf0*/  IADD3.X R14, RZ, R34, RZ, P0, !PT ;  /* 0x00000022ff0e7210 */ /* 0x000fc400007fe4ff */
[----:B------:R-:W-:Y:S02]  /*0d00*/  MOV R3, R33 ;  /* 0x0000002100037202 */ /* 0x000fe40000000f00 */
[----:B------:R-:W-:Y:S01]  /*0d10*/  ISETP.GE.AND P2, PT, R41, c[0x0][0x220], PT ;  /* 0x0000880029007a0c */ /* 0x000fe20003f46270 */
[----:B------:R-:W-:Y:S02]  /*0d20*/  IMAD R14, R14, c[0x0][0x1e8], RZ ;  /* 0x00007a000e0e7a24 */ /* 0x000fe400078e02ff */
[----:B------:R-:W-:-:S04]  /*0d30*/  IMAD.WIDE.U32 R2, R15, c[0x0][0x1e8], R2 ;  /* 0x00007a000f027a25 */ /* 0x000fc800078e0002 */
[----:B------:R-:W-:Y:S01]  /*0d40*/  IMAD R15, R15, c[0x0][0x1ec], R14 ;  /* 0x00007b000f0f7a24 */ /* 0x000fe200078e020e */
[----:B------:R-:W-:-:S04]  /*0d50*/  LEA R14, P0, R2, c[0x0][0x1d0], 0x1 ;  /* 0x00007400020e7a11 */ /* 0x000fc800078008ff */
[----:B------:R-:W-:-:S04]  /*0d60*/  IADD3 R3, R3, R15, RZ ;  /* 0x0000000f03037210 */ /* 0x000fc80007ffe0ff */
[----:B------:R-:W-:-:S05]  /*0d70*/  LEA.HI.X R15, R2, c[0x0][0x1d4], R3, 0x1, P0 ;  /* 0x00007500020f7a11 */ /* 0x000fca00000f0c03 */
[----:B------:R0:W5:Y:S04]  /*0d80*/  @!P1 LDG.E.128 R24, [R14.64] ;  /* 0x000000040e189981 */ /* 0x000168000c1e1d00 */
[----:B------:R0:W5:Y:S02]  /*0d90*/  @!P2 LDG.E.128 R20, [R14.64+0x80] ;  /* 0x000080040e14a981 */ /* 0x000164000c1e1d00 */
.L_x_1225:
[----:B------:R-:W-:Y:S05]  /*0da0*/  BSYNC B0 ;  /* 0x0000000000007941 */ /* 0x000fea0003800000 */
.L_x_1224:
[----:B------:R-:W-:Y:S01]  /*0db0*/  HADD2.F32 R2, -RZ, R0.H1_H1 ;  /* 0x30000000ff027230 */ /* 0x000fe20000004100 */
[----:B------:R-:W-:Y:S01]  /*0dc0*/  LOP3.LUT P0, RZ, R39, 0x7, RZ, 0xc0, !PT ;  /* 0x0000000727ff7812 */ /* 0x000fe2000780c0ff */
[----:B0-----:R-:W-:Y:S02]  /*0dd0*/  HADD2.F32 R15, -RZ, R12.H1_H1 ;  /* 0x3000000cff0f7230 */ /* 0x001fe40000004100 */
[----:B------:R-:W-:Y:S02]  /*0de0*/  HADD2.F32 R0, -RZ, R0.H0_H0 ;  /* 0x20000000ff007230 */ /* 0x000fe40000004100 */
[----:B------:R-:W-:Y:S01]  /*0df0*/  HADD2.F32 R3, -RZ, R12.H0_H0 ;  /* 0x2000000cff037230 */ /* 0x000fe20000004100 */
[----:B------:R-:W-:Y:S01]  /*0e00*/  FMUL.FTZ R2, R2, R15 ;  /* 0x0000000f02027220 */ /* 0x000fe20000410000 */
[----:B------:R-:W-:-:S02]  /*0e10*/  HADD2.F32 R15, -RZ, R42.H0_H0 ;  /* 0x2000002aff0f7230 */ /* 0x000fc40000004100 */
[----:B-----5:R-:W-:Y:S01]  /*0e20*/  HADD2.F32 R12, -RZ, R24.H0_H0 ;  /* 0x20000018ff0c7230 */ /* 0x020fe20000004100 */
[----:B------:R-:W-:Y:S01]  /*0e30*/  FFMA.FTZ R2, R0, R3, R2 ;  /* 0x0000000300027223 */ /* 0x000fe20000010002 */
[--C-:B------:R-:W-:Y:S02]  /*0e40*/  HADD2.F32 R0, -RZ, R40.reuse.H0_H0 ;  /* 0x20000028ff007230 */ /* 0x100fe40000004100 */
[--C-:B------:R-:W-:Y:S02]  /*0e50*/  HADD2.F32 R3, -RZ, R47.reuse.H0_H0 ;  /* 0x2000002fff037230 */ /* 0x100fe40000004100 */
[----:B------:R-:W-:Y:S02]  /*0e60*/  HADD2.F32 R40, -RZ, R40.H1_H1 ;  /* 0x30000028ff287230 */ /* 0x000fe40000004100 */
[----:B------:R-:W-:Y:S01]  /*0e70*/  HADD2.F32 R47, -RZ, R47.H1_H1 ;  /* 0x3000002fff2f7230 */ /* 0x000fe20000004100 */
[----:B------:R-:W-:Y:S01]  /*0e80*/  FFMA.FTZ R0, R0, R3, R2 ;  /* 0x0000000300007223 */ /* 0x000fe20000010002 */
[----:B------:R-:W-:-:S02]  /*0e90*/  HADD2.F32 R2, -RZ, R42.H1_H1 ;  /* 0x3000002aff027230 */ /* 0x000fc40000004100 */
[----:B------:R-:W-:Y:S01]  /*0ea0*/  HADD2.F32 R3, -RZ, R24.H1_H1 ;  /* 0x30000018ff037230 */ /* 0x000fe20000004100 */
[----:B------:R-:W-:Y:S01]  /*0eb0*/  FFMA.FTZ R40, R40, R47, R0 ;  /* 0x0000002f28287223 */ /* 0x000fe20000010000 */
[--C-:B------:R-:W-:Y:S02]  /*0ec0*/  HADD2.F32 R0, -RZ, R38.reuse.H0_H0 ;  /* 0x20000026ff007230 */ /* 0x100fe40000004100 */
[----:B------:R-:W-:Y:S01]  /*0ed0*/  HADD2.F32 R38, -RZ, R38.H1_H1 ;  /* 0x30000026ff267230 */ /* 0x000fe20000004100 */
[----:B------:R-:W-:Y:S01]  /*0ee0*/  FMUL.FTZ R2, R2, R3 ;  /* 0x0000000302027220 */ /* 0x000fe20000410000 */
[--C-:B------:R-:W-:Y:S02]  /*0ef0*/  HADD2.F32 R3, -RZ, R13.reuse.H0_H0 ;  /* 0x2000000dff037230 */ /* 0x100fe40000004100 */
[----:B------:R-:W-:Y:S01]  /*0f00*/  HADD2.F32 R13, -RZ, R13.H1_H1 ;  /* 0x3000000dff0d7230 */ /* 0x000fe20000004100 */
[----:B------:R-:W-:Y:S01]  /*0f10*/  FFMA.FTZ R2, R15, R12, R2 ;  /* 0x0000000c0f027223 */ /* 0x000fe20000010002 */
[----:B------:R-:W-:Y:S01]  /*0f20*/  HADD2.F32 R12, -RZ, R25.H0_H0 ;  /* 0x20000019ff0c7230 */ /* 0x000fe20000004100 */
[----:B------:R-:W-:Y:S01]  /*0f30*/  FFMA.FTZ R0, R0, R3, R40 ;  /* 0x0000000300007223 */ /* 0x000fe20000010028 */
[----:B------:R-:W-:-:S02]  /*0f40*/  HADD2.F32 R3, -RZ, R44.H0_H0 ;  /* 0x2000002cff037230 */ /* 0x000fc40000004100 */
[----:B------:R-:W-:Y:S01]  /*0f50*/  HADD2.F32 R15, -RZ, R44.H1_H1 ;  /* 0x3000002cff0f7230 */ /* 0x000fe20000004100 */
[----:B------:R-:W-:Y:S01]  /*0f60*/  FFMA.FTZ R38, R38, R13, R0 ;  /* 0x0000000d26267223 */ /* 0x000fe20000010000 */
[----:B------:R-:W-:Y:S01]  /*0f70*/  HADD2.F32 R25, -RZ, R25.H1_H1 ;  /* 0x30000019ff197230 */ /* 0x000fe20000004100 */
[----:B------:R-:W-:Y:S01]  /*0f80*/  FFMA.FTZ R2, R3, R12, R2 ;  /* 0x0000000c03027223 */ /* 0x000fe20000010002 */
[----:B------:R-:W-:Y:S02]  /*0f90*/  HADD2.F32 R30, -RZ, R45.H0_H0 ;  /* 0x2000002dff1e7230 */ /* 0x000fe40000004100 */
[----:B------:R-:W-:Y:S01]  /*0fa0*/  HADD2.F32 R24, -RZ, R26.H0_H0 ;  /* 0x2000001aff187230 */ /* 0x000fe20000004100 */
[----:B------:R-:W-:Y:S01]  /*0fb0*/  FFMA.FTZ R15, R15, R25, R2 ;  /* 0x000000190f0f7223 */ /* 0x000fe20000010002 */
[----:B------:R-:W-:Y:S02]  /*0fc0*/  HADD2.F32 R13, -RZ, R43.H0_H0 ;  /* 0x2000002bff0d7230 */ /* 0x000fe40000004100 */
[----:B------:R-:W-:Y:S01]  /*0fd0*/  HADD2.F32 R14, -RZ, R48.H0_H0 ;  /* 0x20000030ff0e7230 */ /* 0x000fe20000004100 */
[----:B------:R-:W-:Y:S01]  /*0fe0*/  FFMA.FTZ R30, R30, R24, R15 ;  /* 0x000000181e1e7223 */ /* 0x000fe2000001000f */
[----:B------:R-:W-:-:S02]  /*0ff0*/  HADD2.F32 R45, -RZ, R45.H1_H1 ;  /* 0x3000002dff2d7230 */ /* 0x000fc40000004100 */
[----:B------:R-:W-:Y:S01]  /*1000*/  HADD2.F32 R26, -RZ, R26.H1_H1 ;  /* 0x3000001aff1a7230 */ /* 0x000fe20000004100 */
[----:B------:R-:W-:Y:S01]  /*1010*/  FFMA.FTZ R38, R13, R14, R38 ;  /* 0x0000000e0d267223 */ /* 0x000fe20000010026 */
[--C-:B------:R-:W-:Y:S02]  /*1020*/  HADD2.F32 R25, -RZ, R16.reuse.H0_H0 ;  /* 0x20000010ff197230 */ /* 0x100fe40000004100 */
[----:B------:R-:W-:Y:S01]  /*1030*/  HADD2.F32 R31, -RZ, R16.H1_H1 ;  /* 0x30000010ff1f7230 */ /* 0x000fe20000004100 */
[----:B------:R-:W-:Y:S01]  /*1040*/  FFMA.FTZ R30, R45, R26, R30 ;  /* 0x0000001a2d1e7223 */ /* 0x000fe2000001001e */
[----:B------:R-:W-:Y:S02]  /*1050*/  HADD2.F32 R43, -RZ, R43.H1_H1 ;  /* 0x3000002bff2b7230 */ /* 0x000fe40000004100 */
[----:B------:R-:W-:Y:S02]  /*1060*/  HADD2.F32 R48, -RZ, R48.H1_H1 ;  /* 0x30000030ff307230 */ /* 0x000fe40000004100 */
[----:B------:R-:W-:-:S02]  /*1070*/  HADD2.F32 R24, -RZ, R17.H0_H0 ;  /* 0x20000011ff187230 */ /* 0x000fc40000004100 */
[----:B------:R-:W-:Y:S01]  /*1080*/  HADD2.F32 R16, -RZ, R17.H1_H1 ;  /* 0x30000011ff107230 */ /* 0x000fe20000004100 */
[----:B------:R-:W-:Y:S01]  /*1090*/  FFMA.FTZ R38, R43, R48, R38 ;  /* 0x000000302b267223 */ /* 0x000fe20000010026 */
[--C-:B------:R-:W-:Y:S02]  /*10a0*/  HADD2.F32 R17, -RZ, R18.reuse.H0_H0 ;  /* 0x20000012ff117230 */ /* 0x100fe40000004100 */
[----:B------:R-:W-:Y:S02]  /*10b0*/  HADD2.F32 R15, -RZ, R18.H1_H1 ;  /* 0x30000012ff0f7230 */ /* 0x000fe40000004100 */
[--C-:B------:R-:W-:Y:S02]  /*10c0*/  HADD2.F32 R13, -RZ, R19.reuse.H0_H0 ;  /* 0x20000013ff0d7230 */ /* 0x100fe40000004100 */
[----:B------:R-:W-:Y:S02]  /*10d0*/  HADD2.F32 R14, -RZ, R19.H1_H1 ;  /* 0x30000013ff0e7230 */ /* 0x000fe40000004100 */
[----:B------:R-:W-:-:S02]  /*10e0*/  HADD2.F32 R19, -RZ, R46.H0_H0 ;  /* 0x2000002eff137230 */ /* 0x000fc40000004100 */
[--C-:B------:R-:W-:Y:S02]  /*10f0*/  HADD2.F32 R18, -RZ, R27.reuse.H0_H0 ;  /* 0x2000001bff127230 */ /* 0x100fe40000004100 */
[----:B------:R-:W-:Y:S02]  /*1100*/  HADD2.F32 R12, -RZ, R4.H0_H0 ;  /* 0x20000004ff0c7230 */ /* 0x000fe40000004100 */
[----:B------:R-:W-:Y:S01]  /*1110*/  HADD2.F32 R33, -RZ, R46.H1_H1 ;  /* 0x3000002eff217230 */ /* 0x000fe20000004100 */
[----:B------:R-:W-:Y:S01]  /*1120*/  FFMA.FTZ R30, R19, R18, R30 ;  /* 0x00000012131e7223 */ /* 0x000fe2000001001e */
[----:B------:R-:W-:Y:S01]  /*1130*/  HADD2.F32 R27, -RZ, R27.H1_H1 ;  /* 0x3000001bff1b7230 */ /* 0x000fe20000004100 */
[----:B------:R-:W-:Y:S01]  /*1140*/  FFMA.FTZ R12, R12, R25, R38 ;  /* 0x000000190c0c7223 */ /* 0x000fe20000010026 */
[----:B------:R-:W-:Y:S02]  /*1150*/  HADD2.F32 R4, -RZ, R4.H1_H1 ;  /* 0x30000004ff047230 */ /* 0x000fe40000004100 */
[----:B------:R-:W-:Y:S01]  /*1160*/  HADD2.F32 R19, -RZ, R8.H0_H0 ;  /* 0x20000008ff137230 */ /* 0x000fe20000004100 */
        /* <DEDUP_REMOVED lines=23> */
[----:B------:R-:W-:Y:S01]  /*12e0*/  HADD2.F32 R0, -RZ, R7.H0_H0 ;  /* 0x20000007ff007230 */ /* 0x000fe20000004100 */
[----:B------:R-:W-:Y:S01]  /*12f0*/  SHF.L.U32 R9, R37, 0x2, RZ ;  /* 0x0000000225097819 */ /* 0x000fe200000006ff */
[----:B------:R-:W-:Y:S01]  /*1300*/  HADD2.F32 R5, -RZ, R10.H1_H1 ;  /* 0x3000000aff057230 */ /* 0x000fe20000004100 */
[----:B------:R-:W-:Y:S01]  /*1310*/  FFMA.FTZ R30, R3, R4, R30 ;  /* 0x00000004031e7223 */ /* 0x000fe2000001001e */
[----:B------:R-:W-:Y:S01]  /*1320*/  HADD2.F32 R22, -RZ, R22.H1_H1 ;  /* 0x30000016ff167230 */ /* 0x000fe20000004100 */
[----:B------:R-:W-:Y:S01]  /*1330*/  FFMA.FTZ R0, R0, R13, R2 ;  /* 0x0000000d00007223 */ /* 0x000fe20000010002 */
[----:B------:R-:W-:-:S02]  /*1340*/  HADD2.F32 R3, -RZ, R11.H0_H0 ;  /* 0x2000000bff037230 */ /* 0x000fc40000004100 */
[----:B------:R-:W-:Y:S01]  /*1350*/  HADD2.F32 R2, -RZ, R23.H0_H0 ;  /* 0x20000017ff027230 */ /* 0x000fe20000004100 */
[----:B------:R-:W-:Y:S01]  /*1360*/  FFMA.FTZ R30, R5, R22, R30 ;  /* 0x00000016051e7223 */ /* 0x000fe2000001001e */
[----:B------:R-:W-:Y:S02]  /*1370*/  HADD2.F32 R7, -RZ, R7.H1_H1 ;  /* 0x30000007ff077230 */ /* 0x000fe40000004100 */
[----:B------:R-:W-:Y:S01]  /*1380*/  HADD2.F32 R11, -RZ, R11.H1_H1 ;  /* 0x3000000bff0b7230 */ /* 0x000fe20000004100 */
[----:B------:R-:W-:Y:S01]  /*1390*/  FFMA.FTZ R30, R3, R2, R30 ;  /* 0x00000002031e7223 */ /* 0x000fe2000001001e */
[----:B------:R-:W-:Y:S01]  /*13a0*/  HADD2.F32 R23, -RZ, R23.H1_H1 ;  /* 0x30000017ff177230 */ /* 0x000fe20000004100 */
[----:B------:R-:W-:-:S04]  /*13b0*/  FFMA.FTZ R0, R7, R14, R0 ;  /* 0x0000000e07007223 */ /* 0x000fc80000010000 */
[----:B------:R-:W-:Y:S01]  /*13c0*/  FFMA.FTZ R30, R11, R23, R30 ;  /* 0x000000170b1e7223 */ /* 0x000fe2000001001e */
[----:B------:R-:W0:Y:S01]  /*13d0*/  SHFL.BFLY PT, R3, R0, 0x4, 0x1f ;  /* 0x0c801f0000037f89 */ /* 0x000e2200000e0000 */
[----:B------:R-:W-:Y:S02]  /*13e0*/  SHF.R.S32.HI R11, RZ, 0x1f, R36 ;  /* 0x0000001fff0b7819 */ /* 0x000fe40000011424 */
[----:B------:R-:W-:Y:S01]  /*13f0*/  LEA.HI R36, P1, R39, R36, RZ, 0x1d ;  /* 0x0000002427247211 */ /* 0x000fe2000783e8ff */
[----:B------:R-:W1:Y:S03]  /*1400*/  SHFL.BFLY PT, R5, R30, 0x4, 0x1f ;  /* 0x0c801f001e057f89 */ /* 0x000e6600000e0000 */
[----:B------:R-:W-:Y:S02]  /*1410*/  IADD3.X R11, RZ, R11, RZ, P1, !PT ;  /* 0x0000000bff0b7210 */ /* 0x000fe40000ffe4ff */
[----:B------:R-:W-:-:S04]  /*1420*/  LEA R12, P1, R36, c[0x0][0x3c8], 0x2 ;  /* 0x0000f200240c7a11 */ /* 0x000fc800078210ff */
[----:B------:R-:W-:Y:S01]  /*1430*/  LEA.HI.X R13, R36, c[0x0][0x3cc], R11, 0x2, P1 ;  /* 0x0000f300240d7a11 */ /* 0x000fe200008f140b */
[----:B0-----:R-:W-:Y:S02]  /*1440*/  FADD.FTZ R3, R0, R3 ;  /* 0x0000000300037221 */ /* 0x001fe40000010000 */
[----:B-1----:R-:W-:-:S03]  /*1450*/  FADD.FTZ R6, R30, R5 ;  /* 0x000000051e067221 */ /* 0x002fc60000010000 */
[----:B------:R-:W0:Y:S04]  /*1460*/  SHFL.BFLY PT, R2, R3, 0x2, 0x1f ;  /* 0x0c401f0003027f89 */ /* 0x000e2800000e0000 */
[----:B------:R-:W1:Y:S01]  /*1470*/  SHFL.BFLY PT, R5, R6, 0x2, 0x1f ;  /* 0x0c401f0006057f89 */ /* 0x000e6200000e0000 */
[----:B0-----:R-:W-:Y:S02]  /*1480*/  FADD.FTZ R4, R3, R2 ;  /* 0x0000000203047221 */ /* 0x001fe40000010000 */
[----:B------:R-:W-:-:S04]  /*1490*/  IMAD.WIDE R2, R9, 0x10, R28 ;  /* 0x0000001009027825 */ /* 0x000fc800078e021c */
[----:B-1----:R-:W-:Y:S02]  /*14a0*/  FADD.FTZ R7, R6, R5 ;  /* 0x0000000506077221 */ /* 0x002fe40000010000 */
[----:B------:R-:W0:Y:S04]  /*14b0*/  SHFL.BFLY PT, R5, R4, 0x1, 0x1f ;  /* 0x0c201f0004057f89 */ /* 0x000e2800000e0000 */
[----:B------:R-:W1:Y:S01]  /*14c0*/  SHFL.BFLY PT, R8, R7, 0x1, 0x1f ;  /* 0x0c201f0007087f89 */ /* 0x000e6200000e0000 */
[----:B0-----:R-:W-:Y:S02]  /*14d0*/  FADD.FTZ R5, R4, R5 ;  /* 0x0000000504057221 */ /* 0x001fe40000010000 */
[----:B-1----:R-:W-:Y:S02]  /*14e0*/  FADD.FTZ R8, R7, R8 ;  /* 0x0000000807087221 */ /* 0x002fe40000010000 */
[----:B------:R-:W-:-:S02]  /*14f0*/  FMUL.FTZ R15, R5, c[0x0][0x2d4] ;  /* 0x0000b500050f7a20 */ /* 0x000fc40000410000 */
[----:B------:R-:W-:Y:S01]  /*1500*/  FMUL.FTZ R17, R8, c[0x0][0x2d4] ;  /* 0x0000b50008117a20 */ /* 0x000fe20000410000 */
[----:B------:R-:W-:Y:S01]  /*1510*/  IADD3 R8, R9, 0x10, R9 ;  /* 0x0000001009087810 */ /* 0x000fe20007ffe009 */
[----:B------:R-:W-:Y:S01]  /*1520*/  IMAD.WIDE R4, R37, 0x40, R2 ;  /* 0x0000004025047825 */ /* 0x000fe200078e0202 */
[----:B------:R-:W-:Y:S02]  /*1530*/  @!P0 STG.E [R12.64], R15 ;  /* 0x0000000f0c008986 */ /* 0x000fe4000c101904 */
[----:B------:R-:W-:Y:S01]  /*1540*/  IADD3 R11, R9, R8, RZ ;  /* 0x00000008090b7210 */ /* 0x000fe20007ffe0ff */
[----:B------:R-:W-:Y:S01]  /*1550*/  IMAD.WIDE R8, R8, 0x10, R28 ;  /* 0x0000001008087825 */ /* 0x000fe200078e021c */
[----:B------:R-:W-:Y:S03]  /*1560*/  @!P0 STG.E [R12.64+0x80], R17 ;  /* 0x000080110c008986 */ /* 0x000fe6000c101904 */
[----:B------:R-:W-:Y:S01]  /*1570*/  IMAD.WIDE R6, R37, 0x40, R4 ;  /* 0x0000004025067825 */ /* 0x000fe200078e0204 */
[----:B------:R-:W-:Y:S03]  /*1580*/  STG.E.128 [R28.64], RZ ;  /* 0x000000ff1c007986 */ /* 0x000fe6000c101d04 */
[----:B------:R-:W-:Y:S01]  /*1590*/  IMAD.WIDE R10, R11, 0x10, R28 ;  /* 0x000000100b0a7825 */ /* 0x000fe200078e021c */
[----:B------:R-:W-:Y:S04]  /*15a0*/  STG.E.128 [R2.64], RZ ;  /* 0x000000ff02007986 */ /* 0x000fe8000c101d04 */
[----:B------:R-:W-:Y:S04]  /*15b0*/  STG.E.128 [R4.64], RZ ;  /* 0x000000ff04007986 */ /* 0x000fe8000c101d04 */
[----:B------:R-:W-:Y:S04]  /*15c0*/  STG.E.128 [R6.64], RZ ;  /* 0x000000ff06007986 */ /* 0x000fe8000c101d04 */
[----:B------:R-:W-:Y:S04]  /*15d0*/  STG.E.128 [R28.64+0x100], RZ ;  /* 0x000100ff1c007986 */ /* 0x000fe8000c101d04 */
[----:B------:R-:W-:Y:S04]  /*15e0*/  STG.E.128 [R2.64+0x100], RZ ;  /* 0x000100ff02007986 */ /* 0x000fe8000c101d04 */
[----:B------:R-:W-:Y:S04]  /*15f0*/  STG.E.128 [R8.64], RZ ;  /* 0x000000ff08007986 */ /* 0x000fe8000c101d04 */
[----:B------:R-:W-:Y:S01]  /*1600*/  STG.E.128 [R10.64], RZ ;  /* 0x000000ff0a007986 */ /* 0x000fe2000c101d04 */
[----:B------:R-:W-:Y:S05]  /*1610*/  EXIT ;  /* 0x000000000000794d */ /* 0x000fea0003800000 */
.L_x_1226:
        /* <DEDUP_REMOVED lines=14> */
.L_x_2076:


//--------------------- .text._ZN5flash27flash_bwd_convert_dq_kernelI23Flash_bwd_kernel_traitsILi128ELi64ELi128ELi8ELi2ELi4ELi2ELb0ELb0EN7cutlass6half_tE19Flash_kernel_traitsILi128ELi64ELi128ELi8ES3_EEEEvNS_16Flash_bwd_paramsEi --------------------------
	.section	.text._ZN5flash27flash_bwd_convert_dq_kernelI23Flash_bwd_kernel_traitsILi128ELi64ELi128ELi8ELi2ELi4ELi2ELb0ELb0EN7cutlass6half_tE19Flash_kernel_traitsILi128ELi64ELi128ELi8ES3_EEEEvNS_16Flash_bwd_paramsEi,"ax",@progbits
	.sectioninfo	@"SHI_REGISTERS=80"
	.align	128
        .global         _ZN5flash27flash_bwd_convert_dq_kernelI23Flash_bwd_kernel_traitsILi128ELi64ELi128ELi8ELi2ELi4ELi2ELb0ELb0EN7cutlass6half_tE19Flash_kernel_traitsILi128ELi64ELi128ELi8ES3_EEEEvNS_16Flash_bwd_paramsEi
        .type           _ZN5flash27flash_bwd_convert_dq_kernelI23Flash_bwd_kernel_traitsILi128ELi64ELi128ELi8ELi2ELi4ELi2ELb0ELb0EN7cutlass6half_tE19Flash_kernel_traitsILi128ELi64ELi128ELi8ES3_EEEEvNS_16Flash_bwd_paramsEi,@function
        .size           _ZN5flash27flash_bwd_convert_dq_kernelI23Flash_bwd_kernel_traitsILi128ELi64ELi128ELi8ELi2ELi4ELi2ELb0ELb0EN7cutlass6half_tE19Flash_kernel_traitsILi128ELi64ELi128ELi8ES3_EEEEvNS_16Flash_bwd_paramsEi,(.L_x_2077 - _ZN5flash27flash_bwd_convert_dq_kernelI23Flash_bwd_kernel_traitsILi128ELi64ELi128ELi8ELi2ELi4ELi2ELb0ELb0EN7cutlass6half_tE19Flash_kernel_traitsILi128ELi64ELi128ELi8ES3_EEEEvNS_16Flash_bwd_paramsEi)
        .other          _ZN5flash27flash_bwd_convert_dq_kernelI23Flash_bwd_kernel_traitsILi128ELi64ELi128ELi8ELi2ELi4ELi2ELb0ELb0EN7cutlass6half_tE19Flash_kernel_traitsILi128ELi64ELi128ELi8ES3_EEEEvNS_16Flash_bwd_paramsEi,@"STO_CUDA_ENTRY STV_DEFAULT"
_ZN5flash27flash_bwd_convert_dq_kernelI23Flash_bwd_kernel_traitsILi128ELi64ELi128ELi8ELi2ELi4ELi2ELb0ELb0EN7cutlass6half_tE19Flash_kernel_traitsILi128ELi64ELi128ELi8ES3_EEEEvNS_16Flash_bwd_paramsEi:
.text._ZN5flash27flash_bwd_convert_dq_kernelI23Flash_bwd_kernel_traitsILi128ELi64ELi128ELi8ELi2ELi4ELi2ELb0ELb0EN7cutlass6half_tE19Flash_kernel_traitsILi128ELi64ELi128ELi8ES3_EEEEvNS_16Flash_bwd_paramsEi:
        /* <DEDUP_REMOVED lines=136> */
.L_x_1228:
        /* <DEDUP_REMOVED lines=92> */
.L_x_1227:
        /* <DEDUP_REMOVED lines=134> */
.L_x_1230:
[----:B------:R-:W-:Y:S05]  /*16a0*/  BSYNC B0 ;  /* 0x0000000000007941 */ /* 0x000fea0003800000 */
.L_x_1229:
        /* <DEDUP_REMOVED lines=18> */
.L_x_1231:
        /* <DEDUP_REMOVED lines=11> */
.L_x_2077:


//--------------------- .text._ZN5flash44flash_bwd_dq_dk_dv_loop_seqk_parallel_kernelI23Flash_bwd_kernel_traitsILi128ELi64ELi128ELi8ELi2ELi4ELi2ELb0ELb0EN7cutlass6half_tE19Flash_kernel_traitsILi128ELi64ELi128ELi8ES3_EELb1ELb0ELb0ELb0ELb0ELb1ELb0EEEvNS_16Flash_bwd_paramsE --------------------------
	.section	.text._ZN5flash44flash_bwd_dq_dk_dv_loop_seqk_parallel_kernelI23Flash_bwd_kernel_traitsILi128ELi64ELi128ELi8ELi2ELi4ELi2ELb0ELb0EN7cutlass6half_tE19Flash_kernel_traitsILi128ELi64ELi128ELi8ES3_EELb1ELb0ELb0ELb0ELb0ELb1ELb0EEEvNS_16Flash_bwd_paramsE,"ax",@progbits
	.sectioninfo	@"SHI_REGISTERS=255"
	.align	128
        .global         _ZN5flash44flash_bwd_dq_dk_dv_loop_seqk_parallel_kernelI23Flash_bwd_kernel_traitsILi128ELi64ELi128ELi8ELi2ELi4ELi2ELb0ELb0EN7cutlass6half_tE19Flash_kernel_traitsILi128ELi64ELi128ELi8ES3_EELb1ELb0ELb0ELb0ELb0ELb1ELb0EEEvNS_16Flash_bwd_paramsE
        .type           _ZN5flash44flash_bwd_dq_dk_dv_loop_seqk_parallel_kernelI23Flash_bwd_kernel_traitsILi128ELi64ELi128ELi8ELi2ELi4ELi2ELb0ELb0EN7cutlass6half_tE19Flash_kernel_traitsILi128ELi64ELi128ELi8ES3_EELb1ELb0ELb0ELb0ELb0ELb1ELb0EEEvNS_16Flash_bwd_paramsE,@function
        .size           _ZN5flash44flash_bwd_dq_dk_dv_loop_seqk_parallel_kernelI23Flash_bwd_kernel_traitsILi128ELi64ELi128ELi8ELi2ELi4ELi2ELb0ELb0EN7cutlass6half_tE19Flash_kernel_traitsILi128ELi64ELi128ELi8ES3_EELb1ELb0ELb0ELb0ELb0ELb1ELb0EEEvNS_16Flash_bwd_paramsE,(.L_x_2078 - _ZN5flash44flash_bwd_dq_dk_dv_loop_seqk_parallel_kernelI23Flash_bwd_kernel_traitsILi128ELi64ELi128ELi8ELi2ELi4ELi2ELb0ELb0EN7cutlass6half_tE19Flash_kernel_traitsILi128ELi64ELi128ELi8ES3_EELb1ELb0ELb0ELb0ELb0ELb1ELb0EEEvNS_16Flash_bwd_paramsE)
        .other          _ZN5flash44flash_bwd_dq_dk_dv_loop_seqk_parallel_kernelI23Flash_bwd_kernel_traitsILi128ELi64ELi128ELi8ELi2ELi4ELi2ELb0ELb0EN7cutlass6half_tE19Flash_kernel_traitsILi128ELi64ELi128ELi8ES3_EELb1ELb0ELb0ELb0ELb0ELb1ELb0EEEvNS_16Flash_bwd_paramsE,@"STO_CUDA_ENTRY STV_DEFAULT"
_ZN5flash44flash_bwd_dq_dk_dv_loop_seqk_parallel_kernelI23Flash_bwd_kernel_traitsILi128ELi64ELi128ELi8ELi2ELi4ELi2ELb0ELb0EN7cutlass6half_tE19Flash_kernel_traitsILi128ELi64ELi128ELi8ES3_EELb1ELb0ELb0ELb0ELb0ELb1ELb0EEEvNS_16Flash_bwd_paramsE:
.text._ZN5flash44flash_bwd_dq_dk_dv_loop_seqk_parallel_kernelI23Flash_bwd_kernel_traitsILi128ELi64ELi128ELi8ELi2ELi4ELi2ELb0ELb0EN7cutlass6half_tE19Flash_kernel_traitsILi128ELi64ELi128ELi8ES3_EELb1ELb0ELb0ELb0ELb0ELb1ELb0EEEvNS_16Flash_bwd_paramsE:
        /* <DEDUP_REMOVED lines=21> */
[----:B------:R-:W-:Y:S02]  /*0150*/  UMOV UR5, 0x80 ;  /* 0x0000008000057882 */ /* 0x000fe40000000000 */
[----:B------:R-:W-:Y:S02]  /*0160*/  ULDC UR4, c[0x0][0x210] ;  /* 0x0000840000047ab9 */ /* 0x000fe40000000800 */
[----:B------:R-:W-:Y:S02]  /*0170*/  ULDC UR55, c[0x0][0x234] ;  /* 0x00008d0000377ab9 */ /* 0x000fe40000000800 */
[----:B------:R-:W-:Y:S02]  /*0180*/  ULDC UR10, c[0x0][0x1c0] ;  /* 0x00007000000a7ab9 */ /* 0x000fe40000000800 */
[----:B------:R-:W-:Y:S01]  /*0190*/  ULDC UR11, c[0x0][0x1c0] ;  /* 0x00007000000b7ab9 */ /* 0x000fe20000000800 */
[----:B-1----:R-:W-:Y:S01]  /*01a0*/  SHF.R.S32.HI R0, RZ, 0x1f, R9 ;  /* 0x0000001fff007819 */ /* 0x002fe20000011409 */
[----:B--2---:R-:W-:-:S02]  /*01b0*/  UIMAD.WIDE.U32 UR42, UR30, UR15, URZ ;  /* 0x0000000f1e2a72a5 */ /* 0x004fc4000f8e003f */
[----:B------:R-:W-:Y:S01]  /*01c0*/  USHF.L.U32 UR15, UR30, 0x7, URZ ;  /* 0x000000071e0f7899 */ /* 0x000fe2000800063f */
[CC--:B------:R-:W-:Y:S01]  /*01d0*/  LEA.HI R5, R0.reuse, R9.reuse, RZ, 0x5 ;  /* 0x0000000900057211 */ /* 0x0c0fe200078f28ff */
[----:B------:R-:W-:Y:S01]  /*01e0*/  UIMAD.WIDE UR34, UR45, UR34, URZ ;  /* 0x000000222d2272a5 */ /* 0x000fe2000f8e023f */
[CC--:B------:R-:W-:Y:S01]  /*01f0*/  LEA.HI R3, R0.reuse, R9.reuse, RZ, 0x2 ;  /* 0x0000000900037211 */ /* 0x0c0fe200078f10ff */
[----:B------:R-:W-:Y:S01]  /*0200*/  UIMAD UR55, UR5, UR4, UR55 ;  /* 0x00000004053772a4 */ /* 0x000fe2000f8e0237 */
[CC--:B------:R-:W-:Y:S01]  /*0210*/  LEA.HI R216, R0.reuse, R9.reuse, RZ, 0x3 ;  /* 0x0000000900d87211 */ /* 0x0c0fe200078f18ff */
[----:B---3--:R-:W-:Y:S01]  /*0220*/  UIMAD UR46, UR36, UR45, URZ ;  /* 0x0000002d242e72a4 */ /* 0x008fe2000f8e023f */
[CC--:B------:R-:W-:Y:S01]  /*0230*/  LEA.HI R13, R0.reuse, R9.reuse, RZ, 0x6 ;  /* 0x00000009000d7211 */ /* 0x0c0fe200078f30ff */
[----:B------:R-:W-:Y:S01]  /*0240*/  UIMAD UR45, UR45, UR10, URZ ;  /* 0x0000000a2d2d72a4 */ /* 0x000fe2000f8e023f */
[CC--:B------:R-:W-:Y:S01]  /*0250*/  LEA.HI R7, R0.reuse, R9.reuse, RZ, 0x4 ;  /* 0x0000000900077211 */ /* 0x0c0fe200078f20ff */
[----:B------:R-:W-:Y:S01]  /*0260*/  UIMAD UR4, UR30, UR11, UR36 ;  /* 0x0000000b1e0472a4 */ /* 0x000fe2000f8e0224 */
[----:B------:R-:W-:Y:S01]  /*0270*/  LEA.HI R15, R0, R9, RZ, 0x7 ;  /* 0x00000009000f7211 */ /* 0x000fe200078f38ff */
[----:B------:R-:W-:Y:S01]  /*0280*/  ULDC UR14, c[0x0][0x1c0] ;  /* 0x00007000000e7ab9 */ /* 0x000fe20000000800 */
[--C-:B------:R-:W-:Y:S01]  /*0290*/  SHF.R.S32.HI R0, RZ, 0x5, R5.reuse ;  /* 0x00000005ff007819 */ /* 0x100fe20000011405 */
[----:B------:R-:W-:Y:S01]  /*02a0*/  ULDC UR9, c[0x0][0x1c0] ;  /* 0x0000700000097ab9 */ /* 0x000fe20000000800 */
[----:B------:R-:W-:Y:S01]  /*02b0*/  SHF.R.S32.HI R2, RZ, 0x1f, R5 ;  /* 0x0000001fff027819 */ /* 0x000fe20000011405 */
[----:B------:R-:W-:Y:S01]  /*02c0*/  UIMAD UR52, UR6, UR30, URZ ;  /* 0x0000001e063472a4 */ /* 0x000fe2000f8e023f */
[C---:B------:R-:W-:Y:S01]  /*02d0*/  LOP3.LUT R4, R5.reuse, 0xffffffe0, RZ, 0xc0, !PT ;  /* 0xffffffe005047812 */ /* 0x040fe200078ec0ff */
[----:B------:R-:W-:Y:S01]  /*02e0*/  UIMAD UR5, UR30, UR9, UR36 ;  /* 0x000000091e0572a4 */ /* 0x000fe2000f8e0224 */
[-C--:B------:R-:W-:Y:S01]  /*02f0*/  LEA.HI R5, R5, R0.reuse, RZ, 0x1 ;  /* 0x0000000005057211 */ /* 0x080fe200078f08ff */
[----:B------:R-:W-:Y:S01]  /*0300*/  @!UP2 UIMAD UR6, UR30, UR14, UR36 ;  /* 0x0000000e1e06a2a4 */ /* 0x000fe2000f8e0224 */
[----:B------:R-:W-:Y:S01]  /*0310*/  LEA.HI R2, R2, R0, RZ, 0x2 ;  /* 0x0000000002027211 */ /* 0x000fe200078f10ff */
[----:B------:R-:W-:Y:S01]  /*0320*/  IMAD.IADD R8, R9, 0x1, -R4 ;  /* 0x0000000109087824 */ /* 0x000fe200078e0a04 */
[----:B------:R-:W-:Y:S01]  /*0330*/  LOP3.LUT R11, R7, 0xfffffff0, RZ, 0xc0, !PT ;  /* 0xfffffff0070b7812 */ /* 0x000fe200078ec0ff */
[----:B------:R-:W-:Y:S01]  /*0340*/  USHF.L.U32 UR44, UR45, 0x6, URZ ;  /* 0x000000062d2c7899 */ /* 0x000fe2000800063f */
[----:B------:R-:W-:Y:S01]  /*0350*/  LOP3.LUT R4, R5, 0xfffffffe, RZ, 0xc0, !PT ;  /* 0xfffffffe05047812 */ /* 0x000fe200078ec0ff */
[----:B------:R-:W-:Y:S01]  /*0360*/  USHF.L.U32 UR39, UR4, 0x5, URZ ;  /* 0x0000000504277899 */ /* 0x000fe2000800063f */
[----:B------:R-:W-:Y:S01]  /*0370*/  LOP3.LUT R2, R2, 0xfffffffc, RZ, 0xc0, !PT ;  /* 0xfffffffc02027812 */ /* 0x000fe200078ec0ff */
[----:B------:R-:W-:Y:S01]  /*0380*/  IMAD.IADD R5, R9, 0x1, -R11 ;  /* 0x0000000109057824 */ /* 0x000fe200078e0a0b */
[----:B------:R-:W-:Y:S01]  /*0390*/  LOP3.LUT R6, R3, 0x7ffffffc, RZ, 0xc0, !PT ;  /* 0x7ffffffc03067812 */ /* 0x000fe200078ec0ff */
[C---:B------:R-:W-:Y:S01]  /*03a0*/  IMAD.IADD R17, R0.reuse, 0x1, -R4 ;  /* 0x0000000100117824 */ /* 0x040fe200078e0a04 */
[--C-:B------:R-:W-:Y:S01]  /*03b0*/  SHF.R.S32.HI R4, RZ, 0x2, R3.reuse ;  /* 0x00000002ff047819 */ /* 0x100fe20000011403 */
[----:B------:R-:W-:Y:S01]  /*03c0*/  IMAD.IADD R11, R0, 0x1, -R2 ;  /* 0x00000001000b7824 */ /* 0x000fe200078e0a02 */
[----:B------:R-:W-:Y:S01]  /*03d0*/  SHF.R.S32.HI R0, RZ, 0x1f, R3 ;  /* 0x0000001fff007819 */ /* 0x000fe20000011403 */
[----:B------:R-:W-:Y:S01]  /*03e0*/  IMAD.IADD R14, R9, 0x1, -R6 ;  /* 0x00000001090e7824 */ /* 0x000fe200078e0a06 */
[----:B------:R-:W-:Y:S01]  /*03f0*/  SHF.R.S32.HI R3, RZ, 0x4, R7 ;  /* 0x00000004ff037819 */ /* 0x000fe20000011407 */
[----:B------:R-:W-:Y:S01]  /*0400*/  STL [R1+0x18], R17 ;  /* 0x0000181101007387 */ /* 0x000fe20000100800 */
[----:B------:R-:W-:Y:S01]  /*0410*/  LEA.HI R0, R0, R4, RZ, 0x3 ;  /* 0x0000000400007211 */ /* 0x000fe200078f18ff */
[----:B------:R-:W-:Y:S01]  /*0420*/  ULDC UR49, c[0x0][0x214] ;  /* 0x0000850000317ab9 */ /* 0x000fe20000000800 */
[----:B------:R-:W-:Y:S01]  /*0430*/  LEA.HI R2, R7, R3, RZ, 0x1 ;  /* 0x0000000307027211 */ /* 0x000fe200078f08ff */
[----:B------:R-:W-:Y:S01]  /*0440*/  ULDC UR56, c[0x0][0x1c8] ;  /* 0x0000720000387ab9 */ /* 0x000fe20000000800 */
[----:B------:R-:W-:Y:S01]  /*0450*/  LOP3.LUT R0, R0, 0xfffffff8, RZ, 0xc0, !PT ;  /* 0xfffffff800007812 */ /* 0x000fe200078ec0ff */
[----:B------:R-:W-:Y:S01]  /*0460*/  ULDC.U8 UR8, c[0x0][0x3d0] ;  /* 0x0000f40000087ab9 */ /* 0x000fe20000000000 */
[----:B------:R-:W-:Y:S01]  /*0470*/  LOP3.LUT R10, R216, 0xfffffff8, RZ, 0xc0, !PT ;  /* 0xfffffff8d80a7812 */ /* 0x000fe200078ec0ff */
[----:B------:R-:W-:Y:S01]  /*0480*/  ULDC UR50, c[0x0][0x224] ;  /* 0x0000890000327ab9 */ /* 0x000fe20000000800 */
[----:B------:R-:W-:Y:S01]  /*0490*/  SHF.R.S32.HI R243, RZ, 0x3, R216 ;  /* 0x00000003fff37819 */ /* 0x000fe200000114d8 */
[----:B------:R-:W-:Y:S01]  /*04a0*/  IMAD.IADD R7, R4, 0x1, -R0 ;  /* 0x0000000104077824 */ /* 0x000fe200078e0a00 */
[----:B------:R-:W-:Y:S01]  /*04b0*/  LOP3.LUT R2, R2, 0xfffffffe, RZ, 0xc0, !PT ;  /* 0xfffffffe02027812 */ /* 0x000fe200078ec0ff */
[----:B------:R-:W-:Y:S01]  /*04c0*/  IMAD.IADD R6, R9, 0x1, -R10 ;  /* 0x0000000109067824 */ /* 0x000fe200078e0a0a */
[----:B------:R-:W-:Y:S01]  /*04d0*/  SHF.R.S32.HI R4, RZ, 0x1f, R5 ;  /* 0x0000001fff047819 */ /* 0x000fe20000011405 */
[----:B------:R-:W-:Y:S01]  /*04e0*/  IMAD.SHL.U32 R0, R243, 0x40, RZ ;  /* 0x00000040f3007824 */ /* 0x000fe200078e00ff */
[----:B------:R-:W-:Y:S01]  /*04f0*/  SHF.R.S32.HI R13, RZ, 0x6, R13 ;  /* 0x00000006ff0d7819 */ /* 0x000fe2000001140d */
[----:B------:R-:W-:Y:S01]  /*0500*/  IMAD.IADD R9, R3, 0x1, -R2 ;  /* 0x0000000103097824 */ /* 0x000fe200078e0a02 */
[----:B------:R-:W-:Y:S01]  /*0510*/  SHF.R.S32.HI R2, RZ, 0x1f, R8 ;  /* 0x0000001fff027819 */ /* 0x000fe20000011408 */
[----:B------:R-:W-:Y:S01]  /*0520*/  IMAD.SHL.U32 R18, R6, 0x8, RZ ;  /* 0x0000000806127824 */ /* 0x000fe200078e00ff */
[----:B------:R-:W-:Y:S01]  /*0530*/  LOP3.LUT R0, R0, 0x1c0, RZ, 0xc0, !PT ;  /* 0x000001c000007812 */ /* 0x000fe200078ec0ff */
[----:B------:R-:W-:Y:S01]  /*0540*/  IMAD.U32 R3, RZ, RZ, UR15 ;  /* 0x0000000fff037e24 */ /* 0x000fe2000f8e00ff */
[----:B------:R-:W-:Y:S01]  /*0550*/  LEA.HI R244, R2, R8, RZ, 0x2 ;  /* 0x0000000802f47211 */ /* 0x000fe200078f10ff */
[----:B------:R-:W-:Y:S01]  /*0560*/  IMAD.SHL.U32 R209, R9, 0x200, RZ ;  /* 0x0000020009d17824 */ /* 0x000fe200078e00ff */
[----:B------:R-:W-:Y:S01]  /*0570*/  SHF.R.U32.HI R3, RZ, 0x3, R0 ;  /* 0x00000003ff037819 */ /* 0x000fe20000011600 */
[----:B------:R-:W-:Y:S01]  /*0580*/  STL [R1+0x28], R18 ;  /* 0x0000281201007387 */ /* 0x000fe20000100800 */
[----:B------:R-:W-:Y:S01]  /*0590*/  LOP3.LUT R2, R0, 0x38, R18, 0xf8, !PT ;  /* 0x0000003800027812 */ /* 0x000fe200078ef812 */
[----:B------:R-:W-:Y:S01]  /*05a0*/  IMAD.SHL.U32 R0, R6, 0x40, RZ ;  /* 0x0000004006007824 */ /* 0x000fe200078e00ff */
[----:B------:R-:W-:Y:S01]  /*05b0*/  LEA.HI R10, R4, R5, RZ, 0x3 ;  /* 0x00000005040a7211 */ /* 0x000fe200078f18ff */
[----:B------:R-:W-:Y:S01]  /*05c0*/  @UP2 UIMAD UR54, UR30, UR49, URZ ;  /* 0x000000311e3622a4 */ /* 0x000fe2000f8e023f */
[----:B------:R-:W-:Y:S01]  /*05d0*/  LOP3.LUT R16, R2, R3, RZ, 0x3c, !PT ;  /* 0x0000000302107212 */ /* 0x000fe200078e3cff */
[----:B------:R-:W-:Y:S01]  /*05e0*/  IMAD.SHL.U32 R2, R11, 0x10, RZ ;  /* 0x000000100b027824 */ /* 0x000fe200078e00ff */
[----:B------:R-:W-:Y:S01]  /*05f0*/  LOP3.LUT R0, R0, 0x1c0, RZ, 0xc0, !PT ;  /* 0x000001c000007812 */ /* 0x000fe200078ec0ff */
[----:B------:R-:W-:Y:S01]  /*0600*/  ULDC.64 UR12, c[0x0][0x118] ;  /* 0x00004600000c7ab9 */ /* 0x000fe20000000a00 */
[----:B------:R-:W-:Y:S01]  /*0610*/  LOP3.LUT R4, R10, 0xfffffff8, RZ, 0xc0, !PT ;  /* 0xfffffff80a047812 */ /* 0x000fe200078ec0ff */
[----:B------:R-:W-:Y:S01]  /*0620*/  ULOP3.LUT UR56, UR36, UR56, URZ, 0x3c, !UPT ;  /* 0x0000003824387292 */ /* 0x000fe2000f8e3c3f */
[----:B------:R-:W-:Y:S01]  /*0630*/  LOP3.LUT R2, R0, 0x30, R2, 0xf8, !PT ;  /* 0x0000003000027812 */ /* 0x000fe200078ef802 */
[----:B------:R-:W-:Y:S01]  /*0640*/  USHF.R.S32.HI UR61, URZ, 0x1f, UR36 ;  /* 0x0000001f3f3d7899 */ /* 0x000fe20008011424 */
[----:B------:R-:W-:Y:S01]  /*0650*/  LOP3.LUT R3, R7, 0x1, RZ, 0xc0, !PT ;  /* 0x0000000107037812 */ /* 0x000fe200078ec0ff */
[----:B------:R-:W-:Y:S01]  /*0660*/  IMAD.IADD R12, R5, 0x1, -R4 ;  /* 0x00000001050c7824 */ /* 0x000fe200078e0a04 */
[--C-:B------:R-:W-:Y:S01]  /*0670*/  LOP3.LUT R4, R2, 0x8, R216.reuse, 0xf8, !PT ;  /* 0x0000000802047812 */ /* 0x100fe200078ef8d8 */
[----:B------:R-:W-:Y:S01]  /*0680*/  IMAD.SHL.U32 R2, R9, 0x20, RZ ;  /* 0x0000002009027824 */ /* 0x000fe200078e00ff */
[----:B------:R-:W-:Y:S01]  /*0690*/  LOP3.LUT R216, R0, 0x8, R216, 0xf8, !PT ;  /* 0x0000000800d87812 */ /* 0x000fe200078ef8d8 */
[----:B------:R-:W-:Y:S01]  /*06a0*/  IMAD.SHL.U32 R5, R13, 0x8, RZ ;  /* 0x000000080d057824 */ /* 0x000fe200078e00ff */
[----:B------:R-:W-:Y:S01]  /*06b0*/  SHF.R.U32.HI R0, RZ, 0x3, R0 ;  /* 0x00000003ff007819 */ /* 0x000fe20000011600 */
[----:B------:R-:W-:Y:S01]  /*06c0*/  UISETP.NE.AND UP3, UPT, UR8, URZ, UPT ;  /* 0x0000003f0800728c */ /* 0x000fe2000bf65270 */
[----:B------:R-:W-:Y:S01]  /*06d0*/  ISETP.NE.U32.AND P0, PT, R3, 0x1, PT ;  /* 0x000000010300780c */ /* 0x000fe20003f05070 */
[----:B------:R-:W-:Y:S01]  /*06e0*/  IMAD R3, R13, 0x800, R209 ;  /* 0x000008000d037824 */ /* 0x000fe200078e02d1 */
[----:B------:R-:W-:Y:S01]  /*06f0*/  LOP3.LUT R216, R216, R0, RZ, 0x3c, !PT ;  /* 0x00000000d8d87212 */ /* 0x000fe200078e3cff */
[----:B------:R-:W-:Y:S01]  /*0700*/  USHF.R.S32.HI UR60, URZ, 0x1f, UR30 ;  /* 0x0000001f3f3c7899 */ /* 0x000fe2000801141e */
[----:B------:R-:W-:Y:S01]  /*0710*/  LOP3.LUT R2, R2, 0x20, RZ, 0xc0, !PT ;  /* 0x0000002002027812 */ /* 0x000fe200078ec0ff */
[----:B------:R-:W-:Y:S01]  /*0720*/  USHF.R.S32.HI UR59, URZ, 0x1f, UR36 ;  /* 0x0000001f3f3b7899 */ /* 0x000fe20008011424 */
[----:B------:R-:W-:Y:S01]  /*0730*/  LOP3.LUT R209, R209, R4, R0, 0xf6, !PT ;  /* 0x00000004d1d17212 */ /* 0x000fe200078ef600 */
[----:B------:R-:W-:Y:S01]  /*0740*/  IMAD.IADD R216, R3, 0x1, R216 ;  /* 0x0000000103d87824 */ /* 0x000fe200078e02d8 */
[----:B------:R-:W-:Y:S01]  /*0750*/  LOP3.LUT R208, R2, 0x18, R5, 0xf8, !PT ;  /* 0x0000001802d07812 */ /* 0x000fe200078ef805 */
[----:B------:R-:W-:Y:S01]  /*0760*/  IMAD.SHL.U32 R2, R14, 0x2, RZ ;  /* 0x000000020e027824 */ /* 0x000fe200078e00ff */
[----:B------:R-:W-:Y:S01]  /*0770*/  SHF.R.S32.HI R0, RZ, 0x7, R15 ;  /* 0x00000007ff007819 */ /* 0x000fe2000001140f */
[----:B------:R-:W-:Y:S01]  /*0780*/  IMAD.SHL.U32 R3, R7, 0x40, RZ ;  /* 0x0000004007037824 */ /* 0x000fe200078e00ff */
[C---:B------:R-:W-:Y:S01]  /*0790*/  LOP3.LUT P4, RZ, R6.reuse, 0x2, RZ, 0xc0, !PT ;  /* 0x0000000206ff7812 */ /* 0x040fe2000788c0ff */
[--C-:B------:R-:W-:Y:S01]  /*07a0*/  IMAD R11, R11, 0x400, R2.reuse ;  /* 0x000004000b0b7824 */ /* 0x100fe200078e0202 */
[----:B------:R-:W-:Y:S01]  /*07b0*/  LOP3.LUT P3, RZ, R6, 0x4, RZ, 0xc0, !PT ;  /* 0x0000000406ff7812 */ /* 0x000fe2000786c0ff */
        /* <DEDUP_REMOVED lines=8> */
[----:B------:R-:W-:Y:S01]  /*0840*/  IMAD.SHL.U32 R217, R216, 0x2, RZ ;  /* 0x00000002d8d97824 */ /* 0x000fe200078e00ff */
[----:B------:R-:W-:Y:S01]  /*0850*/  SHF.R.U32.HI R3, RZ, 0x3, R0 ;  /* 0x00000003ff037819 */ /* 0x000fe20000011600 */
[----:B------:R-:W-:Y:S01]  /*0860*/  IMAD.SHL.U32 R209, R209, 0x2, RZ ;  /* 0x00000002d1d17824 */ /* 0x000fe200078e00ff */
[----:B------:R-:W-:Y:S01]  /*0870*/  LOP3.LUT R5, R0, 0x20, R5, 0xf8, !PT ;  /* 0x0000002000057812 */ /* 0x000fe200078ef805 */
[----:B------:R-:W-:Y:S01]  /*0880*/  USHF.R.S32.HI UR58, URZ, 0x1f, UR30 ;  /* 0x0000001f3f3a7899 */ /* 0x000fe2000801141e */
[----:B------:R-:W-:Y:S01]  /*0890*/  LOP3.LUT R8, R2, 0x10, R4, 0xf8, !PT ;  /* 0x0000001002087812 */ /* 0x000fe200078ef804 */
[----:B------:R-:W-:Y:S01]  /*08a0*/  IMAD.SHL.U32 R4, R10, 0x40, RZ ;  /* 0x000000400a047824 */ /* 0x000fe200078e00ff */
[----:B------:R-:W-:Y:S01]  /*08b0*/  LOP3.LUT R7, R3, R0, R2, 0x1e, !PT ;  /* 0x0000000003077212 */ /* 0x000fe200078e1e02 */
[----:B------:R-:W-:Y:S01]  /*08c0*/  IMAD R0, R17, 0x400, R6 ;  /* 0x0000040011007824 */ /* 0x000fe200078e0206 */
[----:B------:R-:W-:Y:S01]  /*08d0*/  LOP3.LUT R2, R5, R3, RZ, 0x3c, !PT ;  /* 0x0000000305027212 */ /* 0x000fe200078e3cff */
[----:B------:R-:W-:Y:S01]  /*08e0*/  IMAD.SHL.U32 R3, R12, 0x40, RZ ;  /* 0x000000400c037824 */ /* 0x000fe200078e00ff */
[----:B------:R-:W-:Y:S01]  /*08f0*/  SHF.R.S32.HI R244, RZ, 0x2, R244 ;  /* 0x00000002fff47819 */ /* 0x000fe200000114f4 */
[----:B------:R-:W-:Y:S01]  /*0900*/  IMAD.SHL.U32 R5, R9, 0x8, RZ ;  /* 0x0000000809057824 */ /* 0x000fe200078e00ff */
[----:B------:R-:W-:Y:S01]  /*0910*/  USHF.R.S32.HI UR57, URZ, 0x1f, UR36 ;  /* 0x0000001f3f397899 */ /* 0x000fe20008011424 */
[----:B------:R-:W-:Y:S01]  /*0920*/  IMAD.IADD R236, R2, 0x1, R0 ;  /* 0x0000000102ec7824 */ /* 0x000fe200078e0200 */
[----:B------:R-:W-:Y:S01]  /*0930*/  LOP3.LUT R3, R3, 0x1c0, RZ, 0xc0, !PT ;  /* 0x000001c003037812 */ /* 0x000fe200078ec0ff */
[----:B------:R-:W-:Y:S01]  /*0940*/  IMAD.IADD R7, R11, 0x1, R7 ;  /* 0x000000010b077824 */ /* 0x000fe200078e0207 */
[----:B------:R-:W-:Y:S01]  /*0950*/  LOP3.LUT R0, R4, 0xfffffe00, RZ, 0xc0, !PT ;  /* 0xfffffe0004007812 */ /* 0x000fe200078ec0ff */
[----:B------:R-:W-:Y:S01]  /*0960*/  IMAD.SHL.U32 R236, R236, 0x2, RZ ;  /* 0x00000002ecec7824 */ /* 0x000fe200078e00ff */
[----:B------:R-:W-:Y:S01]  /*0970*/  LOP3.LUT R2, R3, 0x8, R5, 0xf8, !PT ;  /* 0x0000000803027812 */ /* 0x000fe200078ef805 */
[C---:B------:R-:W-:Y:S01]  /*0980*/  IMAD R244, R17.reuse, 0x10, R244 ;  /* 0x0000001011f47824 */ /* 0x040fe200078e02f4 */
[----:B------:R-:W-:Y:S01]  /*0990*/  SHF.R.U32.HI R4, RZ, 0x3, R3 ;  /* 0x00000003ff047819 */ /* 0x000fe20000011603 */
[----:B------:R-:W-:Y:S01]  /*09a0*/  IMAD R5, R17, 0x400, R0 ;  /* 0x0000040011057824 */ /* 0x000fe200078e0200 */
[----:B------:R-:W-:Y:S01]  /*09b0*/  LEA R6, R7, 0xc000, 0x1 ;  /* 0x0000c00007067811 */ /* 0x000fe200078e08ff */
[----:B------:R-:W-:Y:S01]  /*09c0*/  IMAD.IADD R237, R236, 0x1, R235 ;  /* 0x00000001eced7824 */ /* 0x000fe200078e02eb */
[----:B------:R-:W-:Y:S01]  /*09d0*/  LOP3.LUT R220, R2, R4, RZ, 0x3c, !PT ;  /* 0x0000000402dc7212 */ /* 0x000fe200078e3cff */
[----:B------:R-:W-:Y:S01]  /*09e0*/  UIMAD.WIDE.U32 UR40, UR34, UR42, URZ ;  /* 0x0000002a222872a5 */ /* 0x000fe2000f8e003f */
[C-C-:B------:R-:W-:Y:S01]  /*09f0*/  LOP3.LUT R2, R4.reuse, R8, R3.reuse, 0x1e, !PT ;  /* 0x0000000804027212 */ /* 0x140fe200078e1e03 */
[----:B------:R-:W-:Y:S01]  /*0a00*/  UIMAD UR51, UR35, UR42, URZ ;  /* 0x0000002a233372a4 */ /* 0x000fe2000f8e023f */
[----:B------:R-:W-:Y:S01]  /*0a10*/  LOP3.LUT R208, R4, R208, R3, 0x1e, !PT ;  /* 0x000000d004d07212 */ /* 0x000fe200078e1e03 */
[----:B------:R-:W-:Y:S01]  /*0a20*/  IMAD.MOV.U32 R3, RZ, RZ, 0x20 ;  /* 0x00000020ff037424 */ /* 0x000fe200078e00ff */
[-C--:B------:R-:W-:Y:S01]  /*0a30*/  LOP3.LUT R218, R2, R0.reuse, RZ, 0xfc, !PT ;  /* 0x0000000002da7212 */ /* 0x080fe200078efcff */
[----:B------:R-:W-:Y:S01]  /*0a40*/  IMAD.MOV.U32 R2, RZ, RZ, 0x40 ;  /* 0x00000040ff027424 */ /* 0x000fe200078e00ff */
[----:B------:R-:W-:Y:S01]  /*0a50*/  LOP3.LUT R208, R208, R0, RZ, 0xfc, !PT ;  /* 0x00000000d0d07212 */ /* 0x000fe200078efcff */
[----:B------:R-:W-:Y:S01]  /*0a60*/  IMAD R4, R13, 0x200, R16 ;  /* 0x000002000d047824 */ /* 0x000fe200078e0210 */
[----:B------:R-:W-:Y:S01]  /*0a70*/  SEL R0, R3, 0xffffffe0, !P4 ;  /* 0xffffffe003007807 */ /* 0x000fe20006000000 */
[----:B------:R-:W-:Y:S01]  /*0a80*/  IMAD.IADD R220, R5, 0x1, R220 ;  /* 0x0000000105dc7824 */ /* 0x000fe200078e02dc */
[C---:B------:R-:W-:Y:S01]  /*0a90*/  SEL R215, R2.reuse, 0xffffffc0, !P3 ;  /* 0xffffffc002d77807 */ /* 0x040fe20005800000 */
[----:B------:R-:W-:Y:S01]  /*0aa0*/  USHF.R.S32.HI UR53, URZ, 0x1f, UR46 ;  /* 0x0000001f3f357899 */ /* 0x000fe2000801142e */
[----:B------:R-:W-:Y:S01]  /*0ab0*/  SEL R3, R3, 0xffffffe0, !P1 ;  /* 0xffffffe003037807 */ /* 0x000fe20004800000 */
[----:B------:R1:W-:Y:S01]  /*0ac0*/  STL [R1+0x8], R4 ;  /* 0x0000080401007387 */ /* 0x0003e20000100800 */
[----:B------:R-:W-:Y:S01]  /*0ad0*/  SEL R2, R2, 0xffffffc0, !P2 ;  /* 0xffffffc002027807 */ /* 0x000fe20005000000 */
[----:B------:R-:W-:Y:S01]  /*0ae0*/  IMAD R214, R216, 0x2, R0 ;  /* 0x00000002d8d67824 */ /* 0x000fe200078e0200 */
[----:B------:R-:W-:Y:S01]  /*0af0*/  LEA R208, R208, 0xc000, 0x1 ;  /* 0x0000c000d0d07811 */ /* 0x000fe200078e08ff */
[----:B------:R-:W-:Y:S01]  /*0b00*/  IMAD.IADD R5, R3, 0x1, R6 ;  /* 0x0000000103057824 */ /* 0x000fe200078e0206 */
[----:B------:R-:W-:Y:S01]  /*0b10*/  STL [R1+0x10], R6 ;  /* 0x0000100601007387 */ /* 0x000fe20000100800 */
[--C-:B------:R-:W-:Y:S01]  /*0b20*/  IMAD.IADD R0, R6, 0x1, R2.reuse ;  /* 0x0000000106007824 */ /* 0x100fe200078e0202 */
[----:B------:R-:W-:Y:S01]  /*0b30*/  UIMAD UR50, UR5, UR50, URZ ;  /* 0x00000032053272a4 */ /* 0x000fe2000f8e023f */
[----:B------:R-:W-:Y:S01]  /*0b40*/  IMAD.IADD R234, R236, 0x1, R3 ;  /* 0x00000001ecea7824 */ /* 0x000fe200078e0203 */
[----:B------:R-:W-:Y:S01]  /*0b50*/  STL [R1+0x1c], R5 ;  /* 0x00001c0501007387 */ /* 0x000fe20000100800 */
[----:B------:R-:W-:Y:S01]  /*0b60*/  IMAD.IADD R3, R5, 0x1, R2 ;  /* 0x0000000105037824 */ /* 0x000fe200078e0202 */
[----:B------:R-:W-:Y:S01]  /*0b70*/  @!UP2 UIMAD UR49, UR6, UR49, URZ ;  /* 0x000000310631a2a4 */ /* 0x000fe2000f8e023f */
[----:B------:R-:W-:Y:S01]  /*0b80*/  IMAD R216, R216, 0x2, R215 ;  /* 0x00000002d8d87824 */ /* 0x000fe200078e02d7 */
[----:B------:R2:W-:Y:S01]  /*0b90*/  STL [R1+0x14], R0 ;  /* 0x0000140001007387 */ /* 0x0005e20000100800 */
[----:B------:R-:W-:Y:S01]  /*0ba0*/  IMAD.IADD R215, R215, 0x1, R214 ;  /* 0x00000001d7d77824 */ /* 0x000fe200078e02d6 */
[----:B------:R-:W-:Y:S01]  /*0bb0*/  USHF.R.S32.HI UR48, URZ, 0x1f, UR44 ;  /* 0x0000001f3f307899 */ /* 0x000fe2000801142c */
[----:B------:R-:W-:Y:S01]  /*0bc0*/  IMAD.IADD R235, R235, 0x1, R234 ;  /* 0x00000001ebeb7824 */ /* 0x000fe200078e02ea */
[----:B------:R-:W-:-:S02]  /*0bd0*/  USHF.R.S32.HI UR47, URZ, 0x1f, UR39 ;  /* 0x0000001f3f2f7899 */ /* 0x000fc40008011427 */
[----:B------:R-:W-:Y:S01]  /*0be0*/  UMOV UR38, 0xffffc000 ;  /* 0xffffc00000267882 */ /* 0x000fe20000000000 */
[C---:B-1----:R-:W-:Y:S02]  /*0bf0*/  IADD3 R4, R6.reuse, 0x420, RZ ;  /* 0x0000042006047810 */ /* 0x042fe40007ffe0ff */
[----:B------:R-:W-:-:S05]  /*0c00*/  @P1 IADD3 R4, R6, 0x3e0, RZ ;  /* 0x000003e006041810 */ /* 0x000fca0007ffe0ff */
[----:B------:R1:W-:Y:S04]  /*0c10*/  STL [R1+0x34], R4 ;  /* 0x0000340401007387 */ /* 0x0003e80000100800 */
[----:B------:R1:W-:Y:S01]  /*0c20*/  STL [R1+0x20], R3 ;  /* 0x0000200301007387 */ /* 0x0003e20000100800 */
[----:B--2---:R-:W-:-:S05]  /*0c30*/  IMAD.IADD R0, R2, 0x1, R4 ;  /* 0x0000000102007824 */ /* 0x004fca00078e0204 */
[----:B------:R1:W-:Y:S02]  /*0c40*/  STL [R1+0x30], R0 ;  /* 0x0000300001007387 */ /* 0x0003e40000100800 */
.L_x_1276:
        /* <DEDUP_REMOVED lines=16> */
[----:B-1----:R-:W-:Y:S01]  /*0d50*/  IMAD.U32 R3, RZ, RZ, UR5 ;  /* 0x00000005ff037e24 */ /* 0x002fe2000f8e00ff */
        /* <DEDUP_REMOVED lines=36> */
.L_x_1232:
        /* <DEDUP_REMOVED lines=21> */
[----:B-1----:R-:W-:Y:S02]  /*10f0*/  UISETP.NE.AND UP0, UPT, UR22, -0x1, UPT ;  /* 0xffffffff1600788c */ /* 0x002fe4000bf05270 */
[----:B------:R-:W-:Y:S02]  /*1100*/  UIADD3 UR10, UR25, 0x3f, URZ ;  /* 0x0000003f190a7890 */ /* 0x000fe4000fffe03f */
[----:B------:R-:W-:Y:S02]  /*1110*/  ULDC.64 UR6, c[0x0][0x190] ;  /* 0x0000640000067ab9 */ /* 0x000fe40000000a00 */
[----:B------:R-:W-:Y:S01]  /*1120*/  UISETP.NE.AND UP1, UPT, UR14, -0x1, UPT ;  /* 0xffffffff0e00788c */ /* 0x000fe2000bf25270 */
[----:B------:R-:W-:Y:S01]  /*1130*/  PLOP3.LUT P0, PT, PT, PT, UP0, 0x80, 0x0 ;  /* 0x000000000000781c */ /* 0x000fe20003f0f008 */
[----:B------:R-:W-:Y:S02]  /*1140*/  ULDC.64 UR8, c[0x0][0x178] ;  /* 0x00005e0000087ab9 */ /* 0x000fe40000000a00 */
[----:B------:R-:W-:-:S02]  /*1150*/  UIMAD.WIDE.U32 UR4, UR14, UR6, URZ ;  /* 0x000000060e0472a5 */ /* 0x000fc4000f8e003f */
[----:B------:R-:W-:Y:S02]  /*1160*/  UIMAD UR19, UR14, UR7, URZ ;  /* 0x000000070e1372a4 */ /* 0x000fe4000f8e023f */
[----:B------:R-:W-:Y:S02]  /*1170*/  UIMAD UR11, UR23, UR8, URZ ;  /* 0x00000008170b72a4 */ /* 0x000fe4000f8e023f */
[----:B------:R-:W-:Y:S02]  /*1180*/  USHF.R.S32.HI UR15, URZ, 0x1f, UR10 ;  /* 0x0000001f3f0f7899 */ /* 0x000fe4000801140a */
[----:B------:R-:W-:Y:S02]  /*1190*/  UIMAD.WIDE.U32 UR6, UR30, UR8, URZ ;  /* 0x000000081e0672a5 */ /* 0x000fe4000f8e003f */
[----:B------:R-:W-:Y:S02]  /*11a0*/  UIMAD UR9, UR30, UR9, UR11 ;  /* 0x000000091e0972a4 */ /* 0x000fe4000f8e020b */
[----:B------:R-:W-:-:S02]  /*11b0*/  ULEA.HI UR31, UR15, UR10, URZ, 0x6 ;  /* 0x0000000a0f1f7291 */ /* 0x000fc4000f8f303f */
[----:B------:R-:W-:Y:S02]  /*11c0*/  USEL UR37, UR6, UR4, !UP1 ;  /* 0x0000000406257287 */ /* 0x000fe4000c800000 */
[----:B------:R-:W-:Y:S02]  /*11d0*/  @UP0 UIADD3 UR6, UR18, UR22, URZ ;  /* 0x0000001612060290 */ /* 0x000fe4000fffe03f */
[----:B------:R-:W-:Y:S02]  /*11e0*/  ULDC.64 UR10, c[0x0][0x198] ;  /* 0x00006600000a7ab9 */ /* 0x000fe40000000a00 */
[----:B------:R-:W-:Y:S02]  /*11f0*/  UIADD3 UR33, UR7, UR9, URZ ;  /* 0x0000000907217290 */ /* 0x000fe4000fffe03f */
[----:B------:R-:W-:Y:S02]  /*1200*/  @UP1 UIADD3 UR33, UR5, UR19, URZ ;  /* 0x0000001305211290 */ /* 0x000fe4000fffe03f */
[----:B------:R-:W-:-:S02]  /*1210*/  ULOP3.LUT UR7, UR31, 0xffffffc0, URZ, 0xc0, !UPT ;  /* 0xffffffc01f077892 */ /* 0x000fc4000f8ec03f */
[----:B------:R-:W-:Y:S02]  /*1220*/  @UP0 UIMAD.WIDE.U32 UR4, UR6, UR10, URZ ;  /* 0x0000000a060402a5 */ /* 0x000fe4000f8e003f */
[----:B------:R-:W-:Y:S02]  /*1230*/  UIADD3 UR15, UR7, -0x40, URZ ;  /* 0xffffffc0070f7890 */ /* 0x000fe4000fffe03f */
[----:B------:R-:W-:Y:S02]  /*1240*/  @UP0 UIMAD UR32, UR6, UR11, UR5 ;  /* 0x0000000b062002a4 */ /* 0x000fe4000f8e0205 */
[----:B------:R-:W-:Y:S02]  /*1250*/  USHF.R.S32.HI UR26, URZ, 0x1f, UR15 ;  /* 0x0000001f3f1a7899 */ /* 0x000fe4000801140f */
[----:B------:R-:W-:Y:S01]  /*1260*/  @UP0 UMOV UR29, UR4 ;  /* 0x00000004001d0c82 */ /* 0x000fe20008000000 */
[----:B------:R-:W-:Y:S05]  /*1270*/  @P0 BRA `(.L_x_1234) ;  /* 0x000000c000000947 */ /* 0x000fea0003800000 */
[----:B------:R-:W-:Y:S02]  /*1280*/  USHF.R.S32.HI UR4, URZ, 0x1f, UR18 ;  /* 0x0000001f3f047899 */ /* 0x000fe40008011412 */
[----:B------:R-:W-:-:S02]  /*1290*/  ULDC.64 UR6, c[0x0][0x198] ;  /* 0x0000660000067ab9 */ /* 0x000fc40000000a00 */
        /* <DEDUP_REMOVED lines=10> */
.L_x_1234:
        /* <DEDUP_REMOVED lines=11> */
[----:B------:R-:W-:-:S04]  /*13f0*/  UIMAD UR4, UR23, UR8, URZ ;  /* 0x00000008170472a4 */ /* 0x000fc8000f8e023f */
[----:B------:R-:W-:Y:S02]  /*1400*/  UIMAD UR9, UR30, UR9, UR4 ;  /* 0x000000091e0972a4 */ /* 0x000fe4000f8e0204 */
[----:B------:R-:W-:-:S04]  /*1410*/  UIMAD.WIDE.U32 UR4, UR18, UR6, URZ ;  /* 0x00000006120472a5 */ /* 0x000fc8000f8e003f */
[----:B------:R-:W-:-:S04]  /*1420*/  UIADD3 UR5, UR5, UR7, URZ ;  /* 0x0000000705057290 */ /* 0x000fc8000fffe03f */
[----:B------:R-:W-:-:S04]  /*1430*/  UIMAD.WIDE.U32 UR4, UR30, UR8, UR4 ;  /* 0x000000081e0472a5 */ /* 0x000fc8000f8e0004 */
[----:B------:R-:W-:-:S03]  /*1440*/  UIADD3 UR28, UR5, UR9, URZ ;  /* 0x00000009051c7290 */ /* 0x000fc6000fffe03f */
[----:B------:R-:W-:Y:S02]  /*1450*/  UMOV UR27, UR4 ;  /* 0x00000004001b7c82 */ /* 0x000fe40008000000 */
.L_x_1235:
[----:B------:R-:W-:Y:S01]  /*1460*/  IABS R5, c[0x0][0x1c8] ;  /* 0x0000720000057a13 */ /* 0x000fe20000000000 */
[----:B------:R-:W-:Y:S01]  /*1470*/  ULDC.64 UR6, c[0x0][0x370] ;  /* 0x0000dc0000067ab9 */ /* 0x000fe20000000a00 */
[----:B------:R-:W-:Y:S01]  /*1480*/  IABS R4, UR36 ;  /* 0x0000002400047c13 */ /* 0x000fe20008000000 */
[----:B------:R-:W-:Y:S01]  /*1490*/  @UP1 UIMAD.WIDE.U32 UR4, UR14, UR6, URZ ;  /* 0x000000060e0412a5 */ /* 0x000fe2000f8e003f */
[----:B------:R-:W1:Y:S01]  /*14a0*/  I2F.RP R2, R5 ;  /* 0x0000000500027306 */ /* 0x000e620000209400 */
[----:B------:R-:W-:Y:S01]  /*14b0*/  ULDC UR8, c[0x0][0x224] ;  /* 0x0000890000087ab9 */ /* 0x000fe20000000800 */
[----:B------:R-:W-:Y:S01]  /*14c0*/  ISETP.NE.AND P1, PT, RZ, c[0x0][0x1c8], PT ;  /* 0x00007200ff007a0c */ /* 0x000fe20003f25270 */
[----:B------:R-:W-:-:S03]  /*14d0*/  @UP1 UIMAD UR21, UR14, UR7, UR5 ;  /* 0x000000070e1512a4 */ /* 0x000fc6000f8e0205 */
[----:B------:R-:W-:Y:S02]  /*14e0*/  @UP1 UMOV UR20, UR4 ;  /* 0x0000000400141c82 */ /* 0x000fe40008000000 */
        /* <DEDUP_REMOVED lines=31> */
[----:B------:R-:W-:Y:S01]  /*16e0*/  IMAD.HI.U32 R0, R0, R2, RZ ;  /* 0x0000000200007227 */ /* 0x000fe200078e00ff */
[----:B------:R-:W-:-:S02]  /*16f0*/  USHF.R.S32.HI UR23, URZ, 0x1f, UR24 ;  /* 0x0000001f3f177899 */ /* 0x000fc40008011418 */
[----:B------:R-:W-:Y:S01]  /*1700*/  UIADD3 UR4, UP0, UR15, UR4, URZ ;  /* 0x000000040f047290 */ /* 0x000fe2000ff1e03f */
[----:B------:R-:W-:Y:S01]  /*1710*/  IMAD.MOV R3, RZ, RZ, -R0 ;  /* 0x000000ffff037224 */ /* 0x000fe200078e0a00 */
[----:B------:R-:W-:Y:S02]  /*1720*/  ULDC UR8, c[0x0][0x234] ;  /* 0x00008d0000087ab9 */ /* 0x000fe40000000800 */
[----:B------:R-:W-:Y:S01]  /*1730*/  UIADD3.X UR6, UR26, UR5, URZ, UP0, !UPT ;  /* 0x000000051a067290 */ /* 0x000fe200087fe43f */
[----:B------:R-:W-:Y:S01]  /*1740*/  IMAD R2, R5, R3, R2 ;  /* 0x0000000305027224 */ /* 0x000fe200078e0202 */
[----:B------:R-:W-:-:S04]  /*1750*/  UIMAD UR5, UR35, UR4, URZ ;  /* 0x00000004230572a4 */ /* 0x000fc8000f8e023f */
[----:B------:R-:W-:Y:S01]  /*1760*/  ISETP.GT.U32.AND P0, PT, R5, R2, PT ;  /* 0x000000020500720c */ /* 0x000fe20003f04070 */
[----:B------:R-:W-:Y:S02]  /*1770*/  UIMAD UR6, UR34, UR6, UR5 ;  /* 0x00000006220672a4 */ /* 0x000fe4000f8e0205 */
[----:B------:R-:W-:-:S04]  /*1780*/  @UP2 USEL UR5, UR54, UR14, !UP1 ;  /* 0x0000000e36052287 */ /* 0x000fc8000c800000 */
[----:B------:R-:W-:Y:S02]  /*1790*/  @UP2 UIMAD UR10, UR36, UR8, UR5 ;  /* 0x00000008240a22a4 */ /* 0x000fe4000f8e0205 */
[----:B------:R-:W-:Y:S02]  /*17a0*/  UIMAD.WIDE.U32 UR4, UR34, UR4, URZ ;  /* 0x00000004220472a5 */ /* 0x000fe4000f8e003f */
[----:B------:R-:W-:Y:S02]  /*17b0*/  USEL UR8, UR7, URZ, UP3 ;  /* 0x0000003f07087287 */ /* 0x000fe40009800000 */
        /* <DEDUP_REMOVED lines=18> */
.L_x_1236:
[----:B------:R-:W-:Y:S02]  /*18e0*/  UMOV UR6, UR50 ;  /* 0x0000003200067c82 */ /* 0x000fe40008000000 */
.L_x_1237:
[----:B------:R-:W2:Y:S04]  /*18f0*/  LDL.64 R2, [R1+0x28] ;  /* 0x0000280001027983 */ /* 0x000ea80000100a00 */
[----:B------:R1:W3:Y:S01]  /*1900*/  LDL.64 R16, [R1+0x28] ;  /* 0x0000280001107983 */ /* 0x0002e20000100a00 */
[----:B------:R-:W-:Y:S01]  /*1910*/  UIADD3 UR4, UP5, UP4, UR4, UR44, UR46 ;  /* 0x0000002c04047290 */ /* 0x000fe2000fcbe02e */
[----:B------:R-:W-:Y:S01]  /*1920*/  SHF.R.S32.HI R23, RZ, 0x1f, R243 ;  /* 0x0000001fff177819 */ /* 0x000fe200000114f3 */
[----:B------:R-:W-:Y:S01]  /*1930*/  UMOV UR14, 0x4 ;  /* 0x00000004000e7882 */ /* 0x000fe20000000000 */
[----:B------:R-:W-:Y:S01]  /*1940*/  IADD3 R0, P1, R243, UR15, RZ ;  /* 0x0000000ff3007c10 */ /* 0x000fe2000ff3e0ff */
[----:B------:R-:W-:Y:S01]  /*1950*/  UIADD3 UR19, UP1, UP0, UR11, UR4, UR19 ;  /* 0x000000040b137290 */ /* 0x000fe2000f83e013 */
[----:B------:R-:W4:Y:S01]  /*1960*/  S2R R27, SR_TID.X ;  /* 0x00000000001b7919 */ /* 0x000f220000002100 */
[----:B------:R-:W-:Y:S01]  /*1970*/  UIADD3.X UR4, UR7, UR48, UR53, UP5, UP4 ;  /* 0x0000003007047290 */ /* 0x000fe2000afe8435 */
[----:B------:R-:W-:Y:S01]  /*1980*/  BSSY B1, `(.L_x_1233) ;  /* 0x0000934000017945 */ /* 0x000fe20003800000 */
[----:B------:R-:W-:-:S02]  /*1990*/  UIADD3 UR6, UR15, UR6, URZ ;  /* 0x000000060f067290 */ /* 0x000fc4000fffe03f */
[----:B------:R-:W-:Y:S02]  /*19a0*/  UIADD3.X UR9, UR8, UR4, UR9, UP1, UP0 ;  /* 0x0000000408097290 */ /* 0x000fe40008fe0409 */
[----:B------:R-:W-:Y:S02]  /*19b0*/  UISETP.GE.AND UP0, UPT, UR25, 0x1, UPT ;  /* 0x000000011900788c */ /* 0x000fe4000bf06270 */
[----:B------:R-:W-:Y:S02]  /*19c0*/  ULDC.64 UR4, c[0x0][0x1a8] ;  /* 0x00006a0000047ab9 */ /* 0x000fe40000000a00 */
[----:B------:R-:W-:-:S04]  /*19d0*/  UIMAD UR4, UR61, UR4, URZ ;  /* 0x000000043d0472a4 */ /* 0x000fc8000f8e023f */
[----:B------:R-:W-:-:S03]  /*19e0*/  UIMAD UR8, UR36, UR5, UR4 ;  /* 0x00000005240872a4 */ /* 0x000fc6000f8e0204 */
[----:B------:R-:W-:Y:S02]  /*19f0*/  ULDC.64 UR4, c[0x0][0x378] ;  /* 0x0000de0000047ab9 */ /* 0x000fe40000000a00 */
[----:B------:R-:W-:-:S04]  /*1a00*/  UIMAD UR4, UR61, UR4, URZ ;  /* 0x000000043d0472a4 */ /* 0x000fc8000f8e023f */
[----:B------:R-:W-:Y:S01]  /*1a10*/  UIMAD UR7, UR36, UR5, UR4 ;  /* 0x00000005240772a4 */ /* 0x000fe2000f8e0204 */
[----:B----4-:R-:W-:Y:S02]  /*1a20*/  SHF.R.S32.HI R28, RZ, 0x1f, R27 ;  /* 0x0000001fff1c7819 */ /* 0x010fe4000001141b */
[----:B------:R-:W-:Y:S02]  /*1a30*/  ULDC.64 UR4, c[0x0][0x370] ;  /* 0x0000dc0000047ab9 */ /* 0x000fe40000000a00 */
[----:B------:R-:W-:Y:S01]  /*1a40*/  UIMAD UR4, UR26, UR4, URZ ;  /* 0x000000041a0472a4 */ /* 0x000fe2000f8e023f */
[----:B------:R-:W-:-:S03]  /*1a50*/  LEA.HI R7, R28, R27, RZ, 0x5 ;  /* 0x0000001b1c077211 */ /* 0x000fc600078f28ff */
[----:B------:R-:W-:Y:S02]  /*1a60*/  UIMAD UR4, UR15, UR5, UR4 ;  /* 0x000000050f0472a4 */ /* 0x000fe4000f8e0204 */
[----:B------:R-:W-:Y:S01]  /*1a70*/  UIADD3 UR5, UR15, UR10, URZ ;  /* 0x0000000a0f057290 */ /* 0x000fe2000fffe03f */
[----:B--2---:R-:W-:Y:S01]  /*1a80*/  IADD3.X R3, R23, UR26, RZ, P1, !PT ;  /* 0x0000001a17037c10 */ /* 0x004fe20008ffe4ff */
[----:B---3--:R-:W-:-:S04]  /*1a90*/  IMAD.MOV.U32 R16, RZ, RZ, R2 ;  /* 0x000000ffff107224 */ /* 0x008fc800078e0002 */
[----:B------:R-:W-:Y:S01]  /*1aa0*/  IMAD R3, R3, c[0x0][0x190], RZ ;  /* 0x0000640003037a24 */ /* 0x000fe200078e02ff */
[----:B------:R-:W-:Y:S02]  /*1ab0*/  SHF.R.S32.HI R17, RZ, 0x1f, R16 ;  /* 0x0000001fff117819 */ /* 0x000fe40000011410 */
[----:B------:R-:W-:-:S03]  /*1ac0*/  IADD3 R2, P0, R16, UR20, RZ ;  /* 0x0000001410027c10 */ /* 0x000fc6000ff1e0ff */
[C---:B------:R-:W-:Y:S01]  /*1ad0*/  IMAD.WIDE.U32 R4, R0.reuse, c[0x0][0x190], R16 ;  /* 0x0000640000047a25 */ /* 0x040fe200078e0010 */
[----:B------:R1:W-:Y:S03]  /*1ae0*/  STL [R1+0x2c], R17 ;  /* 0x00002c1101007387 */ /* 0x0003e60000100800 */
[----:B------:R-:W-:Y:S01]  /*1af0*/  IMAD R0, R0, c[0x0][0x194], R3 ;  /* 0x0000650000007a24 */ /* 0x000fe200078e0203 */
[----:B------:R-:W-:Y:S02]  /*1b00*/  IADD3 R4, P1, R4, UR37, RZ ;  /* 0x0000002504047c10 */ /* 0x000fe4000ff3e0ff */
[----:B------:R-:W-:Y:S01]  /*1b10*/  IADD3.X R3, R17, UR21, RZ, P0, !PT ;  /* 0x0000001511037c10 */ /* 0x000fe200087fe4ff */
[----:B------:R-:W-:Y:S01]  /*1b20*/  ULDC.64 UR20, c[0x0][0x200] ;  /* 0x0000800000147ab9 */ /* 0x000fe20000000a00 */
[----:B------:R-:W-:Y:S01]  /*1b30*/  IADD3.X R5, R5, UR33, R0, P1, !PT ;  /* 0x0000002105057c10 */ /* 0x000fe20008ffe400 */
[----:B------:R-:W-:Y:S01]  /*1b40*/  IMAD.U32 R0, RZ, RZ, UR15 ;  /* 0x0000000fff007e24 */ /* 0x000fe2000f8e00ff */
[----:B------:R-:W-:-:S03]  /*1b50*/  UIMAD.WIDE UR10, UR5, UR14, UR20 ;  /* 0x0000000e050a72a5 */ /* 0x000fc6000f8e0214 */
[----:B------:R-:W-:Y:S01]  /*1b60*/  IMAD.WIDE.U32 R2, R0, c[0x0][0x370], R2 ;  /* 0x0000dc0000027a25 */ /* 0x000fe200078e0002 */
[----:B------:R-:W-:Y:S02]  /*1b70*/  ULDC.64 UR20, c[0x0][0x3c8] ;  /* 0x0000f20000147ab9 */ /* 0x000fe40000000a00 */
[----:B------:R-:W-:Y:S01]  /*1b80*/  UIMAD.WIDE UR20, UR6, UR14, UR20 ;  /* 0x0000000e061472a5 */ /* 0x000fe2000f8e0214 */
[----:B------:R-:W-:Y:S01]  /*1b90*/  IMAD.U32 R0, RZ, RZ, UR36 ;  /* 0x00000024ff007e24 */ /* 0x000fe2000f8e00ff */
[----:B------:R-:W-:-:S03]  /*1ba0*/  IADD3 R3, R3, UR4, RZ ;  /* 0x0000000403037c10 */ /* 0x000fc6000fffe0ff */
[----:B------:R-:W-:-:S04]  /*1bb0*/  IMAD.WIDE.U32 R4, R0, c[0x0][0x1a8], R4 ;  /* 0x00006a0000047a25 */ /* 0x000fc800078e0004 */
[----:B------:R-:W-:Y:S01]  /*1bc0*/  IMAD.WIDE.U32 R2, R0, c[0x0][0x378], R2 ;  /* 0x0000de0000027a25 */ /* 0x000fe200078e0002 */
[----:B------:R-:W-:Y:S02]  /*1bd0*/  LOP3.LUT R0, R7, 0xffffffe0, RZ, 0xc0, !PT ;  /* 0xffffffe007007812 */ /* 0x000fe400078ec0ff */
[----:B------:R-:W-:Y:S02]  /*1be0*/  SHF.R.S32.HI R7, RZ, 0x5, R7 ;  /* 0x00000005ff077819 */ /* 0x000fe40000011407 */
[----:B------:R-:W-:Y:S01]  /*1bf0*/  IADD3 R10, R5, UR8, RZ ;  /* 0x00000008050a7c10 */ /* 0x000fe2000fffe0ff */
[----:B------:R-:W-:Y:S01]  /*1c00*/  IMAD.IADD R26, R27, 0x1, -R0 ;  /* 0x000000011b1a7824 */ /* 0x000fe200078e0a00 */
[C---:B------:R-:W-:Y:S01]  /*1c10*/  LEA R6, P0, R4.reuse, c[0x0][0x160], 0x1 ;  /* 0x0000580004067a11 */ /* 0x040fe200078008ff */
[----:B------:R-:W-:Y:S01]  /*1c20*/  IMAD R0, R23, c[0x0][0x370], RZ ;  /* 0x0000dc0017007a24 */ /* 0x000fe200078e02ff */
[----:B------:R-:W-:Y:S01]  /*1c30*/  IADD3 R3, R3, UR7, RZ ;  /* 0x0000000703037c10 */ /* 0x000fe2000fffe0ff */
[----:B------:R-:W-:Y:S01]  /*1c40*/  IMAD R5, R7, UR45, R26 ;  /* 0x0000002d07057c24 */ /* 0x000fe2000f8e021a */
[----:B------:R-:W-:Y:S01]  /*1c50*/  LEA.HI.X R7, R4, c[0x0][0x164], R10, 0x1, P0 ;  /* 0x0000590004077a11 */ /* 0x000fe200000f0c0a */
[C---:B------:R-:W-:Y:S01]  /*1c60*/  IMAD R9, R243.reuse, c[0x0][0x374], R0 ;  /* 0x0000dd00f3097a24 */ /* 0x040fe200078e0200 */
[----:B------:R-:W-:Y:S01]  /*1c70*/  PLOP3.LUT P0, PT, PT, PT, UP0, 0x80, 0x0 ;  /* 0x000000000000781c */ /* 0x000fe20003f0f008 */
[----:B------:R-:W-:Y:S01]  /*1c80*/  IMAD.WIDE.U32 R2, R243, c[0x0][0x370], R2 ;  /* 0x0000dc00f3027a25 */ /* 0x000fe200078e0002 */
[----:B------:R-:W-:Y:S01]  /*1c90*/  IADD3 R0, P2, R5, UR19, RZ ;  /* 0x0000001305007c10 */ /* 0x000fe2000ff5e0ff */
[----:B------:R-:W-:-:S02]  /*1ca0*/  ULEA.HI.SX32 UR7, UR31, 0xffffffff, 0x1a ;  /* 0xffffffff1f077891 */ /* 0x000fc4000f8fd23f */
[----:B------:R-:W-:Y:S01]  /*1cb0*/  IMAD.IADD R9, R3, 0x1, R9 ;  /* 0x0000000103097824 */ /* 0x000fe200078e0209 */
[----:B------:R-:W-:Y:S02]  /*1cc0*/  LEA R4, P3, R2, c[0x0][0x330], 0x1 ;  /* 0x0000cc0002047a11 */ /* 0x000fe400078608ff */
[----:B------:R-:W-:Y:S02]  /*1cd0*/  LEA R233, P1, R0, c[0x0][0x350], 0x2 ;  /* 0x0000d40000e97a11 */ /* 0x000fe400078210ff */
[----:B------:R-:W-:Y:S02]  /*1ce0*/  LEA.HI.X.SX32 R3, R5, UR9, 0x1, P2 ;  /* 0x0000000905037c11 */ /* 0x000fe400090f0eff */
[----:B------:R-:W-:Y:S02]  /*1cf0*/  LEA.HI.X R5, R2, c[0x0][0x334], R9, 0x1, P3 ;  /* 0x0000cd0002057a11 */ /* 0x000fe400018f0c09 */
[----:B------:R-:W-:Y:S01]  /*1d00*/  LEA.HI.X R232, R0, c[0x0][0x354], R3, 0x2, P1 ;  /* 0x0000d50000e87a11 */ /* 0x000fe200008f1403 */
[----:B------:R-:W-:Y:S05]  /*1d10*/  @!P0 BRA `(.L_x_1238) ;  /* 0x000083d000008947 */ /* 0x000fea0003800000 */
[----:B-1----:R-:W2:Y:S01]  /*1d20*/  LDL R15, [R1+0x8] ;  /* 0x00000800010f7983 */ /* 0x002ea20000100800 */
[----:B------:R-:W-:Y:S01]  /*1d30*/  ULDC.64 UR4, c[0x0][0x198] ;  /* 0x0000660000047ab9 */ /* 0x000fe20000000a00 */
[----:B------:R-:W-:Y:S01]  /*1d40*/  PLOP3.LUT P1, PT, PT, PT, UP3, 0x80, 0x0 ;  /* 0x000000000000781c */ /* 0x000fe20003f2f038 */
[----:B------:R-:W-:Y:S01]  /*1d50*/  UIMAD UR4, UR23, UR4, URZ ;  /* 0x00000004170472a4 */ /* 0x000fe2000f8e023f */
[----:B------:R-:W-:Y:S01]  /*1d60*/  IADD3 R2, R243, 0x20, RZ ;  /* 0x00000020f3027810 */ /* 0x000fe20007ffe0ff */
[----:B------:R-:W-:Y:S01]  /*1d70*/  IMAD.MOV.U32 R196, RZ, RZ, 0x40 ;  /* 0x00000040ffc47424 */ /* 0x000fe200078e00ff */
[----:B------:R-:W-:Y:S01]  /*1d80*/  MOV R230, R6 ;  /* 0x0000000600e67202 */ /* 0x000fe20000000f00 */
[----:B------:R-:W-:Y:S01]  /*1d90*/  UIMAD UR5, UR24, UR5, UR4 ;  /* 0x00000005180572a4 */ /* 0x000fe2000f8e0204 */
[----:B------:R-:W-:Y:S01]  /*1da0*/  IMAD.U32 R0, RZ, RZ, UR24 ;  /* 0x00000018ff007e24 */ /* 0x000fe2000f8e00ff */
[----:B------:R-:W-:Y:S01]  /*1db0*/  UIMAD UR4, UR7, -0x40, UR25 ;  /* 0xffffffc0070478a4 */ /* 0x000fe2000f8e0219 */
[----:B------:R-:W-:Y:S01]  /*1dc0*/  IMAD.MOV.U32 R231, RZ, RZ, R7 ;  /* 0x000000ffffe77224 */ /* 0x000fe200078e0007 */
[----:B------:R-:W-:Y:S01]  /*1dd0*/  ULEA.HI UR6, UR7, UR7, URZ, 0x1 ;  /* 0x0000000707067291 */ /* 0x000fe2000f8f083f */
[----:B------:R-:W-:Y:S01]  /*1de0*/  IMAD.WIDE.U32 R6, R196, c[0x0][0x190], RZ ;  /* 0x00006400c4067a25 */ /* 0x000fe200078e00ff */
[----:B------:R-:W-:-:S02]  /*1df0*/  ULDC.64 UR8, c[0x0][0x1a0] ;  /* 0x0000680000087ab9 */ /* 0x000fc40000000a00 */
[----:B------:R-:W-:Y:S01]  /*1e00*/  ISETP.GE.AND P6, PT, R2, UR4, PT ;  /* 0x0000000402007c0c */ /* 0x000fe2000bfc6270 */
[----:B------:R-:W-:Y:S01]  /*1e10*/  IMAD.U32 R9, RZ, RZ, UR5 ;  /* 0x00000005ff097e24 */ /* 0x000fe2000f8e00ff */
[----:B------:R-:W-:Y:S01]  /*1e20*/  UIMAD UR5, UR17, -0x80, UR16 ;  /* 0xffffff80110578a4 */ /* 0x000fe2000f8e0210 */
[----:B------:R-:W-:Y:S01]  /*1e30*/  IMAD.WIDE.U32 R10, R0, c[0x0][0x1a0], R16 ;  /* 0x00006800000a7a25 */ /* 0x000fe200078e0010 */
[----:B------:R-:W-:-:S03]  /*1e40*/  ULOP3.LUT UR6, UR6, 0xfffffffe, URZ, 0xc0, !UPT ;  /* 0xfffffffe06067892 */ /* 0x000fc6000f8ec03f */
[----:B------:R-:W-:Y:S01]  /*1e50*/  IMAD R12, R196, c[0x0][0x194], RZ ;  /* 0x00006500c40c7a24 */ /* 0x000fe200078e02ff */
[----:B------:R-:W-:Y:S01]  /*1e60*/  ISETP.GE.AND P4, PT, R2, UR5, PT ;  /* 0x0000000502007c0c */ /* 0x000fe2000bf86270 */
[----:B------:R-:W-:Y:S01]  /*1e70*/  IMAD.WIDE.U32 R2, R0, c[0x0][0x198], R16 ;  /* 0x0000660000027a25 */ /* 0x000fe200078e0010 */
[----:B------:R-:W-:Y:S01]  /*1e80*/  IADD3 R0, R243, 0x40, RZ ;  /* 0x00000040f3007810 */ /* 0x000fe20007ffe0ff */
[----:B------:R-:W-:Y:S02]  /*1e90*/  UIADD3 UR6, UR7, -UR6, URZ ;  /* 0x8000000607067290 */ /* 0x000fe4000fffe03f */
[----:B------:R-:W-:Y:S01]  /*1ea0*/  IMAD.MOV.U32 R228, RZ, RZ, R4 ;  /* 0x000000ffffe47224 */ /* 0x000fe200078e0004 */
[----:B------:R-:W-:Y:S01]  /*1eb0*/  @!P6 IADD3 R24, P0, R230, R6, RZ ;  /* 0x00000006e618e210 */ /* 0x000fe20007f1e0ff */
[----:B------:R-:W-:Y:S01]  /*1ec0*/  IMAD.MOV.U32 R229, RZ, RZ, R5 ;  /* 0x000000ffffe57224 */ /* 0x000fe200078e0005 */
[----:B------:R-:W-:Y:S01]  /*1ed0*/  ISETP.GE.AND P3, PT, R0, UR5, PT ;  /* 0x0000000500007c0c */ /* 0x000fe2000bf66270 */
[----:B------:R-:W-:Y:S01]  /*1ee0*/  @P1 BAR.SYNC.DEFER_BLOCKING 0x0 ;  /* 0x0000000000001b1d */ /* 0x000fe20000010000 */
[C---:B------:R-:W-:Y:S01]  /*1ef0*/  IMAD.WIDE.U32 R4, R196.reuse, c[0x0][0x370], RZ ;  /* 0x0000dc00c4047a25 */ /* 0x040fe200078e00ff */
[----:B------:R-:W-:Y:S01]  /*1f00*/  @!P6 IADD3.X R25, R231, R7, R12, P0, !PT ;  /* 0x00000007e719e210 */ /* 0x000fe200007fe40c */
[----:B------:R-:W-:Y:S01]  /*1f10*/  UISETP.NE.AND UP0, UPT, UR6, 0x1, UPT ;  /* 0x000000010600788c */ /* 0x000fe2000bf05270 */
[----:B------:R-:W-:Y:S01]  /*1f20*/  @!P4 IADD3 R0, P1, R243, 0x20, RZ ;  /* 0x00000020f300c810 */ /* 0x000fe20007f3e0ff */
[----:B------:R-:W-:Y:S01]  /*1f30*/  IMAD R6, R13, c[0x0][0x1b0], RZ ;  /* 0x00006c000d067a24 */ /* 0x000fe200078e02ff */
[----:B------:R-:W-:Y:S01]  /*1f40*/  ISETP.GE.AND P0, PT, R243, UR4, PT ;  /* 0x00000004f3007c0c */ /* 0x000fe2000bf06270 */
[----:B------:R-:W-:Y:S01]  /*1f50*/  IMAD R14, R196, c[0x0][0x374], RZ ;  /* 0x0000dd00c40e7a24 */ /* 0x000fe200078e02ff */
[----:B------:R-:W-:Y:S01]  /*1f60*/  @!P6 IADD3 R4, P5, R228, R4, RZ ;  /* 0x00000004e404e210 */ /* 0x000fe20007fbe0ff */
[----:B------:R-:W-:Y:S01]  /*1f70*/  IMAD R7, R8, c[0x0][0x1b4], R6 ;  /* 0x00006d0008077a24 */ /* 0x000fe200078e0206 */
[----:B------:R-:W-:Y:S01]  /*1f80*/  IADD3 R2, P2, R2, UR29, RZ ;  /* 0x0000001d02027c10 */ /* 0x000fe2000ff5e0ff */
[----:B------:R-:W-:Y:S01]  /*1f90*/  @!P4 IMAD.X R6, RZ, RZ, R23, P1 ;  /* 0x000000ffff06c224 */ /* 0x000fe200008e0617 */
[----:B------:R-:W-:Y:S01]  /*1fa0*/  @!P6 IADD3.X R5, R229, R5, R14, P5, !PT ;  /* 0x00000005e505e210 */ /* 0x000fe20002ffe40e */
[----:B------:R-:W-:Y:S01]  /*1fb0*/  UIMAD UR6, UR23, UR8, URZ ;  /* 0x00000008170672a4 */ /* 0x000fe2000f8e023f */
[----:B------:R-:W-:Y:S01]  /*1fc0*/  IADD3.X R3, R3, UR32, R9, P2, !PT ;  /* 0x0000002003037c10 */ /* 0x000fe200097fe409 */
[----:B------:R-:W-:Y:S01]  /*1fd0*/  @!P4 IMAD R6, R6, c[0x0][0x198], RZ ;  /* 0x000066000606ca24 */ /* 0x000fe200078e02ff */
[----:B------:R-:W-:-:S02]  /*1fe0*/  ISETP.GE.AND P5, PT, R243, UR5, PT ;  /* 0x00000005f3007c0c */ /* 0x000fc4000bfa6270 */
[----:B------:R-:W-:Y:S01]  /*1ff0*/  PLOP3.LUT P2, PT, PT, PT, UP0, 0x80, 0x0 ;  /* 0x000000000000781c */ /* 0x000fe20003f4f008 */
[----:B------:R-:W-:-:S04]  /*2000*/  IMAD.WIDE.U32 R2, R8, c[0x0][0x1b0], R2 ;  /* 0x00006c0008027a25 */ /* 0x000fc800078e0002 */
[----:B------:R-:W-:Y:S02]  /*2010*/  @!P4 IMAD R12, R0, c[0x0][0x19c], R6 ;  /* 0x00006700000cca24 */ /* 0x000fe400078e0206 */
[----:B------:R-:W-:-:S04]  /*2020*/  IMAD.IADD R3, R3, 0x1, R7 ;  /* 0x0000000103037824 */ /* 0x000fc800078e0207 */
[----:B------:R-:W-:Y:S01]  /*2030*/  @!P5 IMAD.MOV.U32 R7, RZ, RZ, R3 ;  /* 0x000000ffff07d224 */ /* 0x000fe200078e0003 */
[C---:B--2---:R-:W-:Y:S02]  /*2040*/  SHF.L.U32 R22, R15.reuse, 0x1, RZ ;  /* 0x000000010f167819 */ /* 0x044fe400000006ff */
[----:B------:R-:W-:-:S03]  /*2050*/  IADD3 R9, R15, 0x2000, RZ ;  /* 0x000020000f097810 */ /* 0x000fc60007ffe0ff */
[----:B------:R-:W-:Y:S01]  /*2060*/  @P0 STS.128 [R22+0x8000], RZ ;  /* 0x008000ff16000388 */ /* 0x000fe20000000c00 */
[----:B------:R-:W-:Y:S02]  /*2070*/  SEL R6, R9, R15, !P2 ;  /* 0x0000000f09067207 */ /* 0x000fe40005000000 */
[C---:B------:R-:W-:Y:S01]  /*2080*/  IADD3 R9, R243.reuse, 0x60, RZ ;  /* 0x00000060f3097810 */ /* 0x040fe20007ffe0ff */
[----:B------:R-:W-:Y:S02]  /*2090*/  @P0 STS.128 [R22+0xa000], RZ ;  /* 0x00a000ff16000388 */ /* 0x000fe40000000c00 */
[----:B------:R-:W-:Y:S01]  /*20a0*/  IMAD.SHL.U32 R227, R6, 0x2, RZ ;  /* 0x0000000206e37824 */ /* 0x000fe200078e00ff */
[----:B------:R-:W-:Y:S01]  /*20b0*/  @!P5 MOV R6, R2 ;  /* 0x000000020006d202 */ /* 0x000fe20000000f00 */
[----:B------:R-:W-:Y:S01]  /*20c0*/  @!PT LDS RZ, [RZ] ;  /* 0x00000000fffff984 */ /* 0x000fe20000000800 */
[----:B------:R-:W-:Y:S01]  /*20d0*/  @!PT LDS RZ, [RZ] ;  /* 0x00000000fffff984 */ /* 0x000fe20000000800 */
[----:B------:R-:W-:Y:S01]  /*20e0*/  @!PT LDS RZ, [RZ] ;  /* 0x00000000fffff984 */ /* 0x000fe20000000800 */
[----:B------:R1:W-:Y:S04]  /*20f0*/  @!P0 LDGSTS.E.BYPASS.LTC128B.128 [R22+0x8000], [R228.64] ;  /* 0x08000000e4168fae */ /* 0x0003e8000b901d4c */
[----:B------:R1:W-:Y:S01]  /*2100*/  @!P0 LDGSTS.E.BYPASS.LTC128B.128 [R22+0xa000], [R228.64+0x80] ;  /* 0x0a000080e4168fae */ /* 0x0003e2000b901d4c */
[----:B------:R-:W-:-:S03]  /*2110*/  @!P5 IMAD.WIDE.U32 R6, R243, c[0x0][0x198], R6 ;  /* 0x00006600f306da25 */ /* 0x000fc600078e0006 */
[----:B------:R-:W-:Y:S02]  /*2120*/  @P6 STS.128 [R22+0x9000], RZ ;  /* 0x009000ff16006388 */ /* 0x000fe40000000c00 */
[----:B------:R-:W-:Y:S02]  /*2130*/  @!P5 LEA R20, P1, R6, c[0x0][0x168], 0x1 ;  /* 0x00005a000614da11 */ /* 0x000fe400078208ff */
[----:B------:R-:W-:Y:S04]  /*2140*/  @P6 STS.128 [R22+0xb000], RZ ;  /* 0x00b000ff16006388 */ /* 0x000fe80000000c00 */
[----:B------:R-:W-:Y:S01]  /*2150*/  @!PT LDS RZ, [RZ] ;  /* 0x00000000fffff984 */ /* 0x000fe20000000800 */
[----:B------:R-:W-:Y:S01]  /*2160*/  @!PT LDS RZ, [RZ] ;  /* 0x00000000fffff984 */ /* 0x000fe20000000800 */
[----:B------:R-:W-:Y:S01]  /*2170*/  @!PT LDS RZ, [RZ] ;  /* 0x00000000fffff984 */ /* 0x000fe20000000800 */
[----:B------:R2:W-:Y:S04]  /*2180*/  @!P6 LDGSTS.E.BYPASS.LTC128B.128 [R22+0x9000], [R4.64] ;  /* 0x090000000416efae */ /* 0x0005e8000b901d4c */
[----:B------:R2:W-:Y:S04]  /*2190*/  @!P6 LDGSTS.E.BYPASS.LTC128B.128 [R22+0xb000], [R4.64+0x80] ;  /* 0x0b0000800416efae */ /* 0x0005e8000b901d4c */
[----:B------:R-:W-:Y:S04]  /*21a0*/  @P0 STS [R227], RZ ;  /* 0x000000ffe3000388 */ /* 0x000fe80000000800 */
[----:B------:R-:W-:Y:S04]  /*21b0*/  @P0 STS [R227+0x4], RZ ;  /* 0x000004ffe3000388 */ /* 0x000fe80000000800 */
[----:B------:R-:W-:Y:S04]  /*21c0*/  @P0 STS [R227+0x8], RZ ;  /* 0x000008ffe3000388 */ /* 0x000fe80000000800 */
[----:B------:R-:W-:Y:S04]  /*21d0*/  @P0 STS [R227+0xc], RZ ;  /* 0x00000cffe3000388 */ /* 0x000fe80000000800 */
[----:B------:R-:W-:Y:S04]  /*21e0*/  @P0 STS [R227+0x2000], RZ ;  /* 0x002000ffe3000388 */ /* 0x000fe80000000800 */
[----:B------:R-:W-:Y:S01]  /*21f0*/  @P0 STS [R227+0x2004], RZ ;  /* 0x002004ffe3000388 */ /* 0x000fe20000000800 */
[----:B--2---:R-:W-:-:S03]  /*2200*/  @!P4 IMAD.WIDE.U32 R4, R0, c[0x0][0x198], R2 ;  /* 0x000066000004ca25 */ /* 0x004fc600078e0002 */
[----:B------:R-:W-:Y:S01]  /*2210*/  @P0 STS [R227+0x2008], RZ ;  /* 0x002008ffe3000388 */ /* 0x000fe20000000800 */
[----:B------:R-:W-:-:S03]  /*2220*/  @!P5 IMAD R0, R23, c[0x0][0x198], RZ ;  /* 0x000066001700da24 */ /* 0x000fc600078e02ff */
[----:B------:R-:W-:Y:S01]  /*2230*/  @P0 STS [R227+0x200c], RZ ;  /* 0x00200cffe3000388 */ /* 0x000fe20000000800 */
[----:B------:R-:W-:Y:S02]  /*2240*/  @!P4 IMAD.IADD R5, R5, 0x1, R12 ;  /* 0x000000010505c824 */ /* 0x000fe400078e020c */
[----:B------:R-:W-:Y:S01]  /*2250*/  @!P5 IMAD R0, R243, c[0x0][0x19c], R0 ;  /* 0x00006700f300da24 */ /* 0x000fe200078e0200 */
[----:B------:R-:W-:Y:S01]  /*2260*/  @!PT LDS RZ, [RZ] ;  /* 0x00000000fffff984 */ /* 0x000fe20000000800 */
[----:B------:R-:W-:Y:S01]  /*2270*/  @!PT LDS RZ, [RZ] ;  /* 0x00000000fffff984 */ /* 0x000fe20000000800 */
[----:B------:R-:W-:Y:S01]  /*2280*/  @!PT LDS RZ, [RZ] ;  /* 0x00000000fffff984 */ /* 0x000fe20000000800 */
[----:B------:R1:W-:Y:S03]  /*2290*/  @!P0 LDGSTS.E.BYPASS.LTC128B.128 [R227], [R230.64] ;  /* 0x00000000e6e38fae */ /* 0x0003e6000b901d4c */
[----:B------:R-:W-:Y:S01]  /*22a0*/  @!P5 IMAD.IADD R0, R7, 0x1, R0 ;  /* 0x000000010700d824 */ /* 0x000fe200078e0200 */
[----:B------:R1:W-:Y:S01]  /*22b0*/  @!P0 LDGSTS.E.BYPASS.LTC128B.128 [R227+0x2000], [R230.64+0x80] ;  /* 0x02000080e6e38fae */ /* 0x0003e2000b901d4c */
[----:B------:R-:W-:Y:S01]  /*22c0*/  @!P4 LEA R18, P0, R4, c[0x0][0x168], 0x1 ;  /* 0x00005a000412ca11 */ /* 0x000fe200078008ff */
[----:B------:R-:W-:-:S02]  /*22d0*/  @!P3 IMAD.MOV.U32 R7, RZ, RZ, R3 ;  /* 0x000000ffff07b224 */ /* 0x000fc400078e0003 */
[----:B------:R-:W-:Y:S01]  /*22e0*/  @!P5 LEA.HI.X R21, R6, c[0x0][0x16c], R0, 0x1, P1 ;  /* 0x00005b000615da11 */ /* 0x000fe200008f0c00 */
[----:B------:R-:W-:Y:S01]  /*22f0*/  @P6 STS [R227+0x1000], RZ ;  /* 0x001000ffe3006388 */ /* 0x000fe20000000800 */
[----:B------:R-:W-:Y:S02]  /*2300*/  @!P4 LEA.HI.X R19, R4, c[0x0][0x16c], R5, 0x1, P0 ;  /* 0x00005b000413ca11 */ /* 0x000fe400000f0c05 */
[----:B------:R-:W-:Y:S01]  /*2310*/  @!P3 IADD3 R0, P0, R243, 0x40, RZ ;  /* 0x00000040f300b810 */ /* 0x000fe20007f1e0ff */
[----:B------:R-:W-:Y:S01]  /*2320*/  @P6 STS [R227+0x1004], RZ ;  /* 0x001004ffe3006388 */ /* 0x000fe20000000800 */
[----:B------:R-:W-:Y:S01]  /*2330*/  ISETP.GE.AND P1, PT, R9, UR5, PT ;  /* 0x0000000509007c0c */ /* 0x000fe2000bf26270 */
[----:B------:R-:W-:Y:S01]  /*2340*/  UIMAD UR5, UR24, UR9, UR6 ;  /* 0x00000009180572a4 */ /* 0x000fe2000f8e0206 */
[----:B------:R-:W-:Y:S01]  /*2350*/  @!P3 IADD3.X R6, RZ, R23, RZ, P0, !PT ;  /* 0x00000017ff06b210 */ /* 0x000fe200007fe4ff */
[----:B------:R-:W-:Y:S01]  /*2360*/  IMAD R9, R13, c[0x0][0x1b8], RZ ;  /* 0x00006e000d097a24 */ /* 0x000fe200078e02ff */
[----:B------:R-:W-:Y:S01]  /*2370*/  IADD3 R4, P0, R10, UR27, RZ ;  /* 0x0000001b0a047c10 */ /* 0x000fe2000ff1e0ff */
[----:B------:R-:W-:Y:S02]  /*2380*/  @P6 STS [R227+0x1008], RZ ;  /* 0x001008ffe3006388 */ /* 0x000fe40000000800 */
[----:B------:R-:W-:-:S02]  /*2390*/  @!P3 IMAD R6, R6, c[0x0][0x198], RZ ;  /* 0x000066000606ba24 */ /* 0x000fc400078e02ff */
[----:B------:R-:W-:Y:S01]  /*23a0*/  IMAD.U32 R5, RZ, RZ, UR5 ;  /* 0x00000005ff057e24 */ /* 0x000fe2000f8e00ff */
[----:B------:R-:W-:Y:S01]  /*23b0*/  @P6 STS [R227+0x100c], RZ ;  /* 0x00100cffe3006388 */ /* 0x000fe20000000800 */
[----:B------:R-:W-:Y:S02]  /*23c0*/  @!P3 IMAD R13, R0, c[0x0][0x19c], R6 ;  /* 0x00006700000dba24 */ /* 0x000fe400078e0206 */
[----:B------:R-:W-:Y:S01]  /*23d0*/  @!P3 IMAD.MOV.U32 R6, RZ, RZ, R2 ;  /* 0x000000ffff06b224 */ /* 0x000fe200078e0002 */
[----:B------:R-:W-:Y:S01]  /*23e0*/  IADD3.X R5, R11, UR28, R5, P0, !PT ;  /* 0x0000001c0b057c10 */ /* 0x000fe200087fe405 */
[----:B------:R-:W-:Y:S01]  /*23f0*/  IMAD R12, R8, c[0x0][0x1bc], R9 ;  /* 0x00006f00080c7a24 */ /* 0x000fe200078e0209 */
[----:B------:R-:W-:Y:S01]  /*2400*/  @!P1 IADD3 R10, P0, R243, 0x60, RZ ;  /* 0x00000060f30a9810 */ /* 0x000fe20007f1e0ff */
[----:B------:R-:W-:Y:S01]  /*2410*/  @!P3 IMAD.WIDE.U32 R6, R0, c[0x0][0x198], R6 ;  /* 0x000066000006ba25 */ /* 0x000fe200078e0006 */
[----:B------:R-:W-:Y:S02]  /*2420*/  @P6 STS [R227+0x3000], RZ ;  /* 0x003000ffe3006388 */ /* 0x000fe40000000800 */
[----:B------:R-:W-:Y:S01]  /*2430*/  @!P1 IADD3.X R0, RZ, R23, RZ, P0, !PT ;  /* 0x00000017ff009210 */ /* 0x000fe200007fe4ff */
[----:B------:R-:W-:Y:S01]  /*2440*/  IMAD.WIDE.U32 R4, R8, c[0x0][0x1b8], R4 ;  /* 0x00006e0008047a25 */ /* 0x000fe200078e0004 */
[----:B------:R-:W-:Y:S01]  /*2450*/  @!P3 LEA R16, P0, R6, c[0x0][0x168], 0x1 ;  /* 0x00005a000610ba11 */ /* 0x000fe200078008ff */
[----:B------:R-:W-:Y:S02]  /*2460*/  @P6 STS [R227+0x3004], RZ ;  /* 0x003004ffe3006388 */ /* 0x000fe40000000800 */
[----:B------:R-:W-:-:S02]  /*2470*/  @!P1 IMAD.MOV.U32 R8, RZ, RZ, R2 ;  /* 0x000000ffff089224 */ /* 0x000fc400078e0002 */
[----:B------:R-:W-:Y:S01]  /*2480*/  @!P3 IMAD.IADD R2, R7, 0x1, R13 ;  /* 0x000000010702b824 */ /* 0x000fe200078e020d */
[----:B------:R-:W-:Y:S01]  /*2490*/  @P6 STS [R227+0x3008], RZ ;  /* 0x003008ffe3006388 */ /* 0x000fe20000000800 */
[----:B------:R-:W-:Y:S01]  /*24a0*/  @!P1 IMAD.MOV.U32 R9, RZ, RZ, R3 ;  /* 0x000000ffff099224 */ /* 0x000fe200078e0003 */
[----:B------:R-:W-:Y:S01]  /*24b0*/  IADD3 R3, R5, R12, RZ ;  /* 0x0000000c05037210 */ /* 0x000fe20007ffe0ff */
[----:B------:R-:W-:Y:S01]  /*24c0*/  @!P1 IMAD R0, R0, c[0x0][0x198], RZ ;  /* 0x0000660000009a24 */ /* 0x000fe200078e02ff */
[----:B------:R-:W-:Y:S01]  /*24d0*/  @!P3 LEA.HI.X R17, R6, c[0x0][0x16c], R2, 0x1, P0 ;  /* 0x00005b000611ba11 */ /* 0x000fe200000f0c02 */
[----:B------:R-:W-:Y:S01]  /*24e0*/  @!P5 IMAD.MOV.U32 R2, RZ, RZ, R4 ;  /* 0x000000ffff02d224 */ /* 0x000fe200078e0004 */
[----:B------:R-:W-:Y:S01]  /*24f0*/  @P6 STS [R227+0x300c], RZ ;  /* 0x00300cffe3006388 */ /* 0x000fe20000000800 */
[C---:B------:R-:W-:Y:S02]  /*2500*/  @!P1 IMAD R5, R10.reuse, c[0x0][0x19c], R0 ;  /* 0x000067000a059a24 */ /* 0x040fe400078e0200 */
[----:B------:R-:W-:Y:S01]  /*2510*/  @!P1 IMAD.WIDE.U32 R8, R10, c[0x0][0x198], R8 ;  /* 0x000066000a089a25 */ /* 0x000fe200078e0008 */
[----:B------:R-:W-:Y:S01]  /*2520*/  @!PT LDS RZ, [RZ] ;  /* 0x00000000fffff984 */ /* 0x000fe20000000800 */
[----:B------:R-:W-:Y:S01]  /*2530*/  @!PT LDS RZ, [RZ] ;  /* 0x00000000fffff984 */ /* 0x000fe20000000800 */
[----:B------:R-:W-:Y:S01]  /*2540*/  @!PT LDS RZ, [RZ] ;  /* 0x00000000fffff984 */ /* 0x000fe20000000800 */
[----:B------:R1:W-:Y:S03]  /*2550*/  @!P6 LDGSTS.E.BYPASS.LTC128B.128 [R227+0x1000], [R24.64] ;  /* 0x0100000018e3efae */ /* 0x0003e6000b901d4c */
[----:B------:R-:W-:Y:S01]  /*2560*/  @!P5 IMAD R11, R23, c[0x0][0x1a0], RZ ;  /* 0x00006800170bda24 */ /* 0x000fe200078e02ff */
[----:B------:R-:W-:Y:S01]  /*2570*/  @!P1 LEA R14, P0, R8, c[0x0][0x168], 0x1 ;  /* 0x00005a00080e9a11 */ /* 0x000fe200078008ff */
[----:B------:R-:W-:Y:S01]  /*2580*/  @!P5 IMAD.WIDE.U32 R6, R243, c[0x0][0x1a0], R2 ;  /* 0x00006800f306da25 */ /* 0x000fe200078e0002 */
[----:B------:R1:W-:Y:S03]  /*2590*/  @!P6 LDGSTS.E.BYPASS.LTC128B.128 [R227+0x3000], [R24.64+0x80] ;  /* 0x0300008018e3efae */ /* 0x0003e6000b901d4c */
[----:B------:R-:W-:Y:S01]  /*25a0*/  @!P1 IMAD.IADD R2, R9, 0x1, R5 ;  /* 0x0000000109029824 */ /* 0x000fe200078e0205 */
[----:B------:R-:W-:Y:S01]  /*25b0*/  @P5 STS.128 [R22+0xc000], RZ ;  /* 0x00c000ff16005388 */ /* 0x000fe20000000c00 */
[----:B------:R-:W-:-:S02]  /*25c0*/  @!P5 IMAD R0, R243, c[0x0][0x1a4], R11 ;  /* 0x00006900f300da24 */ /* 0x000fc400078e020b */
[----:B------:R-:W-:Y:S01]  /*25d0*/  @!P3 IMAD.MOV.U32 R9, RZ, RZ, R3 ;  /* 0x000000ffff09b224 */ /* 0x000fe200078e0003 */
[----:B------:R-:W-:Y:S01]  /*25e0*/  @!P1 LEA.HI.X R15, R8, c[0x0][0x16c], R2, 0x1, P0 ;  /* 0x00005b00080f9a11 */ /* 0x000fe200000f0c02 */
[----:B------:R-:W-:Y:S01]  /*25f0*/  @!P5 IMAD.IADD R0, R7, 0x1, R0 ;  /* 0x000000010700d824 */ /* 0x000fe200078e0200 */
[C---:B------:R-:W-:Y:S01]  /*2600*/  @!P5 LEA R12, P0, R6.reuse, c[0x0][0x170], 0x1 ;  /* 0x00005c00060cda11 */ /* 0x040fe200078008ff */
[----:B------:R-:W-:Y:S01]  /*2610*/  @P5 STS.128 [R22+0x10000], RZ ;  /* 0x010000ff16005388 */ /* 0x000fe20000000c00 */
[----:B------:R-:W-:Y:S02]  /*2620*/  @!P4 MOV R7, R3 ;  /* 0x000000030007c202 */ /* 0x000fe40000000f00 */
[----:B------:R-:W-:Y:S01]  /*2630*/  @!P5 LEA.HI.X R13, R6, c[0x0][0x174], R0, 0x1, P0 ;  /* 0x00005d00060dda11 */ /* 0x000fe200000f0c00 */
[----:B------:R-:W-:Y:S01]  /*2640*/  @!PT LDS RZ, [RZ] ;  /* 0x00000000fffff984 */ /* 0x000fe20000000800 */
[----:B------:R-:W-:Y:S01]  /*2650*/  @!PT LDS RZ, [RZ] ;  /* 0x00000000fffff984 */ /* 0x000fe20000000800 */
[----:B------:R-:W-:Y:S01]  /*2660*/  @!PT LDS RZ, [RZ] ;  /* 0x00000000fffff984 */ /* 0x000fe20000000800 */
[----:B------:R1:W-:Y:S01]  /*2670*/  @!P5 LDGSTS.E.BYPASS.LTC128B.128 [R22+0xc000], [R20.64] ;  /* 0x0c0000001416dfae */ /* 0x0003e2000b901d4c */
[----:B------:R-:W-:-:S03]  /*2680*/  @!P4 IADD3 R0, P0, R243, 0x20, RZ ;  /* 0x00000020f300c810 */ /* 0x000fc60007f1e0ff */
[----:B------:R1:W-:Y:S01]  /*2690*/  @!P5 LDGSTS.E.BYPASS.LTC128B.128 [R22+0x10000], [R20.64+0x80] ;  /* 0x100000801416dfae */ /* 0x0003e2000b901d4c */
[----:B------:R-:W-:Y:S02]  /*26a0*/  @!P4 IADD3.X R5, RZ, R23, RZ, P0, !PT ;  /* 0x00000017ff05c210 */ /* 0x000fe400007fe4ff */
[----:B------:R-:W-:Y:S01]  /*26b0*/  @!P3 IADD3 R2, P0, R243, 0x40, RZ ;  /* 0x00000040f302b810 */ /* 0x000fe20007f1e0ff */
[----:B------:R-:W-:Y:S02]  /*26c0*/  @P4 STS.128 [R22+0xd000], RZ ;  /* 0x00d000ff16004388 */ /* 0x000fe40000000c00 */
[----:B------:R-:W-:Y:S02]  /*26d0*/  @!P4 IMAD R5, R5, c[0x0][0x1a0], RZ ;  /* 0x000068000505ca24 */ /* 0x000fe400078e02ff */
[----:B------:R-:W-:Y:S01]  /*26e0*/  @!P3 IMAD.X R6, RZ, RZ, R23, P0 ;  /* 0x000000ffff06b224 */ /* 0x000fe200000e0617 */
[----:B------:R-:W-:Y:S01]  /*26f0*/  @!P1 IADD3 R11, P0, R243, 0x60, RZ ;  /* 0x00000060f30b9810 */ /* 0x000fe20007f1e0ff */
[----:B------:R-:W-:Y:S01]  /*2700*/  @!P4 IMAD R5, R0, c[0x0][0x1a4], R5 ;  /* 0x000069000005ca24 */ /* 0x000fe200078e0205 */
[----:B------:R-:W-:Y:S01]  /*2710*/  @P4 STS.128 [R22+0x11000], RZ ;  /* 0x011000ff16004388 */ /* 0x000fe20000000c00 */
[----:B------:R-:W-:-:S02]  /*2720*/  @!P3 IMAD R8, R6, c[0x0][0x1a0], RZ ;  /* 0x000068000608ba24 */ /* 0x000fc400078e02ff */
[----:B------:R-:W-:Y:S01]  /*2730*/  @!P4 IMAD.MOV.U32 R6, RZ, RZ, R4 ;  /* 0x000000ffff06c224 */ /* 0x000fe200078e0004 */
[----:B------:R-:W-:Y:S01]  /*2740*/  @!PT LDS RZ, [RZ] ;  /* 0x00000000fffff984 */ /* 0x000fe20000000800 */
[----:B------:R-:W-:Y:S01]  /*2750*/  @!PT LDS RZ, [RZ] ;  /* 0x00000000fffff984 */ /* 0x000fe20000000800 */
[----:B------:R-:W-:Y:S01]  /*2760*/  @!PT LDS RZ, [RZ] ;  /* 0x00000000fffff984 */ /* 0x000fe20000000800 */
[----:B------:R1:W-:Y:S01]  /*2770*/  @!P4 LDGSTS.E.BYPASS.LTC128B.128 [R22+0xd000], [R18.64] ;  /* 0x0d0000001216cfae */ /* 0x0003e2000b901d4c */
[----:B------:R-:W-:Y:S02]  /*2780*/  @!P1 IMAD.X R10, RZ, RZ, R23, P0 ;  /* 0x000000ffff0a9224 */ /* 0x000fe400000e0617 */
[----:B------:R-:W-:Y:S01]  /*2790*/  @!P3 IMAD R23, R2, c[0x0][0x1a4], R8 ;  /* 0x000069000217ba24 */ /* 0x000fe200078e0208 */
[----:B------:R1:W-:Y:S01]  /*27a0*/  @!P4 LDGSTS.E.BYPASS.LTC128B.128 [R22+0x11000], [R18.64+0x80] ;  /* 0x110000801216cfae */ /* 0x0003e2000b901d4c */
[----:B------:R-:W-:Y:S02]  /*27b0*/  @!P3 IMAD.MOV.U32 R8, RZ, RZ, R4 ;  /* 0x000000ffff08b224 */ /* 0x000fe400078e0004 */
[----:B------:R-:W-:Y:S01]  /*27c0*/  @!P4 IMAD.WIDE.U32 R6, R0, c[0x0][0x1a0], R6 ;  /* 0x000068000006ca25 */ /* 0x000fe200078e0006 */
[----:B------:R-:W-:Y:S03]  /*27d0*/  @P3 STS.128 [R22+0xe000], RZ ;  /* 0x00e000ff16003388 */ /* 0x000fe60000000c00 */
[----:B------:R-:W-:Y:S01]  /*27e0*/  @!P3 IMAD.WIDE.U32 R8, R2, c[0x0][0x1a0], R8 ;  /* 0x000068000208ba25 */ /* 0x000fe200078e0008 */
[----:B------:R-:W-:Y:S01]  /*27f0*/  @!P4 IADD3 R5, R7, R5, RZ ;  /* 0x000000050705c210 */ /* 0x000fe20007ffe0ff */
[----:B------:R-:W-:Y:S02]  /*2800*/  @P3 STS.128 [R22+0x12000], RZ ;  /* 0x012000ff16003388 */ /* 0x000fe40000000c00 */
[----:B------:R-:W-:Y:S01]  /*2810*/  @!P1 IMAD R0, R10, c[0x0][0x1a0], RZ ;  /* 0x000068000a009a24 */ /* 0x000fe200078e02ff */
[----:B------:R-:W-:Y:S01]  /*2820*/  @!P4 LEA R10, P0, R6, c[0x0][0x170], 0x1 ;  /* 0x00005c00060aca11 */ /* 0x000fe200078008ff */
[----:B------:R-:W-:Y:S01]  /*2830*/  @!P1 IMAD.MOV.U32 R2, RZ, RZ, R4 ;  /* 0x000000ffff029224 */ /* 0x000fe200078e0004 */
[----:B------:R-:W-:Y:S01]  /*2840*/  @!PT LDS RZ, [RZ] ;  /* 0x00000000fffff984 */ /* 0x000fe20000000800 */
[----:B------:R-:W-:Y:S01]  /*2850*/  @!PT LDS RZ, [RZ] ;  /* 0x00000000fffff984 */ /* 0x000fe20000000800 */
[----:B------:R-:W-:Y:S01]  /*2860*/  @!PT LDS RZ, [RZ] ;  /* 0x00000000fffff984 */ /* 0x000fe20000000800 */
[----:B------:R1:W-:Y:S01]  /*2870*/  @!P3 LDGSTS.E.BYPASS.LTC128B.128 [R22+0xe000], [R16.64] ;  /* 0x0e0000001016bfae */ /* 0x0003e2000b901d4c */
[----:B------:R-:W-:-:S02]  /*2880*/  @!P1 IMAD R4, R11, c[0x0][0x1a4], R0 ;  /* 0x000069000b049a24 */ /* 0x000fc400078e0200 */
[----:B------:R-:W-:Y:S01]  /*2890*/  @!P1 IMAD.WIDE.U32 R2, R11, c[0x0][0x1a0], R2 ;  /* 0x000068000b029a25 */ /* 0x000fe200078e0002 */
[----:B------:R-:W-:Y:S01]  /*28a0*/  @!P4 LEA.HI.X R11, R6, c[0x0][0x174], R5, 0x1, P0 ;  /* 0x00005d00060bca11 */ /* 0x000fe200000f0c05 */
[----:B------:R1:W-:Y:S01]  /*28b0*/  @!P3 LDGSTS.E.BYPASS.LTC128B.128 [R22+0x12000], [R16.64+0x80] ;  /* 0x120000801016bfae */ /* 0x0003e2000b901d4c */
[C---:B------:R-:W-:Y:S01]  /*28c0*/  @!P3 LEA R6, P0, R8.reuse, c[0x0][0x170], 0x1 ;  /* 0x00005c000806ba11 */ /* 0x040fe200078008ff */
[----:B------:R-:W-:Y:S02]  /*28d0*/  @!P3 IMAD.IADD R0, R9, 0x1, R23 ;  /* 0x000000010900b824 */ /* 0x000fe400078e0217 */
[----:B------:R-:W-:Y:S01]  /*28e0*/  @P1 STS.128 [R22+0xf000], RZ ;  /* 0x00f000ff16001388 */ /* 0x000fe20000000c00 */
[----:B------:R-:W-:Y:S02]  /*28f0*/  IMAD.MOV.U32 R9, RZ, RZ, c[0x0][0x30c] ;  /* 0x0000c300ff097624 */ /* 0x000fe400078e00ff */
[----:B------:R-:W-:Y:S01]  /*2900*/  @!P3 LEA.HI.X R7, R8, c[0x0][0x174], R0, 0x1, P0 ;  /* 0x00005d000807ba11 */ /* 0x000fe200000f0c00 */
[----:B------:R-:W-:Y:S01]  /*2910*/  @P1 STS.128 [R22+0x13000], RZ ;  /* 0x013000ff16001388 */ /* 0x000fe20000000c00 */
[----:B------:R-:W-:Y:S01]  /*2920*/  @!P1 IADD3 R0, R3, R4, RZ ;  /* 0x0000000403009210 */ /* 0x000fe20007ffe0ff */
[----:B------:R-:W-:Y:S01]  /*2930*/  IMAD.MOV.U32 R8, RZ, RZ, c[0x0][0x308] ;  /* 0x0000c200ff087624 */ /* 0x000fe200078e00ff */
[C---:B------:R-:W-:Y:S01]  /*2940*/  @!P1 LEA R4, P0, R2.reuse, c[0x0][0x170], 0x1 ;  /* 0x00005c0002049a11 */ /* 0x040fe200078008ff */
[----:B------:R-:W-:Y:S01]  /*2950*/  @!PT LDS RZ, [RZ] ;  /* 0x00000000fffff984 */ /* 0x000fe20000000800 */
[----:B------:R-:W-:Y:S01]  /*2960*/  @!PT LDS RZ, [RZ] ;  /* 0x00000000fffff984 */ /* 0x000fe20000000800 */
[----:B------:R-:W-:Y:S01]  /*2970*/  @!PT LDS RZ, [RZ] ;  /* 0x00000000fffff984 */ /* 0x000fe20000000800 */
[----:B------:R1:W-:Y:S03]  /*2980*/  @!P1 LDGSTS.E.BYPASS.LTC128B.128 [R22+0xf000], [R14.64] ;  /* 0x0f0000000e169fae */ /* 0x0003e6000b901d4c */
[----:B------:R-:W-:Y:S01]  /*2990*/  @!P1 LEA.HI.X R5, R2, c[0x0][0x174], R0, 0x1, P0 ;  /* 0x00005d0002059a11 */ /* 0x000fe200000f0c00 */
[----:B------:R1:W-:Y:S04]  /*29a0*/  @!P1 LDGSTS.E.BYPASS.LTC128B.128 [R22+0x13000], [R14.64+0x80] ;  /* 0x130000800e169fae */ /* 0x0003e8000b901d4c */
[----:B------:R-:W-:Y:S04]  /*29b0*/  @P5 STS.128 [R22+0x14000], RZ ;  /* 0x014000ff16005388 */ /* 0x000fe80000000c00 */
        /* <DEDUP_REMOVED lines=27> */
[----:B------:R-:W0:Y:S04]  /*2b70*/  LDGDEPBAR ;  /* 0x00000000000079af */ /* 0x000e280000000000 */
[----:B---3--:R3:W4:Y:S04]  /*2b80*/  LDG.E.64 R4, [R8.64+0x8] ;  /* 0x0000080c08047981 */ /* 0x008728000c1e1b00 */
[----:B---3--:R-:W3:Y:S01]  /*2b90*/  LDG.E.64 R8, [R8.64] ;  /* 0x0000000c08087981 */ /* 0x008ee2000c1e1b00 */
[C---:B------:R-:W-:Y:S01]  /*2ba0*/  IADD3 R0, R244.reuse, 0x28, RZ ;  /* 0x00000028f4007810 */ /* 0x040fe20007ffe0ff */
[----:B--2---:R-:W-:Y:S01]  /*2bb0*/  IMAD.MOV.U32 R6, RZ, RZ, 0x4 ;  /* 0x00000004ff067424 */ /* 0x004fe200078e00ff */
[----:B------:R-:W-:Y:S01]  /*2bc0*/  IADD3 R3, R244, 0x8, RZ ;  /* 0x00000008f4037810 */ /* 0x000fe20007ffe0ff */
[----:B------:R-:W-:Y:S01]  /*2bd0*/  IMAD.MOV.U32 R241, RZ, RZ, 0x7f800000 ;  /* 0x7f800000fff17424 */ /* 0x000fe200078e00ff */
[----:B------:R-:W-:Y:S01]  /*2be0*/  ISETP.GE.AND P0, PT, R0, UR4, PT ;  /* 0x0000000400007c0c */ /* 0x000fe2000bf06270 */
[----:B------:R-:W-:Y:S01]  /*2bf0*/  IMAD.MOV.U32 R239, RZ, RZ, 0x7f800000 ;  /* 0x7f800000ffef7424 */ /* 0x000fe200078e00ff */
[C---:B------:R-:W-:Y:S01]  /*2c00*/  IADD3 R2, R244.reuse, 0x20, RZ ;  /* 0x00000020f4027810 */ /* 0x040fe20007ffe0ff */
[----:B------:R-:W-:Y:S01]  /*2c10*/  IMAD.MOV.U32 R240, RZ, RZ, 0x7f800000 ;  /* 0x7f800000fff07424 */ /* 0x000fe200078e00ff */
[----:B------:R-:W-:-:S02]  /*2c20*/  ISETP.GE.AND P4, PT, R244, UR4, PT ;  /* 0x00000004f4007c0c */ /* 0x000fc4000bf86270 */
[----:B------:R-:W-:Y:S02]  /*2c30*/  ISETP.GE.AND P3, PT, R3, UR4, PT ;  /* 0x0000000403007c0c */ /* 0x000fe4000bf66270 */
[----:B------:R-:W-:Y:S02]  /*2c40*/  ISETP.GE.AND P1, PT, R2, UR4, PT ;  /* 0x0000000402007c0c */ /* 0x000fe4000bf26270 */
[----:B------:R-:W-:Y:S02]  /*2c50*/  MOV R2, 0x4 ;  /* 0x0000000400027802 */ /* 0x000fe40000000f00 */
[----:B------:R-:W-:Y:S01]  /*2c60*/  MOV R242, 0x7f800000 ;  /* 0x7f80000000f27802 */ /* 0x000fe20000000f00 */
[----:B------:R-:W-:Y:S01]  /*2c70*/  @!P0 IMAD.WIDE R6, R0, R6, UR10 ;  /* 0x0000000a00068e25 */ /* 0x000fe2000f8e0206 */
[----:B------:R-:W-:-:S03]  /*2c80*/  LEA.HI R0, R28, R27, RZ, 0x4 ;  /* 0x0000001b1c007211 */ /* 0x000fc600078f20ff */
[----:B------:R-:W-:Y:S01]  /*2c90*/  IMAD.WIDE R2, R244, R2, UR10 ;  /* 0x0000000af4027e25 */ /* 0x000fe2000f8e0202 */
[----:B------:R-:W-:Y:S01]  /*2ca0*/  LOP3.LUT R0, R0, 0xfffffff0, RZ, 0xc0, !PT ;  /* 0xfffffff000007812 */ /* 0x000fe200078ec0ff */
[----:B------:R2:W5:Y:S03]  /*2cb0*/  @!P0 LDG.E R240, [R6.64] ;  /* 0x0000000c06f08981 */ /* 0x000566000c1e1900 */
[----:B------:R-:W-:Y:S01]  /*2cc0*/  IADD3 R0, -R0, R27, RZ ;  /* 0x0000001b00007210 */ /* 0x000fe20007ffe1ff */
[----:B------:R1:W5:Y:S04]  /*2cd0*/  @!P4 LDG.E R241, [R2.64] ;  /* 0x0000000c02f1c981 */ /* 0x000368000c1e1900 */
[----:B------:R1:W5:Y:S04]  /*2ce0*/  @!P3 LDG.E R242, [R2.64+0x20] ;  /* 0x0000200c02f2b981 */ /* 0x000368000c1e1900 */
[----:B------:R1:W5:Y:S04]  /*2cf0*/  @!P1 LDG.E R239, [R2.64+0x80] ;  /* 0x0000800c02ef9981 */ /* 0x000368000c1e1900 */
[----:B--2---:R-:W2:Y:S01]  /*2d00*/  S2R R6, SR_TID.X ;  /* 0x0000000000067919 */ /* 0x004ea20000002100 */
[----:B-1----:R-:W-:-:S03]  /*2d10*/  SHF.R.S32.HI R2, RZ, 0x1f, R0 ;  /* 0x0000001fff027819 */ /* 0x002fc60000011400 */
[----:B------:R-:W1:Y:S01]  /*2d20*/  S2R R3, SR_TID.X ;  /* 0x0000000000037919 */ /* 0x000e620000002100 */
[----:B------:R-:W-:-:S04]  /*2d30*/  LEA.HI R2, R2, R0, RZ, 0x3 ;  /* 0x0000000002027211 */ /* 0x000fc800078f18ff */
[----:B------:R-:W-:-:S05]  /*2d40*/  LOP3.LUT R2, R2, 0xfffffff8, RZ, 0xc0, !PT ;  /* 0xfffffff802027812 */ /* 0x000fca00078ec0ff */
[----:B------:R-:W-:Y:S01]  /*2d50*/  IMAD.IADD R0, R0, 0x1, -R2 ;  /* 0x0000000100007824 */ /* 0x000fe200078e0a02 */
[----:B------:R-:W-:-:S04]  /*2d60*/  SHF.R.S32.HI R2, RZ, 0x1f, R26 ;  /* 0x0000001fff027819 */ /* 0x000fc8000001141a */
[C---:B------:R-:W-:Y:S02]  /*2d70*/  LOP3.LUT P0, RZ, R0.reuse, 0x2, RZ, 0xc0, !PT ;  /* 0x0000000200ff7812 */ /* 0x040fe4000780c0ff */
[----:B------:R-:W-:Y:S02]  /*2d80*/  LOP3.LUT P1, RZ, R0, 0x4, RZ, 0xc0, !PT ;  /* 0x0000000400ff7812 */ /* 0x000fe4000782c0ff */
[----:B-1----:R-:W-:-:S04]  /*2d90*/  SHF.R.S32.HI R3, RZ, 0x1f, R3 ;  /* 0x0000001fff037819 */ /* 0x002fc80000011403 */
[----:B--2---:R-:W-:-:S04]  /*2da0*/  LEA.HI R3, R3, R6, RZ, 0x6 ;  /* 0x0000000603037211 */ /* 0x004fc800078f30ff */
[----:B------:R-:W-:Y:S01]  /*2db0*/  SHF.R.S32.HI R3, RZ, 0x6, R3 ;  /* 0x00000006ff037819 */ /* 0x000fe20000011403 */
[----:B------:R-:W-:Y:S02]  /*2dc0*/  IMAD.MOV.U32 R219, RZ, RZ, 0x20 ;  /* 0x00000020ffdb7424 */ /* 0x000fe400078e00ff */
[----:B------:R-:W-:-:S03]  /*2dd0*/  IMAD.SHL.U32 R211, R220, 0x2, RZ ;  /* 0x00000002dcd37824 */ /* 0x000fc600078e00ff */
[----:B------:R-:W-:Y:S01]  /*2de0*/  SEL R219, R219, 0xffffffe0, !P0 ;  /* 0xffffffe0dbdb7807 */ /* 0x000fe20004000000 */
[----:B------:R-:W-:Y:S01]  /*2df0*/  UIADD3 UR4, UR24, 0x80, URZ ;  /* 0x0000008018047890 */ /* 0x000fe2000fffe03f */
        /* <DEDUP_REMOVED lines=64> */
[----:B------:R-:W-:-:S02]  /*3200*/  SEL R196, R196, 0xffffffc0, !P1 ;  /* 0xffffffc0c4c47807 */ /* 0x000fc40004800000 */
[----:B------:R-:W-:Y:S01]  /*3210*/  IADD3 R212, R219, R211, RZ ;  /* 0x000000d3dbd47210 */ /* 0x000fe20007ffe0ff */
[----:B------:R-:W-:Y:S02]  /*3220*/  UMOV UR15, UR20 ;  /* 0x00000014000f7c82 */ /* 0x000fe40008000000 */
[----:B------:R-:W-:Y:S02]  /*3230*/  UISETP.GE.AND UP0, UPT, UR4, UR16, UPT ;  /* 0x000000100400728c */ /* 0x000fe4000bf06270 */
[----:B------:R-:W-:Y:S01]  /*3240*/  UMOV UR14, UR21 ;  /* 0x00000015000e7c82 */ /* 0x000fe20008000000 */
[----:B----4-:R-:W-:-:S04]  /*3250*/  IADD3 R26, P4, P3, R4, UR39, R26 ;  /* 0x00000027041a7c10 */ /* 0x010fc8000fb9e01a */
[----:B------:R-:W-:Y:S02]  /*3260*/  IADD3.X R0, R5, UR47, R2, P4, P3 ;  /* 0x0000002f05007c10 */ /* 0x000fe4000a7e6402 */
[----:B------:R-:W-:-:S03]  /*3270*/  IADD3 R2, R218, 0x2000, RZ ;  /* 0x00002000da027810 */ /* 0x000fc60007ffe0ff */
[----:B------:R1:W-:Y:S01]  /*3280*/  STL [R1+0xc], R0 ;  /* 0x00000c0001007387 */ /* 0x0003e20000100800 */
[----:B------:R-:W-:-:S05]  /*3290*/  SEL R2, R2, R218, !P2 ;  /* 0x000000da02027207 */ /* 0x000fca0005000000 */
[----:B------:R-:W-:Y:S01]  /*32a0*/  IMAD.SHL.U32 R210, R2, 0x2, RZ ;  /* 0x0000000202d27824 */ /* 0x000fe200078e00ff */
[----:B------:R-:W-:Y:S01]  /*32b0*/  SHF.L.U32 R2, R3, 0x5, RZ ;  /* 0x0000000503027819 */ /* 0x000fe200000006ff */
[----:B------:R-:W-:Y:S01]  /*32c0*/  IMAD.WIDE.U32 R4, R26, -0x2daee0ad, RZ ;  /* 0xd2511f531a047825 */ /* 0x000fe200078e00ff */
[----:B-1----:R-:W-:-:S04]  /*32d0*/  IADD3 R0, R220, 0x2000, RZ ;  /* 0x00002000dc007810 */ /* 0x002fc80007ffe0ff */
[----:B------:R-:W-:-:S04]  /*32e0*/  SEL R0, R0, R220, !P2 ;  /* 0x000000dc00007207 */ /* 0x000fc80005000000 */
[----:B------:R-:W-:Y:S01]  /*32f0*/  SHF.L.U32 R213, R0, 0x1, RZ ;  /* 0x0000000100d57819 */ /* 0x000fe200000006ff */
[----:B------:R-:W-:Y:S01]  /*3300*/  IMAD.MOV.U32 R0, RZ, RZ, c[0x0][0x22c] ;  /* 0x00008b00ff007624 */ /* 0x000fe200078e00ff */
[----:B------:R1:W-:Y:S03]  /*3310*/  STL [R1+0x38], R2 ;  /* 0x0000380201007387 */ /* 0x0003e60000100800 */
[----:B------:R-:W-:Y:S01]  /*3320*/  IMAD R0, R0, c[0x0][0x1c0], RZ ;  /* 0x0000700000007a24 */ /* 0x000fe200078e02ff */
[----:B------:R2:W-:Y:S01]  /*3330*/  STL.64 [R1], R4 ;  /* 0x0000000401007387 */ /* 0x0005e20000100a00 */
[----:B---3--:R3:W4:Y:S02]  /*3340*/  R2UR UR8, R9 ;  /* 0x00000000090873c2 */ /* 0x00872400000e0000 */
[----:B------:R-:W-:-:S06]  /*3350*/  IMAD.SHL.U32 R238, R0, 0x8, RZ ;  /* 0x0000000800ee7824 */ /* 0x000fcc00078e00ff */
[----:B------:R3:W3:Y:S01]  /*3360*/  R2UR UR9, R8 ;  /* 0x00000000080973c2 */ /* 0x0006e200000e0000 */
[----:B-1----:R-:W-:-:S05]  /*3370*/  IMAD.SHL.U32 R2, R0, 0x10, RZ ;  /* 0x0000001000027824 */ /* 0x002fca00078e00ff */
[C---:B------:R-:W-:Y:S02]  /*3380*/  IADD3 R3, R2.reuse, 0x40, RZ ;  /* 0x0000004002037810 */ /* 0x040fe40007ffe0ff */
[C---:B--2---:R-:W-:Y:S02]  /*3390*/  IADD3 R4, R2.reuse, 0x20, RZ ;  /* 0x0000002002047810 */ /* 0x044fe40007ffe0ff */
[----:B------:R-:W-:Y:S02]  /*33a0*/  IADD3 R2, R2, 0x60, RZ ;  /* 0x0000006002027810 */ /* 0x000fe40007ffe0ff */
[C---:B------:R-:W-:Y:S01]  /*33b0*/  IADD3 R3, R238.reuse, R3, RZ ;  /* 0x00000003ee037210 */ /* 0x040fe20007ffe0ff */
[C---:B------:R-:W-:Y:S02]  /*33c0*/  IMAD.IADD R4, R238.reuse, 0x1, R4 ;  /* 0x00000001ee047824 */ /* 0x040fe400078e0204 */
[C---:B------:R-:W-:Y:S01]  /*33d0*/  IMAD.IADD R2, R238.reuse, 0x1, R2 ;  /* 0x00000001ee027824 */ /* 0x040fe200078e0202 */
[C---:B------:R-:W-:Y:S01]  /*33e0*/  IADD3 R3, R238.reuse, R3, RZ ;  /* 0x00000003ee037210 */ /* 0x040fe20007ffe0ff */
        /* <DEDUP_REMOVED lines=10> */
[----:B---34-:R-:W-:Y:S02]  /*3490*/  IMAD.IADD R251, R238, 0x1, R245 ;  /* 0x00000001eefb7824 */ /* 0x018fe400078e02f5 */
.L_x_1241:
[----:B------:R-:W0:Y:S01]  /*34a0*/  LDGDEPBAR ;  /* 0x00000000000079af */ /* 0x000e220000000000 */
[C---:B------:R-:W-:Y:S01]  /*34b0*/  IMAD.IADD R0, R213.reuse, 0x1, R219 ;  /* 0x00000001d5007824 */ /* 0x040fe200078e02db */
[----:B------:R-:W-:Y:S01]  /*34c0*/  PLOP3.LUT P0, PT, PT, PT, UP0, 0x80, 0x0 ;  /* 0x000000000000781c */ /* 0x000fe20003f0f008 */
[--C-:B------:R-:W-:Y:S01]  /*34d0*/  IMAD.IADD R3, R213, 0x1, R196.reuse ;  /* 0x00000001d5037824 */ /* 0x100fe200078e02c4 */
[----:B------:R-:W-:Y:S01]  /*34e0*/  PLOP3.LUT P3, PT, PT, PT, UP0, 0x80, 0x0 ;  /* 0x000000000000781c */ /* 0x000fe20003f6f008 */
[----:B------:R-:W-:Y:S01]  /*34f0*/  IMAD.IADD R2, R0, 0x1, R196 ;  /* 0x0000000100027824 */ /* 0x000fe200078e02c4 */
[----:B------:R-:W-:Y:S01]  /*3500*/  PLOP3.LUT P2, PT, PT, PT, UP0, 0x80, 0x0 ;  /* 0x000000000000781c */ /* 0x000fe20003f4f008 */
[----:B------:R-:W-:Y:S01]  /*3510*/  UIADD3 UR4, UR9, -0x61c88647, URZ ;  /* 0x9e3779b909047890 */ /* 0x000fe2000fffe03f */
[----:B------:R-:W2:Y:S01]  /*3520*/  LDL R225, [R1+0x38] ;  /* 0x0000380001e17983 */ /* 0x000ea20000100800 */
[----:B------:R-:W-:Y:S01]  /*3530*/  PLOP3.LUT P5, PT, PT, PT, UP0, 0x80, 0x0 ;  /* 0x000000000000781c */ /* 0x000fe20003faf008 */
[----:B------:R-:W-:Y:S01]  /*3540*/  UIADD3 UR5, UR9, 0x3c6ef372, URZ ;  /* 0x3c6ef37209057890 */ /* 0x000fe2000fffe03f */
[----:B------:R-:W-:Y:S01]  /*3550*/  PLOP3.LUT P4, PT, PT, PT, UP0, 0x80, 0x0 ;  /* 0x000000000000781c */ /* 0x000fe20003f8f008 */
[----:B------:R-:W3:Y:S01]  /*3560*/  LDL R224, [R1+0x18] ;  /* 0x0000180001e07983 */ /* 0x000ee20000100800 */
[----:B------:R-:W-:Y:S01]  /*3570*/  PLOP3.LUT P6, PT, PT, PT, UP0, 0x80, 0x0 ;  /* 0x000000000000781c */ /* 0x000fe20003fcf008 */
[----:B------:R-:W-:Y:S02]  /*3580*/  UIADD3 UR6, UR8, -0x126145ec, URZ ;  /* 0xed9eba1408067890 */ /* 0x000fe4000fffe03f */
[----:B------:R-:W4:Y:S01]  /*3590*/  LDL.64 R222, [R1] ;  /* 0x0000000001de7983 */ /* 0x000f220000100a00 */
[----:B------:R-:W-:Y:S05]  /*35a0*/  UISETP.GE.AND UP5, UPT, UR7, 0x1, UPT ;  /* 0x000000010700788c */ /* 0x000fea000bfa6270 */
[----:B------:R-:W2:Y:S04]  /*35b0*/  LDL R221, [R1+0xc] ;  /* 0x00000c0001dd7983 */ /* 0x000ea80000100800 */
[----:B------:R-:W1:Y:S01]  /*35c0*/  S2R R226, SR_TID.X ;  /* 0x0000000000e27919 */ /* 0x000e620000002100 */
[----:B------:R-:W-:Y:S07]  /*35d0*/  DEPBAR.LE SB0, 0x0 ;  /* 0x000080000000791a */ /* 0x000fee0000000000 */
[----:B------:R-:W-:Y:S08]  /*35e0*/  BAR.SYNC.DEFER_BLOCKING 0x0 ;  /* 0x0000000000007b1d */ /* 0x000ff00000010000 */
[----:B------:R-:W-:Y:S08]  /*35f0*/  LDSM.16.M88.4 R32, [R213] ;  /* 0x00000000d520783b */ /* 0x000ff00000000200 */
[----:B------:R-:W1:Y:S08]  /*3600*/  LDSM.16.M88.4 R16, [R217+0xc000] ;  /* 0x00c00000d910783b */ /* 0x000e700000000200 */
[----:B------:R-:W1:Y:S08]  /*3610*/  LDSM.16.M88.4 R28, [R213+0x1000] ;  /* 0x00100000d51c783b */ /* 0x000e700000000200 */
[----:B------:R-:W1:Y:S08]  /*3620*/  LDSM.16.M88.4 R164, [R217+0xc800] ;  /* 0x00c80000d9a4783b */ /* 0x000e700000000200 */
[----:B------:R-:W-:Y:S08]  /*3630*/  LDSM.16.M88.4 R168, [R0] ;  /* 0x0000000000a8783b */ /* 0x000ff00000000200 */
[----:B------:R-:W1:Y:S02]  /*3640*/  LDSM.16.M88.4 R172, [R214+0xc000] ;  /* 0x00c00000d6ac783b */ /* 0x000e640000000200 */
[-C--:B-1----:R-:W-:Y:S06]  /*3650*/  HMMA.16816.F32 R4, R32, R16.reuse, RZ ;  /* 0x000000102004723c */ /* 0x082fec00000018ff */
[----:B------:R-:W1:Y:S02]  /*3660*/  LDSM.16.M88.4 R176, [R0+0x1000] ;  /* 0x0010000000b0783b */ /* 0x000e640000000200 */
[C---:B------:R-:W-:Y:S06]  /*3670*/  HMMA.16816.F32 R8, R28.reuse, R16, RZ ;  /* 0x000000101c08723c */ /* 0x040fec00000018ff */
[----:B------:R-:W1:Y:S02]  /*3680*/  LDSM.16.M88.4 R180, [R214+0xc800] ;  /* 0x00c80000d6b4783b */ /* 0x000e640000000200 */
[-C--:B------:R-:W-:Y:S06]  /*3690*/  HMMA.16816.F32 R12, R28, R18.reuse, RZ ;  /* 0x000000121c0c723c */ /* 0x080fec00000018ff */
[----:B-----5:R-:W-:Y:S02]  /*36a0*/  LDSM.16.M88.4 R184, [R3] ;  /* 0x0000000003b8783b */ /* 0x020fe40000000200 */
[C---:B------:R-:W-:Y:S06]  /*36b0*/  HMMA.16816.F32 R16, R32.reuse, R18, RZ ;  /* 0x000000122010723c */ /* 0x040fec00000018ff */
[----:B------:R-:W1:Y:S02]  /*36c0*/  LDSM.16.M88.4 R188, [R216+0xc000] ;  /* 0x00c00000d8bc783b */ /* 0x000e640000000200 */
[-C--:B------:R-:W-:Y:S06]  /*36d0*/  HMMA.16816.F32 R20, R32, R164.reuse, RZ ;  /* 0x000000a42014723c */ /* 0x080fec00000018ff */
[----:B------:R-:W1:Y:S02]  /*36e0*/  LDSM.16.M88.4 R192, [R3+0x1000] ;  /* 0x0010000003c0783b */ /* 0x000e640000000200 */
[C---:B------:R-:W-:Y:S06]  /*36f0*/  HMMA.16816.F32 R24, R28.reuse, R164, RZ ;  /* 0x000000a41c18723c */ /* 0x040fec00000018ff */
[----:B------:R-:W-:Y:S02]  /*3700*/  LDSM.16.M88.4 R196, [R2] ;  /* 0x0000000002c4783b */ /* 0x000fe40000000200 */
[-C--:B------:R-:W-:Y:S06]  /*3710*/  HMMA.16816.F32 R28, R28, R166.reuse, RZ ;  /* 0x000000a61c1c723c */ /* 0x080fec00000018ff */
[----:B------:R-:W-:Y:S02]  /*3720*/  LDSM.16.M88.4 R200, [R215+0xc000] ;  /* 0x00c00000d7c8783b */ /* 0x000fe40000000200 */
[----:B------:R-:W-:Y:S06]  /*3730*/  HMMA.16816.F32 R32, R32, R166, RZ ;  /* 0x000000a62020723c */ /* 0x000fec00000018ff */
[----:B------:R-:W1:Y:S02]  /*3740*/  LDSM.16.M88.4 R164, [R216+0xc800] ;  /* 0x00c80000d8a4783b */ /* 0x000e640000000200 */
[-C--:B------:R-:W-:Y:S06]  /*3750*/  HMMA.16816.F32 R4, R168, R172.reuse, R4 ;  /* 0x000000aca804723c */ /* 0x080fec0000001804 */
[----:B------:R-:W3:Y:S02]  /*3760*/  LDSM.16.M88.4 R204, [R2+0x1000] ;  /* 0x0010000002cc783b */ /* 0x000ee40000000200 */
[C---:B-1----:R-:W-:Y:S08]  /*3770*/  HMMA.16816.F32 R8, R176.reuse, R172, R8 ;  /* 0x000000acb008723c */ /* 0x042ff00000001808 */
        /* <DEDUP_REMOVED lines=8> */
[----:B------:R-:W1:Y:S07]  /*3800*/  LDSM.16.M88.4 R168, [R215+0xc800] ;  /* 0x00c80000d7a8783b */ /* 0x000e6e0000000200 */
[-C--:B------:R-:W-:Y:S01]  /*3810*/  HMMA.16816.F32 R4, R184, R188.reuse, R4 ;  /* 0x000000bcb804723c */ /* 0x080fe20000001804 */
[----:B------:R-:W1:Y:S07]  /*3820*/  LDSM.16.M88.4 R180, [R213+0x3000] ;  /* 0x00300000d5b4783b */ /* 0x000e6e0000000200 */
[C---:B------:R-:W-:Y:S08]  /*3830*/  HMMA.16816.F32 R8, R192.reuse, R188, R8 ;  /* 0x000000bcc008723c */ /* 0x040ff00000001808 */
        /* <DEDUP_REMOVED lines=8> */
[----:B------:R-:W2:Y:S07]  /*38c0*/  LDSM.16.M88.4 R164, [R217+0x10800] ;  /* 0x01080000d9a4783b */ /* 0x000eae0000000200 */
[-C--:B------:R-:W-:Y:S01]  /*38d0*/  HMMA.16816.F32 R4, R196, R200.reuse, R4 ;  /* 0x000000c8c404723c */ /* 0x080fe20000001804 */
[----:B------:R1:W2:Y:S07]  /*38e0*/  LDSM.16.M88.4 R184, [R0+0x2000] ;  /* 0x0020000000b8783b */ /* 0x0002ae0000000200 */
[C---:B---3--:R-:W-:Y:S08]  /*38f0*/  HMMA.16816.F32 R8, R204.reuse, R200, R8 ;  /* 0x000000c8cc08723c */ /* 0x048ff00000001808 */
[-C--:B------:R-:W-:Y:S08]  /*3900*/  HMMA.16816.F32 R12, R204, R202.reuse, R12 ;  /* 0x000000cacc0c723c */ /* 0x080ff0000000180c */
[C---:B------:R-:W-:Y:S01]  /*3910*/  HMMA.16816.F32 R16, R196.reuse, R202, R16 ;  /* 0x000000cac410723c */ /* 0x040fe20000001810 */
[----:B------:R-:W-:Y:S07]  /*3920*/  LDSM.16.M88.4 R200, [R216+0x10000] ;  /* 0x01000000d8c8783b */ /* 0x000fee0000000200 */
[-C--:B-1----:R-:W-:Y:S01]  /*3930*/  HMMA.16816.F32 R20, R196, R168.reuse, R20 ;  /* 0x000000a8c414723c */ /* 0x082fe20000001814 */
[----:B------:R-:W1:Y:S01]  /*3940*/  @P0 S2R R0, SR_TID.X ;  /* 0x0000000000000919 */ /* 0x000e620000002100 */
[----:B------:R-:W-:Y:S06]  /*3950*/  PLOP3.LUT P0, PT, PT, PT, UP0, 0x80, 0x0 ;  /* 0x000000000000781c */ /* 0x000fec0003f0f008 */
[C---:B------:R-:W-:Y:S08]  /*3960*/  HMMA.16816.F32 R24, R204.reuse, R168, R24 ;  /* 0x000000a8cc18723c */ /* 0x040ff00000001818 */
[-C--:B------:R-:W-:Y:S01]  /*3970*/  HMMA.16816.F32 R28, R204, R170.reuse, R28 ;  /* 0x000000aacc1c723c */ /* 0x080fe2000000181c */
[----:B------:R-:W-:Y:S07]  /*3980*/  LDSM.16.M88.4 R204, [R3+0x3000] ;  /* 0x0030000003cc783b */ /* 0x000fee0000000200 */
[----:B------:R-:W-:Y:S01]  /*3990*/  HMMA.16816.F32 R32, R196, R170, R32 ;  /* 0x000000aac420723c */ /* 0x000fe20000001820 */
[----:B------:R-:W3:Y:S03]  /*39a0*/  LDSM.16.M88.4 R168, [R214+0x10800] ;  /* 0x01080000d6a8783b */ /* 0x000ee60000000200 */
[----:B-1----:R-:W-:Y:S01]  /*39b0*/  @P3 IMAD.SHL.U32 R0, R0, 0x2, RZ ;  /* 0x0000000200003824 */ /* 0x002fe200078e00ff */
[----:B------:R-:W-:Y:S03]  /*39c0*/  PLOP3.LUT P3, PT, PT, PT, UP0, 0x80, 0x0 ;  /* 0x000000000000781c */ /* 0x000fe60003f6f008 */
[-C--:B------:R-:W-:Y:S01]  /*39d0*/  HMMA.16816.F32 R4, R172, R176.reuse, R4 ;  /* 0x000000b0ac04723c */ /* 0x080fe20000001804 */
[----:B------:R1:W3:Y:S04]  /*39e0*/  LDSM.16.M88.4 R196, [R3+0x2000] ;  /* 0x0020000003c4783b */ /* 0x0002e80000000200 */
[----:B--2---:R-:W-:Y:S02]  /*39f0*/  @P2 LOP3.LUT R0, R225, 0x6, R0, 0xf8, !PT ;  /* 0x00000006e1002812 */ /* 0x004fe400078ef800 */
[----:B------:R-:W-:Y:S01]  /*3a00*/  PLOP3.LUT P2, PT, PT, PT, UP0, 0x80, 0x0 ;  /* 0x000000000000781c */ /* 0x000fe20003f4f008 */
[C---:B------:R-:W-:Y:S01]  /*3a10*/  HMMA.16816.F32 R8, R180.reuse, R176, R8 ;  /* 0x000000b0b408723c */ /* 0x040fe20000001808 */
[----:B------:R-:W2:Y:S07]  /*3a20*/  S2R R225, SR_TID.X ;  /* 0x0000000000e17919 */ /* 0x000eae0000002100 */
[-C--:B------:R-:W-:Y:S08]  /*3a30*/  HMMA.16816.F32 R12, R180, R178.reuse, R12 ;  /* 0x000000b2b40c723c */ /* 0x080ff0000000180c */
[C---:B------:R-:W-:Y:S01]  /*3a40*/  HMMA.16816.F32 R16, R172.reuse, R178, R16 ;  /* 0x000000b2ac10723c */ /* 0x040fe20000001810 */
[----:B------:R-:W-:Y:S03]  /*3a50*/  LDSM.16.M88.4 R176, [R2+0x3000] ;  /* 0x0030000002b0783b */ /* 0x000fe60000000200 */
[----:B-1----:R-:W-:Y:S04]  /*3a60*/  IMAD.U32 R3, RZ, RZ, UR17 ;  /* 0x00000011ff037e24 */ /* 0x002fe8000f8e00ff */
[-C--:B------:R-:W-:Y:S04]  /*3a70*/  HMMA.16816.F32 R20, R172, R164.reuse, R20 ;  /* 0x000000a4ac14723c */ /* 0x080fe80000001814 */
[----:B------:R-:W-:Y:S01]  /*3a80*/  @P0 IMAD R3, R3, 0x80, R0 ;  /* 0x0000008003030824 */ /* 0x000fe200078e0200 */
[----:B------:R-:W-:Y:S01]  /*3a90*/  PLOP3.LUT P0, PT, PT, PT, UP0, 0x80, 0x0 ;  /* 0x000000000000781c */ /* 0x000fe20003f0f008 */
[----:B------:R-:W-:Y:S01]  /*3aa0*/  IMAD.U32 R0, RZ, RZ, UR7 ;  /* 0x00000007ff007e24 */ /* 0x000fe2000f8e00ff */
[----:B--2---:R-:W-:Y:S01]  /*3ab0*/  SHF.R.S32.HI R225, RZ, 0x1f, R225 ;  /* 0x0000001fffe17819 */ /* 0x004fe200000114e1 */
[C---:B------:R-:W-:Y:S04]  /*3ac0*/  HMMA.16816.F32 R24, R180.reuse, R164, R24 ;  /* 0x000000a4b418723c */ /* 0x040fe80000001818 */
[----:B------:R-:W-:Y:S01]  /*3ad0*/  @P5 ISETP.GE.AND P5, PT, R3, UR16, PT ;  /* 0x0000001003005c0c */ /* 0x000fe2000bfa6270 */
[----:B------:R-:W-:Y:S01]  /*3ae0*/  IMAD R0, R0, 0x4, R224 ;  /* 0x0000000400007824 */ /* 0x000fe200078e02e0 */
[----:B------:R-:W-:Y:S02]  /*3af0*/  LEA.HI R225, R225, R226, RZ, 0x6 ;  /* 0x000000e2e1e17211 */ /* 0x000fe400078f30ff */
[-C--:B------:R-:W-:Y:S04]  /*3b00*/  HMMA.16816.F32 R28, R180, R166.reuse, R28 ;  /* 0x000000a6b41c723c */ /* 0x080fe8000000181c */
[----:B------:R-:W-:Y:S04]  /*3b10*/  SHF.R.S32.HI R225, RZ, 0x6, R225 ;  /* 0x00000006ffe17819 */ /* 0x000fe800000114e1 */
[----:B------:R-:W-:Y:S01]  /*3b20*/  HMMA.16816.F32 R32, R172, R166, R32 ;  /* 0x000000a6ac20723c */ /* 0x000fe20000001820 */
[----:B------:R-:W1:Y:S07]  /*3b30*/  LDSM.16.M88.4 R164, [R216+0x10800] ;  /* 0x01080000d8a4783b */ /* 0x000e6e0000000200 */
[-C--:B------:R-:W-:Y:S01]  /*3b40*/  HMMA.16816.F32 R4, R184, R188.reuse, R4 ;  /* 0x000000bcb804723c */ /* 0x080fe20000001804 */
[----:B------:R-:W-:Y:S07]  /*3b50*/  LDSM.16.M88.4 R172, [R215+0x10000] ;  /* 0x01000000d7ac783b */ /* 0x000fee0000000200 */
[C---:B------:R-:W-:Y:S08]  /*3b60*/  HMMA.16816.F32 R8, R192.reuse, R188, R8 ;  /* 0x000000bcc008723c */ /* 0x040ff00000001808 */
[-C--:B------:R-:W-:Y:S08]  /*3b70*/  HMMA.16816.F32 R12, R192, R190.reuse, R12 ;  /* 0x000000bec00c723c */ /* 0x080ff0000000180c */
[C---:B------:R-:W-:Y:S08]  /*3b80*/  HMMA.16816.F32 R16, R184.reuse, R190, R16 ;  /* 0x000000beb810723c */ /* 0x040ff00000001810 */
[-C--:B---3--:R-:W-:Y:S08]  /*3b90*/  HMMA.16816.F32 R20, R184, R168.reuse, R20 ;  /* 0x000000a8b814723c */ /* 0x088ff00000001814 */
[C---:B------:R-:W-:Y:S08]  /*3ba0*/  HMMA.16816.F32 R24, R192.reuse, R168, R24 ;  /* 0x000000a8c018723c */ /* 0x040ff00000001818 */
[-C--:B------:R-:W-:Y:S08]  /*3bb0*/  HMMA.16816.F32 R28, R192, R170.reuse, R28 ;  /* 0x000000aac01c723c */ /* 0x080ff0000000181c */
[----:B------:R-:W-:Y:S01]  /*3bc0*/  HMMA.16816.F32 R32, R184, R170, R32 ;  /* 0x000000aab820723c */ /* 0x000fe20000001820 */
[----:B------:R2:W3:Y:S07]  /*3bd0*/  LDSM.16.M88.4 R168, [R2+0x2000] ;  /* 0x0020000002a8783b */ /* 0x0004ee0000000200 */
[-C--:B------:R-:W-:Y:S08]  /*3be0*/  HMMA.16816.F32 R4, R196, R200.reuse, R4 ;  /* 0x000000c8c404723c */ /* 0x080ff00000001804 */
[C---:B------:R-:W-:Y:S08]  /*3bf0*/  HMMA.16816.F32 R8, R204.reuse, R200, R8 ;  /* 0x000000c8cc08723c */ /* 0x040ff00000001808 */
[-C--:B------:R-:W-:Y:S01]  /*3c00*/  HMMA.16816.F32 R12, R204, R202.reuse, R12 ;  /* 0x000000cacc0c723c */ /* 0x080fe2000000180c */
[----:B--2---:R-:W-:Y:S04]  /*3c10*/  IMAD.U32 R2, RZ, RZ, UR17 ;  /* 0x00000011ff027e24 */ /* 0x004fe8000f8e00ff */
[----:B------:R-:W-:Y:S03]  /*3c20*/  IMAD R2, R2, 0x4, R225 ;  /* 0x0000000402027824 */ /* 0x000fe600078e02e1 */
[C---:B------:R-:W-:Y:S08]  /*3c30*/  HMMA.16816.F32 R16, R196.reuse, R202, R16 ;  /* 0x000000cac410723c */ /* 0x040ff00000001810 */
[-C--:B-1----:R-:W-:Y:S08]  /*3c40*/  HMMA.16816.F32 R20, R196, R164.reuse, R20 ;  /* 0x000000a4c414723c */ /* 0x082ff00000001814 */
[C---:B------:R-:W-:Y:S07]  /*3c50*/  HMMA.16816.F32 R24, R204.reuse, R164, R24 ;  /* 0x000000a4cc18723c */ /* 0x040fee0000001818 */
[----:B----4-:R-:W-:Y:S01]  /*3c60*/  LOP3.LUT R164, R223, UR8, R2, 0x96, !PT ;  /* 0x00000008dfa47c12 */ /* 0x010fe2000f8e9602 */
[-C--:B------:R-:W-:Y:S04]  /*3c70*/  HMMA.16816.F32 R28, R204, R166.reuse, R28 ;  /* 0x000000a6cc1c723c */ /* 0x080fe8000000181c */
[----:B------:R-:W-:Y:S01]  /*3c80*/  LOP3.LUT R2, R221, UR9, RZ, 0x3c, !PT ;  /* 0x00000009dd027c12 */ /* 0x000fe2000f8e3cff */
[----:B------:R-:W-:Y:S03]  /*3c90*/  IMAD.WIDE.U32 R164, R164, -0x326172a9, RZ ;  /* 0xcd9e8d57a4a47825 */ /* 0x000fe600078e00ff */
[----:B------:R-:W-:Y:S07]  /*3ca0*/  HMMA.16816.F32 R32, R196, R166, R32 ;  /* 0x000000a6c420723c */ /* 0x000fee0000001820 */
[C---:B------:R-:W-:Y:S01]  /*3cb0*/  IMAD.WIDE.U32 R166, R0.reuse, -0x326172a9, RZ ;  /* 0xcd9e8d5700a67825 */ /* 0x040fe200078e00ff */
[----:B------:R-:W-:Y:S01]  /*3cc0*/  IADD3 R0, R0, 0x2, RZ ;  /* 0x0000000200007810 */ /* 0x000fe20007ffe0ff */
[-C--:B---3--:R-:W-:Y:S03]  /*3cd0*/  HMMA.16816.F32 R4, R168, R172.reuse, R4 ;  /* 0x000000aca804723c */ /* 0x088fe60000001804 */
[----:B------:R-:W-:Y:S02]  /*3ce0*/  IMAD.MOV.U32 R196, RZ, RZ, 0x40 ;  /* 0x00000040ffc47424 */ /* 0x000fe400078e00ff */
[----:B------:R-:W-:Y:S03]  /*3cf0*/  LOP3.LUT R180, R165, UR4, R166, 0x96, !PT ;  /* 0x00000004a5b47c12 */ /* 0x000fe6000f8e96a6 */
[----:B------:R-:W-:Y:S01]  /*3d00*/  SEL R196, R196, 0xffffffc0, !P1 ;  /* 0xffffffc0c4c47807 */ /* 0x000fe20004800000 */
[C---:B------:R-:W-:Y:S04]  /*3d10*/  HMMA.16816.F32 R8, R176.reuse, R172, R8 ;  /* 0x000000acb008723c */ /* 0x040fe80000001808 */
[----:B------:R-:W-:Y:S03]  /*3d20*/  IMAD.WIDE.U32 R180, R180, -0x2daee0ad, RZ ;  /* 0xd2511f53b4b47825 */ /* 0x000fe600078e00ff */
[-C--:B------:R-:W-:Y:S01]  /*3d30*/  LOP3.LUT R173, R167, R2.reuse, RZ, 0x3c, !PT ;  /* 0x00000002a7ad7212 */ /* 0x080fe200078e3cff */
[----:B------:R-:W-:Y:S01]  /*3d40*/  IMAD.WIDE.U32 R166, R0, -0x326172a9, RZ ;  /* 0xcd9e8d5700a67825 */ /* 0x000fe200078e00ff */
[----:B------:R-:W-:Y:S01]  /*3d50*/  @P0 IADD3 R0, R3, 0x1, RZ ;  /* 0x0000000103000810 */ /* 0x000fe20007ffe0ff */
[-C--:B------:R-:W-:Y:S01]  /*3d60*/  HMMA.16816.F32 R12, R176, R174.reuse, R12 ;  /* 0x000000aeb00c723c */ /* 0x080fe2000000180c */
[----:B------:R-:W-:Y:S02]  /*3d70*/  PLOP3.LUT P0, PT, PT, PT, UP0, 0x80, 0x0 ;  /* 0x000000000000781c */ /* 0x000fe40003f0f008 */
[----:B------:R-:W-:Y:S02]  /*3d80*/  @P4 ISETP.GE.AND P4, PT, R0, UR16, PT ;  /* 0x0000001000004c0c */ /* 0x000fe4000bf86270 */
[----:B------:R-:W-:Y:S02]  /*3d90*/  @P3 FSEL R4, R4, -INF , !P5 ;  /* 0xff80000004043808 */ /* 0x000fe40006800000 */
[----:B------:R-:W-:Y:S01]  /*3da0*/  PLOP3.LUT P3, PT, PT, PT, UP0, 0x80, 0x0 ;  /* 0x000000000000781c */ /* 0x000fe20003f6f008 */
[C---:B------:R-:W-:Y:S04]  /*3db0*/  HMMA.16816.F32 R16, R168.reuse, R174, R16 ;  /* 0x000000aea810723c */ /* 0x040fe80000001810 */
[----:B------:R-:W-:Y:S02]  /*3dc0*/  @P6 FSEL R6, R6, -INF , !P5 ;  /* 0xff80000006066808 */ /* 0x000fe40006800000 */
[----:B------:R-:W-:Y:S02]  /*3dd0*/  @P0 FSEL R10, R10, -INF , !P5 ;  /* 0xff8000000a0a0808 */ /* 0x000fe40006800000 */
[----:B------:R-:W-:Y:S02]  /*3de0*/  PLOP3.LUT P0, PT, PT, PT, UP0, 0x80, 0x0 ;  /* 0x000000000000781c */ /* 0x000fe40003f0f008 */
[----:B------:R-:W-:Y:S02]  /*3df0*/  PLOP3.LUT P6, PT, PT, PT, UP0, 0x80, 0x0 ;  /* 0x000000000000781c */ /* 0x000fe40003fcf008 */
[----:B------:R-:W-:Y:S02]  /*3e00*/  @P2 FSEL R8, R8, -INF , !P5 ;  /* 0xff80000008082808 */ /* 0x000fe40006800000 */
[----:B------:R-:W-:Y:S02]  /*3e10*/  PLOP3.LUT P5, PT, PT, PT, UP0, 0x80, 0x0 ;  /* 0x000000000000781c */ /* 0x000fe40003faf008 */
[----:B------:R-:W-:Y:S01]  /*3e20*/  LOP3.LUT R182, R165, UR4, R166, 0x96, !PT ;  /* 0x00000004a5b67c12 */ /* 0x000fe2000f8e96a6 */
[C---:B-----5:R-:W-:Y:S01]  /*3e30*/  FMUL.FTZ R165, R241.reuse, 1.4426950216293334961 ;  /* 0x3fb8aa3bf1a57820 */ /* 0x060fe20000410000 */
[----:B------:R-:W-:Y:S01]  /*3e40*/  FSETP.NEU.FTZ.AND P2, PT, R241, -INF , PT ;  /* 0xff800000f100780b */ /* 0x000fe20003f5d000 */
[----:B------:R-:W-:Y:S01]  /*3e50*/  UIADD3 UR4, UR8, 0x76cf5d0a, URZ ;  /* 0x76cf5d0a08047890 */ /* 0x000fe2000fffe03f */
[----:B------:R-:W-:Y:S01]  /*3e60*/  LOP3.LUT R183, R167, R2, RZ, 0x3c, !PT ;  /* 0x00000002a7b77212 */ /* 0x000fe200078e3cff */
[----:B------:R-:W-:Y:S01]  /*3e70*/  IMAD.WIDE.U32 R174, R182, -0x2daee0ad, RZ ;  /* 0xd2511f53b6ae7825 */ /* 0x000fe200078e00ff */
[----:B------:R-:W-:Y:S02]  /*3e80*/  @P3 IADD3 R2, R3, 0x8, RZ ;  /* 0x0000000803023810 */ /* 0x000fe40007ffe0ff */
[----:B------:R-:W-:Y:S01]  /*3e90*/  PLOP3.LUT P3, PT, PT, PT, UP0, 0x80, 0x0 ;  /* 0x000000000000781c */ /* 0x000fe20003f6f008 */
[----:B------:R-:W-:Y:S01]  /*3ea0*/  IMAD.WIDE.U32 R166, R173, -0x2daee0ad, RZ ;  /* 0xd2511f53ada67825 */ /* 0x000fe200078e00ff */
[----:B------:R-:W-:Y:S02]  /*3eb0*/  FSEL R165, R165, RZ, P2 ;  /* 0x000000ffa5a57208 */ /* 0x000fe40001000000 */
[----:B------:R-:W-:Y:S02]  /*3ec0*/  @P0 FSEL R5, R5, -INF , !P4 ;  /* 0xff80000005050808 */ /* 0x000fe40006000000 */
[----:B------:R-:W-:Y:S01]  /*3ed0*/  LOP3.LUT R172, R164, UR5, RZ, 0x3c, !PT ;  /* 0x00000005a4ac7c12 */ /* 0x000fe2000f8e3cff */
[C---:B------:R-:W-:Y:S01]  /*3ee0*/  FMUL.FTZ R164, R242.reuse, 1.4426950216293334961 ;  /* 0x3fb8aa3bf2a47820 */ /* 0x040fe20000410000 */
[----:B------:R-:W-:Y:S01]  /*3ef0*/  FSETP.NEU.FTZ.AND P0, PT, R242, -INF , PT ;  /* 0xff800000f200780b */ /* 0x000fe20003f1d000 */
[--C-:B------:R-:W-:Y:S01]  /*3f00*/  FFMA.FTZ R4, R4, c[0x0][0x23c], -R165.reuse ;  /* 0x00008f0004047a23 */ /* 0x100fe200000108a5 */
[----:B------:R-:W-:Y:S01]  /*3f10*/  @P5 FSEL R7, R7, -INF , !P4 ;  /* 0xff80000007075808 */ /* 0x000fe20006000000 */
[--C-:B------:R-:W-:Y:S01]  /*3f20*/  FFMA.FTZ R5, R5, c[0x0][0x23c], -R165.reuse ;  /* 0x00008f0005057a23 */ /* 0x100fe200000108a5 */
[----:B------:R-:W-:Y:S01]  /*3f30*/  FSEL R164, R164, RZ, P0 ;  /* 0x000000ffa4a47208 */ /* 0x000fe20000000000 */
[----:B------:R-:W-:Y:S01]  /*3f40*/  UIADD3 UR5, UR8, -0x4498517b, URZ ;  /* 0xbb67ae8508057890 */ /* 0x000fe2000fffe03f */
[----:B------:R-:W1:Y:S01]  /*3f50*/  MUFU.EX2 R204, R4 ;  /* 0x0000000400cc7308 */ /* 0x000e620000000800 */
[----:B------:R-:W-:Y:S02]  /*3f60*/  @P3 FSEL R9, R9, -INF , !P4 ;  /* 0xff80000009093808 */ /* 0x000fe40006000000 */
[--C-:B------:R-:W-:Y:S01]  /*3f70*/  FFMA.FTZ R6, R6, c[0x0][0x23c], -R164.reuse ;  /* 0x00008f0006067a23 */ /* 0x100fe200000108a4 */
[----:B------:R-:W-:Y:S01]  /*3f80*/  PLOP3.LUT P3, PT, PT, PT, UP0, 0x80, 0x0 ;  /* 0x000000000000781c */ /* 0x000fe20003f6f008 */
[----:B------:R-:W-:Y:S01]  /*3f90*/  FFMA.FTZ R7, R7, c[0x0][0x23c], -R164 ;  /* 0x00008f0007077a23 */ /* 0x000fe200000108a4 */
[----:B------:R-:W-:Y:S01]  /*3fa0*/  LOP3.LUT R0, R222, UR5, RZ, 0x3c, !PT ;  /* 0x00000005de007c12 */ /* 0x000fe2000f8e3cff */
[----:B------:R-:W-:Y:S01]  /*3fb0*/  UIADD3 UR5, UR9, -0x255992d5, URZ ;  /* 0xdaa66d2b09057890 */ /* 0x000fe2000fffe03f */
[----:B------:R-:W-:Y:S01]  /*3fc0*/  @P6 ISETP.GE.AND P6, PT, R2, UR16, PT ;  /* 0x0000001002006c0c */ /* 0x000fe2000bfc6270 */
[C---:B------:R-:W-:Y:S01]  /*3fd0*/  FMUL.FTZ R2, R239.reuse, 1.4426950216293334961 ;  /* 0x3fb8aa3bef027820 */ /* 0x040fe20000410000 */
[----:B------:R2:W3:Y:S01]  /*3fe0*/  MUFU.EX2 R203, R5 ;  /* 0x0000000500cb7308 */ /* 0x0004e20000000800 */
[----:B------:R-:W-:Y:S02]  /*3ff0*/  PLOP3.LUT P0, PT, PT, PT, UP0, 0x80, 0x0 ;  /* 0x000000000000781c */ /* 0x000fe40003f0f008 */
[----:B------:R-:W-:Y:S02]  /*4000*/  FSETP.NEU.FTZ.AND P5, PT, R239, -INF , PT ;  /* 0xff800000ef00780b */ /* 0x000fe40003fbd000 */
[----:B------:R-:W-:Y:S02]  /*4010*/  LOP3.LUT R184, R0, R167, RZ, 0x3c, !PT ;  /* 0x000000a700b87212 */ /* 0x000fe400078e3cff */
[----:B------:R-:W-:Y:S02]  /*4020*/  @P3 IADD3 R173, R3, 0x9, RZ ;  /* 0x0000000903ad3810 */ /* 0x000fe40007ffe0ff */
[----:B------:R-:W-:Y:S01]  /*4030*/  PLOP3.LUT P3, PT, PT, PT, UP0, 0x80, 0x0 ;  /* 0x000000000000781c */ /* 0x000fe20003f6f008 */
[----:B------:R-:W-:Y:S01]  /*4040*/  MUFU.EX2 R202, R6 ;  /* 0x0000000600ca7308 */ /* 0x000fe20000000800 */
[----:B------:R-:W-:Y:S02]  /*4050*/  FSEL R2, R2, RZ, P5 ;  /* 0x000000ff02027208 */ /* 0x000fe40002800000 */
[----:B------:R-:W-:Y:S02]  /*4060*/  PLOP3.LUT P5, PT, PT, PT, UP0, 0x80, 0x0 ;  /* 0x000000000000781c */ /* 0x000fe40003faf008 */
[----:B------:R-:W-:Y:S01]  /*4070*/  @P0 FSEL R12, R12, -INF , !P6 ;  /* 0xff8000000c0c0808 */ /* 0x000fe20007000000 */
[--C-:B------:R-:W-:Y:S01]  /*4080*/  FFMA.FTZ R8, R8, c[0x0][0x23c], -R2.reuse ;  /* 0x00008f0008087a23 */ /* 0x100fe20000010802 */
[----:B------:R-:W-:Y:S01]  /*4090*/  PLOP3.LUT P0, PT, PT, PT, UP0, 0x80, 0x0 ;  /* 0x000000000000781c */ /* 0x000fe20003f0f008 */
[----:B------:R-:W-:Y:S01]  /*40a0*/  FFMA.FTZ R9, R9, c[0x0][0x23c], -R2 ;  /* 0x00008f0009097a23 */ /* 0x000fe20000010802 */
[----:B------:R-:W-:Y:S01]  /*40b0*/  PLOP3.LUT P2, PT, PT, PT, UP0, 0x80, 0x0 ;  /* 0x000000000000781c */ /* 0x000fe20003f4f008 */
[----:B------:R4:W-:Y:S01]  /*40c0*/  MUFU.EX2 R222, R7 ;  /* 0x0000000700de7308 */ /* 0x0009e20000000800 */
[----:B------:R-:W-:Y:S01]  /*40d0*/  LOP3.LUT R181, R181, UR4, R166, 0x96, !PT ;  /* 0x00000004b5b57c12 */ /* 0x000fe2000f8e96a6 */
[----:B------:R-:W-:Y:S01]  /*40e0*/  FFMA.FTZ R12, R12, c[0x0][0x23c], -R2 ;  /* 0x00008f000c0c7a23 */ /* 0x000fe20000010802 */
[----:B------:R-:W-:Y:S01]  /*40f0*/  @P3 ISETP.GE.AND P3, PT, R173, UR16, PT ;  /* 0x00000010ad003c0c */ /* 0x000fe2000bf66270 */
[----:B--2---:R-:W-:Y:S02]  /*4100*/  IMAD.WIDE.U32 R4, R183, -0x2daee0ad, RZ ;  /* 0xd2511f53b7047825 */ /* 0x004fe400078e00ff */
[----:B------:R-:W-:Y:S02]  /*4110*/  @P5 FSEL R14, R14, -INF , !P6 ;  /* 0xff8000000e0e5808 */ /* 0x000fe40007000000 */
[----:B------:R-:W-:Y:S01]  /*4120*/  PLOP3.LUT P5, PT, PT, PT, UP0, 0x80, 0x0 ;  /* 0x000000000000781c */ /* 0x000fe20003faf008 */
[----:B------:R-:W-:Y:S01]  /*4130*/  IMAD.WIDE.U32 R182, R181, -0x326172a9, RZ ;  /* 0xcd9e8d57b5b67825 */ /* 0x000fe200078e00ff */
[----:B------:R-:W-:Y:S01]  /*4140*/  LOP3.LUT R173, R0, R5, RZ, 0x3c, !PT ;  /* 0x0000000500ad7212 */ /* 0x000fe200078e3cff */
[----:B------:R2:W-:Y:S01]  /*4150*/  MUFU.EX2 R224, R8 ;  /* 0x0000000800e07308 */ /* 0x0005e20000000800 */
[----:B------:R-:W-:Y:S01]  /*4160*/  LOP3.LUT R185, R175, UR4, R4, 0x96, !PT ;  /* 0x00000004afb97c12 */ /* 0x000fe2000f8e9604 */
[----:B------:R-:W-:Y:S01]  /*4170*/  FMUL.FTZ R0, R240, 1.4426950216293334961 ;  /* 0x3fb8aa3bf0007820 */ /* 0x000fe20000410000 */
[----:B------:R-:W-:Y:S01]  /*4180*/  @P0 FSEL R16, R16, -INF , !P6 ;  /* 0xff80000010100808 */ /* 0x000fe20007000000 */
[----:B------:R-:W-:Y:S01]  /*4190*/  UIADD3 UR4, UR8, 0x32370b8f, URZ ;  /* 0x32370b8f08047890 */ /* 0x000fe2000fffe03f */
[----:B------:R-:W-:Y:S02]  /*41a0*/  FSETP.NEU.FTZ.AND P0, PT, R240, -INF , PT ;  /* 0xff800000f000780b */ /* 0x000fe40003f1d000 */
[----:B------:R-:W-:Y:S01]  /*41b0*/  @P2 FSEL R11, R11, -INF , !P4 ;  /* 0xff8000000b0b2808 */ /* 0x000fe20006000000 */
[--C-:B------:R-:W-:Y:S01]  /*41c0*/  FFMA.FTZ R16, R16, c[0x0][0x23c], -R165.reuse ;  /* 0x00008f0010107a23 */ /* 0x100fe200000108a5 */
[----:B------:R-:W-:Y:S01]  /*41d0*/  FSEL R0, R0, RZ, P0 ;  /* 0x000000ff00007208 */ /* 0x000fe20000000000 */
[----:B------:R1:W-:Y:S01]  /*41e0*/  MUFU.EX2 R223, R9 ;  /* 0x0000000900df7308 */ /* 0x0003e20000000800 */
[----:B------:R-:W-:Y:S01]  /*41f0*/  PLOP3.LUT P0, PT, PT, PT, UP0, 0x80, 0x0 ;  /* 0x000000000000781c */ /* 0x000fe20003f0f008 */
[----:B----4-:R-:W4:Y:S01]  /*4200*/  LDSM.16.M88.4 R4, [R215+0x10800] ;  /* 0x01080000d704783b */ /* 0x010f220000000200 */
[----:B------:R-:W-:Y:S01]  /*4210*/  PLOP3.LUT P2, PT, PT, PT, UP0, 0x80, 0x0 ;  /* 0x000000000000781c */ /* 0x000fe20003f4f008 */
[--C-:B------:R-:W-:Y:S01]  /*4220*/  FFMA.FTZ R175, R11, c[0x0][0x23c], -R0.reuse ;  /* 0x00008f000baf7a23 */ /* 0x100fe20000010800 */
[----:B------:R-:W-:Y:S01]  /*4230*/  @P5 FSEL R18, R18, -INF , !P6 ;  /* 0xff80000012125808 */ /* 0x000fe20007000000 */
[----:B------:R-:W-:Y:S01]  /*4240*/  FFMA.FTZ R14, R14, c[0x0][0x23c], -R0 ;  /* 0x00008f000e0e7a23 */ /* 0x000fe20000010800 */
[----:B------:R-:W-:Y:S02]  /*4250*/  PLOP3.LUT P6, PT, PT, PT, UP0, 0x80, 0x0 ;  /* 0x000000000000781c */ /* 0x000fe40003fcf008 */
[----:B------:R-:W-:Y:S01]  /*4260*/  PLOP3.LUT P4, PT, PT, PT, UP0, 0x80, 0x0 ;  /* 0x000000000000781c */ /* 0x000fe20003f8f008 */
[----:B------:R-:W-:Y:S01]  /*4270*/  FFMA.FTZ R18, R18, c[0x0][0x23c], -R164 ;  /* 0x00008f0012127a23 */ /* 0x000fe200000108a4 */
[----:B------:R-:W-:Y:S01]  /*4280*/  PLOP3.LUT P5, PT, PT, PT, UP0, 0x80, 0x0 ;  /* 0x000000000000781c */ /* 0x000fe20003faf008 */
[----:B------:R-:W-:Y:S02]  /*4290*/  MUFU.EX2 R201, R16 ;  /* 0x0000001000c97308 */ /* 0x000fe40000000800 */
[----:B------:R-:W-:Y:S01]  /*42a0*/  @P0 FSEL R13, R13, -INF , !P3 ;  /* 0xff8000000d0d0808 */ /* 0x000fe20005800000 */
[----:B--2---:R-:W-:Y:S01]  /*42b0*/  FFMA.FTZ R8, R10, c[0x0][0x23c], -R0 ;  /* 0x00008f000a087a23 */ /* 0x004fe20000010800 */
[----:B------:R-:W-:Y:S01]  /*42c0*/  PLOP3.LUT P0, PT, PT, PT, UP0, 0x80, 0x0 ;  /* 0x000000000000781c */ /* 0x000fe20003f0f008 */
[----:B------:R-:W-:Y:S01]  /*42d0*/  IMAD.WIDE.U32 R10, R173, -0x326172a9, RZ ;  /* 0xcd9e8d57ad0a7825 */ /* 0x000fe200078e00ff */
[----:B------:R-:W-:Y:S02]  /*42e0*/  @P2 IADD3 R166, R3, 0x10, RZ ;  /* 0x0000001003a62810 */ /* 0x000fe40007ffe0ff */
[----:B------:R-:W-:Y:S01]  /*42f0*/  PLOP3.LUT P2, PT, PT, PT, UP0, 0x80, 0x0 ;  /* 0x000000000000781c */ /* 0x000fe20003f4f008 */
[----:B------:R-:W-:Y:S01]  /*4300*/  FFMA.FTZ R13, R13, c[0x0][0x23c], -R2 ;  /* 0x00008f000d0d7a23 */ /* 0x000fe20000010802 */
[----:B------:R-:W-:Y:S01]  /*4310*/  MUFU.EX2 R200, R18 ;  /* 0x0000001200c87308 */ /* 0x000fe20000000800 */
[C---:B------:R-:W-:Y:S02]  /*4320*/  @P4 IADD3 R167, R3.reuse, 0x11, RZ ;  /* 0x0000001103a74810 */ /* 0x040fe40007ffe0ff */
[C---:B------:R-:W-:Y:S02]  /*4330*/  @P5 IADD3 R181, R3.reuse, 0x18, RZ ;  /* 0x0000001803b55810 */ /* 0x040fe40007ffe0ff */
[----:B------:R-:W-:Y:S02]  /*4340*/  @P6 IADD3 R3, R3, 0x19, RZ ;  /* 0x0000001903036810 */ /* 0x000fe40007ffe0ff */
[----:B------:R-:W-:Y:S02]  /*4350*/  @P0 FSEL R17, R17, -INF , !P3 ;  /* 0xff80000011110808 */ /* 0x000fe40005800000 */
[----:B------:R-:W-:Y:S01]  /*4360*/  PLOP3.LUT P0, PT, PT, PT, UP0, 0x80, 0x0 ;  /* 0x000000000000781c */ /* 0x000fe20003f0f008 */
[----:B------:R2:W-:Y:S01]  /*4370*/  MUFU.EX2 R226, R8 ;  /* 0x0000000800e27308 */ /* 0x0005e20000000800 */
[----:B------:R-:W-:Y:S01]  /*4380*/  PLOP3.LUT P6, PT, PT, PT, UP0, 0x80, 0x0 ;  /* 0x000000000000781c */ /* 0x000fe20003fcf008 */
[--C-:B------:R-:W-:Y:S01]  /*4390*/  FFMA.FTZ R17, R17, c[0x0][0x23c], -R165.reuse ;  /* 0x00008f0011117a23 */ /* 0x100fe200000108a5 */
[----:B------:R-:W-:Y:S02]  /*43a0*/  @P2 ISETP.GE.AND P2, PT, R166, UR16, PT ;  /* 0x00000010a6002c0c */ /* 0x000fe4000bf46270 */
[----:B------:R-:W-:Y:S02]  /*43b0*/  PLOP3.LUT P4, PT, PT, PT, UP0, 0x80, 0x0 ;  /* 0x000000000000781c */ /* 0x000fe40003f8f008 */
[----:B------:R-:W-:Y:S01]  /*43c0*/  PLOP3.LUT P5, PT, PT, PT, UP0, 0x80, 0x0 ;  /* 0x000000000000781c */ /* 0x000fe20003faf008 */
[-C--:B----4-:R-:W-:Y:S02]  /*43d0*/  HMMA.16816.F32 R20, R168, R4.reuse, R20 ;  /* 0x00000004a814723c */ /* 0x090fe40000001814 */
[----:B------:R-:W-:Y:S02]  /*43e0*/  MUFU.EX2 R199, R17 ;  /* 0x0000001100c77308 */ /* 0x000fe40000000800 */
[----:B------:R-:W-:Y:S02]  /*43f0*/  @P0 FSEL R19, R19, -INF , !P3 ;  /* 0xff80000013130808 */ /* 0x000fe40005800000 */
[----:B------:R-:W-:Y:S02]  /*4400*/  PLOP3.LUT P0, PT, PT, PT, UP0, 0x80, 0x0 ;  /* 0x000000000000781c */ /* 0x000fe40003f0f008 */
[----:B------:R-:W-:Y:S01]  /*4410*/  @P6 FSEL R15, R15, -INF , !P3 ;  /* 0xff8000000f0f6808 */ /* 0x000fe20005800000 */
[C---:B------:R-:W-:Y:S01]  /*4420*/  HMMA.16816.F32 R24, R176.reuse, R4, R24 ;  /* 0x00000004b018723c */ /* 0x040fe20000001818 */
[----:B------:R-:W-:Y:S02]  /*4430*/  PLOP3.LUT P3, PT, PT, PT, UP0, 0x80, 0x0 ;  /* 0x000000000000781c */ /* 0x000fe40003f6f008 */
[----:B------:R4:W-:Y:S01]  /*4440*/  MUFU.EX2 R225, R175 ;  /* 0x000000af00e17308 */ /* 0x0009e20000000800 */
[----:B------:R-:W-:Y:S01]  /*4450*/  @P4 ISETP.GE.AND P4, PT, R167, UR16, PT ;  /* 0x00000010a7004c0c */ /* 0x000fe2000bf86270 */
[----:B------:R-:W-:Y:S01]  /*4460*/  IMAD.WIDE.U32 R166, R184, -0x326172a9, RZ ;  /* 0xcd9e8d57b8a67825 */ /* 0x000fe200078e00ff */
[----:B------:R-:W-:Y:S02]  /*4470*/  @P5 ISETP.GE.AND P5, PT, R181, UR16, PT ;  /* 0x00000010b5005c0c */ /* 0x000fe4000bfa6270 */
[-C--:B------:R-:W-:Y:S01]  /*4480*/  HMMA.16816.F32 R28, R176, R6.reuse, R28 ;  /* 0x00000006b01c723c */ /* 0x080fe2000000181c */
[----:B------:R-:W-:Y:S03]  /*4490*/  PLOP3.LUT P6, PT, PT, PT, UP0, 0x80, 0x0 ;  /* 0x000000000000781c */ /* 0x000fe60003fcf008 */
[C---:B-1----:R-:W-:Y:S01]  /*44a0*/  LOP3.LUT R9, R172.reuse, R167, RZ, 0x3c, !PT ;  /* 0x000000a7ac097212 */ /* 0x042fe200078e3cff */
[----:B------:R1:W-:Y:S01]  /*44b0*/  MUFU.EX2 R221, R12 ;  /* 0x0000000c00dd7308 */ /* 0x0003e20000000800 */
[----:B------:R-:W-:Y:S01]  /*44c0*/  LOP3.LUT R172, R172, R11, RZ, 0x3c, !PT ;  /* 0x0000000bacac7212 */ /* 0x000fe200078e3cff */
[----:B------:R-:W-:Y:S01]  /*44d0*/  FFMA.FTZ R15, R15, c[0x0][0x23c], -R0 ;  /* 0x00008f000f0f7a23 */ /* 0x000fe20000010800 */
[----:B------:R-:W-:Y:S04]  /*44e0*/  HMMA.16816.F32 R32, R168, R6, R32 ;  /* 0x00000006a820723c */ /* 0x000fe80000001820 */
[----:B------:R-:W-:Y:S01]  /*44f0*/  @P0 FSEL R22, R22, -INF , !P2 ;  /* 0xff80000016160808 */ /* 0x000fe20005000000 */
[----:B------:R-:W-:Y:S01]  /*4500*/  IMAD.WIDE.U32 R172, R172, -0x2daee0ad, RZ ;  /* 0xd2511f53acac7825 */ /* 0x000fe200078e00ff */
[----:B------:R-:W-:Y:S01]  /*4510*/  PLOP3.LUT P0, PT, PT, PT, UP0, 0x80, 0x0 ;  /* 0x000000000000781c */ /* 0x000fe20003f0f008 */
[----:B------:R1:W-:Y:S01]  /*4520*/  MUFU.EX2 R207, R13 ;  /* 0x0000000d00cf7308 */ /* 0x0003e20000000800 */
[----:B------:R-:W-:Y:S01]  /*4530*/  @P3 FSEL R20, R20, -INF , !P2 ;  /* 0xff80000014143808 */ /* 0x000fe20005000000 */
[----:B--2---:R-:W-:Y:S01]  /*4540*/  IMAD.WIDE.U32 R8, R9, -0x2daee0ad, RZ ;  /* 0xd2511f5309087825 */ /* 0x004fe200078e00ff */
[----:B------:R-:W-:Y:S02]  /*4550*/  PLOP3.LUT P3, PT, PT, PT, UP0, 0x80, 0x0 ;  /* 0x000000000000781c */ /* 0x000fe40003f6f008 */
[----:B------:R-:W-:Y:S01]  /*4560*/  LOP3.LUT R184, R183, UR5, R166, 0x96, !PT ;  /* 0x00000005b7b87c12 */ /* 0x000fe2000f8e96a6 */
[----:B------:R-:W-:Y:S01]  /*4570*/  IMAD.WIDE.U32 R166, R185, -0x326172a9, RZ ;  /* 0xcd9e8d57b9a67825 */ /* 0x000fe200078e00ff */
[----:B------:R-:W-:Y:S02]  /*4580*/  LOP3.LUT R174, R173, UR4, R174, 0x96, !PT ;  /* 0x00000004adae7c12 */ /* 0x000fe4000f8e96ae */
[----:B------:R-:W-:Y:S01]  /*4590*/  LOP3.LUT R9, R9, UR4, R180, 0x96, !PT ;  /* 0x0000000409097c12 */ /* 0x000fe2000f8e96b4 */
[----:B------:R-:W-:Y:S01]  /*45a0*/  IMAD.WIDE.U32 R184, R184, -0x2daee0ad, RZ ;  /* 0xd2511f53b8b87825 */ /* 0x000fe200078e00ff */
[----:B------:R-:W-:Y:S01]  /*45b0*/  LOP3.LUT R181, R167, UR5, R10, 0x96, !PT ;  /* 0x00000005a7b57c12 */ /* 0x000fe2000f8e960a */
[----:B------:R-:W-:Y:S01]  /*45c0*/  UIADD3 UR4, UR9, 0x78dde6e4, URZ ;  /* 0x78dde6e409047890 */ /* 0x000fe2000fffe03f */
[----:B------:R-:W-:Y:S01]  /*45d0*/  @P0 FSEL R26, R26, -INF , !P2 ;  /* 0xff8000001a1a0808 */ /* 0x000fe20005000000 */
[----:B----4-:R-:W-:Y:S01]  /*45e0*/  IMAD.WIDE.U32 R174, R174, -0x326172a9, RZ ;  /* 0xcd9e8d57aeae7825 */ /* 0x010fe200078e00ff */
[----:B------:R-:W-:Y:S01]  /*45f0*/  PLOP3.LUT P0, PT, PT, PT, UP0, 0x80, 0x0 ;  /* 0x000000000000781c */ /* 0x000fe20003f0f008 */
[----:B------:R2:W-:Y:S01]  /*4600*/  MUFU.EX2 R206, R14 ;  /* 0x0000000e00ce7308 */ /* 0x0005e20000000800 */
[----:B------:R-:W-:Y:S01]  /*4610*/  @P3 FSEL R24, R24, -INF , !P2 ;  /* 0xff80000018183808 */ /* 0x000fe20005000000 */
[----:B------:R-:W-:Y:S01]  /*4620*/  IMAD.WIDE.U32 R180, R181, -0x2daee0ad, RZ ;  /* 0xd2511f53b5b47825 */ /* 0x000fe200078e00ff */
[----:B------:R-:W-:Y:S01]  /*4630*/  PLOP3.LUT P3, PT, PT, PT, UP0, 0x80, 0x0 ;  /* 0x000000000000781c */ /* 0x000fe20003f6f008 */
[----:B------:R-:W-:Y:S01]  /*4640*/  UIADD3 UR5, UR9, 0x1715609d, URZ ;  /* 0x1715609d09057890 */ /* 0x000fe2000fffe03f */
[----:B------:R-:W-:Y:S01]  /*4650*/  PLOP3.LUT P2, PT, PT, PT, UP0, 0x80, 0x0 ;  /* 0x000000000000781c */ /* 0x000fe20003f4f008 */
[----:B------:R-:W-:Y:S01]  /*4660*/  FFMA.FTZ R24, R24, c[0x0][0x23c], -R2 ;  /* 0x00008f0018187a23 */ /* 0x000fe20000010802 */
[----:B------:R-:W-:Y:S01]  /*4670*/  LOP3.LUT R186, R185, UR6, R8, 0x96, !PT ;  /* 0x00000006b9ba7c12 */ /* 0x000fe2000f8e9608 */
[----:B------:R-:W-:Y:S01]  /*4680*/  IMAD.WIDE.U32 R8, R9, -0x326172a9, RZ ;  /* 0xcd9e8d5709087825 */ /* 0x000fe200078e00ff */
[----:B-1----:R-:W-:Y:S01]  /*4690*/  LOP3.LUT R12, R175, UR4, R166, 0x96, !PT ;  /* 0x00000004af0c7c12 */ /* 0x002fe2000f8e96a6 */
[----:B------:R1:W-:Y:S01]  /*46a0*/  MUFU.EX2 R205, R15 ;  /* 0x0000000f00cd7308 */ /* 0x0003e20000000800 */
[----:B------:R-:W-:Y:S01]  /*46b0*/  LOP3.LUT R167, R181, UR6, R172, 0x96, !PT ;  /* 0x00000006b5a77c12 */ /* 0x000fe2000f8e96ac */
[----:B------:R-:W-:Y:S01]  /*46c0*/  IMAD.WIDE.U32 R186, R186, -0x326172a9, RZ ;  /* 0xcd9e8d57baba7825 */ /* 0x000fe200078e00ff */
[----:B------:R-:W-:Y:S02]  /*46d0*/  @P0 FSEL R23, R23, -INF , !P4 ;  /* 0xff80000017170808 */ /* 0x000fe40006000000 */
[----:B------:R-:W-:Y:S01]  /*46e0*/  PLOP3.LUT P0, PT, PT, PT, UP0, 0x80, 0x0 ;  /* 0x000000000000781c */ /* 0x000fe20003f0f008 */
[----:B------:R-:W-:Y:S01]  /*46f0*/  IMAD.WIDE.U32 R12, R12, -0x2daee0ad, RZ ;  /* 0xd2511f530c0c7825 */ /* 0x000fe200078e00ff */
[----:B------:R-:W-:Y:S01]  /*4700*/  LOP3.LUT R10, R9, UR4, R182, 0x96, !PT ;  /* 0x00000004090a7c12 */ /* 0x000fe2000f8e96b6 */
[----:B------:R-:W-:Y:S01]  /*4710*/  UIADD3 UR4, UR8, -0x56f99767, URZ ;  /* 0xa906689908047890 */ /* 0x000fe2000fffe03f */
[----:B------:R-:W-:Y:S01]  /*4720*/  @P3 FSEL R21, R21, -INF , !P4 ;  /* 0xff80000015153808 */ /* 0x000fe20006000000 */
[----:B------:R-:W-:Y:S01]  /*4730*/  IMAD.WIDE.U32 R166, R167, -0x326172a9, RZ ;  /* 0xcd9e8d57a7a67825 */ /* 0x000fe200078e00ff */
[----:B------:R-:W-:Y:S01]  /*4740*/  PLOP3.LUT P3, PT, PT, PT, UP0, 0x80, 0x0 ;  /* 0x000000000000781c */ /* 0x000fe20003f6f008 */
[----:B------:R-:W-:Y:S01]  /*4750*/  MUFU.EX2 R194, R24 ;  /* 0x0000001800c27308 */ /* 0x000fe20000000800 */
[----:B------:R-:W-:Y:S01]  /*4760*/  LOP3.LUT R9, R187, UR5, R8, 0x96, !PT ;  /* 0x00000005bb097c12 */ /* 0x000fe2000f8e9608 */
[----:B------:R-:W-:Y:S01]  /*4770*/  IMAD.WIDE.U32 R10, R10, -0x2daee0ad, RZ ;  /* 0xd2511f530a0a7825 */ /* 0x000fe200078e00ff */
[----:B------:R-:W-:Y:S02]  /*4780*/  @P2 FSEL R25, R25, -INF , !P4 ;  /* 0xff80000019192808 */ /* 0x000fe40006000000 */
[----:B------:R-:W-:Y:S01]  /*4790*/  PLOP3.LUT P2, PT, PT, PT, UP0, 0x80, 0x0 ;  /* 0x000000000000781c */ /* 0x000fe20003f4f008 */
[----:B------:R-:W-:Y:S01]  /*47a0*/  IMAD.WIDE.U32 R4, R9, -0x2daee0ad, RZ ;  /* 0xd2511f5309047825 */ /* 0x000fe200078e00ff */
[----:B------:R-:W-:Y:S02]  /*47b0*/  LOP3.LUT R184, R11, UR4, R184, 0x96, !PT ;  /* 0x000000040bb87c12 */ /* 0x000fe4000f8e96b8 */
[----:B------:R-:W-:Y:S01]  /*47c0*/  LOP3.LUT R180, R13, UR4, R180, 0x96, !PT ;  /* 0x000000040db47c12 */ /* 0x000fe2000f8e96b4 */
[----:B------:R-:W-:Y:S01]  /*47d0*/  UIADD3 UR4, UR8, 0x646e171e, URZ ;  /* 0x646e171e08047890 */ /* 0x000fe2000fffe03f */
[----:B------:R-:W-:Y:S01]  /*47e0*/  LOP3.LUT R8, R167, UR5, R174, 0x96, !PT ;  /* 0x00000005a7087c12 */ /* 0x000fe2000f8e96ae */
[----:B------:R-:W-:Y:S01]  /*47f0*/  UIADD3 UR5, UR9, -0x4ab325aa, URZ ;  /* 0xb54cda5609057890 */ /* 0x000fe2000fffe03f */
[----:B------:R-:W-:Y:S01]  /*4800*/  @P0 FSEL R28, R28, -INF , !P5 ;  /* 0xff8000001c1c0808 */ /* 0x000fe20006800000 */
[--C-:B------:R-:W-:Y:S01]  /*4810*/  FFMA.FTZ R25, R25, c[0x0][0x23c], -R2.reuse ;  /* 0x00008f0019197a23 */ /* 0x100fe20000010802 */
[----:B------:R-:W-:Y:S01]  /*4820*/  PLOP3.LUT P0, PT, PT, PT, UP0, 0x80, 0x0 ;  /* 0x000000000000781c */ /* 0x000fe20003f0f008 */
[----:B------:R-:W-:Y:S01]  /*4830*/  IMAD.WIDE.U32 R8, R8, -0x2daee0ad, RZ ;  /* 0xd2511f5308087825 */ /* 0x000fe200078e00ff */
[----:B------:R-:W-:Y:S01]  /*4840*/  @P3 FSEL R27, R27, -INF , !P4 ;  /* 0xff8000001b1b3808 */ /* 0x000fe20006000000 */
[----:B------:R-:W-:Y:S01]  /*4850*/  MUFU.EX2 R192, R25 ;  /* 0x0000001900c07308 */ /* 0x000fe20000000800 */
[----:B------:R-:W-:Y:S01]  /*4860*/  PLOP3.LUT P3, PT, PT, PT, UP0, 0x80, 0x0 ;  /* 0x000000000000781c */ /* 0x000fe20003f6f008 */
[----:B------:R-:W-:Y:S01]  /*4870*/  FFMA.FTZ R28, R28, c[0x0][0x23c], -R2 ;  /* 0x00008f001c1c7a23 */ /* 0x000fe20000010802 */
[C---:B------:R-:W-:Y:S01]  /*4880*/  LOP3.LUT R175, R4.reuse, 0xffff, RZ, 0xc0, !PT ;  /* 0x0000ffff04af7812 */ /* 0x040fe200078ec0ff */
[--C-:B------:R-:W-:Y:S01]  /*4890*/  FFMA.FTZ R21, R21, c[0x0][0x23c], -R165.reuse ;  /* 0x00008f0015157a23 */ /* 0x100fe200000108a5 */
[----:B------:R-:W-:Y:S01]  /*48a0*/  @P6 ISETP.GE.AND P6, PT, R3, UR16, PT ;  /* 0x0000001003006c0c */ /* 0x000fe2000bfc6270 */
[----:B------:R-:W-:Y:S01]  /*48b0*/  FFMA.FTZ R23, R23, c[0x0][0x23c], -R164 ;  /* 0x00008f0017177a23 */ /* 0x000fe200000108a4 */
[----:B------:R-:W-:Y:S01]  /*48c0*/  LOP3.LUT R3, R4, 0xff, RZ, 0xc0, !PT ;  /* 0x000000ff04037812 */ /* 0x000fe200078ec0ff */
[----:B------:R-:W-:Y:S01]  /*48d0*/  FFMA.FTZ R20, R20, c[0x0][0x23c], -R165 ;  /* 0x00008f0014147a23 */ /* 0x000fe200000108a5 */
[----:B------:R-:W-:Y:S01]  /*48e0*/  SHF.R.U32.HI R181, RZ, 0x18, R4 ;  /* 0x00000018ffb57819 */ /* 0x000fe20000011604 */
[----:B------:R-:W-:Y:S01]  /*48f0*/  MUFU.EX2 R189, R21 ;  /* 0x0000001500bd7308 */ /* 0x000fe20000000800 */
[----:B------:R-:W-:Y:S01]  /*4900*/  LOP3.LUT R11, R5, UR4, R10, 0x96, !PT ;  /* 0x00000004050b7c12 */ /* 0x000fe2000f8e960a */
[----:B------:R-:W-:Y:S01]  /*4910*/  FFMA.FTZ R27, R27, c[0x0][0x23c], -R0 ;  /* 0x00008f001b1b7a23 */ /* 0x000fe20000010800 */
[----:B------:R-:W-:Y:S01]  /*4920*/  SHF.R.U32.HI R185, RZ, 0x10, R4 ;  /* 0x00000010ffb97819 */ /* 0x000fe20000011604 */
[----:B------:R-:W-:Y:S01]  /*4930*/  IMAD.WIDE.U32 R4, R184, -0x326172a9, RZ ;  /* 0xcd9e8d57b8047825 */ /* 0x000fe200078e00ff */
[----:B------:R-:W-:Y:S02]  /*4940*/  @P2 FSEL R30, R30, -INF , !P5 ;  /* 0xff8000001e1e2808 */ /* 0x000fe40006800000 */
[----:B------:R-:W-:Y:S01]  /*4950*/  PLOP3.LUT P2, PT, PT, PT, UP0, 0x80, 0x0 ;  /* 0x000000000000781c */ /* 0x000fe20003f4f008 */
[----:B------:R-:W-:Y:S01]  /*4960*/  FFMA.FTZ R19, R19, c[0x0][0x23c], -R164 ;  /* 0x00008f0013137a23 */ /* 0x000fe200000108a4 */
[----:B------:R-:W-:Y:S01]  /*4970*/  LOP3.LUT R172, R8, 0xff, RZ, 0xc0, !PT ;  /* 0x000000ff08ac7812 */ /* 0x000fe200078ec0ff */
[----:B------:R-:W-:Y:S01]  /*4980*/  MUFU.EX2 R193, R23 ;  /* 0x0000001700c17308 */ /* 0x000fe20000000800 */
[----:B------:R-:W-:Y:S01]  /*4990*/  SHF.R.U32.HI R167, RZ, 0x18, R8 ;  /* 0x00000018ffa77819 */ /* 0x000fe20000011608 */
[--C-:B------:R-:W-:Y:S01]  /*49a0*/  FFMA.FTZ R30, R30, c[0x0][0x23c], -R0.reuse ;  /* 0x00008f001e1e7a23 */ /* 0x100fe20000010800 */
[----:B------:R-:W-:Y:S01]  /*49b0*/  LOP3.LUT R174, R8, 0xffff, RZ, 0xc0, !PT ;  /* 0x0000ffff08ae7812 */ /* 0x000fe200078ec0ff */
[----:B------:R-:W-:Y:S01]  /*49c0*/  FFMA.FTZ R26, R26, c[0x0][0x23c], -R0 ;  /* 0x00008f001a1a7a23 */ /* 0x000fe20000010800 */
[----:B------:R-:W-:Y:S01]  /*49d0*/  SHF.R.U32.HI R173, RZ, 0x10, R8 ;  /* 0x00000010ffad7819 */ /* 0x000fe20000011608 */
[----:B------:R-:W-:Y:S01]  /*49e0*/  FFMA.FTZ R22, R22, c[0x0][0x23c], -R164 ;  /* 0x00008f0016167a23 */ /* 0x000fe200000108a4 */
[--C-:B------:R-:W-:Y:S01]  /*49f0*/  SHF.R.U32.HI R16, RZ, 0x18, R4.reuse ;  /* 0x00000018ff107819 */ /* 0x100fe20000011604 */
[----:B------:R-:W-:Y:S01]  /*4a00*/  IMAD.IADD R184, R196, 0x1, R211 ;  /* 0x00000001c4b87824 */ /* 0x000fe200078e02d3 */
[----:B------:R-:W-:Y:S01]  /*4a10*/  SHF.R.U32.HI R17, RZ, 0x10, R4 ;  /* 0x00000010ff117819 */ /* 0x000fe20000011604 */
[----:B------:R-:W-:Y:S01]  /*4a20*/  MUFU.EX2 R191, R20 ;  /* 0x0000001400bf7308 */ /* 0x000fe20000000800 */
[----:B------:R-:W-:Y:S02]  /*4a30*/  LOP3.LUT R8, R5, UR5, R186, 0x96, !PT ;  /* 0x0000000505087c12 */ /* 0x000fe4000f8e96ba */
[C---:B--2---:R-:W-:Y:S02]  /*4a40*/  LOP3.LUT R14, R4.reuse, 0xff, RZ, 0xc0, !PT ;  /* 0x000000ff040e7812 */ /* 0x044fe400078ec0ff */
[----:B-1----:R-:W-:Y:S01]  /*4a50*/  LOP3.LUT R15, R4, 0xffff, RZ, 0xc0, !PT ;  /* 0x0000ffff040f7812 */ /* 0x002fe200078ec0ff */
[----:B------:R-:W-:Y:S01]  /*4a60*/  IMAD.WIDE.U32 R4, R180, -0x326172a9, RZ ;  /* 0xcd9e8d57b4047825 */ /* 0x000fe200078e00ff */
[----:B------:R-:W-:Y:S01]  /*4a70*/  LOP3.LUT R10, R9, UR4, R12, 0x96, !PT ;  /* 0x00000004090a7c12 */ /* 0x000fe2000f8e960c */
[----:B------:R-:W-:Y:S01]  /*4a80*/  ULDC.U8 UR4, c[0x0][0x2d8] ;  /* 0x0000b60000047ab9 */ /* 0x000fe20000000000 */
[----:B------:R-:W-:Y:S01]  /*4a90*/  @P0 FSEL R34, R34, -INF , !P5 ;  /* 0xff80000022220808 */ /* 0x000fe20006800000 */
[----:B------:R-:W-:Y:S01]  /*4aa0*/  MUFU.EX2 R195, R27 ;  /* 0x0000001b00c37308 */ /* 0x000fe20000000800 */
[----:B------:R-:W-:Y:S02]  /*4ab0*/  PLOP3.LUT P0, PT, PT, PT, UP0, 0x80, 0x0 ;  /* 0x000000000000781c */ /* 0x000fe40003f0f008 */
[----:B------:R-:W-:Y:S01]  /*4ac0*/  ISETP.LE.U32.AND P4, PT, R3, UR4, PT ;  /* 0x0000000403007c0c */ /* 0x000fe2000bf83070 */
[----:B------:R-:W-:Y:S01]  /*4ad0*/  FFMA.FTZ R34, R34, c[0x0][0x23c], -R164 ;  /* 0x00008f0022227a23 */ /* 0x000fe200000108a4 */
[----:B------:R-:W-:Y:S02]  /*4ae0*/  LOP3.LUT R3, R5, UR5, R166, 0x96, !PT ;  /* 0x0000000505037c12 */ /* 0x000fe4000f8e96a6 */
[C---:B------:R-:W-:Y:S02]  /*4af0*/  LOP3.LUT R7, R4.reuse, 0xffff, RZ, 0xc0, !PT ;  /* 0x0000ffff04077812 */ /* 0x040fe400078ec0ff */
[----:B------:R-:W-:Y:S01]  /*4b00*/  LOP3.LUT R12, R4, 0xff, RZ, 0xc0, !PT ;  /* 0x000000ff040c7812 */ /* 0x000fe200078ec0ff */
[----:B------:R-:W-:Y:S01]  /*4b10*/  MUFU.EX2 R197, R19 ;  /* 0x0000001300c57308 */ /* 0x000fe20000000800 */
[--C-:B------:R-:W-:Y:S02]  /*4b20*/  SHF.R.U32.HI R13, RZ, 0x10, R4.reuse ;  /* 0x00000010ff0d7819 */ /* 0x100fe40000011604 */
[----:B------:R-:W-:Y:S02]  /*4b30*/  SHF.R.U32.HI R9, RZ, 0x18, R4 ;  /* 0x00000018ff097819 */ /* 0x000fe40000011604 */
[C---:B------:R-:W-:Y:S02]  /*4b40*/  LOP3.LUT R4, R8.reuse, 0xff, RZ, 0xc0, !PT ;  /* 0x000000ff08047812 */ /* 0x040fe400078ec0ff */
[----:B------:R-:W-:Y:S02]  /*4b50*/  LOP3.LUT R5, R8, 0xffff, RZ, 0xc0, !PT ;  /* 0x0000ffff08057812 */ /* 0x000fe400078ec0ff */
[----:B------:R-:W-:Y:S01]  /*4b60*/  @P3 FSEL R32, R32, -INF , !P5 ;  /* 0xff80000020203808 */ /* 0x000fe20006800000 */
[----:B------:R-:W-:Y:S01]  /*4b70*/  MUFU.EX2 R190, R22 ;  /* 0x0000001600be7308 */ /* 0x000fe20000000800 */
[----:B------:R-:W-:Y:S02]  /*4b80*/  PLOP3.LUT P3, PT, PT, PT, UP0, 0x80, 0x0 ;  /* 0x000000000000781c */ /* 0x000fe40003f6f008 */
[----:B------:R-:W-:Y:S01]  /*4b90*/  ISETP.LE.U32.AND P5, PT, R4, UR4, PT ;  /* 0x0000000404007c0c */ /* 0x000fe2000bfa3070 */
[----:B------:R-:W-:Y:S01]  /*4ba0*/  FFMA.FTZ R32, R32, c[0x0][0x23c], -R165 ;  /* 0x00008f0020207a23 */ /* 0x000fe200000108a5 */
[----:B------:R-:W-:Y:S02]  /*4bb0*/  SHF.R.U32.HI R6, RZ, 0x8, R5 ;  /* 0x00000008ff067819 */ /* 0x000fe40000011605 */
[----:B------:R-:W-:Y:S02]  /*4bc0*/  SHF.R.U32.HI R4, RZ, 0x10, R8 ;  /* 0x00000010ff047819 */ /* 0x000fe40000011608 */
[----:B------:R-:W-:Y:S01]  /*4bd0*/  @P2 FSEL R29, R29, -INF , !P6 ;  /* 0xff8000001d1d2808 */ /* 0x000fe20007000000 */
[----:B------:R-:W1:Y:S01]  /*4be0*/  MUFU.EX2 R182, R32 ;  /* 0x0000002000b67308 */ /* 0x000e620000000800 */
[----:B------:R-:W-:Y:S02]  /*4bf0*/  PLOP3.LUT P2, PT, PT, PT, UP0, 0x80, 0x0 ;  /* 0x000000000000781c */ /* 0x000fe40003f4f008 */
[----:B------:R-:W-:Y:S01]  /*4c00*/  LOP3.LUT R5, R4, 0xff, RZ, 0xc0, !PT ;  /* 0x000000ff04057812 */ /* 0x000fe200078ec0ff */
[----:B------:R-:W-:Y:S01]  /*4c10*/  FFMA.FTZ R2, R29, c[0x0][0x23c], -R2 ;  /* 0x00008f001d027a23 */ /* 0x000fe20000010802 */
[----:B------:R-:W-:Y:S01]  /*4c20*/  LOP3.LUT R4, R6, 0xffff, RZ, 0xc0, !PT ;  /* 0x0000ffff06047812 */ /* 0x000fe200078ec0ff */
[----:B------:R-:W-:Y:S01]  /*4c30*/  @!P5 FADD.FTZ R204, -R204, -RZ ;  /* 0x800000ffccccd221 */ /* 0x000fe20000010100 */
[----:B------:R-:W-:Y:S02]  /*4c40*/  @P0 FSEL R33, R33, -INF , !P6 ;  /* 0xff80000021210808 */ /* 0x000fe40007000000 */
[----:B------:R-:W-:Y:S01]  /*4c50*/  ISETP.LE.U32.AND P0, PT, R4, UR4, PT ;  /* 0x0000000404007c0c */ /* 0x000fe2000bf03070 */
[----:B------:R2:W-:Y:S01]  /*4c60*/  MUFU.EX2 R186, R2 ;  /* 0x0000000200ba7308 */ /* 0x0005e20000000800 */
[----:B------:R-:W-:Y:S01]  /*4c70*/  LOP3.LUT R4, R3, 0xffff, RZ, 0xc0, !PT ;  /* 0x0000ffff03047812 */ /* 0x000fe200078ec0ff */
[----:B------:R-:W-:Y:S01]  /*4c80*/  FFMA.FTZ R165, R33, c[0x0][0x23c], -R165 ;  /* 0x00008f0021a57a23 */ /* 0x000fe200000108a5 */
[----:B------:R-:W-:Y:S02]  /*4c90*/  @P3 FSEL R31, R31, -INF , !P6 ;  /* 0xff8000001f1f3808 */ /* 0x000fe40007000000 */
[----:B------:R-:W-:Y:S02]  /*4ca0*/  ISETP.LE.U32.AND P3, PT, R5, UR4, PT ;  /* 0x0000000405007c0c */ /* 0x000fe4000bf63070 */
[----:B------:R-:W-:Y:S01]  /*4cb0*/  LOP3.LUT R5, R3, 0xff, RZ, 0xc0, !PT ;  /* 0x000000ff03057812 */ /* 0x000fe200078ec0ff */
[----:B------:R-:W-:Y:S01]  /*4cc0*/  FFMA.FTZ R0, R31, c[0x0][0x23c], -R0 ;  /* 0x00008f001f007a23 */ /* 0x000fe20000010800 */
[----:B------:R-:W-:Y:S01]  /*4cd0*/  SHF.R.U32.HI R4, RZ, 0x8, R4 ;  /* 0x00000008ff047819 */ /* 0x000fe20000011604 */
[----:B------:R-:W4:Y:S01]  /*4ce0*/  MUFU.EX2 R180, R165 ;  /* 0x000000a500b47308 */ /* 0x000f220000000800 */
[----:B------:R-:W-:Y:S01]  /*4cf0*/  @P2 FSEL R35, R35, -INF , !P6 ;  /* 0xff80000023232808 */ /* 0x000fe20007000000 */
[----:B---3--:R-:W-:Y:S01]  /*4d00*/  @!P0 FADD.FTZ R203, -R203, -RZ ;  /* 0x800000ffcbcb8221 */ /* 0x008fe20000010100 */
[----:B------:R-:W-:Y:S01]  /*4d10*/  ISETP.LE.U32.AND P2, PT, R5, UR4, PT ;  /* 0x0000000405007c0c */ /* 0x000fe2000bf43070 */
[----:B-1----:R-:W-:Y:S01]  /*4d20*/  @!P4 FADD.FTZ R182, -R182, -RZ ;  /* 0x800000ffb6b6c221 */ /* 0x002fe20000010100 */
[--C-:B------:R-:W-:Y:S01]  /*4d30*/  SHF.R.U32.HI R5, RZ, 0x10, R3.reuse ;  /* 0x00000010ff057819 */ /* 0x100fe20000011603 */
[----:B------:R-:W-:Y:S01]  /*4d40*/  FFMA.FTZ R164, R35, c[0x0][0x23c], -R164 ;  /* 0x00008f0023a47a23 */ /* 0x000fe200000108a4 */
[----:B------:R-:W-:Y:S01]  /*4d50*/  LOP3.LUT R4, R4, 0xffff, RZ, 0xc0, !PT ;  /* 0x0000ffff04047812 */ /* 0x000fe200078ec0ff */
[----:B------:R-:W-:Y:S01]  /*4d60*/  @!P3 FADD.FTZ R202, -R202, -RZ ;  /* 0x800000ffcacab221 */ /* 0x000fe20000010100 */
[----:B------:R-:W-:Y:S01]  /*4d70*/  SHF.R.U32.HI R3, RZ, 0x18, R3 ;  /* 0x00000018ff037819 */ /* 0x000fe20000011603 */
[----:B------:R-:W1:Y:S01]  /*4d80*/  MUFU.EX2 R198, R26 ;  /* 0x0000001a00c67308 */ /* 0x000e620000000800 */
[----:B------:R-:W-:Y:S02]  /*4d90*/  ISETP.LE.U32.AND P5, PT, R4, UR4, PT ;  /* 0x0000000404007c0c */ /* 0x000fe4000bfa3070 */
[----:B------:R-:W-:Y:S02]  /*4da0*/  LOP3.LUT R4, R5, 0xff, RZ, 0xc0, !PT ;  /* 0x000000ff05047812 */ /* 0x000fe400078ec0ff */
[----:B------:R-:W-:Y:S01]  /*4db0*/  ISETP.LE.U32.AND P0, PT, R3, UR4, PT ;  /* 0x0000000403007c0c */ /* 0x000fe2000bf03070 */
[----:B------:R-:W-:Y:S01]  /*4dc0*/  @!P2 FADD.FTZ R224, -R224, -RZ ;  /* 0x800000ffe0e0a221 */ /* 0x000fe20000010100 */
[----:B------:R-:W-:Y:S02]  /*4dd0*/  ISETP.LE.U32.AND P3, PT, R4, UR4, PT ;  /* 0x0000000404007c0c */ /* 0x000fe4000bf63070 */
[----:B------:R-:W-:Y:S01]  /*4de0*/  LOP3.LUT R4, R13, 0xff, RZ, 0xc0, !PT ;  /* 0x000000ff0d047812 */ /* 0x000fe200078ec0ff */
[----:B------:R-:W3:Y:S01]  /*4df0*/  MUFU.EX2 R183, R34 ;  /* 0x0000002200b77308 */ /* 0x000ee20000000800 */
[----:B------:R-:W-:Y:S02]  /*4e00*/  SHF.R.U32.HI R3, RZ, 0x8, R7 ;  /* 0x00000008ff037819 */ /* 0x000fe40000011607 */
[----:B------:R-:W-:Y:S01]  /*4e10*/  ISETP.LE.U32.AND P2, PT, R14, UR4, PT ;  /* 0x000000040e007c0c */ /* 0x000fe2000bf43070 */
[----:B------:R-:W-:Y:S01]  /*4e20*/  @!P5 FADD.FTZ R223, -R223, -RZ ;  /* 0x800000ffdfdfd221 */ /* 0x000fe20000010100 */
[----:B------:R-:W-:Y:S02]  /*4e30*/  LOP3.LUT R3, R3, 0xffff, RZ, 0xc0, !PT ;  /* 0x0000ffff03037812 */ /* 0x000fe400078ec0ff */
[----:B------:R-:W-:Y:S01]  /*4e40*/  SHF.R.U32.HI R8, RZ, 0x18, R8 ;  /* 0x00000018ff087819 */ /* 0x000fe20000011608 */
[----:B------:R-:W-:Y:S01]  /*4e50*/  @!P0 FADD.FTZ R225, -R225, -RZ ;  /* 0x800000ffe1e18221 */ /* 0x000fe20000010100 */
[----:B------:R-:W-:Y:S01]  /*4e60*/  ISETP.LE.U32.AND P5, PT, R3, UR4, PT ;  /* 0x0000000403007c0c */ /* 0x000fe2000bfa3070 */
[----:B------:R-:W-:Y:S01]  /*4e70*/  @!P3 FADD.FTZ R226, -R226, -RZ ;  /* 0x800000ffe2e2b221 */ /* 0x000fe20000010100 */
[----:B------:R-:W-:Y:S01]  /*4e80*/  ISETP.LE.U32.AND P3, PT, R4, UR4, PT ;  /* 0x0000000404007c0c */ /* 0x000fe2000bf63070 */
[----:B------:R-:W-:Y:S01]  /*4e90*/  MUFU.EX2 R187, R28 ;  /* 0x0000001c00bb7308 */ /* 0x000fe20000000800 */
[----:B------:R-:W-:Y:S02]  /*4ea0*/  SHF.R.U32.HI R3, RZ, 0x8, R15 ;  /* 0x00000008ff037819 */ /* 0x000fe4000001160f */
[----:B------:R-:W-:Y:S01]  /*4eb0*/  ISETP.LE.U32.AND P0, PT, R9, UR4, PT ;  /* 0x0000000409007c0c */ /* 0x000fe2000bf03070 */
[----:B------:R-:W-:Y:S01]  /*4ec0*/  @!P2 FADD.FTZ R201, -R201, -RZ ;  /* 0x800000ffc9c9a221 */ /* 0x000fe20000010100 */
[----:B------:R-:W-:Y:S02]  /*4ed0*/  LOP3.LUT R3, R3, 0xffff, RZ, 0xc0, !PT ;  /* 0x0000ffff03037812 */ /* 0x000fe400078ec0ff */
[----:B------:R-:W-:Y:S02]  /*4ee0*/  LOP3.LUT R4, R11, 0xff, RZ, 0xc0, !PT ;  /* 0x000000ff0b047812 */ /* 0x000fe400078ec0ff */
[----:B------:R-:W-:Y:S01]  /*4ef0*/  ISETP.LE.U32.AND P6, PT, R8, UR4, PT ;  /* 0x0000000408007c0c */ /* 0x000fe2000bfc3070 */
[----:B------:R-:W-:Y:S01]  /*4f00*/  @!P5 FADD.FTZ R207, -R207, -RZ ;  /* 0x800000ffcfcfd221 */ /* 0x000fe20000010100 */
[----:B------:R-:W-:Y:S01]  /*4f10*/  ISETP.LE.U32.AND P5, PT, R4, UR4, PT ;  /* 0x0000000404007c0c */ /* 0x000fe2000bfa3070 */
[----:B------:R-:W-:Y:S01]  /*4f20*/  @!P3 FADD.FTZ R206, -R206, -RZ ;  /* 0x800000ffceceb221 */ /* 0x000fe20000010100 */
[----:B------:R-:W-:Y:S01]  /*4f30*/  ISETP.LE.U32.AND P3, PT, R3, UR4, PT ;  /* 0x0000000403007c0c */ /* 0x000fe2000bf63070 */
[----:B------:R-:W-:Y:S01]  /*4f40*/  MUFU.EX2 R188, R30 ;  /* 0x0000001e00bc7308 */ /* 0x000fe20000000800 */
[----:B------:R-:W-:Y:S01]  /*4f50*/  LOP3.LUT R3, R11, 0xffff, RZ, 0xc0, !PT ;  /* 0x0000ffff0b037812 */ /* 0x000fe200078ec0ff */
[----:B------:R-:W-:Y:S01]  /*4f60*/  @!P0 FADD.FTZ R205, -R205, -RZ ;  /* 0x800000ffcdcd8221 */ /* 0x000fe20000010100 */
[----:B------:R-:W-:Y:S02]  /*4f70*/  LOP3.LUT R4, R17, 0xff, RZ, 0xc0, !PT ;  /* 0x000000ff11047812 */ /* 0x000fe400078ec0ff */
[----:B------:R-:W-:Y:S02]  /*4f80*/  SHF.R.U32.HI R3, RZ, 0x8, R3 ;  /* 0x00000008ff037819 */ /* 0x000fe40000011603 */
[----:B------:R-:W-:Y:S01]  /*4f90*/  ISETP.LE.U32.AND P0, PT, R4, UR4, PT ;  /* 0x0000000404007c0c */ /* 0x000fe2000bf03070 */
[----:B------:R-:W-:Y:S01]  /*4fa0*/  @!P6 FADD.FTZ R222, -R222, -RZ ;  /* 0x800000ffdedee221 */ /* 0x000fe20000010100 */
[----:B--2---:R-:W-:Y:S01]  /*4fb0*/  LOP3.LUT R2, R3, 0xffff, RZ, 0xc0, !PT ;  /* 0x0000ffff03027812 */ /* 0x004fe200078ec0ff */
[----:B------:R-:W-:Y:S01]  /*4fc0*/  @!P5 FADD.FTZ R191, -R191, -RZ ;  /* 0x800000ffbfbfd221 */ /* 0x000fe20000010100 */
[--C-:B------:R-:W-:Y:S01]  /*4fd0*/  SHF.R.U32.HI R4, RZ, 0x18, R11.reuse ;  /* 0x00000018ff047819 */ /* 0x100fe2000001160b */
[----:B------:R-:W-:Y:S01]  /*4fe0*/  @!P3 FADD.FTZ R199, -R199, -RZ ;  /* 0x800000ffc7c7b221 */ /* 0x000fe20000010100 */
[----:B------:R-:W-:Y:S02]  /*4ff0*/  ISETP.LE.U32.AND P3, PT, R2, UR4, PT ;  /* 0x0000000402007c0c */ /* 0x000fe4000bf63070 */
[----:B------:R-:W-:Y:S02]  /*5000*/  LOP3.LUT R2, R10, 0xffff, RZ, 0xc0, !PT ;  /* 0x0000ffff0a027812 */ /* 0x000fe400078ec0ff */
[----:B------:R-:W-:Y:S02]  /*5010*/  ISETP.LE.U32.AND P2, PT, R4, UR4, PT ;  /* 0x0000000404007c0c */ /* 0x000fe4000bf43070 */
[----:B------:R-:W-:Y:S01]  /*5020*/  SHF.R.U32.HI R3, RZ, 0x10, R11 ;  /* 0x00000010ff037819 */ /* 0x000fe2000001160b */
[----:B------:R-:W-:Y:S01]  /*5030*/  @!P0 FADD.FTZ R200, -R200, -RZ ;  /* 0x800000ffc8c88221 */ /* 0x000fe20000010100 */
[----:B------:R-:W-:Y:S02]  /*5040*/  SHF.R.U32.HI R2, RZ, 0x8, R2 ;  /* 0x00000008ff027819 */ /* 0x000fe40000011602 */
[----:B------:R-:W-:Y:S02]  /*5050*/  LOP3.LUT R3, R3, 0xff, RZ, 0xc0, !PT ;  /* 0x000000ff03037812 */ /* 0x000fe400078ec0ff */
[----:B------:R-:W-:Y:S01]  /*5060*/  LOP3.LUT R2, R2, 0xffff, RZ, 0xc0, !PT ;  /* 0x0000ffff02027812 */ /* 0x000fe200078ec0ff */
[----:B------:R-:W-:Y:S01]  /*5070*/  @!P3 FADD.FTZ R189, -R189, -RZ ;  /* 0x800000ffbdbdb221 */ /* 0x000fe20000010100 */
[----:B------:R-:W-:Y:S02]  /*5080*/  LOP3.LUT R4, R10, 0xff, RZ, 0xc0, !PT ;  /* 0x000000ff0a047812 */ /* 0x000fe400078ec0ff */
[----:B------:R-:W-:Y:S01]  /*5090*/  ISETP.LE.U32.AND P3, PT, R2, UR4, PT ;  /* 0x0000000402007c0c */ /* 0x000fe2000bf63070 */
[----:B------:R-:W-:Y:S01]  /*50a0*/  @!P2 FADD.FTZ R193, -R193, -RZ ;  /* 0x800000ffc1c1a221 */ /* 0x000fe20000010100 */
[----:B------:R-:W-:Y:S02]  /*50b0*/  ISETP.LE.U32.AND P0, PT, R3, UR4, PT ;  /* 0x0000000403007c0c */ /* 0x000fe4000bf03070 */
[--C-:B------:R-:W-:Y:S02]  /*50c0*/  SHF.R.U32.HI R3, RZ, 0x10, R10.reuse ;  /* 0x00000010ff037819 */ /* 0x100fe4000001160a */
[----:B------:R-:W-:Y:S02]  /*50d0*/  SHF.R.U32.HI R10, RZ, 0x18, R10 ;  /* 0x00000018ff0a7819 */ /* 0x000fe4000001160a */
[----:B------:R-:W-:Y:S02]  /*50e0*/  SHF.R.U32.HI R2, RZ, 0x8, R175 ;  /* 0x00000008ff027819 */ /* 0x000fe400000116af */
[----:B------:R-:W-:Y:S02]  /*50f0*/  ISETP.LE.U32.AND P2, PT, R10, UR4, PT ;  /* 0x000000040a007c0c */ /* 0x000fe4000bf43070 */
[----:B------:R-:W-:Y:S01]  /*5100*/  LOP3.LUT R2, R2, 0xffff, RZ, 0xc0, !PT ;  /* 0x0000ffff02027812 */ /* 0x000fe200078ec0ff */
[----:B------:R-:W-:Y:S01]  /*5110*/  @!P3 FADD.FTZ R192, -R192, -RZ ;  /* 0x800000ffc0c0b221 */ /* 0x000fe20000010100 */
[----:B------:R-:W-:Y:S01]  /*5120*/  LOP3.LUT R3, R3, 0xff, RZ, 0xc0, !PT ;  /* 0x000000ff03037812 */ /* 0x000fe200078ec0ff */
[----:B------:R-:W-:Y:S01]  /*5130*/  @!P0 FADD.FTZ R190, -R190, -RZ ;  /* 0x800000ffbebe8221 */ /* 0x000fe20000010100 */
[----:B------:R-:W-:Y:S02]  /*5140*/  ISETP.LE.U32.AND P3, PT, R2, UR4, PT ;  /* 0x0000000402007c0c */ /* 0x000fe4000bf63070 */
[----:B------:R-:W-:Y:S02]  /*5150*/  SHF.R.U32.HI R2, RZ, 0x8, R174 ;  /* 0x00000008ff027819 */ /* 0x000fe400000116ae */
[----:B------:R-:W-:Y:S02]  /*5160*/  ISETP.LE.U32.AND P5, PT, R3, UR4, PT ;  /* 0x0000000403007c0c */ /* 0x000fe4000bfa3070 */
[----:B------:R-:W-:Y:S01]  /*5170*/  LOP3.LUT R3, R185, 0xff, RZ, 0xc0, !PT ;  /* 0x000000ffb9037812 */ /* 0x000fe200078ec0ff */
[----:B------:R-:W-:Y:S01]  /*5180*/  @!P2 FADD.FTZ R195, -R195, -RZ ;  /* 0x800000ffc3c3a221 */ /* 0x000fe20000010100 */
[----:B------:R-:W-:Y:S01]  /*5190*/  ISETP.LE.U32.AND P6, PT, R12, UR4, PT ;  /* 0x000000040c007c0c */ /* 0x000fe2000bfc3070 */
[----:B------:R2:W2:Y:S01]  /*51a0*/  MUFU.EX2 R185, R0 ;  /* 0x0000000000b97308 */ /* 0x0004a20000000800 */
[----:B------:R-:W-:Y:S02]  /*51b0*/  ISETP.LE.U32.AND P2, PT, R3, UR4, PT ;  /* 0x0000000403007c0c */ /* 0x000fe4000bf43070 */
[----:B------:R-:W-:Y:S01]  /*51c0*/  LOP3.LUT R3, R2, 0xffff, RZ, 0xc0, !PT ;  /* 0x0000ffff02037812 */ /* 0x000fe200078ec0ff */
[----:B----4-:R-:W-:Y:S01]  /*51d0*/  @!P3 FADD.FTZ R180, -R180, -RZ ;  /* 0x800000ffb4b4b221 */ /* 0x010fe20000010100 */
[----:B------:R-:W-:Y:S02]  /*51e0*/  F2FP.RELU.PACK_AB R2, R203, R204 ;  /* 0x000000cccb02723e */ /* 0x000fe400000008ff */
[----:B------:R-:W-:Y:S01]  /*51f0*/  F2FP.RELU.PACK_AB R5, R222, R202 ;  /* 0x000000cade05723e */ /* 0x000fe200000008ff */
[----:B-1----:R-:W-:Y:S01]  /*5200*/  @!P5 FADD.FTZ R198, -R198, -RZ ;  /* 0x800000ffc6c6d221 */ /* 0x002fe20000010100 */
[----:B------:R-:W-:Y:S01]  /*5210*/  ISETP.LE.U32.AND P3, PT, R3, UR4, PT ;  /* 0x0000000403007c0c */ /* 0x000fe2000bf63070 */
[----:B------:R1:W-:Y:S01]  /*5220*/  STS [R236+0x20000], R2 ;  /* 0x02000002ec007388 */ /* 0x0003e20000000800 */
[----:B------:R-:W-:Y:S01]  /*5230*/  F2FP.RELU.PACK_AB R3, R225, R226 ;  /* 0x000000e2e103723e */ /* 0x000fe200000008ff */
[----:B------:R-:W-:Y:S01]  /*5240*/  @!P6 FADD.FTZ R221, -R221, -RZ ;  /* 0x800000ffdddde221 */ /* 0x000fe20000010100 */
[----:B------:R-:W-:Y:S01]  /*5250*/  ISETP.LE.U32.AND P6, PT, R16, UR4, PT ;  /* 0x0000000410007c0c */ /* 0x000fe2000bfc3070 */
[----:B------:R4:W-:Y:S01]  /*5260*/  STS [R236+0x20400], R5 ;  /* 0x02040005ec007388 */ /* 0x0009e20000000800 */
[----:B------:R-:W-:Y:S01]  /*5270*/  ISETP.LE.U32.AND P0, PT, R181, UR4, PT ;  /* 0x00000004b5007c0c */ /* 0x000fe2000bf03070 */
[----:B---3--:R-:W-:Y:S01]  /*5280*/  @!P2 FADD.FTZ R183, -R183, -RZ ;  /* 0x800000ffb7b7a221 */ /* 0x008fe20000010100 */
[----:B------:R-:W3:Y:S01]  /*5290*/  MUFU.EX2 R181, R164 ;  /* 0x000000a400b57308 */ /* 0x000ee20000000800 */
[----:B------:R-:W-:Y:S02]  /*52a0*/  ISETP.LE.U32.AND P5, PT, R167, UR4, PT ;  /* 0x00000004a7007c0c */ /* 0x000fe4000bfa3070 */
[----:B------:R-:W-:Y:S02]  /*52b0*/  FSETP.GE.FTZ.AND P2, PT, R203, RZ, PT ;  /* 0x000000ffcb00720b */ /* 0x000fe40003f56000 */
[----:B------:R-:W-:Y:S01]  /*52c0*/  @!P3 FADD.FTZ R186, -R186, -RZ ;  /* 0x800000ffbabab221 */ /* 0x000fe20000010100 */
[----:B------:R-:W-:Y:S03]  /*52d0*/  FSETP.GE.FTZ.AND P3, PT, R204, RZ, PT ;  /* 0x000000ffcc00720b */ /* 0x000fe60003f76000 */
[----:B------:R-:W-:Y:S01]  /*52e0*/  @!P6 FADD.FTZ R197, -R197, -RZ ;  /* 0x800000ffc5c5e221 */ /* 0x000fe20000010100 */
[----:B------:R-:W-:Y:S02]  /*52f0*/  ISETP.LE.U32.AND P6, PT, R4, UR4, PT ;  /* 0x0000000404007c0c */ /* 0x000fe4000bfc3070 */
[----:B------:R-:W-:Y:S02]  /*5300*/  LOP3.LUT R4, R173, 0xff, RZ, 0xc0, !PT ;  /* 0x000000ffad047812 */ /* 0x000fe400078ec0ff */
[----:B--2---:R-:W-:Y:S01]  /*5310*/  F2FP.RELU.PACK_AB R0, R197, R200 ;  /* 0x000000c8c500723e */ /* 0x004fe200000008ff */
[----:B------:R-:W-:Y:S01]  /*5320*/  @!P5 FADD.FTZ R185, -R185, -RZ ;  /* 0x800000ffb9b9d221 */ /* 0x000fe20000010100 */
[----:B------:R-:W-:Y:S02]  /*5330*/  ISETP.LE.U32.AND P4, PT, R4, UR4, PT ;  /* 0x0000000404007c0c */ /* 0x000fe4000bf83070 */
[----:B-1----:R-:W-:Y:S01]  /*5340*/  F2FP.RELU.PACK_AB R2, R199, R201 ;  /* 0x000000c9c702723e */ /* 0x002fe200000008ff */
[----:B------:R1:W-:Y:S01]  /*5350*/  STS [R237+0x20400], R0 ;  /* 0x02040000ed007388 */ /* 0x0003e20000000800 */
[----:B------:R-:W-:Y:S02]  /*5360*/  F2FP.RELU.PACK_AB R4, R223, R224 ;  /* 0x000000e0df04723e */ /* 0x000fe400000008ff */
[----:B----4-:R-:W-:Y:S01]  /*5370*/  F2FP.RELU.PACK_AB R5, R207, R221 ;  /* 0x000000ddcf05723e */ /* 0x010fe200000008ff */
[----:B------:R2:W-:Y:S01]  /*5380*/  STS [R237+0x20000], R2 ;  /* 0x02000002ed007388 */ /* 0x0005e20000000800 */
[----:B------:R-:W-:Y:S01]  /*5390*/  @!P6 FADD.FTZ R194, -R194, -RZ ;  /* 0x800000ffc2c2e221 */ /* 0x000fe20000010100 */
[----:B------:R-:W-:Y:S01]  /*53a0*/  ISETP.LE.U32.AND P6, PT, R172, UR4, PT ;  /* 0x00000004ac007c0c */ /* 0x000fe2000bfc3070 */
[----:B---3--:R-:W-:Y:S01]  /*53b0*/  @!P0 FADD.FTZ R181, -R181, -RZ ;  /* 0x800000ffb5b58221 */ /* 0x008fe20000010100 */
[----:B------:R3:W-:Y:S01]  /*53c0*/  STS [R236+0x21000], R4 ;  /* 0x02100004ec007388 */ /* 0x0007e20000000800 */
[----:B------:R-:W-:Y:S01]  /*53d0*/  FSETP.GE.FTZ.AND P5, PT, R199, RZ, PT ;  /* 0x000000ffc700720b */ /* 0x000fe20003fb6000 */
[----:B------:R-:W-:Y:S01]  /*53e0*/  @!P4 FADD.FTZ R188, -R188, -RZ ;  /* 0x800000ffbcbcc221 */ /* 0x000fe20000010100 */
[----:B------:R-:W-:Y:S01]  /*53f0*/  FSETP.GE.FTZ.AND P4, PT, R191, RZ, PT ;  /* 0x000000ffbf00720b */ /* 0x000fe20003f96000 */
[----:B------:R4:W-:Y:S04]  /*5400*/  STS [R236+0x21400], R3 ;  /* 0x02140003ec007388 */ /* 0x0009e80000000800 */
[----:B------:R4:W-:Y:S03]  /*5410*/  STS [R237+0x21000], R5 ;  /* 0x02100005ed007388 */ /* 0x0009e60000000800 */
[----:B------:R-:W-:Y:S01]  /*5420*/  @!P6 FADD.FTZ R187, -R187, -RZ ;  /* 0x800000ffbbbbe221 */ /* 0x000fe20000010100 */
[----:B------:R-:W-:Y:S02]  /*5430*/  FSETP.GE.FTZ.AND P6, PT, R201, RZ, PT ;  /* 0x000000ffc900720b */ /* 0x000fe40003fd6000 */
[----:B-1----:R-:W-:Y:S02]  /*5440*/  F2FP.RELU.PACK_AB R0, R180, R182 ;  /* 0x000000b6b400723e */ /* 0x002fe400000008ff */
[----:B--2---:R-:W-:Y:S02]  /*5450*/  F2FP.RELU.PACK_AB R2, R193, R190 ;  /* 0x000000bec102723e */ /* 0x004fe400000008ff */
[----:B---3--:R-:W-:Y:S02]  /*5460*/  F2FP.RELU.PACK_AB R4, R205, R206 ;  /* 0x000000cecd04723e */ /* 0x008fe400000008ff */
[----:B----4-:R-:W-:Y:S03]  /*5470*/  F2FP.RELU.PACK_AB R3, R189, R191 ;  /* 0x000000bfbd03723e */ /* 0x010fe600000008ff */
[----:B------:R1:W-:Y:S01]  /*5480*/  STS [R237+0x21400], R4 ;  /* 0x02140004ed007388 */ /* 0x0003e20000000800 */
[----:B------:R-:W-:Y:S03]  /*5490*/  F2FP.RELU.PACK_AB R5, R192, R194 ;  /* 0x000000c2c005723e */ /* 0x000fe600000008ff */
[----:B------:R2:W-:Y:S04]  /*54a0*/  STS [R234+0x20000], R3 ;  /* 0x02000003ea007388 */ /* 0x0005e80000000800 */
[----:B------:R3:W-:Y:S04]  /*54b0*/  STS [R234+0x20400], R2 ;  /* 0x02040002ea007388 */ /* 0x0007e80000000800 */
[----:B------:R4:W-:Y:S01]  /*54c0*/  STS [R235+0x20000], R0 ;  /* 0x02000000eb007388 */ /* 0x0009e20000000800 */
[----:B-1----:R-:W-:Y:S02]  /*54d0*/  F2FP.RELU.PACK_AB R4, R195, R198 ;  /* 0x000000c6c304723e */ /* 0x002fe400000008ff */
[----:B--2---:R-:W-:Y:S02]  /*54e0*/  F2FP.RELU.PACK_AB R3, R181, R183 ;  /* 0x000000b7b503723e */ /* 0x004fe400000008ff */
[----:B---3--:R-:W-:Y:S03]  /*54f0*/  F2FP.RELU.PACK_AB R2, R186, R187 ;  /* 0x000000bbba02723e */ /* 0x008fe600000008ff */
[----:B------:R1:W-:Y:S01]  /*5500*/  STS [R235+0x20400], R3 ;  /* 0x02040003eb007388 */ /* 0x0003e20000000800 */
[----:B----4-:R-:W-:Y:S03]  /*5510*/  F2FP.RELU.PACK_AB R0, R185, R188 ;  /* 0x000000bcb900723e */ /* 0x010fe600000008ff */
[----:B------:R-:W-:Y:S04]  /*5520*/  STS [R234+0x21000], R5 ;  /* 0x02100005ea007388 */ /* 0x000fe80000000800 */
[----:B------:R-:W-:Y:S04]  /*5530*/  STS [R234+0x21400], R4 ;  /* 0x02140004ea007388 */ /* 0x000fe80000000800 */
[----:B------:R-:W-:Y:S04]  /*5540*/  STS [R235+0x21000], R2 ;  /* 0x02100002eb007388 */ /* 0x000fe80000000800 */
[----:B------:R-:W-:Y:S04]  /*5550*/  STS [R235+0x21400], R0 ;  /* 0x02140000eb007388 */ /* 0x000fe80000000800 */
[----:B------:R-:W-:Y:S01]  /*5560*/  LDSM.16.M88.4 R32, [R211+0x8000] ;  /* 0x00800000d320783b */ /* 0x000fe20000000200 */
[----:B-1----:R-:W-:Y:S07]  /*5570*/  IMAD.IADD R3, R196, 0x1, R212 ;  /* 0x00000001c4037824 */ /* 0x002fee00078e02d4 */
[----:B------:R-:W1:Y:S08]  /*5580*/  LDSM.16.M88.4 R16, [R217+0x14000] ;  /* 0x01400000d910783b */ /* 0x000e700000000200 */
[----:B------:R-:W2:Y:S08]  /*5590*/  LDSM.16.M88.4 R28, [R211+0x9000] ;  /* 0x00900000d31c783b */ /* 0x000eb00000000200 */
[----:B------:R-:W3:Y:S08]  /*55a0*/  LDSM.16.M88.4 R164, [R217+0x14800] ;  /* 0x01480000d9a4783b */ /* 0x000ef00000000200 */
[----:B------:R-:W-:Y:S08]  /*55b0*/  LDSM.16.M88.4 R168, [R212+0x8000] ;  /* 0x00800000d4a8783b */ /* 0x000ff00000000200 */
[----:B------:R-:W4:Y:S01]  /*55c0*/  LDSM.16.M88.4 R172, [R214+0x14000] ;  /* 0x01400000d6ac783b */ /* 0x000f220000000200 */
[-C--:B-1----:R-:W-:Y:S07]  /*55d0*/  HMMA.16816.F32 R4, R32, R16.reuse, RZ ;  /* 0x000000102004723c */ /* 0x082fee00000018ff */
[----:B------:R-:W1:Y:S01]  /*55e0*/  LDSM.16.M88.4 R176, [R212+0x9000] ;  /* 0x00900000d4b0783b */ /* 0x000e620000000200 */
        /* <DEDUP_REMOVED lines=9> */
[C---:B-1----:R-:W-:Y:S08]  /*5680*/  HMMA.16816.F32 R8, R176.reuse, R172, R8 ;  /* 0x000000acb008723c */ /* 0x042ff00000001808 */
[-C--:B------:R-:W-:Y:S08]  /*5690*/  HMMA.16816.F32 R12, R176, R174.reuse, R12 ;  /* 0x000000aeb00c723c */ /* 0x080ff0000000180c */
[C---:B------:R-:W-:Y:S01]  /*56a0*/  HMMA.16816.F32 R16, R168.reuse, R174, R16 ;  /* 0x000000aea810723c */ /* 0x040fe20000001810 */
[----:B------:R-:W-:Y:S07]  /*56b0*/  LDSM.16.M88.4 R172, [R184+0x8000] ;  /* 0x00800000b8ac783b */ /* 0x000fee0000000200 */
[-C--:B--2---:R-:W-:Y:S08]  /*56c0*/  HMMA.16816.F32 R20, R168, R164.reuse, R20 ;  /* 0x000000a4a814723c */ /* 0x084ff00000001814 */
[C---:B------:R-:W-:Y:S08]  /*56d0*/  HMMA.16816.F32 R24, R176.reuse, R164, R24 ;  /* 0x000000a4b018723c */ /* 0x040ff00000001818 */
[-C--:B------:R-:W-:Y:S01]  /*56e0*/  HMMA.16816.F32 R28, R176, R166.reuse, R28 ;  /* 0x000000a6b01c723c */ /* 0x080fe2000000181c */
[----:B------:R-:W1:Y:S07]  /*56f0*/  LDSM.16.M88.4 R176, [R216+0x14000] ;  /* 0x01400000d8b0783b */ /* 0x000e6e0000000200 */
[----:B------:R-:W-:Y:S01]  /*5700*/  HMMA.16816.F32 R32, R168, R166, R32 ;  /* 0x000000a6a820723c */ /* 0x000fe20000001820 */
[----:B------:R-:W2:Y:S08]  /*5710*/  LDSM.16.M88.4 R164, [R184+0x9000] ;  /* 0x00900000b8a4783b */ /* 0x000eb00000000200 */
[----:B------:R-:W3:Y:S01]  /*5720*/  LDSM.16.M88.4 R168, [R216+0x14800] ;  /* 0x01480000d8a8783b */ /* 0x000ee20000000200 */
[-C--:B-1----:R-:W-:Y:S08]  /*5730*/  HMMA.16816.F32 R4, R172, R176.reuse, R4 ;  /* 0x000000b0ac04723c */ /* 0x082ff00000001804 */
[C---:B--2---:R-:W-:Y:S07]  /*5740*/  HMMA.16816.F32 R8, R164.reuse, R176, R8 ;  /* 0x000000b0a408723c */ /* 0x044fee0000001808 */
[----:B------:R-:W-:Y:S01]  /*5750*/  IMAD.U32 R176, RZ, RZ, UR15 ;  /* 0x0000000fffb07e24 */ /* 0x000fe2000f8e00ff */
[-C--:B------:R-:W-:Y:S01]  /*5760*/  HMMA.16816.F32 R12, R164, R178.reuse, R12 ;  /* 0x000000b2a40c723c */ /* 0x080fe2000000180c */
[----:B------:R-:W-:Y:S07]  /*5770*/  IMAD.U32 R177, RZ, RZ, UR14 ;  /* 0x0000000effb17e24 */ /* 0x000fee000f8e00ff */
[C---:B------:R-:W-:Y:S07]  /*5780*/  HMMA.16816.F32 R16, R172.reuse, R178, R16 ;  /* 0x000000b2ac10723c */ /* 0x040fee0000001810 */
[C---:B------:R-:W-:Y:S01]  /*5790*/  LEA R178, P0, R244.reuse, R176, 0x2 ;  /* 0x000000b0f4b27211 */ /* 0x040fe200078010ff */
[-C--:B---3--:R-:W-:Y:S04]  /*57a0*/  HMMA.16816.F32 R20, R172, R168.reuse, R20 ;  /* 0x000000a8ac14723c */ /* 0x088fe80000001814 */
[----:B------:R-:W-:Y:S02]  /*57b0*/  LEA.HI.X.SX32 R179, R244, R177, 0x2, P0 ;  /* 0x000000b1f4b37211 */ /* 0x000fe400000f16ff */
[----:B------:R-:W-:Y:S02]  /*57c0*/  FSETP.GE.FTZ.AND P0, PT, R202, RZ, PT ;  /* 0x000000ffca00720b */ /* 0x000fe40003f16000 */
[C---:B------:R-:W-:Y:S01]  /*57d0*/  HMMA.16816.F32 R24, R164.reuse, R168, R24 ;  /* 0x000000a8a418723c */ /* 0x040fe20000001818 */
[----:B------:R-:W2:Y:S04]  /*57e0*/  LDG.E R177, [R178.64] ;  /* 0x0000000cb2b17981 */ /* 0x000ea8000c1e1900 */
[----:B------:R-:W3:Y:S03]  /*57f0*/  LDG.E R176, [R178.64+0x20] ;  /* 0x0000200cb2b07981 */ /* 0x000ee6000c1e1900 */
        /* <DEDUP_REMOVED lines=59> */
[----:B---3--:R-:W-:Y:S01]  /*5bb0*/  FADD.FTZ R0, -R176, R6 ;  /* 0x00000006b0007221 */ /* 0x008fe20000010100 */
[-C--:B------:R-:W-:Y:S01]  /*5bc0*/  FSEL R2, R2, R177.reuse, P2 ;  /* 0x000000b102027208 */ /* 0x080fe20001000000 */
[----:B------:R-:W-:Y:S01]  /*5bd0*/  FADD.FTZ R4, -R177, R4 ;  /* 0x00000004b1047221 */ /* 0x000fe20000010100 */
[----:B------:R-:W-:Y:S02]  /*5be0*/  FSETP.GE.FTZ.AND P2, PT, R182, RZ, PT ;  /* 0x000000ffb600720b */ /* 0x000fe40003f56000 */
[----:B------:R-:W-:Y:S02]  /*5bf0*/  FSEL R0, R0, R176, P0 ;  /* 0x000000b000007208 */ /* 0x000fe40000000000 */
[----:B------:R-:W-:Y:S01]  /*5c00*/  FSETP.GE.FTZ.AND P0, PT, R180, RZ, PT ;  /* 0x000000ffb400720b */ /* 0x000fe20003f16000 */
[----:B------:R-:W-:Y:S01]  /*5c10*/  FMUL.FTZ R203, R203, R2 ;  /* 0x00000002cbcb7220 */ /* 0x000fe20000410000 */
[-C--:B------:R-:W-:Y:S01]  /*5c20*/  FSEL R4, R4, R177.reuse, P3 ;  /* 0x000000b104047208 */ /* 0x080fe20001800000 */
[----:B------:R-:W-:Y:S01]  /*5c30*/  FMUL.FTZ R202, R202, R0 ;  /* 0x00000000caca7220 */ /* 0x000fe20000410000 */
[----:B------:R-:W2:Y:S01]  /*5c40*/  LDG.E R2, [R178.64+0x80] ;  /* 0x0000800cb2027981 */ /* 0x000ea2000c1e1900 */
[----:B------:R-:W-:Y:S02]  /*5c50*/  FSETP.GE.FTZ.AND P3, PT, R189, RZ, PT ;  /* 0x000000ffbd00720b */ /* 0x000fe40003f76000 */
[----:B------:R-:W-:Y:S01]  /*5c60*/  FMUL.FTZ R204, R204, R4 ;  /* 0x00000004cccc7220 */ /* 0x000fe20000410000 */
[----:B------:R-:W3:Y:S05]  /*5c70*/  LDG.E R0, [R178.64+0xa0] ;  /* 0x0000a00cb2007981 */ /* 0x000eea000c1e1900 */
[C---:B------:R-:W-:Y:S02]  /*5c80*/  FADD.FTZ R4, -R177.reuse, R16 ;  /* 0x00000010b1047221 */ /* 0x040fe40000010100 */
[----:B------:R-:W-:Y:S02]  /*5c90*/  FADD.FTZ R16, -R177, R17 ;  /* 0x00000011b1107221 */ /* 0x000fe40000010100 */
[----:B------:R-:W-:Y:S01]  /*5ca0*/  FADD.FTZ R18, -R176, R18 ;  /* 0x00000012b0127221 */ /* 0x000fe20000010100 */
[-C--:B------:R-:W-:Y:S02]  /*5cb0*/  FSEL R17, R4, R177.reuse, P6 ;  /* 0x000000b104117208 */ /* 0x080fe40003000000 */
[----:B------:R-:W-:Y:S02]  /*5cc0*/  FSEL R16, R16, R177, P5 ;  /* 0x000000b110107208 */ /* 0x000fe40002800000 */
[----:B------:R-:W-:Y:S01]  /*5cd0*/  FSETP.GE.FTZ.AND P5, PT, R193, RZ, PT ;  /* 0x000000ffc100720b */ /* 0x000fe20003fb6000 */
[----:B------:R-:W-:Y:S02]  /*5ce0*/  FMUL.FTZ R201, R201, R17 ;  /* 0x00000011c9c97220 */ /* 0x000fe40000410000 */
[----:B------:R-:W-:Y:S01]  /*5cf0*/  FMUL.FTZ R199, R199, R16 ;  /* 0x00000010c7c77220 */ /* 0x000fe20000410000 */
[-C--:B-1----:R-:W-:Y:S08]  /*5d00*/  HMMA.16816.F32 R20, R164, R168.reuse, R20 ;  /* 0x000000a8a414723c */ /* 0x082ff00000001814 */
[C---:B------:R-:W-:Y:S08]  /*5d10*/  HMMA.16816.F32 R24, R172.reuse, R168, R24 ;  /* 0x000000a8ac18723c */ /* 0x040ff00000001818 */
[-C--:B------:R-:W-:Y:S08]  /*5d20*/  HMMA.16816.F32 R28, R172, R170.reuse, R28 ;  /* 0x000000aaac1c723c */ /* 0x080ff0000000181c */
[C---:B------:R-:W-:Y:S01]  /*5d30*/  FADD.FTZ R6, -R177.reuse, R20 ;  /* 0x00000014b1067221 */ /* 0x040fe20000010100 */
[----:B------:R-:W-:Y:S04]  /*5d40*/  HMMA.16816.F32 R32, R164, R170, R32 ;  /* 0x000000aaa420723c */ /* 0x000fe80000001820 */
[----:B------:R-:W-:Y:S01]  /*5d50*/  FADD.FTZ R5, -R177, R21 ;  /* 0x00000015b1057221 */ /* 0x000fe20000010100 */
[-C--:B------:R-:W-:Y:S02]  /*5d60*/  FSEL R6, R6, R177.reuse, P4 ;  /* 0x000000b106067208 */ /* 0x080fe40002000000 */
[----:B------:R-:W-:Y:S02]  /*5d70*/  FSETP.GE.FTZ.AND P4, PT, R183, RZ, PT ;  /* 0x000000ffb700720b */ /* 0x000fe40003f96000 */
[----:B------:R-:W-:Y:S02]  /*5d80*/  FSEL R5, R5, R177, P3 ;  /* 0x000000b105057208 */ /* 0x000fe40001800000 */
[----:B------:R-:W-:Y:S01]  /*5d90*/  FSETP.GE.FTZ.AND P3, PT, R200, RZ, PT ;  /* 0x000000ffc800720b */ /* 0x000fe20003f76000 */
[----:B------:R-:W-:Y:S02]  /*5da0*/  FMUL.FTZ R191, R191, R6 ;  /* 0x00000006bfbf7220 */ /* 0x000fe40000410000 */
[C---:B------:R-:W-:Y:S02]  /*5db0*/  FADD.FTZ R6, -R176.reuse, R7 ;  /* 0x00000007b0067221 */ /* 0x040fe40000010100 */
[----:B------:R-:W-:Y:S02]  /*5dc0*/  FMUL.FTZ R189, R189, R5 ;  /* 0x00000005bdbd7220 */ /* 0x000fe40000410000 */
[C---:B------:R-:W-:Y:S02]  /*5dd0*/  FADD.FTZ R5, -R176.reuse, R19 ;  /* 0x00000013b0057221 */ /* 0x040fe40000010100 */
[----:B------:R-:W-:Y:S04]  /*5de0*/  FADD.FTZ R7, -R176, R23 ;  /* 0x00000017b0077221 */ /* 0x000fe80000010100 */
[----:B------:R-:W-:Y:S01]  /*5df0*/  FADD.FTZ R4, -R177, R32 ;  /* 0x00000020b1047221 */ /* 0x000fe20000010100 */
[----:B------:R-:W-:Y:S02]  /*5e00*/  FSEL R7, R7, R176, P5 ;  /* 0x000000b007077208 */ /* 0x000fe40002800000 */
[----:B------:R-:W-:Y:S02]  /*5e10*/  FSETP.GE.FTZ.AND P5, PT, R198, RZ, PT ;  /* 0x000000ffc600720b */ /* 0x000fe40003fb6000 */
[----:B------:R-:W-:Y:S01]  /*5e20*/  FSEL R4, R4, R177, P2 ;  /* 0x000000b104047208 */ /* 0x000fe20001000000 */
[----:B------:R-:W-:Y:S01]  /*5e30*/  @P0 FADD.FTZ R177, -R177, R33 ;  /* 0x00000021b1b10221 */ /* 0x000fe20000010100 */
[----:B------:R-:W-:Y:S01]  /*5e40*/  FSETP.GE.FTZ.AND P0, PT, R222, RZ, PT ;  /* 0x000000ffde00720b */ /* 0x000fe20003f16000 */
[----:B------:R-:W-:Y:S01]  /*5e50*/  FMUL.FTZ R193, R193, R7 ;  /* 0x00000007c1c17220 */ /* 0x000fe20000410000 */
[----:B------:R-:W-:Y:S01]  /*5e60*/  FSETP.GE.FTZ.AND P2, PT, R197, RZ, PT ;  /* 0x000000ffc500720b */ /* 0x000fe20003f56000 */
[----:B------:R-:W-:Y:S01]  /*5e70*/  FMUL.FTZ R182, R182, R4 ;  /* 0x00000004b6b67220 */ /* 0x000fe20000410000 */
[-C--:B------:R-:W-:Y:S01]  /*5e80*/  FSEL R6, R6, R176.reuse, P0 ;  /* 0x000000b006067208 */ /* 0x080fe20000000000 */
[----:B------:R-:W-:Y:S01]  /*5e90*/  FADD.FTZ R4, -R176, R22 ;  /* 0x00000016b0047221 */ /* 0x000fe20000010100 */
[----:B------:R-:W-:Y:S01]  /*5ea0*/  FSETP.GE.FTZ.AND P0, PT, R190, RZ, PT ;  /* 0x000000ffbe00720b */ /* 0x000fe20003f16000 */
[----:B------:R-:W-:Y:S01]  /*5eb0*/  FMUL.FTZ R177, R180, R177 ;  /* 0x000000b1b4b17220 */ /* 0x000fe20000410000 */
[----:B------:R-:W-:Y:S01]  /*5ec0*/  FSEL R5, R5, R176, P2 ;  /* 0x000000b005057208 */ /* 0x000fe20001000000 */
[----:B------:R-:W-:Y:S01]  /*5ed0*/  FMUL.FTZ R33, R222, R6 ;  /* 0x00000006de217220 */ /* 0x000fe20000410000 */
[-C--:B------:R-:W-:Y:S02]  /*5ee0*/  FSEL R4, R4, R176.reuse, P0 ;  /* 0x000000b004047208 */ /* 0x080fe40000000000 */
[----:B------:R-:W-:Y:S01]  /*5ef0*/  FSEL R6, R18, R176, P3 ;  /* 0x000000b012067208 */ /* 0x000fe20001800000 */
[----:B------:R-:W-:Y:S01]  /*5f00*/  FMUL.FTZ R197, R197, R5 ;  /* 0x00000005c5c57220 */ /* 0x000fe20000410000 */
[----:B------:R-:W-:Y:S01]  /*5f10*/  FSETP.GE.FTZ.AND P3, PT, R181, RZ, PT ;  /* 0x000000ffb500720b */ /* 0x000fe20003f76000 */
[----:B------:R-:W-:Y:S01]  /*5f20*/  FMUL.FTZ R190, R190, R4 ;  /* 0x00000004bebe7220 */ /* 0x000fe20000410000 */
[----:B------:R-:W-:Y:S01]  /*5f30*/  FSETP.GE.FTZ.AND P0, PT, R223, RZ, PT ;  /* 0x000000ffdf00720b */ /* 0x000fe20003f16000 */
[----:B------:R-:W-:Y:S01]  /*5f40*/  FMUL.FTZ R200, R200, R6 ;  /* 0x00000006c8c87220 */ /* 0x000fe20000410000 */
[----:B------:R-:W-:Y:S01]  /*5f50*/  FSETP.GE.FTZ.AND P2, PT, R224, RZ, PT ;  /* 0x000000ffe000720b */ /* 0x000fe20003f56000 */
[----:B------:R-:W-:Y:S05]  /*5f60*/  FADD.FTZ R6, -R176, R34 ;  /* 0x00000022b0067221 */ /* 0x000fea0000010100 */
[----:B------:R-:W-:Y:S02]  /*5f70*/  FSEL R6, R6, R176, P4 ;  /* 0x000000b006067208 */ /* 0x000fe40002000000 */
[----:B------:R-:W-:Y:S01]  /*5f80*/  FSETP.GE.FTZ.AND P4, PT, R207, RZ, PT ;  /* 0x000000ffcf00720b */ /* 0x000fe20003f96000 */
[----:B------:R-:W-:Y:S01]  /*5f90*/  @P3 FADD.FTZ R176, -R176, R35 ;  /* 0x00000023b0b03221 */ /* 0x000fe20000010100 */
[----:B------:R-:W-:Y:S01]  /*5fa0*/  FSETP.GE.FTZ.AND P3, PT, R194, RZ, PT ;  /* 0x000000ffc200720b */ /* 0x000fe20003f76000 */
[----:B------:R-:W-:Y:S02]  /*5fb0*/  FMUL.FTZ R183, R183, R6 ;  /* 0x00000006b7b77220 */ /* 0x000fe40000410000 */
[----:B------:R-:W-:Y:S02]  /*5fc0*/  FMUL.FTZ R176, R181, R176 ;  /* 0x000000b0b5b07220 */ /* 0x000fe40000410000 */
[C---:B--2---:R-:W-:Y:S02]  /*5fd0*/  FADD.FTZ R4, -R2.reuse, R9 ;  /* 0x0000000902047221 */ /* 0x044fe40000010100 */
[C---:B------:R-:W-:Y:S02]  /*5fe0*/  FADD.FTZ R5, -R2.reuse, R8 ;  /* 0x0000000802057221 */ /* 0x040fe40000010100 */
[----:B------:R-:W-:Y:S01]  /*5ff0*/  FADD.FTZ R12, -R2, R12 ;  /* 0x0000000c020c7221 */ /* 0x000fe20000010100 */
[-C--:B------:R-:W-:Y:S01]  /*6000*/  FSEL R4, R4, R2.reuse, P0 ;  /* 0x0000000204047208 */ /* 0x080fe20000000000 */
[----:B------:R-:W-:Y:S01]  /*6010*/  FADD.FTZ R25, -R2, R25 ;  /* 0x0000001902197221 */ /* 0x000fe20000010100 */
[----:B------:R-:W-:Y:S01]  /*6020*/  FSETP.GE.FTZ.AND P0, PT, R186, RZ, PT ;  /* 0x000000ffba00720b */ /* 0x000fe20003f16000 */
[C---:B------:R-:W-:Y:S01]  /*6030*/  FADD.FTZ R13, -R2.reuse, R13 ;  /* 0x0000000d020d7221 */ /* 0x040fe20000010100 */
[-C--:B------:R-:W-:Y:S01]  /*6040*/  FSEL R5, R5, R2.reuse, P2 ;  /* 0x0000000205057208 */ /* 0x080fe20001000000 */
[C---:B------:R-:W-:Y:S01]  /*6050*/  FADD.FTZ R24, -R2.reuse, R24 ;  /* 0x0000001802187221 */ /* 0x040fe20000010100 */
[----:B------:R-:W-:Y:S01]  /*6060*/  FSETP.GE.FTZ.AND P2, PT, R221, RZ, PT ;  /* 0x000000ffdd00720b */ /* 0x000fe20003f56000 */
[----:B------:R-:W-:Y:S01]  /*6070*/  FADD.FTZ R28, -R2, R28 ;  /* 0x0000001c021c7221 */ /* 0x000fe20000010100 */
[----:B------:R-:W-:Y:S01]  /*6080*/  FSEL R13, R13, R2, P4 ;  /* 0x000000020d0d7208 */ /* 0x000fe20002000000 */
[----:B------:R-:W-:Y:S01]  /*6090*/  FMUL.FTZ R23, R223, R4 ;  /* 0x00000004df177220 */ /* 0x000fe20000410000 */
[-C--:B------:R-:W-:Y:S01]  /*60a0*/  FSEL R12, R12, R2.reuse, P2 ;  /* 0x000000020c0c7208 */ /* 0x080fe20001000000 */
[----:B---3--:R-:W-:Y:S01]  /*60b0*/  FADD.FTZ R4, -R0, R14 ;  /* 0x0000000e00047221 */ /* 0x008fe20000010100 */
[----:B------:R-:W-:Y:S01]  /*60c0*/  FSETP.GE.FTZ.AND P2, PT, R192, RZ, PT ;  /* 0x000000ffc000720b */ /* 0x000fe20003f56000 */
[----:B------:R-:W-:Y:S01]  /*60d0*/  FADD.FTZ R11, -R0, R11 ;  /* 0x0000000b000b7221 */ /* 0x000fe20000010100 */
[-C--:B------:R-:W-:Y:S01]  /*60e0*/  FSEL R24, R24, R2.reuse, P3 ;  /* 0x0000000218187208 */ /* 0x080fe20001800000 */
[C---:B------:R-:W-:Y:S01]  /*60f0*/  FADD.FTZ R6, -R0.reuse, R15 ;  /* 0x0000000f00067221 */ /* 0x040fe20000010100 */
[-C--:B------:R-:W-:Y:S01]  /*6100*/  FSEL R25, R25, R2.reuse, P2 ;  /* 0x0000000219197208 */ /* 0x080fe20001000000 */
[----:B------:R-:W-:Y:S01]  /*6110*/  FADD.FTZ R10, -R0, R10 ;  /* 0x0000000a000a7221 */ /* 0x000fe20000010100 */
[----:B------:R-:W-:Y:S01]  /*6120*/  FSETP.GE.FTZ.AND P2, PT, R187, RZ, PT ;  /* 0x000000ffbb00720b */ /* 0x000fe20003f56000 */
[----:B------:R-:W-:Y:S01]  /*6130*/  FMUL.FTZ R32, R224, R5 ;  /* 0x00000005e0207220 */ /* 0x000fe20000410000 */
[----:B------:R-:W-:Y:S01]  /*6140*/  FSETP.GE.FTZ.AND P3, PT, R226, RZ, PT ;  /* 0x000000ffe200720b */ /* 0x000fe20003f76000 */
[----:B------:R-:W-:Y:S01]  /*6150*/  FADD.FTZ R5, -R0, R26 ;  /* 0x0000001a00057221 */ /* 0x000fe20000010100 */
        /* <DEDUP_REMOVED lines=12> */
[----:B------:R-:W-:Y:S01]  /*6220*/  FSETP.GE.FTZ.AND P2, PT, R185, RZ, PT ;  /* 0x000000ffb900720b */ /* 0x000fe20003f56000 */
[----:B------:R-:W-:Y:S01]  /*6230*/  FADD.FTZ R4, -R0, R27 ;  /* 0x0000001b00047221 */ /* 0x000fe20000010100 */
[----:B------:R-:W-:Y:S01]  /*6240*/  FSEL R6, R6, R0, P0 ;  /* 0x0000000006067208 */ /* 0x000fe20000000000 */
[----:B------:R-:W-:Y:S01]  /*6250*/  FMUL.FTZ R24, R194, R24 ;  /* 0x00000018c2187220 */ /* 0x000fe20000410000 */
[----:B------:R-:W-:Y:S01]  /*6260*/  PLOP3.LUT P0, PT, PT, PT, UP5, 0x80, 0x0 ;  /* 0x000000000000781c */ /* 0x000fe20003f0f058 */
        /* <DEDUP_REMOVED lines=8> */
[----:B------:R-:W-:Y:S01]  /*62f0*/  FMUL.FTZ R13, R205, R6 ;  /* 0x00000006cd0d7220 */ /* 0x000fe20000410000 */
[-C--:B------:R-:W-:Y:S01]  /*6300*/  FSEL R4, R4, R0.reuse, P4 ;  /* 0x0000000004047208 */ /* 0x080fe20002000000 */
[----:B------:R-:W-:Y:S01]  /*6310*/  IMAD.MOV.U32 R186, RZ, RZ, R233 ;  /* 0x000000ffffba7224 */ /* 0x000fe200078e00e9 */
[----:B------:R-:W-:Y:S01]  /*6320*/  FSEL R2, R2, R0, P3 ;  /* 0x0000000002027208 */ /* 0x000fe20001800000 */
[----:B------:R-:W-:Y:S02]  /*6330*/  @P2 FADD.FTZ R0, -R0, R31 ;  /* 0x0000001f00002221 */ /* 0x000fe40000010100 */
[----:B------:R-:W-:Y:S02]  /*6340*/  FMUL.FTZ R14, R198, R5 ;  /* 0x00000005c60e7220 */ /* 0x000fe40000410000 */
[----:B------:R-:W-:Y:S02]  /*6350*/  FMUL.FTZ R16, R195, R4 ;  /* 0x00000004c3107220 */ /* 0x000fe40000410000 */
[----:B------:R-:W-:Y:S02]  /*6360*/  FMUL.FTZ R19, R188, R2 ;  /* 0x00000002bc137220 */ /* 0x000fe40000410000 */
[----:B------:R-:W-:Y:S02]  /*6370*/  FMUL.FTZ R18, R185, R0 ;  /* 0x00000000b9127220 */ /* 0x000fe40000410000 */
        /* <DEDUP_REMOVED lines=24> */
.L_x_1239:
        /* <DEDUP_REMOVED lines=146> */
.L_x_1240:
[----:B------:R-:W-:Y:S01]  /*6e20*/  LDSM.16.M88.4 R32, [R211+0x1c000] ;  /* 0x01c00000d320783b */ /* 0x000fe20000000200 */
[----:B------:R-:W-:Y:S01]  /*6e30*/  IMAD.MOV.U32 R2, RZ, RZ, 0x4 ;  /* 0x00000004ff027424 */ /* 0x000fe200078e00ff */
[----:B------:R-:W-:Y:S01]  /*6e40*/  ULOP3.LUT UR4, UR7, 0x1, URZ, 0xc0, !UPT ;  /* 0x0000000107047892 */ /* 0x000fe2000f8ec03f */
[----:B------:R-:W-:Y:S01]  /*6e50*/  IMAD.MOV.U32 R188, RZ, RZ, c[0x0][0x22c] ;  /* 0x00008b00ffbc7624 */ /* 0x000fe200078e00ff */
[----:B------:R-:W-:Y:S01]  /*6e60*/  @UP5 UIADD3 UR5, UP4, UR10, -0x100, URZ ;  /* 0xffffff000a055890 */ /* 0x000fe2000ff9e03f */
[----:B------:R-:W2:Y:S01]  /*6e70*/  LDSM.16.MT88.4 R16, [R208] ;  /* 0x00000000d010783b */ /* 0x000ea20000004200 */
[----:B------:R-:W-:Y:S01]  /*6e80*/  IMAD.MOV.U32 R191, RZ, RZ, c[0x0][0x22c] ;  /* 0x00008b00ffbf7624 */ /* 0x000fe200078e00ff */
[----:B------:R-:W-:Y:S01]  /*6e90*/  UISETP.NE.U32.AND UP1, UPT, UR4, 0x1, UPT ;  /* 0x000000010400788c */ /* 0x000fe2000bf25070 */
[----:B------:R-:W-:Y:S01]  /*6ea0*/  IMAD R188, R188, c[0x0][0x1c0], RZ ;  /* 0x00007000bcbc7a24 */ /* 0x000fe200078e02ff */
[----:B------:R-:W-:Y:S01]  /*6eb0*/  UIADD3 UR6, UR7, -0x1, URZ ;  /* 0xffffffff07067890 */ /* 0x000fe2000fffe03f */
[----:B------:R-:W3:Y:S01]  /*6ec0*/  LDSM.16.M88.4 R28, [R211+0x1d000] ;  /* 0x01d00000d31c783b */ /* 0x000ee20000000200 */
[----:B------:R-:W-:Y:S01]  /*6ed0*/  IMAD R191, R191, c[0x0][0x1c0], RZ ;  /* 0x00007000bfbf7a24 */ /* 0x000fe200078e02ff */
[----:B------:R-:W-:Y:S01]  /*6ee0*/  @UP5 UIADD3.X UR4, UR11, -0x1, URZ, UP4, !UPT ;  /* 0xffffffff0b045890 */ /* 0x000fe2000a7fe43f */
[----:B------:R-:W-:Y:S02]  /*6ef0*/  IMAD.SHL.U32 R188, R188, 0x10, RZ ;  /* 0x00000010bcbc7824 */ /* 0x000fe400078e00ff */
[----:B------:R-:W4:Y:S01]  /*6f00*/  LDSM.16.MT88.4 R164, [R208+0x4000] ;  /* 0x00400000d0a4783b */ /* 0x000f220000004200 */
[----:B------:R-:W-:Y:S02]  /*6f10*/  IMAD.SHL.U32 R191, R191, 0x20, RZ ;  /* 0x00000020bfbf7824 */ /* 0x000fe400078e00ff */
[----:B------:R-:W-:Y:S02]  /*6f20*/  IMAD.MOV.U32 R190, RZ, RZ, c[0x0][0x22c] ;  /* 0x00008b00ffbe7624 */ /* 0x000fe400078e00ff */
[----:B------:R-:W-:Y:S01]  /*6f30*/  LDSM.16.M88.4 R168, [R212+0x1c000] ;  /* 0x01c00000d4a8783b */ /* 0x000fe20000000200 */
[----:B------:R-:W-:Y:S02]  /*6f40*/  IMAD.MOV.U32 R189, RZ, RZ, c[0x0][0x22c] ;  /* 0x00008b00ffbd7624 */ /* 0x000fe400078e00ff */
[----:B------:R-:W-:Y:S02]  /*6f50*/  IMAD R190, R190, c[0x0][0x1c0], RZ ;  /* 0x00007000bebe7a24 */ /* 0x000fe400078e02ff */
[----:B------:R-:W1:Y:S01]  /*6f60*/  LDSM.16.MT88.4 R172, [R208+0x800] ;  /* 0x00080000d0ac783b */ /* 0x000e620000004200 */
[----:B------:R-:W-:Y:S02]  /*6f70*/  IMAD R189, R189, c[0x0][0x1c0], RZ ;  /* 0x00007000bdbd7a24 */ /* 0x000fe400078e02ff */
[----:B------:R-:W-:Y:S02]  /*6f80*/  IMAD R190, R190, 0x28, RZ ;  /* 0x00000028bebe7824 */ /* 0x000fe400078e02ff */
[----:B------:R-:W1:Y:S01]  /*6f90*/  LDSM.16.M88.4 R176, [R212+0x1d000] ;  /* 0x01d00000d4b0783b */ /* 0x000e620000000200 */
[----:B------:R-:W-:Y:S02]  /*6fa0*/  IMAD R189, R189, 0x38, RZ ;  /* 0x00000038bdbd7824 */ /* 0x000fe400078e02ff */
[----:B-1----:R-:W-:Y:S02]  /*6fb0*/  IMAD.MOV.U32 R0, RZ, RZ, c[0x0][0x22c] ;  /* 0x00008b00ff007624 */ /* 0x002fe400078e00ff */
[----:B------:R-:W1:Y:S02]  /*6fc0*/  LDSM.16.MT88.4 R180, [R208+0x4800] ;  /* 0x00480000d0b4783b */ /* 0x000e640000004200 */
[----:B------:R-:W-:Y:S04]  /*6fd0*/  IMAD R0, R0, c[0x0][0x1c0], RZ ;  /* 0x0000700000007a24 */ /* 0x000fe800078e02ff */
[----:B------:R-:W-:Y:S01]  /*6fe0*/  IMAD.U32 R0, R0, -0x40, RZ ;  /* 0xffffffc000007824 */ /* 0x000fe200078e00ff */
[-C--:B--2---:R-:W-:Y:S04]  /*6ff0*/  HMMA.16816.F32 R4, R32, R16.reuse, RZ ;  /* 0x000000102004723c */ /* 0x084fe800000018ff */
[C---:B------:R-:W-:Y:S04]  /*7000*/  LEA R233, P2, R0.reuse, R186, 0x2 ;  /* 0x000000ba00e97211 */ /* 0x040fe800078410ff */
[----:B------:R-:W-:Y:S01]  /*7010*/  LEA.HI.X.SX32 R232, R0, R187, 0x2, P2 ;  /* 0x000000bb00e87211 */ /* 0x000fe200010f16ff */
[C---:B---3--:R-:W-:Y:S03]  /*7020*/  HMMA.16816.F32 R8, R28.reuse, R16, RZ ;  /* 0x000000101c08723c */ /* 0x048fe600000018ff */
[----:B------:R-:W-:Y:S04]  /*7030*/  IMAD.MOV.U32 R0, RZ, RZ, c[0x0][0x22c] ;  /* 0x00008b00ff007624 */ /* 0x000fe800078e00ff */
[----:B------:R-:W-:Y:S01]  /*7040*/  IMAD R0, R0, c[0x0][0x1c0], RZ ;  /* 0x0000700000007a24 */ /* 0x000fe200078e02ff */
[-C--:B------:R-:W-:Y:S04]  /*7050*/  HMMA.16816.F32 R12, R28, R18.reuse, RZ ;  /* 0x000000121c0c723c */ /* 0x080fe800000018ff */
[----:B------:R-:W-:Y:S04]  /*7060*/  IMAD R0, R0, 0x18, RZ ;  /* 0x0000001800007824 */ /* 0x000fe800078e02ff */
        /* <DEDUP_REMOVED lines=76> */
[----:B------:R-:W4:Y:S06]  /*7530*/  LDSM.16.MT88.4 R164, [R208+0x7800] ;  /* 0x00780000d0a4783b */ /* 0x000f2c0000004200 */
[----:B------:R-:W-:Y:S01]  /*7540*/  @P0 IADD3 R168, R244, -0x40, RZ ;  /* 0xffffffc0f4a80810 */ /* 0x000fe20007ffe0ff */
[-C--:B-1----:R-:W-:Y:S05]  /*7550*/  HMMA.16816.F32 R4, R172, R176.reuse, R4 ;  /* 0x000000b0ac04723c */ /* 0x082fea0000001804 */
[----:B------:R-:W-:Y:S01]  /*7560*/  @P0 IMAD.WIDE R168, R168, R2, UR10 ;  /* 0x0000000aa8a80e25 */ /* 0x000fe2000f8e0202 */
[----:B------:R-:W-:Y:S02]  /*7570*/  @UP5 UMOV UR10, UR5 ;  /* 0x00000005000a5c82 */ /* 0x000fe40008000000 */
[----:B------:R-:W-:Y:S01]  /*7580*/  @UP5 UMOV UR11, UR4 ;  /* 0x00000004000b5c82 */ /* 0x000fe20008000000 */
[----:B------:R-:W-:Y:S01]  /*7590*/  IMAD.MOV.U32 R2, RZ, RZ, R233 ;  /* 0x000000ffff027224 */ /* 0x000fe200078e00e9 */
[----:B------:R1:W5:Y:S02]  /*75a0*/  @P0 LDG.E R241, [R168.64] ;  /* 0x0000000ca8f10981 */ /* 0x000364000c1e1900 */
[----:B--2---:R-:W-:Y:S03]  /*75b0*/  IMAD.MOV.U32 R3, RZ, RZ, R232 ;  /* 0x000000ffff037224 */ /* 0x004fe600078e00e8 */
[----:B------:R1:W5:Y:S05]  /*75c0*/  @P0 LDG.E R242, [R168.64+0x20] ;  /* 0x0000200ca8f20981 */ /* 0x00036a000c1e1900 */
        /* <DEDUP_REMOVED lines=8> */
[-C--:B----4-:R-:W-:Y:S04]  /*7650*/  HMMA.16816.F32 R20, R172, R164.reuse, R20 ;  /* 0x000000a4ac14723c */ /* 0x090fe80000001814 */
        /* <DEDUP_REMOVED lines=12> */
[-C--:B------:R-:W-:Y:S02]  /*7720*/  LEA R166, P3, R190, R2.reuse, 0x2 ;  /* 0x00000002bea67211 */ /* 0x080fe400078610ff */
[----:B------:R-:W-:Y:S02]  /*7730*/  IMAD R0, R0, c[0x0][0x1c0], RZ ;  /* 0x0000700000007a24 */ /* 0x000fe400078e02ff */
[----:B------:R4:W-:Y:S01]  /*7740*/  RED.E.ADD.F32.FTZ.RN.STRONG.GPU [R170.64], R7 ;  /* 0x00000007aa00798e */ /* 0x0009e2000c10e78c */
[-C--:B------:R-:W-:Y:S01]  /*7750*/  LEA.HI.X.SX32 R167, R190, R3.reuse, 0x2, P3 ;  /* 0x00000003bea77211 */ /* 0x080fe200018f16ff */
[----:B------:R-:W-:Y:S03]  /*7760*/  IMAD R0, R0, 0x30, RZ ;  /* 0x0000003000007824 */ /* 0x000fe600078e02ff */
[----:B------:R4:W-:Y:S02]  /*7770*/  RED.E.ADD.F32.FTZ.RN.STRONG.GPU [R168.64], R8 ;  /* 0x00000008a800798e */ /* 0x0009e4000c10e78c */
[CC--:B--2---:R-:W-:Y:S03]  /*7780*/  LEA R4, P2, R0.reuse, R2.reuse, 0x2 ;  /* 0x0000000200047211 */ /* 0x0c4fe600078410ff */
[----:B------:R2:W-:Y:S05]  /*7790*/  RED.E.ADD.F32.FTZ.RN.STRONG.GPU [R166.64], R9 ;  /* 0x00000009a600798e */ /* 0x0005ea000c10e78c */
[----:B------:R-:W-:Y:S01]  /*77a0*/  LDSM.16.MT88.4 R168, [R210+0x2800] ;  /* 0x00280000d2a8783b */ /* 0x000fe20000004200 */
[-C--:B-1----:R-:W-:Y:S01]  /*77b0*/  LEA.HI.X.SX32 R5, R0, R3.reuse, 0x2, P2 ;  /* 0x0000000300057211 */ /* 0x082fe200010f16ff */
[----:B------:R-:W-:Y:S04]  /*77c0*/  IMAD.MOV.U32 R0, RZ, RZ, c[0x0][0x22c] ;  /* 0x00008b00ff007624 */ /* 0x000fe800078e00ff */
[----:B------:R1:W-:Y:S01]  /*77d0*/  RED.E.ADD.F32.FTZ.RN.STRONG.GPU [R4.64], R10 ;  /* 0x0000000a0400798e */ /* 0x0003e2000c10e78c */
[CC--:B---3--:R-:W-:Y:S01]  /*77e0*/  LEA R6, P0, R189.reuse, R2.reuse, 0x2 ;  /* 0x00000002bd067211 */ /* 0x0c8fe200078010ff */
[----:B------:R-:W-:Y:S03]  /*77f0*/  IMAD R0, R0, c[0x0][0x1c0], RZ ;  /* 0x0000700000007a24 */ /* 0x000fe600078e02ff */
[-C--:B----4-:R-:W-:Y:S01]  /*7800*/  LEA.HI.X.SX32 R7, R189, R3.reuse, 0x2, P0 ;  /* 0x00000003bd077211 */ /* 0x090fe200000f16ff */
[----:B------:R-:W-:Y:S04]  /*7810*/  IMAD.SHL.U32 R0, R0, 0x10, RZ ;  /* 0x0000001000007824 */ /* 0x000fe800078e00ff */
[----:B------:R3:W-:Y:S01]  /*7820*/  RED.E.ADD.F32.FTZ.RN.STRONG.GPU [R6.64], R11 ;  /* 0x0000000b0600798e */ /* 0x0007e2000c10e78c */
[C---:B------:R-:W-:Y:S02]  /*7830*/  IADD3 R179, R0.reuse, 0x20, RZ ;  /* 0x0000002000b37810 */ /* 0x040fe40007ffe0ff */
[C---:B------:R-:W-:Y:S02]  /*7840*/  IADD3 R178, R0.reuse, 0x20, RZ ;  /* 0x0000002000b27810 */ /* 0x040fe40007ffe0ff */
[----:B------:R4:W-:Y:S01]  /*7850*/  RED.E.ADD.F32.FTZ.RN.STRONG.GPU [R2.64+0x80], R16 ;  /* 0x000080100200798e */ /* 0x0009e2000c10e78c */
[----:B------:R-:W-:Y:S02]  /*7860*/  IADD3 R0, R0, 0x20, RZ ;  /* 0x0000002000007810 */ /* 0x000fe40007ffe0ff */
[----:B------:R-:W-:Y:S01]  /*7870*/  IMAD.IADD R178, R238, 0x1, R178 ;  /* 0x00000001eeb27824 */ /* 0x000fe200078e02b2 */
[-C--:B------:R-:W-:Y:S01]  /*7880*/  LEA R8, P3, R250, R2.reuse, 0x2 ;  /* 0x00000002fa087211 */ /* 0x080fe200078610ff */
[----:B------:R4:W-:Y:S01]  /*7890*/  RED.E.ADD.F32.FTZ.RN.STRONG.GPU [R164.64+0x80], R17 ;  /* 0x00008011a400798e */ /* 0x0009e2000c10e78c */
[----:B------:R-:W-:Y:S02]  /*78a0*/  IMAD.IADD R0, R238, 0x1, R0 ;  /* 0x00000001ee007824 */ /* 0x000fe400078e0200 */
[-C--:B--2---:R-:W-:Y:S02]  /*78b0*/  LEA.HI.X.SX32 R9, R250, R3.reuse, 0x2, P3 ;  /* 0x00000003fa097211 */ /* 0x084fe400018f16ff */
[----:B------:R-:W-:Y:S01]  /*78c0*/  IMAD.IADD R0, R238, 0x1, R0 ;  /* 0x00000001ee007824 */ /* 0x000fe200078e0200 */
[CC--:B-1----:R-:W-:Y:S04]  /*78d0*/  LEA R4, P0, R179.reuse, R2.reuse, 0x2 ;  /* 0x00000002b3047211 */ /* 0x0c2fe800078010ff */
[-C--:B------:R-:W-:Y:S02]  /*78e0*/  LEA.HI.X.SX32 R5, R179, R3.reuse, 0x2, P0 ;  /* 0x00000003b3057211 */ /* 0x080fe400000f16ff */
[-C--:B------:R-:W-:Y:S03]  /*78f0*/  LEA R10, P0, R0, R2.reuse, 0x2 ;  /* 0x00000002000a7211 */ /* 0x080fe600078010ff */
[----:B------:R1:W-:Y:S01]  /*7900*/  RED.E.ADD.F32.FTZ.RN.STRONG.GPU [R4.64], R18 ;  /* 0x000000120400798e */ /* 0x0003e2000c10e78c */
[-C--:B---3--:R-:W-:Y:S02]  /*7910*/  LEA R6, P2, R178, R2.reuse, 0x2 ;  /* 0x00000002b2067211 */ /* 0x088fe400078410ff */
[-C--:B------:R-:W-:Y:S01]  /*7920*/  LEA.HI.X.SX32 R11, R0, R3.reuse, 0x2, P0 ;  /* 0x00000003000b7211 */ /* 0x080fe200000f16ff */
[----:B------:R-:W-:Y:S01]  /*7930*/  IMAD.MOV.U32 R0, RZ, RZ, c[0x0][0x22c] ;  /* 0x00008b00ff007624 */ /* 0x000fe200078e00ff */
[-C--:B------:R-:W-:Y:S01]  /*7940*/  LEA.HI.X.SX32 R7, R178, R3.reuse, 0x2, P2 ;  /* 0x00000003b2077211 */ /* 0x080fe200010f16ff */
[----:B------:R-:W-:Y:S01]  /*7950*/  IMAD.IADD R178, R238, 0x1, R249 ;  /* 0x00000001eeb27824 */ /* 0x000fe200078e02f9 */
[----:B----4-:R-:W-:Y:S01]  /*7960*/  IADD3 R16, R188, 0x60, RZ ;  /* 0x00000060bc107810 */ /* 0x010fe20007ffe0ff */
[----:B------:R-:W-:Y:S02]  /*7970*/  IMAD R0, R0, c[0x0][0x1c0], RZ ;  /* 0x0000700000007a24 */ /* 0x000fe400078e02ff */
[----:B------:R2:W-:Y:S01]  /*7980*/  RED.E.ADD.F32.FTZ.RN.STRONG.GPU [R6.64], R19 ;  /* 0x000000130600798e */ /* 0x0005e2000c10e78c */
[----:B------:R-:W-:Y:S01]  /*7990*/  IADD3 R17, R188, 0x60, RZ ;  /* 0x00000060bc117810 */ /* 0x000fe20007ffe0ff */
[----:B------:R-:W-:Y:S02]  /*79a0*/  IMAD.SHL.U32 R0, R0, 0x10, RZ ;  /* 0x0000001000007824 */ /* 0x000fe400078e00ff */
[----:B------:R-:W-:Y:S01]  /*79b0*/  IMAD.IADD R16, R238, 0x1, R16 ;  /* 0x00000001ee107824 */ /* 0x000fe200078e0210 */
[----:B------:R3:W-:Y:S02]  /*79c0*/  RED.E.ADD.F32.FTZ.RN.STRONG.GPU [R10.64], R12 ;  /* 0x0000000c0a00798e */ /* 0x0007e4000c10e78c */
[C---:B------:R-:W-:Y:S02]  /*79d0*/  IADD3 R173, R0.reuse, 0x40, RZ ;  /* 0x0000004000ad7810 */ /* 0x040fe40007ffe0ff */
[C---:B------:R-:W-:Y:S01]  /*79e0*/  IADD3 R172, R0.reuse, 0x40, RZ ;  /* 0x0000004000ac7810 */ /* 0x040fe20007ffe0ff */
[----:B------:R4:W-:Y:S01]  /*79f0*/  RED.E.ADD.F32.FTZ.RN.STRONG.GPU [R8.64], R13 ;  /* 0x0000000d0800798e */ /* 0x0009e2000c10e78c */
[----:B------:R-:W-:Y:S03]  /*7a00*/  IADD3 R0, R0, 0x40, RZ ;  /* 0x0000004000007810 */ /* 0x000fe60007ffe0ff */
[C---:B------:R-:W-:Y:S02]  /*7a10*/  IMAD.IADD R172, R238.reuse, 0x1, R172 ;  /* 0x00000001eeac7824 */ /* 0x040fe400078e02ac */
[C---:B------:R-:W-:Y:S01]  /*7a20*/  IMAD.IADD R0, R238.reuse, 0x1, R0 ;  /* 0x00000001ee007824 */ /* 0x040fe200078e0200 */
[CC--:B-1----:R-:W-:Y:S03]  /*7a30*/  LEA R4, P2, R249.reuse, R2.reuse, 0x2 ;  /* 0x00000002f9047211 */ /* 0x0c2fe600078410ff */
[----:B------:R-:W-:Y:S01]  /*7a40*/  IMAD.IADD R0, R238, 0x1, R0 ;  /* 0x00000001ee007824 */ /* 0x000fe200078e0200 */
[-C--:B------:R-:W-:Y:S05]  /*7a50*/  LEA.HI.X.SX32 R5, R249, R3.reuse, 0x2, P2 ;  /* 0x00000003f9057211 */ /* 0x080fea00010f16ff */
[----:B------:R1:W-:Y:S01]  /*7a60*/  RED.E.ADD.F32.FTZ.RN.STRONG.GPU [R4.64], R14 ;  /* 0x0000000e0400798e */ /* 0x0003e2000c10e78c */
[CC--:B--2---:R-:W-:Y:S04]  /*7a70*/  LEA R6, P0, R178.reuse, R2.reuse, 0x2 ;  /* 0x00000002b2067211 */ /* 0x0c4fe800078010ff */
[-C--:B------:R-:W-:Y:S02]  /*7a80*/  LEA.HI.X.SX32 R7, R178, R3.reuse, 0x2, P0 ;  /* 0x00000003b2077211 */ /* 0x080fe400000f16ff */
[CC--:B---3--:R-:W-:Y:S03]  /*7a90*/  LEA R12, P2, R172.reuse, R2.reuse, 0x2 ;  /* 0x00000002ac0c7211 */ /* 0x0c8fe600078410ff */
[----:B------:R2:W-:Y:S01]  /*7aa0*/  RED.E.ADD.F32.FTZ.RN.STRONG.GPU [R6.64], R15 ;  /* 0x0000000f0600798e */ /* 0x0005e2000c10e78c */
[-C--:B----4-:R-:W-:Y:S02]  /*7ab0*/  LEA.HI.X.SX32 R13, R172, R3.reuse, 0x2, P2 ;  /* 0x00000003ac0d7211 */ /* 0x090fe400010f16ff */
[CC--:B------:R-:W-:Y:S02]  /*7ac0*/  LEA R8, P3, R248.reuse, R2.reuse, 0x2 ;  /* 0x00000002f8087211 */ /* 0x0c0fe400078610ff */
[----:B------:R-:W-:Y:S02]  /*7ad0*/  RED.E.ADD.F32.FTZ.RN.STRONG.GPU [R2.64+0x100], R20 ;  /* 0x000100140200798e */ /* 0x000fe4000c10e78c */
[-C--:B------:R-:W-:Y:S03]  /*7ae0*/  LEA.HI.X.SX32 R9, R248, R3.reuse, 0x2, P3 ;  /* 0x00000003f8097211 */ /* 0x080fe600018f16ff */
[----:B------:R-:W-:Y:S01]  /*7af0*/  RED.E.ADD.F32.FTZ.RN.STRONG.GPU [R164.64+0x100], R21 ;  /* 0x00010015a400798e */ /* 0x000fe2000c10e78c */
[-C--:B-1----:R-:W-:Y:S02]  /*7b00*/  LEA R4, P0, R173, R2.reuse, 0x2 ;  /* 0x00000002ad047211 */ /* 0x082fe400078010ff */
[-C--:B------:R-:W-:Y:S02]  /*7b10*/  LEA R14, P6, R17, R2.reuse, 0x2 ;  /* 0x00000002110e7211 */ /* 0x080fe400078c10ff */
[-C--:B------:R-:W-:Y:S02]  /*7b20*/  LEA.HI.X.SX32 R5, R173, R3.reuse, 0x2, P0 ;  /* 0x00000003ad057211 */ /* 0x080fe400000f16ff */
[CC--:B------:R-:W-:Y:S03]  /*7b30*/  LEA R10, P0, R0.reuse, R2.reuse, 0x2 ;  /* 0x00000002000a7211 */ /* 0x0c0fe600078010ff */
[----:B------:R1:W-:Y:S01]  /*7b40*/  RED.E.ADD.F32.FTZ.RN.STRONG.GPU [R4.64], R22 ;  /* 0x000000160400798e */ /* 0x0003e2000c10e78c */
[-C--:B------:R-:W-:Y:S02]  /*7b50*/  LEA.HI.X.SX32 R11, R0, R3.reuse, 0x2, P0 ;  /* 0x00000003000b7211 */ /* 0x080fe400000f16ff */
[CC--:B--2---:R-:W-:Y:S02]  /*7b60*/  LEA R6, P2, R247.reuse, R2.reuse, 0x2 ;  /* 0x00000002f7067211 */ /* 0x0c4fe400078410ff */
[----:B------:R2:W-:Y:S01]  /*7b70*/  RED.E.ADD.F32.FTZ.RN.STRONG.GPU [R12.64], R23 ;  /* 0x000000170c00798e */ /* 0x0005e2000c10e78c */
[----:B------:R-:W-:Y:S02]  /*7b80*/  IADD3 R0, R188, 0x60, RZ ;  /* 0x00000060bc007810 */ /* 0x000fe40007ffe0ff */
[-C--:B------:R-:W-:Y:S02]  /*7b90*/  LEA.HI.X.SX32 R7, R247, R3.reuse, 0x2, P2 ;  /* 0x00000003f7077211 */ /* 0x080fe400010f16ff */
[----:B------:R3:W-:Y:S01]  /*7ba0*/  RED.E.ADD.F32.FTZ.RN.STRONG.GPU [R10.64], R24 ;  /* 0x000000180a00798e */ /* 0x0007e2000c10e78c */
[C---:B------:R-:W-:Y:S01]  /*7bb0*/  IMAD.IADD R0, R238.reuse, 0x1, R0 ;  /* 0x00000001ee007824 */ /* 0x040fe200078e0200 */
[-C--:B------:R-:W-:Y:S03]  /*7bc0*/  LEA.HI.X.SX32 R15, R17, R3.reuse, 0x2, P6 ;  /* 0x00000003110f7211 */ /* 0x080fe600030f16ff */
[----:B------:R4:W-:Y:S01]  /*7bd0*/  RED.E.ADD.F32.FTZ.RN.STRONG.GPU [R8.64], R25 ;  /* 0x000000190800798e */ /* 0x0009e2000c10e78c */
[----:B------:R-:W-:Y:S04]  /*7be0*/  IMAD.IADD R0, R238, 0x1, R0 ;  /* 0x00000001ee007824 */ /* 0x000fe800078e0200 */
[----:B------:R4:W-:Y:S05]  /*7bf0*/  RED.E.ADD.F32.FTZ.RN.STRONG.GPU [R6.64], R26 ;  /* 0x0000001a0600798e */ /* 0x0009ea000c10e78c */
[----:B------:R-:W-:Y:S01]  /*7c00*/  LDSM.16.MT88.4 R20, [R210+0x2000] ;  /* 0x00200000d214783b */ /* 0x000fe20000004200 */
[CC--:B-1----:R-:W-:Y:S04]  /*7c10*/  LEA R4, P0, R252.reuse, R2.reuse, 0x2 ;  /* 0x00000002fc047211 */ /* 0x0c2fe800078010ff */
[-C--:B------:R-:W-:Y:S02]  /*7c20*/  LEA.HI.X.SX32 R5, R252, R3.reuse, 0x2, P0 ;  /* 0x00000003fc057211 */ /* 0x080fe400000f16ff */
[CC--:B--2---:R-:W-:Y:S03]  /*7c30*/  LEA R12, P5, R16.reuse, R2.reuse, 0x2 ;  /* 0x00000002100c7211 */ /* 0x0c4fe600078a10ff */
[----:B------:R1:W-:Y:S01]  /*7c40*/  RED.E.ADD.F32.FTZ.RN.STRONG.GPU [R4.64], R27 ;  /* 0x0000001b0400798e */ /* 0x0003e2000c10e78c */
[-C--:B------:R-:W-:Y:S02]  /*7c50*/  LEA.HI.X.SX32 R13, R16, R3.reuse, 0x2, P5 ;  /* 0x00000003100d7211 */ /* 0x080fe400028f16ff */
[-C--:B---3--:R-:W-:Y:S02]  /*7c60*/  LEA R10, P4, R0, R2.reuse, 0x2 ;  /* 0x00000002000a7211 */ /* 0x088fe400078810ff */
        /* <DEDUP_REMOVED lines=9> */
[----:B------:R-:W-:Y:S01]  /*7d00*/  ISETP.LT.AND P2, PT, RZ, UR7, PT ;  /* 0x00000007ff007c0c */ /* 0x000fe2000bf41270 */
[----:B------:R-:W-:Y:S01]  /*7d10*/  RED.E.ADD.F32.FTZ.RN.STRONG.GPU [R12.64], R35 ;  /* 0x000000230c00798e */ /* 0x000fe2000c10e78c */
[----:B------:R-:W-:Y:S04]  /*7d20*/  UMOV UR7, UR6 ;  /* 0x0000000600077c82 */ /* 0x000fe80008000000 */
[----:B------:R-:W-:Y:S01]  /*7d30*/  RED.E.ADD.F32.FTZ.RN.STRONG.GPU [R10.64], R28 ;  /* 0x0000001c0a00798e */ /* 0x000fe2000c10e78c */
[C---:B-1----:R-:W-:Y:S04]  /*7d40*/  LEA R4, P0, R251.reuse, R2, 0x2 ;  /* 0x00000002fb047211 */ /* 0x042fe800078010ff */
        /* <DEDUP_REMOVED lines=207> */
[----:B------:R-:W-:Y:S01]  /*8a40*/  UISETP.NE.AND UP0, UPT, UR22, -0x1, UPT ;  /* 0xffffffff1600788c */ /* 0x000fe2000bf05270 */
[----:B------:R-:W-:Y:S01]  /*8a50*/  FMUL.FTZ R59, R101, c[0x0][0x2e0] ;  /* 0x0000b800653b7a20 */ /* 0x000fe20000410000 */
[----:B------:R-:W-:Y:S01]  /*8a60*/  ULDC.64 UR8, c[0x0][0x3a0] ;  /* 0x0000e80000087ab9 */ /* 0x000fe20000000a00 */
        /* <DEDUP_REMOVED lines=61> */
[----:B------:R1:W-:Y:S01]  /*8e40*/  STS [R176+0x2000], R45 ;  /* 0x0020002db0007388 */ /* 0x0003e20000000800 */
[----:B------:R-:W-:-:S03]  /*8e50*/  F2FP.PACK_AB R36, R36, R142 ;  /* 0x0000008e2424723e */ /* 0x000fc600000000ff */
        /* <DEDUP_REMOVED lines=89> */
[----:B------:R-:W-:Y:S01]  /*93f0*/  PLOP3.LUT P0, PT, PT, PT, UP0, 0x80, 0x0 ;  /* 0x000000000000781c */ /* 0x000fe20003f0f008 */
        /* <DEDUP_REMOVED lines=9> */
[----:B------:R-:W-:-:S03]  /*9490*/  UIMAD UR7, UR18, UR7, UR8 ;  /* 0x00000007120772a4 */ /* 0x000fc6000f8e0208 */
[----:B------:R-:W-:Y:S02]  /*94a0*/  ULDC.64 UR8, c[0x0][0x388] ;  /* 0x0000e20000087ab9 */ /* 0x000fe40000000a00 */
[----:B------:R-:W-:Y:S02]  /*94b0*/  UIADD3 UR5, UR5, UR7, URZ ;  /* 0x0000000705057290 */ /* 0x000fe4000fffe03f */
[----:B------:R-:W-:Y:S02]  /*94c0*/  UIMAD UR6, UR60, UR8, URZ ;  /* 0x000000083c0672a4 */ /* 0x000fe4000f8e023f */
[----:B------:R-:W-:Y:S02]  /*94d0*/  UIMAD.WIDE.U32 UR4, UR30, UR8, UR4 ;  /* 0x000000081e0472a5 */ /* 0x000fe4000f8e0004 */
[----:B------:R-:W-:-:S04]  /*94e0*/  UIMAD UR6, UR30, UR9, UR6 ;  /* 0x000000091e0672a4 */ /* 0x000fc8000f8e0206 */
[----:B------:R-:W-:Y:S02]  /*94f0*/  UIADD3 UR14, UR5, UR6, URZ ;  /* 0x00000006050e7290 */ /* 0x000fe4000fffe03f */
[----:B------:R-:W-:Y:S02]  /*9500*/  UMOV UR11, UR4 ;  /* 0x00000004000b7c82 */ /* 0x000fe40008000000 */
.L_x_1242:
        /* <DEDUP_REMOVED lines=18> */
.L_x_1243:
[----:B-1----:R-:W2:Y:S01]  /*9630*/  LDL.64 R2, [R1+0x28] ;  /* 0x0000280001027983 */ /* 0x002ea20000100a00 */
[----:B-----5:R-:W-:Y:S01]  /*9640*/  IMAD.SHL.U32 R0, R185, 0x2, RZ ;  /* 0x00000002b9007824 */ /* 0x020fe200078e00ff */
[----:B------:R-:W-:Y:S01]  /*9650*/  USHF.L.U32 UR4, UR17, 0x7, URZ ;  /* 0x0000000711047899 */ /* 0x000fe2000800063f */
[----:B------:R-:W-:Y:S01]  /*9660*/  BSSY B0, `(.L_x_1244) ;  /* 0x0000031000007945 */ /* 0x000fe20003800000 */
[----:B------:R-:W-:Y:S01]  /*9670*/  BAR.SYNC.DEFER_BLOCKING 0x0 ;  /* 0x0000000000007b1d */ /* 0x000fe20000010000 */
[----:B------:R-:W-:Y:S01]  /*9680*/  SHF.R.S32.HI R76, RZ, 0x1f, R243 ;  /* 0x0000001fff4c7819 */ /* 0x000fe200000114f3 */
[----:B------:R-:W-:Y:S02]  /*9690*/  USHF.R.S32.HI UR8, URZ, 0x1f, UR4 ;  /* 0x0000001f3f087899 */ /* 0x000fe40008011404 */
[----:B------:R-:W-:-:S02]  /*96a0*/  IMAD.U32 R11, RZ, RZ, UR4 ;  /* 0x00000004ff0b7e24 */ /* 0x000fc4000f8e00ff */
[----:B------:R-:W-:Y:S02]  /*96b0*/  ULDC.64 UR6, c[0x0][0x3a0] ;  /* 0x0000e80000067ab9 */ /* 0x000fe40000000a00 */
[----:B------:R-:W-:-:S04]  /*96c0*/  UIMAD UR5, UR8, UR6, URZ ;  /* 0x00000006080572a4 */ /* 0x000fc8000f8e023f */
[----:B------:R-:W-:Y:S02]  /*96d0*/  UIMAD UR6, UR4, UR7, UR5 ;  /* 0x00000007040672a4 */ /* 0x000fe4000f8e0205 */
[----:B------:R-:W-:-:S04]  /*96e0*/  UIMAD UR5, UR17, -0x80, UR16 ;  /* 0xffffff80110578a4 */ /* 0x000fc8000f8e0210 */
[----:B------:R-:W-:Y:S01]  /*96f0*/  IMAD.U32 R4, RZ, RZ, UR6 ;  /* 0x00000006ff047e24 */ /* 0x000fe2000f8e00ff */
[----:B------:R-:W-:Y:S01]  /*9700*/  ULDC.64 UR6, c[0x0][0x3b8] ;  /* 0x0000ee0000067ab9 */ /* 0x000fe20000000a00 */
[----:B------:R-:W-:Y:S01]  /*9710*/  ISETP.GE.AND P4, PT, R243, UR5, PT ;  /* 0x00000005f3007c0c */ /* 0x000fe2000bf86270 */
[----:B------:R-:W-:Y:S01]  /*9720*/  UIMAD UR6, UR59, UR6, URZ ;  /* 0x000000063b0672a4 */ /* 0x000fe2000f8e023f */
[----:B------:R1:W3:Y:S03]  /*9730*/  LDS.128 R24, [R0+0xd000] ;  /* 0x00d0000000187984 */ /* 0x0002e60000000c00 */
[----:B------:R-:W-:Y:S01]  /*9740*/  UIMAD UR6, UR36, UR7, UR6 ;  /* 0x00000007240672a4 */ /* 0x000fe2000f8e0206 */
[----:B------:R1:W4:Y:S04]  /*9750*/  LDS.128 R32, [R0+0xe000] ;  /* 0x00e0000000207984 */ /* 0x0003280000000c00 */
[----:B------:R1:W1:Y:S04]  /*9760*/  LDS.128 R40, [R0+0xf000] ;  /* 0x00f0000000287984 */ /* 0x0002680000000c00 */
        /* <DEDUP_REMOVED lines=11> */
[----:B--2---:R-:W-:-:S02]  /*9820*/  SHF.R.S32.HI R9, RZ, 0x1f, R2 ;  /* 0x0000001fff097819 */ /* 0x004fc40000011402 */
[----:B------:R-:W-:-:S05]  /*9830*/  MOV R8, R2 ;  /* 0x0000000200087202 */ /* 0x000fca0000000f00 */
[----:B------:R-:W-:-:S05]  /*9840*/  IMAD.WIDE.U32 R2, R11, c[0x0][0x3a0], R8 ;  /* 0x0000e8000b027a25 */ /* 0x000fca00078e0008 */
[----:B------:R-:W-:-:S04]  /*9850*/  IADD3 R2, P0, R2, UR11, RZ ;  /* 0x0000000b02027c10 */ /* 0x000fc8000ff1e0ff */
[----:B------:R-:W-:Y:S02]  /*9860*/  IADD3.X R3, R3, UR14, R4, P0, !PT ;  /* 0x0000000e03037c10 */ /* 0x000fe400087fe404 */
[----:B------:R-:W-:-:S05]  /*9870*/  MOV R4, UR36 ;  /* 0x0000002400047c02 */ /* 0x000fca0008000f00 */
[----:B------:R-:W-:-:S05]  /*9880*/  IMAD.WIDE.U32 R2, R4, c[0x0][0x3b8], R2 ;  /* 0x0000ee0004027a25 */ /* 0x000fca00078e0002 */
[----:B------:R-:W-:Y:S01]  /*9890*/  IADD3 R10, R3, UR6, RZ ;  /* 0x00000006030a7c10 */ /* 0x000fe2000fffe0ff */
[----:B------:R-:W-:Y:S05]  /*98a0*/  @P4 BRA `(.L_x_1245) ;  /* 0x000000c000004947 */ /* 0x000fea0003800000 */
[----:B-1-34-:R-:W1:Y:S01]  /*98b0*/  LDS.128 R16, [R0+0xc000] ;  /* 0x00c0000000107984 */ /* 0x01ae620000000c00 */
[----:B------:R-:W-:Y:S02]  /*98c0*/  MOV R4, R2 ;  /* 0x0000000200047202 */ /* 0x000fe40000000f00 */
[----:B------:R-:W-:Y:S01]  /*98d0*/  MOV R5, R10 ;  /* 0x0000000a00057202 */ /* 0x000fe20000000f00 */
[----:B------:R2:W3:Y:S04]  /*98e0*/  LDS.128 R12, [R0+0x10000] ;  /* 0x01000000000c7984 */ /* 0x0004e80000000c00 */
[----:B------:R-:W-:-:S05]  /*98f0*/  IMAD.WIDE.U32 R4, R243, c[0x0][0x3a0], R4 ;  /* 0x0000e800f3047a25 */ /* 0x000fca00078e0004 */
[----:B------:R-:W-:Y:S01]  /*9900*/  LEA R6, P0, R4, c[0x0][0x340], 0x1 ;  /* 0x0000d00004067a11 */ /* 0x000fe200078008ff */
[----:B--2---:R-:W-:-:S04]  /*9910*/  IMAD R0, R76, c[0x0][0x3a0], RZ ;  /* 0x0000e8004c007a24 */ /* 0x004fc800078e02ff */
[----:B------:R-:W-:-:S05]  /*9920*/  IMAD R0, R243, c[0x0][0x3a4], R0 ;  /* 0x0000e900f3007a24 */ /* 0x000fca00078e0200 */
[----:B------:R-:W-:-:S04]  /*9930*/  IADD3 R0, R5, R0, RZ ;  /* 0x0000000005007210 */ /* 0x000fc80007ffe0ff */
[----:B------:R-:W-:-:S05]  /*9940*/  LEA.HI.X R7, R4, c[0x0][0x344], R0, 0x1, P0 ;  /* 0x0000d10004077a11 */ /* 0x000fca00000f0c00 */
[----:B-1----:R1:W-:Y:S04]  /*9950*/  STG.E.128 [R6.64], R16 ;  /* 0x0000001006007986 */ /* 0x0023e8000c101d0c */
[----:B---3--:R1:W-:Y:S02]  /*9960*/  STG.E.128 [R6.64+0x80], R12 ;  /* 0x0000800c06007986 */ /* 0x0083e4000c101d0c */
.L_x_1245:
[----:B-1-34-:R-:W-:Y:S05]  /*9970*/  BSYNC B0 ;  /* 0x0000000000007941 */ /* 0x01afea0003800000 */
.L_x_1244:
        /* <DEDUP_REMOVED lines=16> */
.L_x_1247:
[----:B------:R-:W-:Y:S05]  /*9a80*/  BSYNC B0 ;  /* 0x0000000000007941 */ /* 0x000fea0003800000 */
.L_x_1246:
        /* <DEDUP_REMOVED lines=16> */
.L_x_1249:
[----:B------:R-:W-:Y:S05]  /*9b90*/  BSYNC B0 ;  /* 0x0000000000007941 */ /* 0x000fea0003800000 */
.L_x_1248:
        /* <DEDUP_REMOVED lines=15> */
.L_x_1251:
[----:B------:R-:W-:Y:S05]  /*9c90*/  BSYNC B0 ;  /* 0x0000000000007941 */ /* 0x000fea0003800000 */
.L_x_1250:
        /* <DEDUP_REMOVED lines=25> */
.L_x_1253:
[----:B------:R-:W-:Y:S05]  /*9e30*/  BSYNC B0 ;  /* 0x0000000000007941 */ /* 0x000fea0003800000 */
.L_x_1252:
        /* <DEDUP_REMOVED lines=14> */
.L_x_1255:
[----:B------:R-:W-:Y:S05]  /*9f20*/  BSYNC B0 ;  /* 0x0000000000007941 */ /* 0x000fea0003800000 */
.L_x_1254:
        /* <DEDUP_REMOVED lines=14> */
.L_x_1257:
[----:B------:R-:W-:Y:S05]  /*a010*/  BSYNC B0 ;  /* 0x0000000000007941 */ /* 0x000fea0003800000 */
.L_x_1256:
        /* <DEDUP_REMOVED lines=13> */
.L_x_1238:
[----:B-1----:R-:W-:Y:S02]  /*a0f0*/  UISETP.NE.AND UP0, UPT, UR22, -0x1, UPT ;  /* 0xffffffff1600788c */ /* 0x002fe4000bf05270 */
        /* <DEDUP_REMOVED lines=19> */
.L_x_1259:
        /* <DEDUP_REMOVED lines=18> */
.L_x_1260:
[----:B------:R-:W2:Y:S01]  /*a350*/  LDL.64 R12, [R1+0x28] ;  /* 0x00002800010c7983 */ /* 0x000ea20000100a00 */
[----:B------:R-:W-:Y:S01]  /*a360*/  USHF.L.U32 UR4, UR17, 0x7, URZ ;  /* 0x0000000711047899 */ /* 0x000fe2000800063f */
[----:B------:R-:W-:Y:S01]  /*a370*/  BSSY B0, `(.L_x_1261) ;  /* 0x000001e000007945 */ /* 0x000fe20003800000 */
[----:B------:R-:W-:Y:S01]  /*a380*/  ULDC.64 UR6, c[0x0][0x3a0] ;  /* 0x0000e80000067ab9 */ /* 0x000fe20000000a00 */
[----:B------:R-:W-:Y:S01]  /*a390*/  SHF.R.S32.HI R10, RZ, 0x1f, R243 ;  /* 0x0000001fff0a7819 */ /* 0x000fe200000114f3 */
[----:B------:R-:W-:Y:S02]  /*a3a0*/  USHF.R.S32.HI UR8, URZ, 0x1f, UR4 ;  /* 0x0000001f3f087899 */ /* 0x000fe40008011404 */
[----:B------:R-:W-:Y:S02]  /*a3b0*/  IMAD.U32 R9, RZ, RZ, UR4 ;  /* 0x00000004ff097e24 */ /* 0x000fe4000f8e00ff */
[----:B------:R-:W-:-:S04]  /*a3c0*/  UIMAD UR5, UR8, UR6, URZ ;  /* 0x00000006080572a4 */ /* 0x000fc8000f8e023f */
[----:B------:R-:W-:Y:S02]  /*a3d0*/  UIMAD UR6, UR4, UR7, UR5 ;  /* 0x00000007040672a4 */ /* 0x000fe4000f8e0205 */
[----:B------:R-:W-:-:S04]  /*a3e0*/  UIMAD UR5, UR17, -0x80, UR16 ;  /* 0xffffff80110578a4 */ /* 0x000fc8000f8e0210 */
[----:B------:R-:W-:Y:S01]  /*a3f0*/  IMAD.U32 R0, RZ, RZ, UR6 ;  /* 0x00000006ff007e24 */ /* 0x000fe2000f8e00ff */
[----:B------:R-:W-:Y:S01]  /*a400*/  ULDC.64 UR6, c[0x0][0x3b8] ;  /* 0x0000ee0000067ab9 */ /* 0x000fe20000000a00 */
[----:B------:R-:W-:Y:S01]  /*a410*/  ISETP.GE.AND P4, PT, R243, UR5, PT ;  /* 0x00000005f3007c0c */ /* 0x000fe2000bf86270 */
[----:B------:R-:W-:-:S04]  /*a420*/  UIMAD UR6, UR57, UR6, URZ ;  /* 0x00000006390672a4 */ /* 0x000fc8000f8e023f */
[----:B------:R-:W-:Y:S01]  /*a430*/  UIMAD UR6, UR36, UR7, UR6 ;  /* 0x00000007240672a4 */ /* 0x000fe2000f8e0206 */
[----:B--2---:R-:W-:-:S05]  /*a440*/  IMAD.WIDE.U32 R2, R9, c[0x0][0x3a0], R12 ;  /* 0x0000e80009027a25 */ /* 0x004fca00078e000c */
[----:B------:R-:W-:-:S04]  /*a450*/  IADD3 R2, P0, R2, UR11, RZ ;  /* 0x0000000b02027c10 */ /* 0x000fc8000ff1e0ff */
[----:B------:R-:W-:Y:S01]  /*a460*/  IADD3.X R3, R3, UR14, R0, P0, !PT ;  /* 0x0000000e03037c10 */ /* 0x000fe200087fe400 */
[----:B------:R-:W-:-:S04]  /*a470*/  IMAD.U32 R0, RZ, RZ, UR36 ;  /* 0x00000024ff007e24 */ /* 0x000fc8000f8e00ff */
        /* <DEDUP_REMOVED lines=13> */
.L_x_1262:
[----:B------:R-:W-:Y:S05]  /*a550*/  BSYNC B0 ;  /* 0x0000000000007941 */ /* 0x000fea0003800000 */
.L_x_1261:
        /* <DEDUP_REMOVED lines=16> */
.L_x_1264:
[----:B------:R-:W-:Y:S05]  /*a660*/  BSYNC B0 ;  /* 0x0000000000007941 */ /* 0x000fea0003800000 */
.L_x_1263:
        /* <DEDUP_REMOVED lines=16> */
.L_x_1266:
[----:B------:R-:W-:Y:S05]  /*a770*/  BSYNC B0 ;  /* 0x0000000000007941 */ /* 0x000fea0003800000 */
.L_x_1265:
        /* <DEDUP_REMOVED lines=15> */
.L_x_1268:
[----:B------:R-:W-:Y:S05]  /*a870*/  BSYNC B0 ;  /* 0x0000000000007941 */ /* 0x000fea0003800000 */
.L_x_1267:
        /* <DEDUP_REMOVED lines=25> */
.L_x_1270:
[----:B------:R-:W-:Y:S05]  /*aa10*/  BSYNC B0 ;  /* 0x0000000000007941 */ /* 0x000fea0003800000 */
.L_x_1269:
        /* <DEDUP_REMOVED lines=14> */
.L_x_1272:
[----:B------:R-:W-:Y:S05]  /*ab00*/  BSYNC B0 ;  /* 0x0000000000007941 */ /* 0x000fea0003800000 */
.L_x_1271:
        /* <DEDUP_REMOVED lines=14> */
.L_x_1274:
[----:B------:R-:W-:Y:S05]  /*abf0*/  BSYNC B0 ;  /* 0x0000000000007941 */ /* 0x000fea0003800000 */
.L_x_1273:
        /* <DEDUP_REMOVED lines=12> */
.L_x_1258:
[----:B------:R-:W-:Y:S05]  /*acc0*/  BSYNC B1 ;  /* 0x0000000000017941 */ /* 0x000fea0003800000 */
.L_x_1233:
        /* <DEDUP_REMOVED lines=11> */
.L_x_1275:
[----:B------:R-:W-:Y:S05]  /*ad80*/  EXIT ;  /* 0x000000000000794d */ /* 0x000fea0003800000 */
.L_x_1277:
        /* <DEDUP_REMOVED lines=15> */
.L_x_2078:


//--------------------- .text._ZN5flash44flash_bwd_dq_dk_dv_loop_seqk_parallel_kernelI23Flash_bwd_kernel_traitsILi128ELi64ELi128ELi8ELi2ELi4ELi2ELb0ELb0EN7cutlass6half_tE19Flash_kernel_traitsILi128ELi64ELi128ELi8ES3_EELb0ELb0ELb0ELb0ELb0ELb1ELb1EEEvNS_16Flash_bwd_paramsE --------------------------
	.section	.text._ZN5flash44flash_bwd_dq_dk_dv_loop_seqk_parallel_kernelI23Flash_bwd_kernel_traitsILi128ELi64ELi128ELi8ELi2ELi4ELi2ELb0ELb0EN7cutlass6half_tE19Flash_kernel_traitsILi128ELi64ELi128ELi8ES3_EELb0ELb0ELb0ELb0ELb0ELb1ELb1EEEvNS_16Flash_bwd_paramsE,"ax",@progbits
	.sectioninfo	@"SHI_REGISTERS=255"
	.align	128
        .global         _ZN5flash44flash_bwd_dq_dk_dv_loop_seqk_parallel_kernelI23Flash_bwd_kernel_traitsILi128ELi64ELi128ELi8ELi2ELi4ELi2ELb0ELb0EN7cutlass6half_tE19Flash_kernel_traitsILi128ELi64ELi128ELi8ES3_EELb0ELb0ELb0ELb0ELb0ELb1ELb1EEEvNS_16Flash_bwd_paramsE
        .type           _ZN5flash44flash_bwd_dq_dk_dv_loop_seqk_parallel_kernelI23Flash_bwd_kernel_traitsILi128ELi64ELi128ELi8ELi2ELi4ELi2ELb0ELb0EN7cutlass6half_tE19Flash_kernel_traitsILi128ELi64ELi128ELi8ES3_EELb0ELb0ELb0ELb0ELb0ELb1ELb1EEEvNS_16Flash_bwd_paramsE,@function
        .size           _ZN5flash44flash_bwd_dq_dk_dv_loop_seqk_parallel_kernelI23Flash_bwd_kernel_traitsILi128ELi64ELi128ELi8ELi2ELi4ELi2ELb0ELb0EN7cutlass6half_tE19Flash_kernel_traitsILi128ELi64ELi128ELi8ES3_EELb0ELb0ELb0ELb0ELb0ELb1ELb1EEEvNS_16Flash_bwd_paramsE,(.L_x_2079 - _ZN5flash44flash_bwd_dq_dk_dv_loop_seqk_parallel_kernelI23Flash_bwd_kernel_traitsILi128ELi64ELi128ELi8ELi2ELi4ELi2ELb0ELb0EN7cutlass6half_tE19Flash_kernel_traitsILi128ELi64ELi128ELi8ES3_EELb0ELb0ELb0ELb0ELb0ELb1ELb1EEEvNS_16Flash_bwd_paramsE)
        .other          _ZN5flash44flash_bwd_dq_dk_dv_loop_seqk_parallel_kernelI23Flash_bwd_kernel_traitsILi128ELi64ELi128ELi8ELi2ELi4ELi2ELb0ELb0EN7cutlass6half_tE19Flash_kernel_traitsILi128ELi64ELi128ELi8ES3_EELb0ELb0ELb0ELb0ELb0ELb1ELb1EEEvNS_16Flash_bwd_paramsE,@"STO_CUDA_ENTRY STV_DEFAULT"
_ZN5flash44flash_bwd_dq_dk_dv_loop_seqk_parallel_kernelI23Flash_bwd_kernel_traitsILi128ELi64ELi128ELi8ELi2ELi4ELi2ELb0ELb0EN7cutlass6half_tE19Flash_kernel_traitsILi128ELi64ELi128ELi8ES3_EELb0ELb0ELb0ELb0ELb0ELb1ELb1EEEvNS_16Flash_bwd_paramsE:
.text._ZN5flash44flash_bwd_dq_dk_dv_loop_seqk_parallel_kernelI23Flash_bwd_kernel_traitsILi128ELi64ELi128ELi8ELi2ELi4ELi2ELb0ELb0EN7cutlass6half_tE19Flash_kernel_traitsILi128ELi64ELi128ELi8ES3_EELb0ELb0ELb0ELb0ELb0ELb1ELb1EEEvNS_16Flash_bwd_paramsE:
        /* <DEDUP_REMOVED lines=37> */
[----:B------:R-:W-:Y:S01]  /*0250*/  SHF.R.S32.HI R6, RZ, 0x4, R8 ;  /* 0x00000004ff067819 */ /* 0x000fe20000011408 */
[----:B------:R-:W-:Y:S01]  /*0260*/  UIMAD UR55, UR8, UR6, UR55 ;  /* 0x00000006083772a4 */ /* 0x000fe2000f8e0237 */
[-C--:B------:R-:W-:Y:S01]  /*0270*/  LEA.HI R0, R0, R5.reuse, RZ, 0x2 ;  /* 0x0000000500007211 */ /* 0x080fe200078f10ff */
[----:B------:R-:W-:Y:S01]  /*0280*/  UIMAD UR52, UR7, UR31, URZ ;  /* 0x0000001f073472a4 */ /* 0x000fe2000f8e023f */
[----:B------:R-:W-:Y:S01]  /*0290*/  LEA.HI R3, R8, R6, RZ, 0x1 ;  /* 0x0000000608037211 */ /* 0x000fe200078f08ff */
[----:B------:R-:W-:Y:S01]  /*02a0*/  UIMAD UR6, UR31, UR11, UR38 ;  /* 0x0000000b1f0672a4 */ /* 0x000fe2000f8e0226 */
[----:B------:R-:W-:Y:S01]  /*02b0*/  LOP3.LUT R0, R0, 0xfffffffc, RZ, 0xc0, !PT ;  /* 0xfffffffc00007812 */ /* 0x000fe200078ec0ff */
[----:B------:R-:W-:Y:S01]  /*02c0*/  @!UP5 UIMAD UR7, UR31, UR13, UR38 ;  /* 0x0000000d1f07d2a4 */ /* 0x000fe2000f8e0226 */
[----:B------:R-:W-:Y:S01]  /*02d0*/  LEA.HI R2, R4, R5, RZ, 0x1 ;  /* 0x0000000504027211 */ /* 0x000fe200078f08ff */
[----:B------:R-:W-:Y:S01]  /*02e0*/  USHF.L.U32 UR41, UR46, 0x6, URZ ;  /* 0x000000062e297899 */ /* 0x000fe2000800063f */
[----:B------:R-:W-:Y:S01]  /*02f0*/  LEA.HI R17, R14, R15, RZ, 0x2 ;  /* 0x0000000f0e117211 */ /* 0x000fe200078f10ff */
[----:B------:R-:W-:Y:S01]  /*0300*/  IMAD.IADD R10, R5, 0x1, -R0 ;  /* 0x00000001050a7824 */ /* 0x000fe200078e0a00 */
[----:B------:R-:W-:Y:S01]  /*0310*/  LOP3.LUT R0, R3, 0xfffffffe, RZ, 0xc0, !PT ;  /* 0xfffffffe03007812 */ /* 0x000fe200078ec0ff */
[----:B------:R-:W-:Y:S01]  /*0320*/  ULDC UR49, c[0x0][0x214] ;  /* 0x0000850000317ab9 */ /* 0x000fe20000000800 */
[----:B------:R-:W-:Y:S01]  /*0330*/  LOP3.LUT R2, R2, 0xfffffffe, RZ, 0xc0, !PT ;  /* 0xfffffffe02027812 */ /* 0x000fe200078ec0ff */
[----:B------:R-:W-:-:S02]  /*0340*/  ULDC UR56, c[0x0][0x1c8] ;  /* 0x0000720000387ab9 */ /* 0x000fc40000000800 */
[----:B------:R-:W-:Y:S01]  /*0350*/  IMAD.IADD R9, R6, 0x1, -R0 ;  /* 0x0000000106097824 */ /* 0x000fe200078e0a00 */
[----:B------:R-:W-:Y:S01]  /*0360*/  LOP3.LUT R0, R4, 0xffffffe0, RZ, 0xc0, !PT ;  /* 0xffffffe004007812 */ /* 0x000fe200078ec0ff */
[----:B------:R-:W-:Y:S01]  /*0370*/  IMAD.IADD R13, R5, 0x1, -R2 ;  /* 0x00000001050d7824 */ /* 0x000fe200078e0a02 */
[--C-:B------:R-:W-:Y:S01]  /*0380*/  SHF.R.S32.HI R5, RZ, 0x2, R17.reuse ;  /* 0x00000002ff057819 */ /* 0x100fe20000011411 */
[----:B------:R-:W-:Y:S01]  /*0390*/  ULDC.U8 UR10, c[0x0][0x3d0] ;  /* 0x0000f400000a7ab9 */ /* 0x000fe20000000000 */
[----:B------:R-:W-:Y:S01]  /*03a0*/  SHF.R.S32.HI R2, RZ, 0x1f, R17 ;  /* 0x0000001fff027819 */ /* 0x000fe20000011411 */
[----:B------:R-:W-:Y:S01]  /*03b0*/  IMAD.IADD R0, R15, 0x1, -R0 ;  /* 0x000000010f007824 */ /* 0x000fe200078e0a00 */
[----:B------:R-:W-:Y:S01]  /*03c0*/  LEA.HI R6, R14, R15, RZ, 0x3 ;  /* 0x0000000f0e067211 */ /* 0x000fe200078f18ff */
[----:B------:R-:W-:Y:S01]  /*03d0*/  ULDC UR50, c[0x0][0x224] ;  /* 0x0000890000327ab9 */ /* 0x000fe20000000800 */
[----:B------:R-:W-:Y:S01]  /*03e0*/  LEA.HI R2, R2, R5, RZ, 0x3 ;  /* 0x0000000502027211 */ /* 0x000fe200078f18ff */
[----:B------:R-:W-:Y:S01]  /*03f0*/  @UP5 UIMAD UR54, UR31, UR49, URZ ;  /* 0x000000311f3652a4 */ /* 0x000fe2000f8e023f */
[----:B------:R-:W-:Y:S01]  /*0400*/  SHF.R.S32.HI R3, RZ, 0x1f, R0 ;  /* 0x0000001fff037819 */ /* 0x000fe20000011400 */
[----:B------:R-:W-:Y:S01]  /*0410*/  ULDC.64 UR4, c[0x0][0x118] ;  /* 0x0000460000047ab9 */ /* 0x000fe20000000a00 */
[----:B------:R-:W-:Y:S01]  /*0420*/  LOP3.LUT R2, R2, 0xfffffff8, RZ, 0xc0, !PT ;  /* 0xfffffff802027812 */ /* 0x000fe200078ec0ff */
[----:B------:R-:W-:Y:S01]  /*0430*/  ULOP3.LUT UR56, UR38, UR56, URZ, 0x3c, !UPT ;  /* 0x0000003826387292 */ /* 0x000fe2000f8e3c3f */
[----:B------:R-:W-:Y:S01]  /*0440*/  LEA.HI R18, R3, R0, RZ, 0x2 ;  /* 0x0000000003127211 */ /* 0x000fe200078f10ff */
[----:B------:R-:W-:Y:S01]  /*0450*/  USHF.R.S32.HI UR61, URZ, 0x1f, UR38 ;  /* 0x0000001f3f3d7899 */ /* 0x000fe20008011426 */
[----:B------:R-:W-:Y:S01]  /*0460*/  SHF.R.S32.HI R11, RZ, 0x3, R6 ;  /* 0x00000003ff0b7819 */ /* 0x000fe20000011406 */
[----:B------:R-:W-:Y:S01]  /*0470*/  IMAD.IADD R7, R5, 0x1, -R2 ;  /* 0x0000000105077824 */ /* 0x000fe200078e0a02 */
[----:B------:R-:W-:Y:S01]  /*0480*/  LOP3.LUT R0, R6, 0xfffffff8, RZ, 0xc0, !PT ;  /* 0xfffffff806007812 */ /* 0x000fe200078ec0ff */
[----:B------:R-:W-:Y:S01]  /*0490*/  UISETP.NE.AND UP6, UPT, UR10, URZ, UPT ;  /* 0x0000003f0a00728c */ /* 0x000fe2000bfc5270 */
[----:B------:R-:W-:Y:S01]  /*04a0*/  LOP3.LUT R2, R8, 0xfffffff0, RZ, 0xc0, !PT ;  /* 0xfffffff008027812 */ /* 0x000fe200078ec0ff */
[----:B------:R-:W-:Y:S01]  /*04b0*/  IMAD.SHL.U32 R3, R11, 0x40, RZ ;  /* 0x000000400b037824 */ /* 0x000fe200078e00ff */
[----:B------:R-:W-:Y:S01]  /*04c0*/  USHF.R.S32.HI UR60, URZ, 0x1f, UR31 ;  /* 0x0000001f3f3c7899 */ /* 0x000fe2000801141f */
[C---:B------:R-:W-:Y:S01]  /*04d0*/  IMAD.IADD R0, R15.reuse, 0x1, -R0 ;  /* 0x000000010f007824 */ /* 0x040fe200078e0a00 */
[----:B------:R-:W-:Y:S01]  /*04e0*/  USHF.R.S32.HI UR59, URZ, 0x1f, UR38 ;  /* 0x0000001f3f3b7899 */ /* 0x000fe20008011426 */
[----:B------:R-:W-:Y:S01]  /*04f0*/  IMAD.IADD R2, R15, 0x1, -R2 ;  /* 0x000000010f027824 */ /* 0x000fe200078e0a02 */
[----:B------:R-:W-:Y:S01]  /*0500*/  LOP3.LUT R3, R3, 0x1c0, RZ, 0xc0, !PT ;  /* 0x000001c003037812 */ /* 0x000fe200078ec0ff */
[C---:B------:R-:W-:Y:S01]  /*0510*/  IMAD.SHL.U32 R20, R0.reuse, 0x8, RZ ;  /* 0x0000000800147824 */ /* 0x040fe200078e00ff */
[C---:B------:R-:W-:Y:S01]  /*0520*/  LOP3.LUT P4, RZ, R0.reuse, 0x2, RZ, 0xc0, !PT ;  /* 0x0000000200ff7812 */ /* 0x040fe2000788c0ff */
[----:B------:R-:W-:Y:S01]  /*0530*/  IMAD.U32 R8, RZ, RZ, UR14 ;  /* 0x0000000eff087e24 */ /* 0x000fe2000f8e00ff */
[----:B------:R-:W-:Y:S01]  /*0540*/  SHF.R.S32.HI R5, RZ, 0x1f, R2 ;  /* 0x0000001fff057819 */ /* 0x000fe20000011402 */
[----:B------:R-:W-:Y:S01]  /*0550*/  USHF.R.S32.HI UR58, URZ, 0x1f, UR31 ;  /* 0x0000001f3f3a7899 */ /* 0x000fe2000801141f */
[----:B------:R-:W-:Y:S01]  /*0560*/  SHF.R.U32.HI R4, RZ, 0x3, R3 ;  /* 0x00000003ff047819 */ /* 0x000fe20000011603 */
[----:B------:R-:W-:Y:S01]  /*0570*/  STL [R1+0x50], R20 ;  /* 0x0000501401007387 */ /* 0x000fe20000100800 */
[----:B------:R-:W-:Y:S01]  /*0580*/  LOP3.LUT R3, R3, 0x38, R20, 0xf8, !PT ;  /* 0x0000003803037812 */ /* 0x000fe200078ef814 */
[----:B------:R-:W-:Y:S01]  /*0590*/  USHF.R.S32.HI UR57, URZ, 0x1f, UR38 ;  /* 0x0000001f3f397899 */ /* 0x000fe20008011426 */
[----:B------:R-:W-:Y:S01]  /*05a0*/  LEA.HI R11, R5, R2, RZ, 0x3 ;  /* 0x00000002050b7211 */ /* 0x000fe200078f18ff */
[----:B------:R-:W-:Y:S01]  /*05b0*/  IMAD.SHL.U32 R5, R9, 0x200, RZ ;  /* 0x0000020009057824 */ /* 0x000fe200078e00ff */
[----:B------:R-:W-:Y:S01]  /*05c0*/  LOP3.LUT R12, R3, R4, RZ, 0x3c, !PT ;  /* 0x00000004030c7212 */ /* 0x000fe200078e3cff */
[----:B------:R-:W-:Y:S01]  /*05d0*/  UIMAD.WIDE.U32 UR42, UR36, UR44, URZ ;  /* 0x0000002c242a72a5 */ /* 0x000fe2000f8e003f */
[----:B------:R-:W-:Y:S01]  /*05e0*/  LOP3.LUT R3, R11, 0xfffffff8, RZ, 0xc0, !PT ;  /* 0xfffffff80b037812 */ /* 0x000fe200078ec0ff */
[----:B------:R-:W-:Y:S01]  /*05f0*/  UIMAD UR51, UR37, UR44, URZ ;  /* 0x0000002c253372a4 */ /* 0x000fe2000f8e023f */
[C---:B------:R-:W-:Y:S01]  /*0600*/  LOP3.LUT P3, RZ, R0.reuse, 0x4, RZ, 0xc0, !PT ;  /* 0x0000000400ff7812 */ /* 0x040fe2000786c0ff */
[----:B------:R-:W-:Y:S01]  /*0610*/  IMAD.SHL.U32 R0, R0, 0x40, RZ ;  /* 0x0000004000007824 */ /* 0x000fe200078e00ff */
[----:B------:R-:W-:Y:S01]  /*0620*/  LEA.HI R4, R14, R15, RZ, 0x6 ;  /* 0x0000000f0e047211 */ /* 0x000fe200078f30ff */
[----:B------:R-:W-:Y:S01]  /*0630*/  IMAD.IADD R16, R2, 0x1, -R3 ;  /* 0x0000000102107824 */ /* 0x000fe200078e0a03 */
[----:B------:R-:W-:Y:S01]  /*0640*/  LOP3.LUT R3, R7, 0x1, RZ, 0xc0, !PT ;  /* 0x0000000107037812 */ /* 0x000fe200078ec0ff */
[----:B------:R-:W-:Y:S01]  /*0650*/  IMAD.SHL.U32 R2, R10, 0x10, RZ ;  /* 0x000000100a027824 */ /* 0x000fe200078e00ff */
[----:B------:R-:W-:Y:S01]  /*0660*/  LOP3.LUT R0, R0, 0x1c0, RZ, 0xc0, !PT ;  /* 0x000001c000007812 */ /* 0x000fe200078ec0ff */
[----:B------:R-:W-:Y:S01]  /*0670*/  USHF.R.S32.HI UR53, URZ, 0x1f, UR47 ;  /* 0x0000001f3f357899 */ /* 0x000fe2000801142f */
[----:B------:R-:W-:Y:S01]  /*0680*/  SHF.R.S32.HI R4, RZ, 0x6, R4 ;  /* 0x00000006ff047819 */ /* 0x000fe20000011404 */
[----:B------:R-:W-:Y:S01]  /*0690*/  UIMAD UR50, UR6, UR50, URZ ;  /* 0x00000032063272a4 */ /* 0x000fe2000f8e023f */
[C---:B------:R-:W-:Y:S01]  /*06a0*/  LOP3.LUT R210, R0.reuse, 0x8, R6, 0xf8, !PT ;  /* 0x0000000800d27812 */ /* 0x040fe200078ef806 */
[----:B------:R-:W-:Y:S01]  /*06b0*/  @!UP5 UIMAD UR49, UR7, UR49, URZ ;  /* 0x000000310731d2a4 */ /* 0x000fe2000f8e023f */
[----:B------:R-:W-:Y:S01]  /*06c0*/  LOP3.LUT R2, R0, 0x30, R2, 0xf8, !PT ;  /* 0x0000003000027812 */ /* 0x000fe200078ef802 */
[----:B------:R-:W-:Y:S01]  /*06d0*/  USHF.R.S32.HI UR48, URZ, 0x1f, UR41 ;  /* 0x0000001f3f307899 */ /* 0x000fe20008011429 */
[----:B------:R-:W-:Y:S01]  /*06e0*/  SHF.R.U32.HI R205, RZ, 0x3, R0 ;  /* 0x00000003ffcd7819 */ /* 0x000fe20000011600 */
[----:B------:R-:W-:Y:S01]  /*06f0*/  IMAD R0, R4, 0x800, R5 ;  /* 0x0000080004007824 */ /* 0x000fe200078e0205 */
[----:B------:R-:W-:Y:S01]  /*0700*/  ISETP.NE.U32.AND P0, PT, R3, 0x1, PT ;  /* 0x000000010300780c */ /* 0x000fe20003f05070 */
[----:B------:R-:W-:Y:S01]  /*0710*/  UMOV UR40, 0xffffc000 ;  /* 0xffffc00000287882 */ /* 0x000fe20000000000 */
[----:B------:R-:W-:-:S02]  /*0720*/  LOP3.LUT R210, R210, R205, RZ, 0x3c, !PT ;  /* 0x000000cdd2d27212 */ /* 0x000fc400078e3cff */
        /* <DEDUP_REMOVED lines=87> */
.L_x_1322:
        /* <DEDUP_REMOVED lines=53> */
.L_x_1278:
        /* <DEDUP_REMOVED lines=58> */
.L_x_1280:
        /* <DEDUP_REMOVED lines=18> */
.L_x_1281:
        /* <DEDUP_REMOVED lines=72> */
.L_x_1282:
[----:B------:R-:W-:Y:S02]  /*1930*/  UMOV UR11, UR50 ;  /* 0x00000032000b7c82 */ /* 0x000fe40008000000 */
.L_x_1283:
[----:B------:R-:W2:Y:S04]  /*1940*/  LDL.64 R2, [R1+0x50] ;  /* 0x0000500001027983 */ /* 0x000ea80000100a00 */
[----:B------:R1:W3:Y:S01]  /*1950*/  LDL.64 R10, [R1+0x50] ;  /* 0x00005000010a7983 */ /* 0x0002e20000100a00 */
[----:B------:R-:W-:Y:S01]  /*1960*/  UIADD3 UR8, UP3, UP2, UR8, UR41, UR47 ;  /* 0x0000002908087290 */ /* 0x000fe2000fa7e02f */
[----:B------:R-:W-:Y:S01]  /*1970*/  IMAD.U32 R6, RZ, RZ, UR38 ;  /* 0x00000026ff067e24 */ /* 0x000fe2000f8e00ff */
[----:B------:R-:W-:Y:S01]  /*1980*/  UISETP.GE.AND UP4, UPT, UR27, 0x1, UPT ;  /* 0x000000011b00788c */ /* 0x000fe2000bf86270 */
[----:B------:R-:W4:Y:S01]  /*1990*/  S2R R20, SR_TID.X ;  /* 0x0000000000147919 */ /* 0x000f220000002100 */
[----:B------:R-:W-:Y:S01]  /*19a0*/  UIADD3 UR15, UP1, UP0, UR12, UR8, UR15 ;  /* 0x000000080c0f7290 */ /* 0x000fe2000f83e00f */
[----:B------:R-:W-:Y:S01]  /*19b0*/  BSSY B1, `(.L_x_1279) ;  /* 0x0000907000017945 */ /* 0x000fe20003800000 */
[----:B------:R-:W-:Y:S01]  /*19c0*/  UIADD3 UR11, UR14, UR11, URZ ;  /* 0x0000000b0e0b7290 */ /* 0x000fe2000fffe03f */
[----:B------:R-:W5:Y:S01]  /*19d0*/  S2R R25, SR_TID.X ;  /* 0x0000000000197919 */ /* 0x000f620000002100 */
[----:B------:R-:W-:-:S02]  /*19e0*/  ULDC.64 UR8, c[0x0][0x1a8] ;  /* 0x00006a0000087ab9 */ /* 0x000fc40000000a00 */
[----:B------:R-:W-:Y:S01]  /*19f0*/  UIMAD UR7, UR61, UR8, URZ ;  /* 0x000000083d0772a4 */ /* 0x000fe2000f8e023f */
[----:B------:R-:W1:Y:S01]  /*1a00*/  S2R R27, SR_TID.X ;  /* 0x00000000001b7919 */ /* 0x000e620000002100 */
[----:B------:R-:W-:Y:S02]  /*1a10*/  UMOV UR17, 0x4 ;  /* 0x0000000400117882 */ /* 0x000fe40000000000 */
[----:B------:R-:W-:-:S03]  /*1a20*/  UIMAD UR12, UR38, UR9, UR7 ;  /* 0x00000009260c72a4 */ /* 0x000fc6000f8e0207 */
[----:B------:R-:W-:Y:S02]  /*1a30*/  ULDC.64 UR8, c[0x0][0x378] ;  /* 0x0000de0000087ab9 */ /* 0x000fe40000000a00 */
[----:B------:R-:W-:-:S04]  /*1a40*/  UIMAD UR7, UR61, UR8, URZ ;  /* 0x000000083d0772a4 */ /* 0x000fc8000f8e023f */
[----:B------:R-:W-:-:S03]  /*1a50*/  UIMAD UR10, UR38, UR9, UR7 ;  /* 0x00000009260a72a4 */ /* 0x000fc6000f8e0207 */
[----:B------:R-:W-:Y:S01]  /*1a60*/  ULDC.64 UR8, c[0x0][0x370] ;  /* 0x0000dc0000087ab9 */ /* 0x000fe20000000a00 */
[----:B----4-:R-:W-:Y:S01]  /*1a70*/  SHF.R.S32.HI R20, RZ, 0x1f, R20 ;  /* 0x0000001fff147819 */ /* 0x010fe20000011414 */
[----:B------:R-:W-:Y:S02]  /*1a80*/  UIMAD UR7, UR28, UR8, URZ ;  /* 0x000000081c0772a4 */ /* 0x000fe4000f8e023f */
[----:B------:R-:W-:Y:S01]  /*1a90*/  UIADD3 UR8, UR14, UR13, URZ ;  /* 0x0000000d0e087290 */ /* 0x000fe2000fffe03f */
[----:B-----5:R-:W-:Y:S01]  /*1aa0*/  LEA.HI R20, R20, R25, RZ, 0x3 ;  /* 0x0000001914147211 */ /* 0x020fe200078f18ff */
[----:B------:R-:W-:Y:S02]  /*1ab0*/  UIMAD UR7, UR14, UR9, UR7 ;  /* 0x000000090e0772a4 */ /* 0x000fe4000f8e0207 */
[----:B------:R-:W-:Y:S01]  /*1ac0*/  ULEA.HI.SX32 UR9, UR33, 0xffffffff, 0x1a ;  /* 0xffffffff21097891 */ /* 0x000fe2000f8fd23f */
[----:B------:R-:W-:Y:S02]  /*1ad0*/  SHF.R.S32.HI R20, RZ, 0x3, R20 ;  /* 0x00000003ff147819 */ /* 0x000fe40000011414 */
[----:B-1----:R-:W-:-:S02]  /*1ae0*/  SHF.R.S32.HI R28, RZ, 0x1f, R27 ;  /* 0x0000001fff1c7819 */ /* 0x002fc4000001141b */
[----:B------:R-:W-:Y:S02]  /*1af0*/  SHF.R.S32.HI R24, RZ, 0x1f, R20 ;  /* 0x0000001fff187819 */ /* 0x000fe40000011414 */
[----:B------:R-:W-:Y:S02]  /*1b00*/  IADD3 R0, P1, R20, UR14, RZ ;  /* 0x0000000e14007c10 */ /* 0x000fe4000ff3e0ff */
[----:B------:R-:W-:Y:S02]  /*1b10*/  LEA.HI R9, R28, R27, RZ, 0x5 ;  /* 0x0000001b1c097211 */ /* 0x000fe400078f28ff */
        /* <DEDUP_REMOVED lines=9> */
[----:B------:R-:W-:Y:S02]  /*1bb0*/  IADD3.X R3, R11, UR25, RZ, P0, !PT ;  /* 0x000000190b037c10 */ /* 0x000fe400087fe4ff */
        /* <DEDUP_REMOVED lines=11> */
[----:B------:R-:W-:Y:S01]  /*1c70*/  ULDC.64 UR12, c[0x0][0x200] ;  /* 0x00008000000c7ab9 */ /* 0x000fe20000000a00 */
[C---:B------:R-:W-:Y:S01]  /*1c80*/  LEA R6, P0, R4.reuse, c[0x0][0x160], 0x1 ;  /* 0x0000580004067a11 */ /* 0x040fe200078008ff */
[----:B------:R-:W-:Y:S01]  /*1c90*/  IMAD.IADD R0, R27, 0x1, -R0 ;  /* 0x000000011b007824 */ /* 0x000fe200078e0a00 */
[----:B------:R-:W-:Y:S01]  /*1ca0*/  SHF.R.S32.HI R9, RZ, 0x5, R9 ;  /* 0x00000005ff097819 */ /* 0x000fe20000011409 */
[----:B------:R-:W-:Y:S01]  /*1cb0*/  ULDC.64 UR24, c[0x0][0x3c8] ;  /* 0x0000f20000187ab9 */ /* 0x000fe20000000a00 */
[----:B------:R-:W-:Y:S01]  /*1cc0*/  LEA.HI.X R7, R4, c[0x0][0x164], R7, 0x1, P0 ;  /* 0x0000590004077a11 */ /* 0x000fe200000f0c07 */
[----:B------:R-:W-:Y:S01]  /*1cd0*/  UIMAD.WIDE UR12, UR8, UR17, UR12 ;  /* 0x00000011080c72a5 */ /* 0x000fe2000f8e020c */
[----:B------:R-:W-:Y:S01]  /*1ce0*/  PLOP3.LUT P0, PT, PT, PT, UP4, 0x80, 0x0 ;  /* 0x000000000000781c */ /* 0x000fe20003f0f048 */
[----:B------:R-:W-:Y:S01]  /*1cf0*/  IMAD R9, R9, UR46, R0 ;  /* 0x0000002e09097c24 */ /* 0x000fe2000f8e0200 */
[----:B------:R-:W-:Y:S01]  /*1d00*/  IADD3 R3, R3, UR10, RZ ;  /* 0x0000000a03037c10 */ /* 0x000fe2000fffe0ff */
[----:B------:R-:W-:-:S04]  /*1d10*/  IMAD R0, R24, c[0x0][0x370], RZ ;  /* 0x0000dc0018007a24 */ /* 0x000fc800078e02ff */
[C---:B------:R-:W-:Y:S01]  /*1d20*/  IMAD R5, R20.reuse, c[0x0][0x374], R0 ;  /* 0x0000dd0014057a24 */ /* 0x040fe200078e0200 */
        /* <DEDUP_REMOVED lines=10> */
[----:B-1----:R-:W2:Y:S01]  /*1dd0*/  LDL R14, [R1+0x28] ;  /* 0x00002800010e7983 */ /* 0x002ea20000100800 */
[----:B------:R-:W-:Y:S01]  /*1de0*/  UMOV UR7, UR9 ;  /* 0x0000000900077c82 */ /* 0x000fe20008000000 */
[----:B------:R-:W-:Y:S01]  /*1df0*/  PLOP3.LUT P1, PT, PT, PT, UP6, 0x80, 0x0 ;  /* 0x000000000000781c */ /* 0x000fe20003f2f068 */
[----:B------:R-:W-:Y:S01]  /*1e00*/  UIMAD UR8, UR7, -0x40, UR27 ;  /* 0xffffffc0070878a4 */ /* 0x000fe2000f8e021b */
[----:B------:R-:W3:Y:S01]  /*1e10*/  LDL R29, [R1+0x58] ;  /* 0x00005800011d7983 */ /* 0x000ee20000100800 */
[----:B------:R-:W-:Y:S01]  /*1e20*/  IADD3 R2, R20, 0x20, RZ ;  /* 0x0000002014027810 */ /* 0x000fe20007ffe0ff */
[----:B------:R-:W-:Y:S01]  /*1e30*/  ULDC.64 UR10, c[0x0][0x198] ;  /* 0x00006600000a7ab9 */ /* 0x000fe20000000a00 */
[----:B------:R-:W-:Y:S01]  /*1e40*/  IMAD.U32 R0, RZ, RZ, UR23 ;  /* 0x00000017ff007e24 */ /* 0x000fe2000f8e00ff */
[----:B------:R-:W-:Y:S01]  /*1e50*/  UIMAD UR9, UR18, -0x80, UR6 ;  /* 0xffffff80120978a4 */ /* 0x000fe2000f8e0206 */
[----:B------:R-:W-:Y:S01]  /*1e60*/  ISETP.GE.AND P6, PT, R2, UR8, PT ;  /* 0x0000000802007c0c */ /* 0x000fe2000bfc6270 */
[----:B------:R-:W-:Y:S01]  /*1e70*/  UIMAD UR10, UR20, UR10, URZ ;  /* 0x0000000a140a72a4 */ /* 0x000fe2000f8e023f */
[----:B------:R-:W-:Y:S01]  /*1e80*/  IMAD.MOV.U32 R192, RZ, RZ, 0x40 ;  /* 0x00000040ffc07424 */ /* 0x000fe200078e00ff */
[----:B------:R-:W-:Y:S01]  /*1e90*/  IADD3 R9, R20, 0x40, RZ ;  /* 0x0000004014097810 */ /* 0x000fe20007ffe0ff */
[----:B------:R-:W-:Y:S01]  /*1ea0*/  IMAD.MOV.U32 R220, RZ, RZ, R6 ;  /* 0x000000ffffdc7224 */ /* 0x000fe200078e0006 */
[----:B------:R-:W-:Y:S01]  /*1eb0*/  UIMAD UR10, UR23, UR11, UR10 ;  /* 0x0000000b170a72a4 */ /* 0x000fe2000f8e020a */
[----:B------:R-:W-:Y:S01]  /*1ec0*/  ISETP.GE.AND P4, PT, R2, UR9, PT ;  /* 0x0000000902007c0c */ /* 0x000fe2000bf86270 */
[----:B------:R-:W-:Y:S01]  /*1ed0*/  IMAD.WIDE.U32 R2, R0, c[0x0][0x198], R10 ;  /* 0x0000660000027a25 */ /* 0x000fe200078e000a */
[----:B------:R-:W-:-:S02]  /*1ee0*/  ISETP.GE.AND P3, PT, R9, UR9, PT ;  /* 0x0000000909007c0c */ /* 0x000fc4000bf66270 */
[----:B------:R-:W-:Y:S01]  /*1ef0*/  MOV R218, R4 ;  /* 0x0000000400da7202 */ /* 0x000fe20000000f00 */
[----:B------:R-:W-:Y:S01]  /*1f00*/  IMAD.MOV.U32 R221, RZ, RZ, R7 ;  /* 0x000000ffffdd7224 */ /* 0x000fe200078e0007 */
[----:B------:R-:W-:Y:S01]  /*1f10*/  IADD3 R2, P2, R2, UR32, RZ ;  /* 0x0000002002027c10 */ /* 0x000fe2000ff5e0ff */
[----:B------:R-:W-:-:S04]  /*1f20*/  IMAD.WIDE.U32 R10, R0, c[0x0][0x1a0], R10 ;  /* 0x00006800000a7a25 */ /* 0x000fc800078e000a */
[----:B------:R-:W-:-:S04]  /*1f30*/  IMAD.WIDE.U32 R6, R192, c[0x0][0x190], RZ ;  /* 0x00006400c0067a25 */ /* 0x000fc800078e00ff */
[----:B------:R-:W-:Y:S01]  /*1f40*/  IMAD.U32 R0, RZ, RZ, UR10 ;  /* 0x0000000aff007e24 */ /* 0x000fe2000f8e00ff */
[----:B------:R-:W-:Y:S01]  /*1f50*/  ULEA.HI UR10, UR7, UR7, URZ, 0x1 ;  /* 0x00000007070a7291 */ /* 0x000fe2000f8f083f */
[----:B------:R-:W-:Y:S01]  /*1f60*/  IMAD R9, R192, c[0x0][0x194], RZ ;  /* 0x00006500c0097a24 */ /* 0x000fe200078e02ff */
[----:B------:R-:W-:Y:S01]  /*1f70*/  @!P6 IADD3 R22, P0, R220, R6, RZ ;  /* 0x00000006dc16e210 */ /* 0x000fe20007f1e0ff */
[----:B------:R-:W-:Y:S01]  /*1f80*/  IMAD.MOV.U32 R219, RZ, RZ, R5 ;  /* 0x000000ffffdb7224 */ /* 0x000fe200078e0005 */
[----:B------:R-:W-:Y:S01]  /*1f90*/  ULOP3.LUT UR10, UR10, 0xfffffffe, URZ, 0xc0, !UPT ;  /* 0xfffffffe0a0a7892 */ /* 0x000fe2000f8ec03f */
[----:B------:R-:W-:Y:S01]  /*1fa0*/  IMAD.WIDE.U32 R4, R192, c[0x0][0x370], RZ ;  /* 0x0000dc00c0047a25 */ /* 0x000fe200078e00ff */
[----:B------:R-:W-:Y:S02]  /*1fb0*/  @!P6 IADD3.X R23, R221, R7, R9, P0, !PT ;  /* 0x00000007dd17e210 */ /* 0x000fe400007fe409 */
[----:B------:R-:W-:Y:S01]  /*1fc0*/  IADD3.X R3, R3, UR35, R0, P2, !PT ;  /* 0x0000002303037c10 */ /* 0x000fe200097fe400 */
[----:B------:R-:W-:Y:S01]  /*1fd0*/  @P1 BAR.SYNC.DEFER_BLOCKING 0x0 ;  /* 0x0000000000001b1d */ /* 0x000fe20000010000 */
[----:B------:R-:W-:Y:S01]  /*1fe0*/  IMAD R6, R13, c[0x0][0x1b0], RZ ;  /* 0x00006c000d067a24 */ /* 0x000fe200078e02ff */
[----:B------:R-:W-:Y:S01]  /*1ff0*/  ISETP.GE.AND P0, PT, R20, UR8, PT ;  /* 0x0000000814007c0c */ /* 0x000fe2000bf06270 */
[----:B------:R-:W-:Y:S01]  /*2000*/  IMAD R12, R192, c[0x0][0x374], RZ ;  /* 0x0000dd00c00c7a24 */ /* 0x000fe200078e02ff */
[----:B------:R-:W-:Y:S01]  /*2010*/  @!P4 IADD3 R0, P1, R20, 0x20, RZ ;  /* 0x000000201400c810 */ /* 0x000fe20007f3e0ff */
[----:B------:R-:W-:Y:S01]  /*2020*/  UIADD3 UR10, UR7, -UR10, URZ ;  /* 0x8000000a070a7290 */ /* 0x000fe2000fffe03f */
[----:B------:R-:W-:Y:S01]  /*2030*/  @!P6 IADD3 R4, P5, R218, R4, RZ ;  /* 0x00000004da04e210 */ /* 0x000fe20007fbe0ff */
[C---:B------:R-:W-:Y:S01]  /*2040*/  IMAD R7, R8.reuse, c[0x0][0x1b4], R6 ;  /* 0x00006d0008077a24 */ /* 0x040fe200078e0206 */
[----:B------:R-:W-:Y:S01]  /*2050*/  @!P4 IADD3.X R6, RZ, R24, RZ, P1, !PT ;  /* 0x00000018ff06c210 */ /* 0x000fe20000ffe4ff */
[----:B------:R-:W-:Y:S01]  /*2060*/  UISETP.NE.AND UP0, UPT, UR10, 0x1, UPT ;  /* 0x000000010a00788c */ /* 0x000fe2000bf05270 */
[----:B------:R-:W-:Y:S01]  /*2070*/  @!P6 IADD3.X R5, R219, R5, R12, P5, !PT ;  /* 0x00000005db05e210 */ /* 0x000fe20002ffe40c */
[----:B------:R-:W-:Y:S01]  /*2080*/  IMAD.WIDE.U32 R2, R8, c[0x0][0x1b0], R2 ;  /* 0x00006c0008027a25 */ /* 0x000fe200078e0002 */
[----:B------:R-:W-:Y:S01]  /*2090*/  ISETP.GE.AND P5, PT, R20, UR9, PT ;  /* 0x0000000914007c0c */ /* 0x000fe2000bfa6270 */
[----:B------:R-:W-:-:S02]  /*20a0*/  ULDC.64 UR10, c[0x0][0x1a0] ;  /* 0x00006800000a7ab9 */ /* 0x000fc40000000a00 */
[----:B------:R-:W-:Y:S01]  /*20b0*/  @!P4 IMAD R6, R6, c[0x0][0x198], RZ ;  /* 0x000066000606ca24 */ /* 0x000fe200078e02ff */
[----:B------:R-:W-:Y:S01]  /*20c0*/  PLOP3.LUT P2, PT, PT, PT, UP0, 0x80, 0x0 ;  /* 0x000000000000781c */ /* 0x000fe20003f4f008 */
[----:B------:R-:W-:Y:S01]  /*20d0*/  IMAD.IADD R3, R3, 0x1, R7 ;  /* 0x0000000103037824 */ /* 0x000fe200078e0207 */
[----:B------:R-:W-:Y:S01]  /*20e0*/  UIMAD UR10, UR20, UR10, URZ ;  /* 0x0000000a140a72a4 */ /* 0x000fe2000f8e023f */
[----:B------:R-:W-:-:S06]  /*20f0*/  @!P4 IMAD R12, R0, c[0x0][0x19c], R6 ;  /* 0x00006700000cca24 */ /* 0x000fcc00078e0206 */
[----:B------:R-:W-:Y:S01]  /*2100*/  @!P5 MOV R7, R3 ;  /* 0x000000030007d202 */ /* 0x000fe20000000f00 */
[----:B------:R-:W-:Y:S01]  /*2110*/  IMAD.MOV.U32 R33, RZ, RZ, 0x7f800000 ;  /* 0x7f800000ff217424 */ /* 0x000fe200078e00ff */
[----:B------:R-:W-:Y:S01]  /*2120*/  MOV R31, 0x7f800000 ;  /* 0x7f800000001f7802 */ /* 0x000fe20000000f00 */
[----:B------:R-:W-:Y:S02]  /*2130*/  IMAD.MOV.U32 R32, RZ, RZ, 0x7f800000 ;  /* 0x7f800000ff207424 */ /* 0x000fe400078e00ff */
[----:B------:R-:W-:Y:S02]  /*2140*/  IMAD.MOV.U32 R30, RZ, RZ, 0x7f800000 ;  /* 0x7f800000ff1e7424 */ /* 0x000fe400078e00ff */
[C---:B--2---:R-:W-:Y:S01]  /*2150*/  IMAD.SHL.U32 R21, R14.reuse, 0x2, RZ ;  /* 0x000000020e157824 */ /* 0x044fe200078e00ff */
[----:B------:R-:W-:-:S04]  /*2160*/  IADD3 R9, R14, 0x2000, RZ ;  /* 0x000020000e097810 */ /* 0x000fc80007ffe0ff */
[----:B------:R-:W-:Y:S01]  /*2170*/  @P0 STS.128 [R21+0x8000], RZ ;  /* 0x008000ff15000388 */ /* 0x000fe20000000c00 */
[----:B------:R-:W-:Y:S02]  /*2180*/  SEL R6, R9, R14, !P2 ;  /* 0x0000000e09067207 */ /* 0x000fe40005000000 */
[----:B------:R-:W-:Y:S01]  /*2190*/  IADD3 R9, R20, 0x60, RZ ;  /* 0x0000006014097810 */ /* 0x000fe20007ffe0ff */
[----:B------:R-:W-:Y:S02]  /*21a0*/  @P0 STS.128 [R21+0xa000], RZ ;  /* 0x00a000ff15000388 */ /* 0x000fe40000000c00 */
[----:B------:R-:W-:Y:S02]  /*21b0*/  IMAD.SHL.U32 R217, R6, 0x2, RZ ;  /* 0x0000000206d97824 */ /* 0x000fe400078e00ff */
[----:B------:R-:W-:Y:S01]  /*21c0*/  @!PT LDS RZ, [RZ] ;  /* 0x00000000fffff984 */ /* 0x000fe20000000800 */
[----:B------:R-:W-:Y:S01]  /*21d0*/  @!PT LDS RZ, [RZ] ;  /* 0x00000000fffff984 */ /* 0x000fe20000000800 */
[----:B------:R-:W-:Y:S01]  /*21e0*/  @!PT LDS RZ, [RZ] ;  /* 0x00000000fffff984 */ /* 0x000fe20000000800 */
[----:B------:R1:W-:Y:S01]  /*21f0*/  @!P0 LDGSTS.E.BYPASS.LTC128B.128 [R21+0x8000], [R218.64] ;  /* 0x08000000da158fae */ /* 0x0003e2000b901d44 */
[----:B------:R-:W-:-:S03]  /*2200*/  @!P5 IMAD.MOV.U32 R6, RZ, RZ, R2 ;  /* 0x000000ffff06d224 */ /* 0x000fc600078e0002 */
        /* <DEDUP_REMOVED lines=28> */
[----:B------:R-:W-:-:S03]  /*23d0*/  @!P4 LEA R16, P0, R4, c[0x0][0x168], 0x1 ;  /* 0x00005a000410ca11 */ /* 0x000fc600078008ff */
[----:B------:R-:W-:Y:S02]  /*23e0*/  @!P5 LEA.HI.X R19, R6, c[0x0][0x16c], R0, 0x1, P1 ;  /* 0x00005b000613da11 */ /* 0x000fe400008f0c00 */
[----:B------:R-:W-:Y:S02]  /*23f0*/  @!P4 LEA.HI.X R17, R4, c[0x0][0x16c], R5, 0x1, P0 ;  /* 0x00005b000411ca11 */ /* 0x000fe400000f0c05 */
[----:B------:R-:W-:Y:S02]  /*2400*/  @!P3 IADD3 R0, P0, R20, 0x40, RZ ;  /* 0x000000401400b810 */ /* 0x000fe40007f1e0ff */
[----:B------:R-:W-:Y:S01]  /*2410*/  ISETP.GE.AND P1, PT, R9, UR9, PT ;  /* 0x0000000909007c0c */ /* 0x000fe2000bf26270 */
[----:B------:R-:W-:Y:S01]  /*2420*/  UIMAD UR9, UR23, UR11, UR10 ;  /* 0x0000000b170972a4 */ /* 0x000fe2000f8e020a */
[----:B------:R-:W-:Y:S02]  /*2430*/  IMAD R9, R13, c[0x0][0x1b8], RZ ;  /* 0x00006e000d097a24 */ /* 0x000fe400078e02ff */
[----:B------:R-:W-:Y:S01]  /*2440*/  @!P3 IMAD.X R5, RZ, RZ, R24, P0 ;  /* 0x000000ffff05b224 */ /* 0x000fe200000e0618 */
[----:B------:R-:W-:Y:S01]  /*2450*/  IADD3 R4, P0, R10, UR29, RZ ;  /* 0x0000001d0a047c10 */ /* 0x000fe2000ff1e0ff */
[----:B------:R-:W-:Y:S01]  /*2460*/  IMAD R12, R8, c[0x0][0x1bc], R9 ;  /* 0x00006f00080c7a24 */ /* 0x000fe200078e0209 */
[----:B------:R-:W-:Y:S01]  /*2470*/  MOV R7, UR9 ;  /* 0x0000000900077c02 */ /* 0x000fe20008000f00 */
[----:B------:R-:W-:-:S03]  /*2480*/  @!P3 IMAD R6, R5, c[0x0][0x198], RZ ;  /* 0x000066000506ba24 */ /* 0x000fc600078e02ff */
[----:B------:R-:W-:Y:S01]  /*2490*/  IADD3.X R5, R11, UR30, R7, P0, !PT ;  /* 0x0000001e0b057c10 */ /* 0x000fe200087fe407 */
[----:B------:R-:W-:Y:S01]  /*24a0*/  @!P3 IMAD R13, R0, c[0x0][0x19c], R6 ;  /* 0x00006700000dba24 */ /* 0x000fe200078e0206 */
[----:B------:R-:W-:Y:S01]  /*24b0*/  @!P1 IADD3 R10, P0, R20, 0x60, RZ ;  /* 0x00000060140a9810 */ /* 0x000fe20007f1e0ff */
[----:B------:R-:W-:Y:S02]  /*24c0*/  @!P3 IMAD.MOV.U32 R6, RZ, RZ, R2 ;  /* 0x000000ffff06b224 */ /* 0x000fe400078e0002 */
[----:B------:R-:W-:Y:S02]  /*24d0*/  @!P3 IMAD.MOV.U32 R7, RZ, RZ, R3 ;  /* 0x000000ffff07b224 */ /* 0x000fe400078e0003 */
[----:B------:R-:W-:Y:S01]  /*24e0*/  IMAD.WIDE.U32 R4, R8, c[0x0][0x1b8], R4 ;  /* 0x00006e0008047a25 */ /* 0x000fe200078e0004 */
[----:B------:R-:W-:-:S03]  /*24f0*/  @!P1 MOV R8, R2 ;  /* 0x0000000200089202 */ /* 0x000fc60000000f00 */
[----:B------:R-:W-:-:S04]  /*2500*/  @!P3 IMAD.WIDE.U32 R6, R0, c[0x0][0x198], R6 ;  /* 0x000066000006ba25 */ /* 0x000fc800078e0006 */
[----:B------:R-:W-:Y:S01]  /*2510*/  @!P1 IMAD.X R0, RZ, RZ, R24, P0 ;  /* 0x000000ffff009224 */ /* 0x000fe200000e0618 */
[----:B------:R-:W-:Y:S01]  /*2520*/  @!P3 LEA R14, P0, R6, c[0x0][0x168], 0x1 ;  /* 0x00005a00060eba11 */ /* 0x000fe200078008ff */
[----:B------:R-:W-:Y:S02]  /*2530*/  @!P3 IMAD.IADD R2, R7, 0x1, R13 ;  /* 0x000000010702b824 */ /* 0x000fe400078e020d */
[----:B------:R-:W-:Y:S02]  /*2540*/  @!P1 IMAD.MOV.U32 R9, RZ, RZ, R3 ;  /* 0x000000ffff099224 */ /* 0x000fe400078e0003 */
[----:B------:R-:W-:Y:S01]  /*2550*/  @!P1 IMAD R0, R0, c[0x0][0x198], RZ ;  /* 0x0000660000009a24 */ /* 0x000fe200078e02ff */
[----:B------:R-:W-:Y:S01]  /*2560*/  @!P3 LEA.HI.X R15, R6, c[0x0][0x16c], R2, 0x1, P0 ;  /* 0x00005b00060fba11 */ /* 0x000fe200000f0c02 */
[----:B------:R-:W-:Y:S01]  /*2570*/  IMAD.IADD R3, R5, 0x1, R12 ;  /* 0x0000000105037824 */ /* 0x000fe200078e020c */
[----:B------:R-:W-:Y:S01]  /*2580*/  @!P5 MOV R2, R4 ;  /* 0x000000040002d202 */ /* 0x000fe20000000f00 */
[----:B------:R-:W-:-:S02]  /*2590*/  @!P1 IMAD R5, R10, c[0x0][0x19c], R0 ;  /* 0x000067000a059a24 */ /* 0x000fc400078e0200 */
[----:B------:R-:W-:-:S04]  /*25a0*/  @!P1 IMAD.WIDE.U32 R8, R10, c[0x0][0x198], R8 ;  /* 0x000066000a089a25 */ /* 0x000fc800078e0008 */
[----:B------:R-:W-:Y:S01]  /*25b0*/  @!P5 IMAD R11, R24, c[0x0][0x1a0], RZ ;  /* 0x00006800180bda24 */ /* 0x000fe200078e02ff */
[----:B------:R-:W-:Y:S01]  /*25c0*/  @!P1 LEA R12, P0, R8, c[0x0][0x168], 0x1 ;  /* 0x00005a00080c9a11 */ /* 0x000fe200078008ff */
[----:B------:R-:W-:-:S04]  /*25d0*/  @!P5 IMAD.WIDE.U32 R6, R20, c[0x0][0x1a0], R2 ;  /* 0x000068001406da25 */ /* 0x000fc800078e0002 */
[----:B------:R-:W-:Y:S02]  /*25e0*/  @!P1 IMAD.IADD R2, R9, 0x1, R5 ;  /* 0x0000000109029824 */ /* 0x000fe400078e0205 */
        /* <DEDUP_REMOVED lines=8> */
[C---:B------:R-:W-:Y:S01]  /*2670*/  @!P3 IADD3 R11, P0, R20.reuse, 0x40, RZ ;  /* 0x00000040140bb810 */ /* 0x040fe20007f1e0ff */
[----:B------:R-:W-:Y:S03]  /*2680*/  @P6 STS [R217+0x1004], RZ ;  /* 0x001004ffd9006388 */ /* 0x000fe60000000800 */
[----:B------:R-:W-:Y:S01]  /*2690*/  @!P3 IADD3.X R5, RZ, R24, RZ, P0, !PT ;  /* 0x00000018ff05b210 */ /* 0x000fe200007fe4ff */
[----:B------:R-:W-:Y:S01]  /*26a0*/  @P6 STS [R217+0x1008], RZ ;  /* 0x001008ffd9006388 */ /* 0x000fe20000000800 */
[----:B------:R-:W-:-:S03]  /*26b0*/  @!P1 IADD3 R20, P0, R20, 0x60, RZ ;  /* 0x0000006014149810 */ /* 0x000fc60007f1e0ff */
[----:B------:R-:W-:Y:S04]  /*26c0*/  @P6 STS [R217+0x100c], RZ ;  /* 0x00100cffd9006388 */ /* 0x000fe80000000800 */
[----:B------:R-:W-:Y:S04]  /*26d0*/  @P6 STS [R217+0x3000], RZ ;  /* 0x003000ffd9006388 */ /* 0x000fe80000000800 */
[----:B------:R-:W-:Y:S04]  /*26e0*/  @P6 STS [R217+0x3004], RZ ;  /* 0x003004ffd9006388 */ /* 0x000fe80000000800 */
[----:B------:R-:W-:Y:S04]  /*26f0*/  @P6 STS [R217+0x3008], RZ ;  /* 0x003008ffd9006388 */ /* 0x000fe80000000800 */
[----:B------:R-:W-:Y:S04]  /*2700*/  @P6 STS [R217+0x300c], RZ ;  /* 0x00300cffd9006388 */ /* 0x000fe80000000800 */
[----:B------:R-:W-:Y:S01]  /*2710*/  @!PT LDS RZ, [RZ] ;  /* 0x00000000fffff984 */ /* 0x000fe20000000800 */
[----:B------:R-:W-:Y:S01]  /*2720*/  @!PT LDS RZ, [RZ] ;  /* 0x00000000fffff984 */ /* 0x000fe20000000800 */
[----:B------:R-:W-:Y:S01]  /*2730*/  @!PT LDS RZ, [RZ] ;  /* 0x00000000fffff984 */ /* 0x000fe20000000800 */
[----:B------:R1:W-:Y:S04]  /*2740*/  @!P6 LDGSTS.E.BYPASS.LTC128B.128 [R217+0x1000], [R22.64] ;  /* 0x0100000016d9efae */ /* 0x0003e8000b901d44 */
[----:B------:R1:W-:Y:S04]  /*2750*/  @!P6 LDGSTS.E.BYPASS.LTC128B.128 [R217+0x3000], [R22.64+0x80] ;  /* 0x0300008016d9efae */ /* 0x0003e8000b901d44 */
[----:B------:R-:W-:Y:S04]  /*2760*/  @P5 STS.128 [R21+0xc000], RZ ;  /* 0x00c000ff15005388 */ /* 0x000fe80000000c00 */
[----:B------:R-:W-:Y:S01]  /*2770*/  @P5 STS.128 [R21+0x10000], RZ ;  /* 0x010000ff15005388 */ /* 0x000fe20000000c00 */
[----:B------:R-:W-:-:S03]  /*2780*/  @!P4 IMAD R2, R2, c[0x0][0x1a0], RZ ;  /* 0x000068000202ca24 */ /* 0x000fc600078e02ff */
[----:B------:R-:W-:Y:S01]  /*2790*/  @!PT LDS RZ, [RZ] ;  /* 0x00000000fffff984 */ /* 0x000fe20000000800 */
[----:B------:R-:W-:Y:S01]  /*27a0*/  @!PT LDS RZ, [RZ] ;  /* 0x00000000fffff984 */ /* 0x000fe20000000800 */
[----:B------:R-:W-:Y:S01]  /*27b0*/  @!PT LDS RZ, [RZ] ;  /* 0x00000000fffff984 */ /* 0x000fe20000000800 */
[----:B------:R1:W-:Y:S01]  /*27c0*/  @!P5 LDGSTS.E.BYPASS.LTC128B.128 [R21+0xc000], [R18.64] ;  /* 0x0c0000001215dfae */ /* 0x0003e2000b901d44 */
[----:B------:R-:W-:-:S03]  /*27d0*/  @!P3 IMAD R10, R5, c[0x0][0x1a0], RZ ;  /* 0x00006800050aba24 */ /* 0x000fc600078e02ff */
[----:B------:R1:W-:Y:S01]  /*27e0*/  @!P5 LDGSTS.E.BYPASS.LTC128B.128 [R21+0x10000], [R18.64+0x80] ;  /* 0x100000801215dfae */ /* 0x0003e2000b901d44 */
[----:B------:R-:W-:Y:S01]  /*27f0*/  @!P4 IMAD.MOV.U32 R6, RZ, RZ, R4 ;  /* 0x000000ffff06c224 */ /* 0x000fe200078e0004 */
[----:B------:R-:W-:Y:S02]  /*2800*/  @!P3 MOV R5, R3 ;  /* 0x000000030005b202 */ /* 0x000fe40000000f00 */
[----:B------:R-:W-:Y:S01]  /*2810*/  @P4 STS.128 [R21+0xd000], RZ ;  /* 0x00d000ff15004388 */ /* 0x000fe20000000c00 */
[----:B------:R-:W-:-:S03]  /*2820*/  @!P4 IMAD.MOV.U32 R7, RZ, RZ, R3 ;  /* 0x000000ffff07c224 */ /* 0x000fc600078e0003 */
[----:B------:R-:W-:Y:S01]  /*2830*/  @P4 STS.128 [R21+0x11000], RZ ;  /* 0x011000ff15004388 */ /* 0x000fe20000000c00 */
[----:B------:R-:W-:-:S03]  /*2840*/  @!P1 IMAD.X R24, RZ, RZ, R24, P0 ;  /* 0x000000ffff189224 */ /* 0x000fc600000e0618 */
        /* <DEDUP_REMOVED lines=8> */
[----:B------:R-:W-:-:S03]  /*28d0*/  @!P1 IMAD.MOV.U32 R2, RZ, RZ, R4 ;  /* 0x000000ffff029224 */ /* 0x000fc600078e0004 */
[----:B------:R-:W-:Y:S01]  /*28e0*/  @P3 STS.128 [R21+0x12000], RZ ;  /* 0x012000ff15003388 */ /* 0x000fe20000000c00 */
[----:B------:R-:W-:-:S03]  /*28f0*/  @!P3 IMAD R25, R11, c[0x0][0x1a4], R10 ;  /* 0x000069000b19ba24 */ /* 0x000fc600078e020a */
[----:B------:R-:W-:Y:S01]  /*2900*/  @!PT LDS RZ, [RZ] ;  /* 0x00000000fffff984 */ /* 0x000fe20000000800 */
[----:B------:R-:W-:Y:S01]  /*2910*/  @!PT LDS RZ, [RZ] ;  /* 0x00000000fffff984 */ /* 0x000fe20000000800 */
[----:B------:R-:W-:Y:S01]  /*2920*/  @!PT LDS RZ, [RZ] ;  /* 0x00000000fffff984 */ /* 0x000fe20000000800 */
[----:B------:R1:W-:Y:S01]  /*2930*/  @!P3 LDGSTS.E.BYPASS.LTC128B.128 [R21+0xe000], [R14.64] ;  /* 0x0e0000000e15bfae */ /* 0x0003e2000b901d44 */
[----:B------:R-:W-:-:S03]  /*2940*/  @!P3 IMAD.WIDE.U32 R4, R11, c[0x0][0x1a0], R4 ;  /* 0x000068000b04ba25 */ /* 0x000fc600078e0004 */
[----:B------:R1:W-:Y:S01]  /*2950*/  @!P3 LDGSTS.E.BYPASS.LTC128B.128 [R21+0x12000], [R14.64+0x80] ;  /* 0x120000800e15bfae */ /* 0x0003e2000b901d44 */
[----:B------:R-:W-:-:S03]  /*2960*/  @!P1 IMAD R0, R24, c[0x0][0x1a0], RZ ;  /* 0x0000680018009a24 */ /* 0x000fc600078e02ff */
[----:B------:R-:W-:Y:S04]  /*2970*/  @P1 STS.128 [R21+0xf000], RZ ;  /* 0x00f000ff15001388 */ /* 0x000fe80000000c00 */
[----:B------:R-:W-:Y:S01]  /*2980*/  @P1 STS.128 [R21+0x13000], RZ ;  /* 0x013000ff15001388 */ /* 0x000fe20000000c00 */
[----:B------:R-:W-:-:S03]  /*2990*/  @!P4 IMAD.IADD R7, R7, 0x1, R26 ;  /* 0x000000010707c824 */ /* 0x000fc600078e021a */
[----:B------:R-:W-:Y:S01]  /*29a0*/  @!PT LDS RZ, [RZ] ;  /* 0x00000000fffff984 */ /* 0x000fe20000000800 */
[----:B------:R-:W-:Y:S01]  /*29b0*/  @!PT LDS RZ, [RZ] ;  /* 0x00000000fffff984 */ /* 0x000fe20000000800 */
[----:B------:R-:W-:Y:S01]  /*29c0*/  @!PT LDS RZ, [RZ] ;  /* 0x00000000fffff984 */ /* 0x000fe20000000800 */
[----:B------:R1:W-:Y:S01]  /*29d0*/  @!P1 LDGSTS.E.BYPASS.LTC128B.128 [R21+0xf000], [R12.64] ;  /* 0x0f0000000c159fae */ /* 0x0003e2000b901d44 */
[----:B------:R-:W-:-:S03]  /*29e0*/  @!P4 LEA R10, P0, R6, c[0x0][0x170], 0x1 ;  /* 0x00005c00060aca11 */ /* 0x000fc600078008ff */
[----:B------:R1:W-:Y:S01]  /*29f0*/  @!P1 LDGSTS.E.BYPASS.LTC128B.128 [R21+0x13000], [R12.64+0x80] ;  /* 0x130000800c159fae */ /* 0x0003e2000b901d44 */
[----:B------:R-:W-:-:S03]  /*2a00*/  @!P3 IMAD.IADD R5, R5, 0x1, R25 ;  /* 0x000000010505b824 */ /* 0x000fc600078e0219 */
[----:B------:R-:W-:Y:S01]  /*2a10*/  @P5 STS.128 [R21+0x14000], RZ ;  /* 0x014000ff15005388 */ /* 0x000fe20000000c00 */
[----:B------:R-:W-:-:S03]  /*2a20*/  @!P1 IMAD R24, R20, c[0x0][0x1a4], R0 ;  /* 0x0000690014189a24 */ /* 0x000fc600078e0200 */
[----:B------:R-:W-:Y:S01]  /*2a30*/  @P5 STS.128 [R21+0x18000], RZ ;  /* 0x018000ff15005388 */ /* 0x000fe20000000c00 */
[----:B------:R-:W-:-:S03]  /*2a40*/  @!P1 IMAD.WIDE.U32 R2, R20, c[0x0][0x1a0], R2 ;  /* 0x0000680014029a25 */ /* 0x000fc600078e0002 */
[----:B------:R-:W-:Y:S01]  /*2a50*/  @!PT LDS RZ, [RZ] ;  /* 0x00000000fffff984 */ /* 0x000fe20000000800 */
[----:B------:R-:W-:Y:S01]  /*2a60*/  @!PT LDS RZ, [RZ] ;  /* 0x00000000fffff984 */ /* 0x000fe20000000800 */
[----:B------:R-:W-:Y:S01]  /*2a70*/  @!PT LDS RZ, [RZ] ;  /* 0x00000000fffff984 */ /* 0x000fe20000000800 */
[----:B------:R2:W-:Y:S01]  /*2a80*/  @!P5 LDGSTS.E.BYPASS.LTC128B.128 [R21+0x14000], [R8.64] ;  /* 0x140000000815dfae */ /* 0x0005e2000b901d44 */
[----:B---3--:R-:W-:-:S03]  /*2a90*/  IADD3 R0, R29, 0x20, RZ ;  /* 0x000000201d007810 */ /* 0x008fc60007ffe0ff */
[----:B------:R2:W-:Y:S01]  /*2aa0*/  @!P5 LDGSTS.E.BYPASS.LTC128B.128 [R21+0x18000], [R8.64+0x80] ;  /* 0x180000800815dfae */ /* 0x0005e2000b901d44 */
[----:B------:R-:W-:Y:S02]  /*2ab0*/  @!P4 LEA.HI.X R11, R6, c[0x0][0x174], R7, 0x1, P0 ;  /* 0x00005d00060bca11 */ /* 0x000fe400000f0c07 */
[----:B------:R-:W-:Y:S02]  /*2ac0*/  IADD3 R7, R29, 0x8, RZ ;  /* 0x000000081d077810 */ /* 0x000fe40007ffe0ff */
[----:B------:R-:W-:Y:S02]  /*2ad0*/  @!P1 IADD3 R3, R3, R24, RZ ;  /* 0x0000001803039210 */ /* 0x000fe40007ffe0ff */
[C---:B------:R-:W-:Y:S02]  /*2ae0*/  @!P1 LEA R6, P0, R2.reuse, c[0x0][0x170], 0x1 ;  /* 0x00005c0002069a11 */ /* 0x040fe400078008ff */
[----:B------:R-:W-:Y:S02]  /*2af0*/  ISETP.GE.AND P6, PT, R7, UR8, PT ;  /* 0x0000000807007c0c */ /* 0x000fe4000bfc6270 */
[----:B------:R-:W-:Y:S01]  /*2b00*/  @!P1 LEA.HI.X R7, R2, c[0x0][0x174], R3, 0x1, P0 ;  /* 0x00005d0002079a11 */ /* 0x000fe200000f0c03 */
[----:B------:R-:W-:Y:S04]  /*2b10*/  @P4 STS.128 [R21+0x15000], RZ ;  /* 0x015000ff15004388 */ /* 0x000fe80000000c00 */
[----:B------:R-:W-:Y:S04]  /*2b20*/  @P4 STS.128 [R21+0x19000], RZ ;  /* 0x019000ff15004388 */ /* 0x000fe80000000c00 */
[----:B------:R-:W-:Y:S01]  /*2b30*/  @!PT LDS RZ, [RZ] ;  /* 0x00000000fffff984 */ /* 0x000fe20000000800 */
[----:B------:R-:W-:Y:S01]  /*2b40*/  @!PT LDS RZ, [RZ] ;  /* 0x00000000fffff984 */ /* 0x000fe20000000800 */
[----:B------:R-:W-:Y:S01]  /*2b50*/  @!PT LDS RZ, [RZ] ;  /* 0x00000000fffff984 */ /* 0x000fe20000000800 */
[----:B------:R1:W-:Y:S04]  /*2b60*/  @!P4 LDGSTS.E.BYPASS.LTC128B.128 [R21+0x15000], [R10.64] ;  /* 0x150000000a15cfae */ /* 0x0003e8000b901d44 */
[----:B------:R1:W-:Y:S01]  /*2b70*/  @!P4 LDGSTS.E.BYPASS.LTC128B.128 [R21+0x19000], [R10.64+0x80] ;  /* 0x190000800a15cfae */ /* 0x0003e2000b901d44 */
[----:B--2---:R-:W-:-:S04]  /*2b80*/  @!P3 LEA R8, P5, R4, c[0x0][0x170], 0x1 ;  /* 0x00005c000408ba11 */ /* 0x004fc800078a08ff */
[----:B------:R-:W-:Y:S02]  /*2b90*/  @!P3 LEA.HI.X R9, R4, c[0x0][0x174], R5, 0x1, P5 ;  /* 0x00005d000409ba11 */ /* 0x000fe400028f0c05 */
[----:B------:R-:W-:Y:S02]  /*2ba0*/  ISETP.GE.AND P5, PT, R0, UR8, PT ;  /* 0x0000000800007c0c */ /* 0x000fe4000bfa6270 */
[----:B------:R-:W-:-:S04]  /*2bb0*/  IADD3 R0, R29, 0x28, RZ ;  /* 0x000000281d007810 */ /* 0x000fc80007ffe0ff */
[----:B------:R-:W-:Y:S01]  /*2bc0*/  ISETP.GE.AND P0, PT, R0, UR8, PT ;  /* 0x0000000800007c0c */ /* 0x000fe2000bf06270 */
[----:B------:R-:W-:Y:S04]  /*2bd0*/  @P3 STS.128 [R21+0x16000], RZ ;  /* 0x016000ff15003388 */ /* 0x000fe80000000c00 */
[----:B------:R-:W-:Y:S04]  /*2be0*/  @P3 STS.128 [R21+0x1a000], RZ ;  /* 0x01a000ff15003388 */ /* 0x000fe80000000c00 */
[----:B------:R-:W-:Y:S01]  /*2bf0*/  @!PT LDS RZ, [RZ] ;  /* 0x00000000fffff984 */ /* 0x000fe20000000800 */
[----:B------:R-:W-:Y:S01]  /*2c00*/  @!PT LDS RZ, [RZ] ;  /* 0x00000000fffff984 */ /* 0x000fe20000000800 */
[----:B------:R-:W-:Y:S01]  /*2c10*/  @!PT LDS RZ, [RZ] ;  /* 0x00000000fffff984 */ /* 0x000fe20000000800 */
[----:B------:R1:W-:Y:S01]  /*2c20*/  @!P3 LDGSTS.E.BYPASS.LTC128B.128 [R21+0x16000], [R8.64] ;  /* 0x160000000815bfae */ /* 0x0003e2000b901d44 */
[----:B------:R-:W-:-:S03]  /*2c30*/  IMAD.SHL.U32 R2, R29, 0x4, RZ ;  /* 0x000000041d027824 */ /* 0x000fc600078e00ff */
[----:B------:R1:W-:Y:S01]  /*2c40*/  @!P3 LDGSTS.E.BYPASS.LTC128B.128 [R21+0x1a000], [R8.64+0x80] ;  /* 0x1a0000800815bfae */ /* 0x0003e2000b901d44 */
[----:B------:R-:W-:-:S03]  /*2c50*/  ISETP.GE.AND P4, PT, R29, UR8, PT ;  /* 0x000000081d007c0c */ /* 0x000fc6000bf86270 */
[----:B------:R-:W-:Y:S04]  /*2c60*/  @P1 STS.128 [R21+0x17000], RZ ;  /* 0x017000ff15001388 */ /* 0x000fe80000000c00 */
[----:B------:R-:W-:Y:S01]  /*2c70*/  @P1 STS.128 [R21+0x1b000], RZ ;  /* 0x01b000ff15001388 */ /* 0x000fe20000000c00 */
[----:B------:R-:W-:-:S03]  /*2c80*/  UMOV UR9, UR12 ;  /* 0x0000000c00097c82 */ /* 0x000fc60008000000 */
[----:B------:R-:W-:Y:S01]  /*2c90*/  @!PT LDS RZ, [RZ] ;  /* 0x00000000fffff984 */ /* 0x000fe20000000800 */
[----:B------:R-:W-:Y:S01]  /*2ca0*/  @!PT LDS RZ, [RZ] ;  /* 0x00000000fffff984 */ /* 0x000fe20000000800 */
[----:B------:R-:W-:Y:S01]  /*2cb0*/  @!PT LDS RZ, [RZ] ;  /* 0x00000000fffff984 */ /* 0x000fe20000000800 */
[----:B------:R2:W-:Y:S04]  /*2cc0*/  @!P1 LDGSTS.E.BYPASS.LTC128B.128 [R21+0x17000], [R6.64] ;  /* 0x1700000006159fae */ /* 0x0005e8000b901d44 */
[----:B------:R2:W-:Y:S01]  /*2cd0*/  @!P1 LDGSTS.E.BYPASS.LTC128B.128 [R21+0x1b000], [R6.64+0x80] ;  /* 0x1b00008006159fae */ /* 0x0005e2000b901d44 */
[----:B------:R-:W-:Y:S02]  /*2ce0*/  SHF.R.S32.HI R3, RZ, 0x1f, R0 ;  /* 0x0000001fff037819 */ /* 0x000fe40000011400 */
[----:B------:R-:W-:Y:S01]  /*2cf0*/  @!P0 LEA R4, P1, R0, UR9, 0x2 ;  /* 0x0000000900048c11 */ /* 0x000fe2000f8210ff */
[----:B------:R-:W-:Y:S01]  /*2d00*/  UMOV UR8, UR13 ;  /* 0x0000000d00087c82 */ /* 0x000fe20008000000 */
[----:B------:R-:W-:Y:S01]  /*2d10*/  IADD3 R2, P3, R2, UR9, RZ ;  /* 0x0000000902027c10 */ /* 0x000fe2000ff7e0ff */
[----:B------:R-:W0:Y:S01]  /*2d20*/  LDGDEPBAR ;  /* 0x00000000000079af */ /* 0x000e220000000000 */
[----:B------:R-:W-:-:S05]  /*2d30*/  @!P0 LEA.HI.X R5, R0, UR8, R3, 0x2, P1 ;  /* 0x0000000800058c11 */ /* 0x000fca00088f1403 */
[----:B------:R-:W3:Y:S01]  /*2d40*/  @!P0 LDG.E R30, [R4.64] ;  /* 0x00000004041e8981 */ /* 0x000ee2000c1e1900 */
[----:B--2---:R-:W-:-:S04]  /*2d50*/  SHF.R.S32.HI R7, RZ, 0x1f, R29 ;  /* 0x0000001fff077819 */ /* 0x004fc8000001141d */
[----:B------:R-:W-:-:S04]  /*2d60*/  SHF.L.U64.HI R6, R29, 0x2, R7 ;  /* 0x000000021d067819 */ /* 0x000fc80000010207 */
[----:B------:R-:W-:-:S05]  /*2d70*/  IADD3.X R3, R6, UR8, RZ, P3, !PT ;  /* 0x0000000806037c10 */ /* 0x000fca0009ffe4ff */
[----:B------:R2:W4:Y:S04]  /*2d80*/  @!P4 LDG.E R33, [R2.64] ;  /* 0x000000040221c981 */ /* 0x000528000c1e1900 */
[----:B------:R2:W5:Y:S04]  /*2d90*/  @!P6 LDG.E R32, [R2.64+0x20] ;  /* 0x000020040220e981 */ /* 0x000568000c1e1900 */
[----:B------:R2:W3:Y:S01]  /*2da0*/  @!P5 LDG.E R31, [R2.64+0x80] ;  /* 0x00008004021fd981 */ /* 0x0004e2000c1e1900 */
[----:B------:R-:W-:-:S04]  /*2db0*/  LEA.HI R0, R28, R27, RZ, 0x4 ;  /* 0x0000001b1c007211 */ /* 0x000fc800078f20ff */
[----:B------:R-:W-:-:S05]  /*2dc0*/  LOP3.LUT R0, R0, 0xfffffff0, RZ, 0xc0, !PT ;  /* 0xfffffff000007812 */ /* 0x000fca00078ec0ff */
[----:B------:R-:W-:-:S05]  /*2dd0*/  IMAD.IADD R0, R27, 0x1, -R0 ;  /* 0x000000011b007824 */ /* 0x000fca00078e0a00 */
[----:B--2---:R-:W-:-:S04]  /*2de0*/  SHF.R.S32.HI R2, RZ, 0x1f, R0 ;  /* 0x0000001fff027819 */ /* 0x004fc80000011400 */
        /* <DEDUP_REMOVED lines=14> */
[----:B------:R-:W-:-:S03]  /*2ed0*/  IMAD.SHL.U32 R3, R29, 0x4, RZ ;  /* 0x000000041d037824 */ /* 0x000fc600078e00ff */
[----:B------:R-:W-:Y:S02]  /*2ee0*/  SHF.L.U32 R243, R0, 0x3, RZ ;  /* 0x0000000300f37819 */ /* 0x000fe400000006ff */
[----:B------:R-:W-:Y:S01]  /*2ef0*/  MOV R215, 0x20 ;  /* 0x0000002000d77802 */ /* 0x000fe20000000f00 */
[----:B------:R-:W-:Y:S01]  /*2f00*/  UIADD3 UR10, UR23, 0x80, URZ ;  /* 0x00000080170a7890 */ /* 0x000fe2000fffe03f */
[----:B------:R-:W-:Y:S02]  /*2f10*/  SHF.L.U32 R207, R216, 0x1, RZ ;  /* 0x00000001d8cf7819 */ /* 0x000fe400000006ff */
[----:B------:R-:W-:Y:S01]  /*2f20*/  SEL R215, R215, 0xffffffe0, !P0 ;  /* 0xffffffe0d7d77807 */ /* 0x000fe20004000000 */
        /* <DEDUP_REMOVED lines=66> */
[----:B------:R-:W-:-:S02]  /*3350*/  UISETP.GE.AND UP0, UPT, UR10, UR6, UPT ;  /* 0x000000060a00728c */ /* 0x000fc4000bf06270 */
[----:B------:R-:W-:Y:S02]  /*3360*/  UMOV UR11, UR14 ;  /* 0x0000000e000b7c82 */ /* 0x000fe40008000000 */
[----:B------:R-:W-:Y:S01]  /*3370*/  UMOV UR10, UR15 ;  /* 0x0000000f000a7c82 */ /* 0x000fe20008000000 */
[----:B----4-:R-:W-:Y:S04]  /*3380*/  STL [R1+0x8], R33 ;  /* 0x0000082101007387 */ /* 0x010fe80000100800 */
[----:B-----5:R-:W-:Y:S04]  /*3390*/  STL [R1+0xc], R32 ;  /* 0x00000c2001007387 */ /* 0x020fe80000100800 */
[----:B---3--:R-:W-:Y:S04]  /*33a0*/  STL [R1], R31 ;  /* 0x0000001f01007387 */ /* 0x008fe80000100800 */
[----:B------:R-:W-:Y:S04]  /*33b0*/  STL [R1+0x4], R30 ;  /* 0x0000041e01007387 */ /* 0x000fe80000100800 */
[----:B------:R2:W-:Y:S04]  /*33c0*/  STL [R1+0x30], R2 ;  /* 0x0000300201007387 */ /* 0x0005e80000100800 */
[----:B------:R3:W-:Y:S01]  /*33d0*/  STL [R1+0x2c], R3 ;  /* 0x00002c0301007387 */ /* 0x0007e20000100800 */
[----:B--2---:R-:W-:-:S05]  /*33e0*/  IMAD.SHL.U32 R2, R0, 0x10, RZ ;  /* 0x0000001000027824 */ /* 0x004fca00078e00ff */
[C---:B------:R-:W-:Y:S02]  /*33f0*/  IADD3 R4, R2.reuse, 0x20, RZ ;  /* 0x0000002002047810 */ /* 0x040fe40007ffe0ff */
[----:B---3--:R-:W-:-:S03]  /*3400*/  IADD3 R3, R2, 0x40, RZ ;  /* 0x0000004002037810 */ /* 0x008fc60007ffe0ff */
[C---:B------:R-:W-:Y:S01]  /*3410*/  IMAD.IADD R4, R243.reuse, 0x1, R4 ;  /* 0x00000001f3047824 */ /* 0x040fe200078e0204 */
[----:B------:R-:W-:Y:S01]  /*3420*/  IADD3 R2, R2, 0x60, RZ ;  /* 0x0000006002027810 */ /* 0x000fe20007ffe0ff */
[----:B------:R-:W-:-:S03]  /*3430*/  IMAD.IADD R3, R243, 0x1, R3 ;  /* 0x00000001f3037824 */ /* 0x000fc600078e0203 */
[C---:B------:R-:W-:Y:S01]  /*3440*/  IADD3 R4, R243.reuse, R4, RZ ;  /* 0x00000004f3047210 */ /* 0x040fe20007ffe0ff */
[C---:B------:R-:W-:Y:S02]  /*3450*/  IMAD.IADD R2, R243.reuse, 0x1, R2 ;  /* 0x00000001f3027824 */ /* 0x040fe400078e0202 */
[C---:B------:R-:W-:Y:S02]  /*3460*/  IMAD.IADD R3, R243.reuse, 0x1, R3 ;  /* 0x00000001f3037824 */ /* 0x040fe400078e0203 */
[C---:B------:R-:W-:Y:S02]  /*3470*/  IMAD.IADD R4, R243.reuse, 0x1, R4 ;  /* 0x00000001f3047824 */ /* 0x040fe400078e0204 */
[C---:B------:R-:W-:Y:S01]  /*3480*/  IMAD.IADD R2, R243.reuse, 0x1, R2 ;  /* 0x00000001f3027824 */ /* 0x040fe200078e0202 */
[C---:B------:R-:W-:Y:S01]  /*3490*/  IADD3 R3, R243.reuse, R3, RZ ;  /* 0x00000003f3037210 */ /* 0x040fe20007ffe0ff */
[C---:B------:R-:W-:Y:S02]  /*34a0*/  IMAD.IADD R4, R243.reuse, 0x1, R4 ;  /* 0x00000001f3047824 */ /* 0x040fe400078e0204 */
[C---:B------:R-:W-:Y:S01]  /*34b0*/  IMAD.IADD R2, R243.reuse, 0x1, R2 ;  /* 0x00000001f3027824 */ /* 0x040fe200078e0202 */
[C---:B------:R-:W-:Y:S01]  /*34c0*/  IADD3 R3, R243.reuse, R3, RZ ;  /* 0x00000003f3037210 */ /* 0x040fe20007ffe0ff */
[C---:B------:R-:W-:Y:S01]  /*34d0*/  IMAD.IADD R0, R243.reuse, 0x1, R4 ;  /* 0x00000001f3007824 */ /* 0x040fe200078e0204 */
[----:B------:R-:W-:Y:S01]  /*34e0*/  STL [R1+0x18], R4 ;  /* 0x0000180401007387 */ /* 0x000fe20000100800 */
[----:B------:R-:W-:-:S03]  /*34f0*/  IMAD.IADD R2, R243, 0x1, R2 ;  /* 0x00000001f3027824 */ /* 0x000fc600078e0202 */
[----:B------:R2:W-:Y:S04]  /*3500*/  STL [R1+0x14], R3 ;  /* 0x0000140301007387 */ /* 0x0005e80000100800 */
[----:B------:R3:W-:Y:S04]  /*3510*/  STL [R1+0x24], R0 ;  /* 0x0000240001007387 */ /* 0x0007e80000100800 */
[----:B------:R1:W-:Y:S01]  /*3520*/  STL [R1+0x10], R2 ;  /* 0x0000100201007387 */ /* 0x0003e20000100800 */
[C---:B--2---:R-:W-:Y:S01]  /*3530*/  IADD3 R3, R243.reuse, R3, RZ ;  /* 0x00000003f3037210 */ /* 0x044fe20007ffe0ff */
[----:B---3--:R-:W-:-:S04]  /*3540*/  IMAD.IADD R0, R243, 0x1, R2 ;  /* 0x00000001f3007824 */ /* 0x008fc800078e0202 */
[----:B------:R1:W-:Y:S04]  /*3550*/  STL [R1+0x20], R3 ;  /* 0x0000200301007387 */ /* 0x0003e80000100800 */
[----:B------:R1:W-:Y:S02]  /*3560*/  STL [R1+0x1c], R0 ;  /* 0x00001c0001007387 */ /* 0x0003e40000100800 */
.L_x_1287:
[----:B------:R-:W0:Y:S01]  /*3570*/  LDGDEPBAR ;  /* 0x00000000000079af */ /* 0x000e220000000000 */
[C---:B-1----:R-:W-:Y:S01]  /*3580*/  IADD3 R0, R209.reuse, R215, RZ ;  /* 0x000000d7d1007210 */ /* 0x042fe20007ffe0ff */
[----:B------:R-:W-:Y:S01]  /*3590*/  UISETP.GE.AND UP3, UPT, UR7, 0x1, UPT ;  /* 0x000000010700788c */ /* 0x000fe2000bf66270 */
[-C--:B------:R-:W-:Y:S02]  /*35a0*/  IADD3 R3, R209, R192.reuse, RZ ;  /* 0x000000c0d1037210 */ /* 0x080fe40007ffe0ff */
[----:B------:R-:W-:Y:S02]  /*35b0*/  IADD3 R2, R0, R192, RZ ;  /* 0x000000c000027210 */ /* 0x000fe40007ffe0ff */
[----:B------:R-:W-:Y:S01]  /*35c0*/  PLOP3.LUT P2, PT, PT, PT, UP0, 0x80, 0x0 ;  /* 0x000000000000781c */ /* 0x000fe20003f4f008 */
[----:B------:R-:W2:Y:S01]  /*35d0*/  LDL R231, [R1+0x44] ;  /* 0x0000440001e77983 */ /* 0x000ea20000100800 */
[----:B------:R-:W-:Y:S02]  /*35e0*/  PLOP3.LUT P4, PT, PT, PT, UP0, 0x80, 0x0 ;  /* 0x000000000000781c */ /* 0x000fe40003f8f008 */
[----:B------:R-:W-:Y:S01]  /*35f0*/  PLOP3.LUT P0, PT, PT, PT, UP0, 0x80, 0x0 ;  /* 0x000000000000781c */ /* 0x000fe20003f0f008 */
[----:B------:R-:W3:Y:S01]  /*3600*/  LDL R230, [R1+0x8] ;  /* 0x0000080001e67983 */ /* 0x000ee20000100800 */
[----:B------:R-:W-:Y:S02]  /*3610*/  PLOP3.LUT P5, PT, PT, PT, UP0, 0x80, 0x0 ;  /* 0x000000000000781c */ /* 0x000fe40003faf008 */
[----:B------:R-:W-:Y:S01]  /*3620*/  PLOP3.LUT P6, PT, PT, PT, UP0, 0x80, 0x0 ;  /* 0x000000000000781c */ /* 0x000fe20003fcf008 */
[----:B------:R-:W4:Y:S04]  /*3630*/  LDL R229, [R1+0xc] ;  /* 0x00000c0001e57983 */ /* 0x000f280000100800 */
[----:B------:R-:W-:Y:S04]  /*3640*/  STL [R1+0xa4], R52 ;  /* 0x0000a43401007387 */ /* 0x000fe80000100800 */
        /* <DEDUP_REMOVED lines=15> */
[----:B------:R-:W-:Y:S01]  /*3740*/  STL [R1+0x64], R36 ;  /* 0x0000642401007387 */ /* 0x000fe20000100800 */
[----:B------:R-:W-:Y:S04]  /*3750*/  DEPBAR.LE SB0, 0x0 ;  /* 0x000080000000791a */ /* 0x000fe80000000000 */
        /* <DEDUP_REMOVED lines=12> */
[----:B------:R-:W-:Y:S02]  /*3820*/  LDSM.16.M88.4 R184, [R3] ;  /* 0x0000000003b8783b */ /* 0x000fe40000000200 */
[C---:B------:R-:W-:Y:S06]  /*3830*/  HMMA.16816.F32 R16, R32.reuse, R18, RZ ;  /* 0x000000122010723c */ /* 0x040fec00000018ff */
[----:B------:R-:W1:Y:S02]  /*3840*/  LDSM.16.M88.4 R188, [R213+0xc000] ;  /* 0x00c00000d5bc783b */ /* 0x000e640000000200 */
[-C--:B------:R-:W-:Y:S06]  /*3850*/  HMMA.16816.F32 R20, R32, R164.reuse, RZ ;  /* 0x000000a42014723c */ /* 0x080fec00000018ff */
[----:B------:R-:W-:Y:S02]  /*3860*/  LDSM.16.M88.4 R192, [R213+0xc800] ;  /* 0x00c80000d5c0783b */ /* 0x000fe40000000200 */
[C---:B------:R-:W-:Y:S06]  /*3870*/  HMMA.16816.F32 R24, R28.reuse, R164, RZ ;  /* 0x000000a41c18723c */ /* 0x040fec00000018ff */
[----:B------:R-:W-:Y:S02]  /*3880*/  LDSM.16.M88.4 R196, [R2] ;  /* 0x0000000002c4783b */ /* 0x000fe40000000200 */
[-C--:B------:R-:W-:Y:S06]  /*3890*/  HMMA.16816.F32 R28, R28, R166.reuse, RZ ;  /* 0x000000a61c1c723c */ /* 0x080fec00000018ff */
[----:B------:R-:W-:Y:S02]  /*38a0*/  LDSM.16.M88.4 R200, [R212+0xc000] ;  /* 0x00c00000d4c8783b */ /* 0x000fe40000000200 */
[----:B------:R-:W-:Y:S06]  /*38b0*/  HMMA.16816.F32 R32, R32, R166, RZ ;  /* 0x000000a62020723c */ /* 0x000fec00000018ff */
[----:B------:R-:W2:Y:S02]  /*38c0*/  LDSM.16.M88.4 R164, [R3+0x1000] ;  /* 0x0010000003a4783b */ /* 0x000ea40000000200 */
[-C--:B------:R-:W-:Y:S08]  /*38d0*/  HMMA.16816.F32 R4, R168, R172.reuse, R4 ;  /* 0x000000aca804723c */ /* 0x080ff00000001804 */
        /* <DEDUP_REMOVED lines=12> */
[C---:B--2---:R-:W-:Y:S08]  /*39a0*/  HMMA.16816.F32 R8, R164.reuse, R188, R8 ;  /* 0x000000bca408723c */ /* 0x044ff00000001808 */
[-C--:B------:R-:W-:Y:S03]  /*39b0*/  HMMA.16816.F32 R12, R164, R190.reuse, R12 ;  /* 0x000000bea40c723c */ /* 0x080fe6000000180c */
[----:B---3--:R-:W-:Y:S05]  /*39c0*/  FSETP.NEU.FTZ.AND P3, PT, R230, -INF , PT ;  /* 0xff800000e600780b */ /* 0x008fea0003f7d000 */
[C---:B------:R-:W-:Y:S01]  /*39d0*/  HMMA.16816.F32 R16, R184.reuse, R190, R16 ;  /* 0x000000beb810723c */ /* 0x040fe20000001810 */
[----:B------:R-:W-:Y:S07]  /*39e0*/  LDSM.16.M88.4 R188, [R0+0x2000] ;  /* 0x0020000000bc783b */ /* 0x000fee0000000200 */
[-C--:B------:R-:W-:Y:S08]  /*39f0*/  HMMA.16816.F32 R20, R184, R192.reuse, R20 ;  /* 0x000000c0b814723c */ /* 0x080ff00000001814 */
[C---:B------:R-:W-:Y:S08]  /*3a00*/  HMMA.16816.F32 R24, R164.reuse, R192, R24 ;  /* 0x000000c0a418723c */ /* 0x040ff00000001818 */
[-C--:B------:R-:W-:Y:S01]  /*3a10*/  HMMA.16816.F32 R28, R164, R194.reuse, R28 ;  /* 0x000000c2a41c723c */ /* 0x080fe2000000181c */
[----:B------:R-:W2:Y:S07]  /*3a20*/  LDSM.16.M88.4 R164, [R209+0x3000] ;  /* 0x00300000d1a4783b */ /* 0x000eae0000000200 */
[----:B------:R-:W-:Y:S01]  /*3a30*/  HMMA.16816.F32 R32, R184, R194, R32 ;  /* 0x000000c2b820723c */ /* 0x000fe20000001820 */
[----:B------:R-:W3:Y:S07]  /*3a40*/  LDSM.16.M88.4 R184, [R210+0x10800] ;  /* 0x01080000d2b8783b */ /* 0x000eee0000000200 */
[-C--:B------:R-:W-:Y:S01]  /*3a50*/  HMMA.16816.F32 R4, R196, R200.reuse, R4 ;  /* 0x000000c8c404723c */ /* 0x080fe20000001804 */
[----:B------:R-:W2:Y:S07]  /*3a60*/  LDSM.16.M88.4 R192, [R211+0x10000] ;  /* 0x01000000d3c0783b */ /* 0x000eae0000000200 */
[C---:B-1----:R-:W-:Y:S08]  /*3a70*/  HMMA.16816.F32 R8, R168.reuse, R200, R8 ;  /* 0x000000c8a808723c */ /* 0x042ff00000001808 */
        /* <DEDUP_REMOVED lines=8> */
[----:B------:R-:W1:Y:S07]  /*3b00*/  LDSM.16.M88.4 R172, [R211+0x10800] ;  /* 0x01080000d3ac783b */ /* 0x000e6e0000000200 */
[-C--:B------:R-:W-:Y:S01]  /*3b10*/  HMMA.16816.F32 R4, R176, R180.reuse, R4 ;  /* 0x000000b4b004723c */ /* 0x080fe20000001804 */
[----:B------:R-:W1:Y:S07]  /*3b20*/  LDSM.16.M88.4 R196, [R3+0x2000] ;  /* 0x0020000003c4783b */ /* 0x000e6e0000000200 */
[C---:B--2---:R-:W-:Y:S08]  /*3b30*/  HMMA.16816.F32 R8, R164.reuse, R180, R8 ;  /* 0x000000b4a408723c */ /* 0x044ff00000001808 */
[-C--:B------:R-:W-:Y:S08]  /*3b40*/  HMMA.16816.F32 R12, R164, R182.reuse, R12 ;  /* 0x000000b6a40c723c */ /* 0x080ff0000000180c */
[C---:B------:R-:W-:Y:S01]  /*3b50*/  HMMA.16816.F32 R16, R176.reuse, R182, R16 ;  /* 0x000000b6b010723c */ /* 0x040fe20000001810 */
[----:B------:R-:W-:Y:S07]  /*3b60*/  LDSM.16.M88.4 R180, [R2+0x2000] ;  /* 0x0020000002b4783b */ /* 0x000fee0000000200 */
[-C--:B---3--:R-:W-:Y:S08]  /*3b70*/  HMMA.16816.F32 R20, R176, R184.reuse, R20 ;  /* 0x000000b8b014723c */ /* 0x088ff00000001814 */
[C---:B------:R-:W-:Y:S08]  /*3b80*/  HMMA.16816.F32 R24, R164.reuse, R184, R24 ;  /* 0x000000b8a418723c */ /* 0x040ff00000001818 */
[-C--:B------:R-:W-:Y:S01]  /*3b90*/  HMMA.16816.F32 R28, R164, R186.reuse, R28 ;  /* 0x000000baa41c723c */ /* 0x080fe2000000181c */
[----:B------:R4:W2:Y:S07]  /*3ba0*/  LDSM.16.M88.4 R164, [R3+0x3000] ;  /* 0x0030000003a4783b */ /* 0x0008ae0000000200 */
[----:B------:R-:W-:Y:S01]  /*3bb0*/  HMMA.16816.F32 R32, R176, R186, R32 ;  /* 0x000000bab020723c */ /* 0x000fe20000001820 */
[----:B------:R-:W3:Y:S07]  /*3bc0*/  LDSM.16.M88.4 R176, [R213+0x10800] ;  /* 0x01080000d5b0783b */ /* 0x000eee0000000200 */
[-C--:B------:R-:W-:Y:S01]  /*3bd0*/  HMMA.16816.F32 R4, R188, R192.reuse, R4 ;  /* 0x000000c0bc04723c */ /* 0x080fe20000001804 */
[----:B------:R-:W2:Y:S07]  /*3be0*/  LDSM.16.M88.4 R184, [R212+0x10000] ;  /* 0x01000000d4b8783b */ /* 0x000eae0000000200 */
[C---:B-1----:R-:W-:Y:S04]  /*3bf0*/  HMMA.16816.F32 R8, R168.reuse, R192, R8 ;  /* 0x000000c0a808723c */ /* 0x042fe80000001808 */
[----:B----4-:R-:W-:Y:S04]  /*3c00*/  FMUL.FTZ R3, R229, 1.4426950216293334961 ;  /* 0x3fb8aa3be5037820 */ /* 0x010fe80000410000 */
[-C--:B------:R-:W-:Y:S08]  /*3c10*/  HMMA.16816.F32 R12, R168, R194.reuse, R12 ;  /* 0x000000c2a80c723c */ /* 0x080ff0000000180c */
[C---:B------:R-:W-:Y:S08]  /*3c20*/  HMMA.16816.F32 R16, R188.reuse, R194, R16 ;  /* 0x000000c2bc10723c */ /* 0x040ff00000001810 */
[-C--:B------:R-:W-:Y:S08]  /*3c30*/  HMMA.16816.F32 R20, R188, R172.reuse, R20 ;  /* 0x000000acbc14723c */ /* 0x080ff00000001814 */
[C---:B------:R-:W-:Y:S08]  /*3c40*/  HMMA.16816.F32 R24, R168.reuse, R172, R24 ;  /* 0x000000aca818723c */ /* 0x040ff00000001818 */
[-C--:B------:R-:W-:Y:S01]  /*3c50*/  HMMA.16816.F32 R28, R168, R174.reuse, R28 ;  /* 0x000000aea81c723c */ /* 0x080fe2000000181c */
[----:B------:R-:W1:Y:S07]  /*3c60*/  LDSM.16.M88.4 R168, [R2+0x3000] ;  /* 0x0030000002a8783b */ /* 0x000e6e0000000200 */
[----:B------:R-:W-:Y:S08]  /*3c70*/  HMMA.16816.F32 R32, R188, R174, R32 ;  /* 0x000000aebc20723c */ /* 0x000ff00000001820 */
[-C--:B------:R-:W-:Y:S08]  /*3c80*/  HMMA.16816.F32 R4, R196, R200.reuse, R4 ;  /* 0x000000c8c404723c */ /* 0x080ff00000001804 */
[C---:B--2---:R-:W-:Y:S08]  /*3c90*/  HMMA.16816.F32 R8, R164.reuse, R200, R8 ;  /* 0x000000c8a408723c */ /* 0x044ff00000001808 */
[-C--:B------:R-:W-:Y:S08]  /*3ca0*/  HMMA.16816.F32 R12, R164, R202.reuse, R12 ;  /* 0x000000caa40c723c */ /* 0x080ff0000000180c */
[C---:B------:R-:W-:Y:S08]  /*3cb0*/  HMMA.16816.F32 R16, R196.reuse, R202, R16 ;  /* 0x000000cac410723c */ /* 0x040ff00000001810 */
[-C--:B---3--:R-:W-:Y:S08]  /*3cc0*/  HMMA.16816.F32 R20, R196, R176.reuse, R20 ;  /* 0x000000b0c414723c */ /* 0x088ff00000001814 */
[C---:B------:R-:W-:Y:S08]  /*3cd0*/  HMMA.16816.F32 R24, R164.reuse, R176, R24 ;  /* 0x000000b0a418723c */ /* 0x040ff00000001818 */
[-C--:B------:R-:W-:Y:S08]  /*3ce0*/  HMMA.16816.F32 R28, R164, R178.reuse, R28 ;  /* 0x000000b2a41c723c */ /* 0x080ff0000000181c */
[----:B------:R-:W-:Y:S08]  /*3cf0*/  HMMA.16816.F32 R32, R196, R178, R32 ;  /* 0x000000b2c420723c */ /* 0x000ff00000001820 */
[-C--:B------:R-:W-:Y:S08]  /*3d00*/  HMMA.16816.F32 R4, R180, R184.reuse, R4 ;  /* 0x000000b8b404723c */ /* 0x080ff00000001804 */
[C---:B-1----:R-:W-:Y:S07]  /*3d10*/  HMMA.16816.F32 R8, R168.reuse, R184, R8 ;  /* 0x000000b8a808723c */ /* 0x042fee0000001808 */
[----:B------:R-:W-:Y:S01]  /*3d20*/  MOV R184, 0x40 ;  /* 0x0000004000b87802 */ /* 0x000fe20000000f00 */
[-C--:B------:R-:W-:Y:S04]  /*3d30*/  HMMA.16816.F32 R12, R168, R186.reuse, R12 ;  /* 0x000000baa80c723c */ /* 0x080fe8000000180c */
[----:B------:R-:W-:Y:S04]  /*3d40*/  SEL R192, R184, 0xffffffc0, !P1 ;  /* 0xffffffc0b8c07807 */ /* 0x000fe80004800000 */
[----:B------:R-:W-:Y:S01]  /*3d50*/  FMUL.FTZ R4, R4, c[0x0][0x2ec] ;  /* 0x0000bb0004047a20 */ /* 0x000fe20000410000 */
[----:B------:R-:W-:Y:S01]  /*3d60*/  IADD3 R184, R192, R207, RZ ;  /* 0x000000cfc0b87210 */ /* 0x000fe20007ffe0ff */
[C---:B------:R-:W-:Y:S02]  /*3d70*/  HMMA.16816.F32 R16, R180.reuse, R186, R16 ;  /* 0x000000bab410723c */ /* 0x040fe40000001810 */
[----:B------:R-:W1:Y:S02]  /*3d80*/  MUFU.TANH R188, R4 ;  /* 0x0000000400bc7308 */ /* 0x000e640000002400 */
[----:B------:R-:W-:Y:S02]  /*3d90*/  FMUL.FTZ R5, R5, c[0x0][0x2ec] ;  /* 0x0000bb0005057a20 */ /* 0x000fe40000410000 */
[----:B------:R-:W-:Y:S02]  /*3da0*/  FMUL.FTZ R10, R10, c[0x0][0x2ec] ;  /* 0x0000bb000a0a7a20 */ /* 0x000fe40000410000 */
[----:B------:R-:W-:Y:S04]  /*3db0*/  FMUL.FTZ R6, R6, c[0x0][0x2ec] ;  /* 0x0000bb0006067a20 */ /* 0x000fe80000410000 */
[----:B------:R2:W-:Y:S01]  /*3dc0*/  MUFU.TANH R39, R10 ;  /* 0x0000000a00277308 */ /* 0x0005e20000002400 */
[----:B------:R-:W-:Y:S02]  /*3dd0*/  FMUL.FTZ R9, R9, c[0x0][0x2ec] ;  /* 0x0000bb0009097a20 */ /* 0x000fe40000410000 */
[----:B------:R-:W-:Y:S02]  /*3de0*/  FMUL.FTZ R12, R12, c[0x0][0x2ec] ;  /* 0x0000bb000c0c7a20 */ /* 0x000fe40000410000 */
[----:B------:R-:W-:Y:S02]  /*3df0*/  FMUL.FTZ R7, R7, c[0x0][0x2ec] ;  /* 0x0000bb0007077a20 */ /* 0x000fe40000410000 */
[----:B------:R-:W-:Y:S02]  /*3e00*/  FMUL.FTZ R13, R13, c[0x0][0x2ec] ;  /* 0x0000bb000d0d7a20 */ /* 0x000fe40000410000 */
[----:B------:R-:W-:Y:S01]  /*3e10*/  FMUL.FTZ R14, R14, c[0x0][0x2ec] ;  /* 0x0000bb000e0e7a20 */ /* 0x000fe20000410000 */
        /* <DEDUP_REMOVED lines=8> */
[----:B------:R-:W-:Y:S01]  /*3ea0*/  FMUL.FTZ R11, R11, c[0x0][0x2ec] ;  /* 0x0000bb000b0b7a20 */ /* 0x000fe20000410000 */
[----:B--2---:R-:W2:Y:S06]  /*3eb0*/  LDL R10, [R1+0x4] ;  /* 0x00000400010a7983 */ /* 0x004eac0000100800 */
[----:B------:R-:W-:Y:S01]  /*3ec0*/  MUFU.TANH R252, R11 ;  /* 0x0000000b00fc7308 */ /* 0x000fe20000002400 */
[----:B---3--:R-:W3:Y:S09]  /*3ed0*/  LDL R12, [R1] ;  /* 0x00000000010c7983 */ /* 0x008ef20000100800 */
[----:B------:R1:W-:Y:S01]  /*3ee0*/  MUFU.TANH R244, R8 ;  /* 0x0000000800f47308 */ /* 0x0003e20000002400 */
[----:B----4-:R-:W-:Y:S04]  /*3ef0*/  MOV R9, UR18 ;  /* 0x0000001200097c02 */ /* 0x010fe80008000f00 */
[----:B------:R-:W-:Y:S05]  /*3f00*/  @P2 LEA R9, R9, R231, 0x7 ;  /* 0x000000e709092211 */ /* 0x000fea00078e38ff */
[----:B------:R-:W4:Y:S01]  /*3f10*/  MUFU.TANH R191, R5 ;  /* 0x0000000500bf7308 */ /* 0x000f220000002400 */
[----:B------:R-:W-:Y:S02]  /*3f20*/  PLOP3.LUT P2, PT, PT, PT, UP0, 0x80, 0x0 ;  /* 0x000000000000781c */ /* 0x000fe40003f4f008 */
[C---:B------:R-:W-:Y:S02]  /*3f30*/  @P4 ISETP.GE.AND P4, PT, R9.reuse, UR6, PT ;  /* 0x0000000609004c0c */ /* 0x040fe4000bf86270 */
[----:B------:R-:W-:Y:S02]  /*3f40*/  @P0 IADD3 R0, R9, 0x1, RZ ;  /* 0x0000000109000810 */ /* 0x000fe40007ffe0ff */
[----:B------:R-:W-:Y:S02]  /*3f50*/  PLOP3.LUT P0, PT, PT, PT, UP0, 0x80, 0x0 ;  /* 0x000000000000781c */ /* 0x000fe40003f0f008 */
[----:B------:R-:W-:Y:S01]  /*3f60*/  @P5 ISETP.GE.AND P5, PT, R0, UR6, PT ;  /* 0x0000000600005c0c */ /* 0x000fe2000bfa6270 */
[----:B------:R-:W4:Y:S01]  /*3f70*/  MUFU.TANH R228, R6 ;  /* 0x0000000600e47308 */ /* 0x000f220000002400 */
[----:B-1----:R-:W-:Y:S01]  /*3f80*/  MOV R0, R188 ;  /* 0x000000bc00007202 */ /* 0x002fe20000000f00 */
[----:B------:R-:W-:Y:S04]  /*3f90*/  FMUL.FTZ R8, R230, 1.4426950216293334961 ;  /* 0x3fb8aa3be6087820 */ /* 0x000fe80000410000 */
[----:B------:R-:W-:Y:S02]  /*3fa0*/  @P2 FSEL R0, R188, -INF , !P4 ;  /* 0xff800000bc002808 */ /* 0x000fe40006000000 */
[----:B------:R-:W-:Y:S02]  /*3fb0*/  PLOP3.LUT P2, PT, PT, PT, UP0, 0x80, 0x0 ;  /* 0x000000000000781c */ /* 0x000fe40003f4f008 */
[----:B------:R1:W1:Y:S01]  /*3fc0*/  MUFU.TANH R203, R7 ;  /* 0x0000000700cb7308 */ /* 0x0002620000002400 */
[----:B------:R-:W-:Y:S02]  /*3fd0*/  FSEL R8, R8, RZ, P3 ;  /* 0x000000ff08087208 */ /* 0x000fe40001800000 */
[----:B------:R-:W-:Y:S03]  /*3fe0*/  FSETP.NEU.FTZ.AND P3, PT, R229, -INF , PT ;  /* 0xff800000e500780b */ /* 0x000fe60003f7d000 */
[--C-:B------:R-:W-:Y:S01]  /*3ff0*/  FFMA.FTZ R2, R0, c[0x0][0x23c], -R8.reuse ;  /* 0x00008f0000027a23 */ /* 0x100fe20000010808 */
[----:B------:R-:W-:Y:S02]  /*4000*/  FSEL R3, R3, RZ, P3 ;  /* 0x000000ff03037208 */ /* 0x000fe40001800000 */
[----:B----4-:R-:W-:Y:S01]  /*4010*/  MOV R0, R191 ;  /* 0x000000bf00007202 */ /* 0x010fe20000000f00 */
[----:B------:R4:W-:Y:S01]  /*4020*/  MUFU.EX2 R245, R2 ;  /* 0x0000000200f57308 */ /* 0x0009e20000000800 */
[----:B------:R-:W-:Y:S02]  /*4030*/  @P0 FSEL R0, R191, -INF , !P5 ;  /* 0xff800000bf000808 */ /* 0x000fe40006800000 */
[----:B------:R-:W-:Y:S07]  /*4040*/  PLOP3.LUT P0, PT, PT, PT, UP0, 0x80, 0x0 ;  /* 0x000000000000781c */ /* 0x000fee0003f0f008 */
[----:B------:R-:W-:Y:S01]  /*4050*/  MUFU.TANH R236, R13 ;  /* 0x0000000d00ec7308 */ /* 0x000fe20000002400 */
[----:B-1----:R-:W1:Y:S09]  /*4060*/  LDSM.16.M88.4 R4, [R212+0x10800] ;  /* 0x01080000d404783b */ /* 0x002e720000000200 */
[----:B------:R-:W-:Y:S01]  /*4070*/  MUFU.TANH R187, R16 ;  /* 0x0000001000bb7308 */ /* 0x000fe20000002400 */
[----:B----4-:R-:W-:Y:S01]  /*4080*/  FFMA.FTZ R2, R0, c[0x0][0x23c], -R8 ;  /* 0x00008f0000027a23 */ /* 0x010fe20000010808 */
[----:B------:R-:W-:Y:S02]  /*4090*/  MOV R0, R228 ;  /* 0x000000e400007202 */ /* 0x000fe40000000f00 */
[----:B------:R-:W-:Y:S02]  /*40a0*/  @P2 FSEL R0, R228, -INF , !P4 ;  /* 0xff800000e4002808 */ /* 0x000fe40006000000 */
[----:B------:R-:W-:Y:S04]  /*40b0*/  PLOP3.LUT P2, PT, PT, PT, UP0, 0x80, 0x0 ;  /* 0x000000000000781c */ /* 0x000fe80003f4f008 */
[----:B------:R4:W-:Y:S10]  /*40c0*/  MUFU.EX2 R242, R2 ;  /* 0x0000000200f27308 */ /* 0x0009f40000000800 */
[----:B------:R-:W-:Y:S10]  /*40d0*/  MUFU.TANH R186, R17 ;  /* 0x0000001100ba7308 */ /* 0x000ff40000002400 */
[----:B------:R-:W-:Y:S01]  /*40e0*/  MUFU.TANH R197, R18 ;  /* 0x0000001200c57308 */ /* 0x000fe20000002400 */
[-C--:B-1----:R-:W-:Y:S03]  /*40f0*/  HMMA.16816.F32 R20, R180, R4.reuse, R20 ;  /* 0x00000004b414723c */ /* 0x082fe60000001814 */
[--C-:B----4-:R-:W-:Y:S01]  /*4100*/  FFMA.FTZ R2, R0, c[0x0][0x23c], -R3.reuse ;  /* 0x00008f0000027a23 */ /* 0x110fe20000010803 */
[----:B------:R-:W-:Y:S02]  /*4110*/  MOV R0, R203 ;  /* 0x000000cb00007202 */ /* 0x000fe40000000f00 */
[----:B------:R-:W-:Y:S03]  /*4120*/  @P0 FSEL R0, R203, -INF , !P5 ;  /* 0xff800000cb000808 */ /* 0x000fe60006800000 */
[----:B------:R-:W1:Y:S01]  /*4130*/  MUFU.EX2 R11, R2 ;  /* 0x00000002000b7308 */ /* 0x000e620000000800 */
[C---:B------:R-:W-:Y:S01]  /*4140*/  HMMA.16816.F32 R24, R168.reuse, R4, R24 ;  /* 0x00000004a818723c */ /* 0x040fe20000001818 */
[----:B------:R-:W-:Y:S03]  /*4150*/  PLOP3.LUT P0, PT, PT, PT, UP0, 0x80, 0x0 ;  /* 0x000000000000781c */ /* 0x000fe60003f0f008 */
[--C-:B------:R-:W-:Y:S04]  /*4160*/  FFMA.FTZ R0, R0, c[0x0][0x23c], -R3.reuse ;  /* 0x00008f0000007a23 */ /* 0x100fe80000010803 */
[-C--:B------:R-:W-:Y:S01]  /*4170*/  HMMA.16816.F32 R28, R168, R6.reuse, R28 ;  /* 0x00000006a81c723c */ /* 0x080fe2000000181c */
[----:B------:R4:W-:Y:S07]  /*4180*/  MUFU.EX2 R52, R0 ;  /* 0x0000000000347308 */ /* 0x0009ee0000000800 */
[----:B------:R-:W-:Y:S03]  /*4190*/  HMMA.16816.F32 R32, R180, R6, R32 ;  /* 0x00000006b420723c */ /* 0x000fe60000001820 */
[----:B------:R-:W2:Y:S01]  /*41a0*/  MUFU.TANH R251, R14 ;  /* 0x0000000e00fb7308 */ /* 0x000ea20000002400 */
[----:B------:R-:W-:Y:S02]  /*41b0*/  FMUL.FTZ R20, R20, c[0x0][0x2ec] ;  /* 0x0000bb0014147a20 */ /* 0x000fe40000410000 */
[----:B------:R-:W-:Y:S01]  /*41c0*/  FMUL.FTZ R21, R21, c[0x0][0x2ec] ;  /* 0x0000bb0015157a20 */ /* 0x000fe20000410000 */
[----:B-1----:R-:W-:Y:S01]  /*41d0*/  MOV R180, R11 ;  /* 0x0000000b00b47202 */ /* 0x002fe20000000f00 */
[----:B------:R-:W-:Y:S04]  /*41e0*/  FMUL.FTZ R22, R22, c[0x0][0x2ec] ;  /* 0x0000bb0016167a20 */ /* 0x000fe80000410000 */
[----:B------:R-:W-:Y:S01]  /*41f0*/  FMUL.FTZ R23, R23, c[0x0][0x2ec] ;  /* 0x0000bb0017177a20 */ /* 0x000fe20000410000 */
[----:B------:R-:W1:Y:S01]  /*4200*/  MUFU.TANH R250, R15 ;  /* 0x0000000f00fa7308 */ /* 0x000e620000002400 */
[----:B------:R-:W-:Y:S02]  /*4210*/  FMUL.FTZ R24, R24, c[0x0][0x2ec] ;  /* 0x0000bb0018187a20 */ /* 0x000fe40000410000 */
[----:B------:R-:W-:Y:S01]  /*4220*/  FMUL.FTZ R25, R25, c[0x0][0x2ec] ;  /* 0x0000bb0019197a20 */ /* 0x000fe20000410000 */
[----:B----4-:R-:W-:Y:S01]  /*4230*/  MOV R0, R244 ;  /* 0x000000f400007202 */ /* 0x010fe20000000f00 */
[----:B------:R-:W-:Y:S01]  /*4240*/  FMUL.FTZ R26, R26, c[0x0][0x2ec] ;  /* 0x0000bb001a1a7a20 */ /* 0x000fe20000410000 */
[----:B------:R-:W-:Y:S01]  /*4250*/  @P2 FSEL R0, R244, -INF , !P4 ;  /* 0xff800000f4002808 */ /* 0x000fe20006000000 */
[----:B------:R-:W-:Y:S01]  /*4260*/  FMUL.FTZ R27, R27, c[0x0][0x2ec] ;  /* 0x0000bb001b1b7a20 */ /* 0x000fe20000410000 */
[----:B------:R-:W-:Y:S01]  /*4270*/  PLOP3.LUT P2, PT, PT, PT, UP0, 0x80, 0x0 ;  /* 0x000000000000781c */ /* 0x000fe20003f4f008 */
[----:B------:R-:W-:Y:S01]  /*4280*/  FMUL.FTZ R28, R28, c[0x0][0x2ec] ;  /* 0x0000bb001c1c7a20 */ /* 0x000fe20000410000 */
[----:B------:R-:W4:Y:S01]  /*4290*/  MUFU.TANH R195, R19 ;  /* 0x0000001300c37308 */ /* 0x000f220000002400 */
[----:B------:R-:W-:Y:S02]  /*42a0*/  FMUL.FTZ R29, R29, c[0x0][0x2ec] ;  /* 0x0000bb001d1d7a20 */ /* 0x000fe40000410000 */
[----:B------:R-:W-:Y:S02]  /*42b0*/  FMUL.FTZ R30, R30, c[0x0][0x2ec] ;  /* 0x0000bb001e1e7a20 */ /* 0x000fe40000410000 */
[----:B------:R-:W-:Y:S02]  /*42c0*/  FMUL.FTZ R32, R32, c[0x0][0x2ec] ;  /* 0x0000bb0020207a20 */ /* 0x000fe40000410000 */
[----:B------:R-:W-:Y:S02]  /*42d0*/  FMUL.FTZ R33, R33, c[0x0][0x2ec] ;  /* 0x0000bb0021217a20 */ /* 0x000fe40000410000 */
[----:B------:R-:W-:Y:S01]  /*42e0*/  FMUL.FTZ R34, R34, c[0x0][0x2ec] ;  /* 0x0000bb0022227a20 */ /* 0x000fe20000410000 */
[----:B------:R-:W1:Y:S01]  /*42f0*/  MUFU.TANH R190, R20 ;  /* 0x0000001400be7308 */ /* 0x000e620000002400 */
[----:B------:R-:W-:Y:S02]  /*4300*/  FMUL.FTZ R35, R35, c[0x0][0x2ec] ;  /* 0x0000bb0023237a20 */ /* 0x000fe40000410000 */
[----:B------:R-:W-:Y:S07]  /*4310*/  FMUL.FTZ R31, R31, c[0x0][0x2ec] ;  /* 0x0000bb001f1f7a20 */ /* 0x000fee0000410000 */
[----:B------:R-:W1:Y:S10]  /*4320*/  MUFU.TANH R189, R21 ;  /* 0x0000001500bd7308 */ /* 0x000e740000002400 */
        /* <DEDUP_REMOVED lines=11> */
[----:B------:R-:W1:Y:S01]  /*43e0*/  MUFU.TANH R185, R34 ;  /* 0x0000002200b97308 */ /* 0x000e620000002400 */
[----:B--2---:R-:W-:Y:S09]  /*43f0*/  FMUL.FTZ R5, R10, 1.4426950216293334961 ;  /* 0x3fb8aa3b0a057820 */ /* 0x004ff20000410000 */
[----:B------:R-:W-:Y:S01]  /*4400*/  MUFU.TANH R183, R35 ;  /* 0x0000002300b77308 */ /* 0x000fe20000002400 */
[C---:B---3--:R-:W-:Y:S01]  /*4410*/  FMUL.FTZ R2, R12.reuse, 1.4426950216293334961 ;  /* 0x3fb8aa3b0c027820 */ /* 0x048fe20000410000 */
[----:B------:R-:W-:Y:S04]  /*4420*/  FSETP.NEU.FTZ.AND P3, PT, R12, -INF , PT ;  /* 0xff8000000c00780b */ /* 0x000fe80003f7d000 */
[----:B------:R-:W-:Y:S02]  /*4430*/  FSEL R2, R2, RZ, P3 ;  /* 0x000000ff02027208 */ /* 0x000fe40001800000 */
[----:B------:R-:W-:Y:S02]  /*4440*/  FSETP.NEU.FTZ.AND P3, PT, R10, -INF , PT ;  /* 0xff8000000a00780b */ /* 0x000fe40003f7d000 */
[----:B------:R-:W-:Y:S01]  /*4450*/  MUFU.TANH R231, R31 ;  /* 0x0000001f00e77308 */ /* 0x000fe20000002400 */
[--C-:B------:R-:W-:Y:S01]  /*4460*/  FFMA.FTZ R4, R0, c[0x0][0x23c], -R2.reuse ;  /* 0x00008f0000047a23 */ /* 0x100fe20000010802 */
[----:B------:R-:W-:Y:S02]  /*4470*/  MOV R0, R241 ;  /* 0x000000f100007202 */ /* 0x000fe40000000f00 */
[----:B------:R-:W-:Y:S02]  /*4480*/  @P0 FSEL R0, R241, -INF , !P5 ;  /* 0xff800000f1000808 */ /* 0x000fe40006800000 */
[----:B------:R-:W-:Y:S04]  /*4490*/  PLOP3.LUT P0, PT, PT, PT, UP0, 0x80, 0x0 ;  /* 0x000000000000781c */ /* 0x000fe80003f0f008 */
[----:B------:R2:W-:Y:S01]  /*44a0*/  MUFU.EX2 R51, R4 ;  /* 0x0000000400337308 */ /* 0x0005e20000000800 */
[----:B------:R-:W-:Y:S01]  /*44b0*/  FFMA.FTZ R10, R0, c[0x0][0x23c], -R2 ;  /* 0x00008f00000a7a23 */ /* 0x000fe20000010802 */
[----:B------:R-:W-:Y:S02]  /*44c0*/  FSEL R0, R5, RZ, P3 ;  /* 0x000000ff05007208 */ /* 0x000fe40001800000 */
[----:B------:R-:W-:Y:S06]  /*44d0*/  PLOP3.LUT P3, PT, PT, PT, UP0, 0x80, 0x0 ;  /* 0x000000000000781c */ /* 0x000fec0003f6f008 */
[----:B------:R-:W-:Y:S01]  /*44e0*/  MUFU.EX2 R50, R10 ;  /* 0x0000000a00327308 */ /* 0x000fe20000000800 */
[----:B--2---:R-:W-:Y:S02]  /*44f0*/  MOV R4, R39 ;  /* 0x0000002700047202 */ /* 0x004fe40000000f00 */
[----:B------:R-:W-:Y:S02]  /*4500*/  @P2 FSEL R4, R39, -INF , !P4 ;  /* 0xff80000027042808 */ /* 0x000fe40006000000 */
[----:B------:R-:W-:Y:S02]  /*4510*/  PLOP3.LUT P2, PT, PT, PT, UP0, 0x80, 0x0 ;  /* 0x000000000000781c */ /* 0x000fe40003f4f008 */
[----:B------:R-:W-:Y:S01]  /*4520*/  PLOP3.LUT P4, PT, PT, PT, UP0, 0x80, 0x0 ;  /* 0x000000000000781c */ /* 0x000fe20003f8f008 */
[--C-:B------:R-:W-:Y:S01]  /*4530*/  FFMA.FTZ R5, R4, c[0x0][0x23c], -R0.reuse ;  /* 0x00008f0004057a23 */ /* 0x100fe20000010800 */
[----:B------:R-:W-:Y:S02]  /*4540*/  MOV R4, R252 ;  /* 0x000000fc00047202 */ /* 0x000fe40000000f00 */
[----:B------:R-:W-:Y:S01]  /*4550*/  @P0 FSEL R4, R252, -INF , !P5 ;  /* 0xff800000fc040808 */ /* 0x000fe20006800000 */
[----:B------:R-:W-:Y:S01]  /*4560*/  MUFU.EX2 R43, R5 ;  /* 0x00000005002b7308 */ /* 0x000fe20000000800 */
[----:B------:R-:W-:Y:S02]  /*4570*/  PLOP3.LUT P5, PT, PT, PT, UP0, 0x80, 0x0 ;  /* 0x000000000000781c */ /* 0x000fe40003faf008 */
[----:B------:R-:W-:Y:S01]  /*4580*/  PLOP3.LUT P0, PT, PT, PT, UP0, 0x80, 0x0 ;  /* 0x000000000000781c */ /* 0x000fe20003f0f008 */
[----:B------:R-:W-:Y:S06]  /*4590*/  FFMA.FTZ R4, R4, c[0x0][0x23c], -R0 ;  /* 0x00008f0004047a23 */ /* 0x000fec0000010800 */
[----:B------:R2:W-:Y:S02]  /*45a0*/  MUFU.EX2 R42, R4 ;  /* 0x00000004002a7308 */ /* 0x0005e40000000800 */
[C---:B--2---:R-:W-:Y:S02]  /*45b0*/  @P2 IADD3 R4, R9.reuse, 0x8, RZ ;  /* 0x0000000809042810 */ /* 0x044fe40007ffe0ff */
[----:B------:R-:W-:Y:S02]  /*45c0*/  PLOP3.LUT P2, PT, PT, PT, UP0, 0x80, 0x0 ;  /* 0x000000000000781c */ /* 0x000fe40003f4f008 */
[----:B------:R-:W-:Y:S02]  /*45d0*/  @P5 ISETP.GE.AND P5, PT, R4, UR6, PT ;  /* 0x0000000604005c0c */ /* 0x000fe4000bfa6270 */
[----:B------:R-:W-:Y:S02]  /*45e0*/  @P0 IADD3 R4, R9, 0x9, RZ ;  /* 0x0000000909040810 */ /* 0x000fe40007ffe0ff */
[----:B------:R-:W-:Y:S02]  /*45f0*/  PLOP3.LUT P0, PT, PT, PT, UP0, 0x80, 0x0 ;  /* 0x000000000000781c */ /* 0x000fe40003f0f008 */
[----:B------:R-:W-:Y:S02]  /*4600*/  @P6 ISETP.GE.AND P6, PT, R4, UR6, PT ;  /* 0x0000000604006c0c */ /* 0x000fe4000bfc6270 */
[----:B------:R-:W-:Y:S05]  /*4610*/  MOV R4, R239 ;  /* 0x000000ef00047202 */ /* 0x000fea0000000f00 */
[----:B------:R-:W-:Y:S02]  /*4620*/  @P2 FSEL R4, R239, -INF , !P5 ;  /* 0xff800000ef042808 */ /* 0x000fe40006800000 */
[----:B------:R-:W-:Y:S03]  /*4630*/  PLOP3.LUT P2, PT, PT, PT, UP0, 0x80, 0x0 ;  /* 0x000000000000781c */ /* 0x000fe60003f4f008 */
[--C-:B------:R-:W-:Y:S01]  /*4640*/  FFMA.FTZ R5, R4, c[0x0][0x23c], -R2.reuse ;  /* 0x00008f0004057a23 */ /* 0x100fe20000010802 */
[----:B------:R-:W-:Y:S02]  /*4650*/  MOV R4, R236 ;  /* 0x000000ec00047202 */ /* 0x000fe40000000f00 */
[----:B------:R-:W-:Y:S01]  /*4660*/  @P0 FSEL R4, R236, -INF , !P6 ;  /* 0xff800000ec040808 */ /* 0x000fe20007000000 */
[----:B------:R2:W-:Y:S01]  /*4670*/  MUFU.EX2 R49, R5 ;  /* 0x0000000500317308 */ /* 0x0005e20000000800 */
[----:B------:R-:W-:Y:S03]  /*4680*/  PLOP3.LUT P0, PT, PT, PT, UP0, 0x80, 0x0 ;  /* 0x000000000000781c */ /* 0x000fe60003f0f008 */
[----:B--2---:R-:W-:Y:S01]  /*4690*/  FFMA.FTZ R5, R4, c[0x0][0x23c], -R2 ;  /* 0x00008f0004057a23 */ /* 0x004fe20000010802 */
[----:B------:R-:W-:Y:S02]  /*46a0*/  MOV R4, R251 ;  /* 0x000000fb00047202 */ /* 0x000fe40000000f00 */
[----:B------:R-:W-:Y:S03]  /*46b0*/  @P2 FSEL R4, R251, -INF , !P5 ;  /* 0xff800000fb042808 */ /* 0x000fe60006800000 */
[----:B------:R2:W3:Y:S01]  /*46c0*/  MUFU.EX2 R48, R5 ;  /* 0x0000000500307308 */ /* 0x0004e20000000800 */
[----:B------:R-:W-:Y:S01]  /*46d0*/  PLOP3.LUT P2, PT, PT, PT, UP0, 0x80, 0x0 ;  /* 0x000000000000781c */ /* 0x000fe20003f4f008 */
[--C-:B--2---:R-:W-:Y:S01]  /*46e0*/  FFMA.FTZ R5, R4, c[0x0][0x23c], -R0.reuse ;  /* 0x00008f0004057a23 */ /* 0x104fe20000010800 */
[----:B-1----:R-:W-:Y:S02]  /*46f0*/  MOV R4, R250 ;  /* 0x000000fa00047202 */ /* 0x002fe40000000f00 */
[----:B------:R-:W-:Y:S05]  /*4700*/  @P0 FSEL R4, R250, -INF , !P6 ;  /* 0xff800000fa040808 */ /* 0x000fea0007000000 */
[----:B------:R-:W-:Y:S01]  /*4710*/  MUFU.EX2 R41, R5 ;  /* 0x0000000500297308 */ /* 0x000fe20000000800 */
[----:B------:R-:W-:Y:S01]  /*4720*/  PLOP3.LUT P0, PT, PT, PT, UP0, 0x80, 0x0 ;  /* 0x000000000000781c */ /* 0x000fe20003f0f008 */
[----:B------:R-:W-:Y:S08]  /*4730*/  FFMA.FTZ R4, R4, c[0x0][0x23c], -R0 ;  /* 0x00008f0004047a23 */ /* 0x000ff00000010800 */
[----:B------:R1:W-:Y:S02]  /*4740*/  MUFU.EX2 R40, R4 ;  /* 0x0000000400287308 */ /* 0x0003e40000000800 */
[----:B-1----:R-:W-:Y:S02]  /*4750*/  MOV R4, R187 ;  /* 0x000000bb00047202 */ /* 0x002fe40000000f00 */
[----:B------:R-:W-:Y:S02]  /*4760*/  @P0 FSEL R4, R187, -INF , !P5 ;  /* 0xff800000bb040808 */ /* 0x000fe40006800000 */
[----:B------:R-:W-:Y:S03]  /*4770*/  PLOP3.LUT P0, PT, PT, PT, UP0, 0x80, 0x0 ;  /* 0x000000000000781c */ /* 0x000fe60003f0f008 */
[--C-:B------:R-:W-:Y:S01]  /*4780*/  FFMA.FTZ R5, R4, c[0x0][0x23c], -R8.reuse ;  /* 0x00008f0004057a23 */ /* 0x100fe20000010808 */
[----:B------:R-:W-:Y:S02]  /*4790*/  MOV R4, R186 ;  /* 0x000000ba00047202 */ /* 0x000fe40000000f00 */
[----:B------:R-:W-:Y:S01]  /*47a0*/  @P3 FSEL R4, R186, -INF , !P6 ;  /* 0xff800000ba043808 */ /* 0x000fe20007000000 */
[----:B------:R1:W-:Y:S01]  /*47b0*/  MUFU.EX2 R234, R5 ;  /* 0x0000000500ea7308 */ /* 0x0003e20000000800 */
[----:B------:R-:W-:Y:S05]  /*47c0*/  PLOP3.LUT P3, PT, PT, PT, UP0, 0x80, 0x0 ;  /* 0x000000000000781c */ /* 0x000fea0003f6f008 */
[----:B------:R-:W-:Y:S02]  /*47d0*/  @P0 IADD3 R6, R9, 0x10, RZ ;  /* 0x0000001009060810 */ /* 0x000fe40007ffe0ff */
[----:B------:R-:W-:Y:S01]  /*47e0*/  PLOP3.LUT P0, PT, PT, PT, UP0, 0x80, 0x0 ;  /* 0x000000000000781c */ /* 0x000fe20003f0f008 */
[--C-:B-1----:R-:W-:Y:S01]  /*47f0*/  FFMA.FTZ R5, R4, c[0x0][0x23c], -R8.reuse ;  /* 0x00008f0004057a23 */ /* 0x102fe20000010808 */
[----:B------:R-:W-:Y:S02]  /*4800*/  MOV R4, R197 ;  /* 0x000000c500047202 */ /* 0x000fe40000000f00 */
[----:B------:R-:W-:Y:S01]  /*4810*/  @P2 FSEL R4, R197, -INF , !P5 ;  /* 0xff800000c5042808 */ /* 0x000fe20006800000 */
[----:B------:R1:W2:Y:S01]  /*4820*/  MUFU.EX2 R233, R5 ;  /* 0x0000000500e97308 */ /* 0x0002a20000000800 */
[----:B------:R-:W-:Y:S02]  /*4830*/  @P3 ISETP.GE.AND P5, PT, R6, UR6, PT ;  /* 0x0000000606003c0c */ /* 0x000fe4000bfa6270 */
[----:B------:R-:W-:Y:S02]  /*4840*/  PLOP3.LUT P3, PT, PT, PT, UP0, 0x80, 0x0 ;  /* 0x000000000000781c */ /* 0x000fe40003f6f008 */
[----:B------:R-:W-:Y:S02]  /*4850*/  PLOP3.LUT P2, PT, PT, PT, UP0, 0x80, 0x0 ;  /* 0x000000000000781c */ /* 0x000fe40003f4f008 */
[----:B------:R-:W-:Y:S02]  /*4860*/  @P4 IADD3 R6, R9, 0x11, RZ ;  /* 0x0000001109064810 */ /* 0x000fe40007ffe0ff */
[----:B------:R-:W-:Y:S09]  /*4870*/  PLOP3.LUT P4, PT, PT, PT, UP0, 0x80, 0x0 ;  /* 0x000000000000781c */ /* 0x000ff20003f8f008 */
[----:B------:R-:W-:Y:S01]  /*4880*/  @P2 ISETP.GE.AND P2, PT, R6, UR6, PT ;  /* 0x0000000606002c0c */ /* 0x000fe2000bf46270 */
[--C-:B-1----:R-:W-:Y:S01]  /*4890*/  FFMA.FTZ R5, R4, c[0x0][0x23c], -R3.reuse ;  /* 0x00008f0004057a23 */ /* 0x102fe20000010803 */
[----:B----4-:R-:W-:Y:S02]  /*48a0*/  MOV R4, R195 ;  /* 0x000000c300047202 */ /* 0x010fe40000000f00 */
[----:B------:R-:W-:Y:S01]  /*48b0*/  @P0 FSEL R4, R195, -INF , !P6 ;  /* 0xff800000c3040808 */ /* 0x000fe20007000000 */
[----:B------:R1:W-:Y:S01]  /*48c0*/  MUFU.EX2 R249, R5 ;  /* 0x0000000500f97308 */ /* 0x0003e20000000800 */
[----:B------:R-:W-:Y:S02]  /*48d0*/  PLOP3.LUT P0, PT, PT, PT, UP0, 0x80, 0x0 ;  /* 0x000000000000781c */ /* 0x000fe40003f0f008 */
[----:B------:R-:W-:Y:S01]  /*48e0*/  PLOP3.LUT P6, PT, PT, PT, UP0, 0x80, 0x0 ;  /* 0x000000000000781c */ /* 0x000fe20003fcf008 */
[--C-:B-1----:R-:W-:Y:S01]  /*48f0*/  FFMA.FTZ R5, R4, c[0x0][0x23c], -R3.reuse ;  /* 0x00008f0004057a23 */ /* 0x102fe20000010803 */
[----:B------:R-:W-:Y:S02]  /*4900*/  MOV R4, R190 ;  /* 0x000000be00047202 */ /* 0x000fe40000000f00 */
[----:B------:R-:W-:Y:S03]  /*4910*/  @P3 FSEL R4, R190, -INF , !P5 ;  /* 0xff800000be043808 */ /* 0x000fe60006800000 */
[----:B------:R1:W4:Y:S01]  /*4920*/  MUFU.EX2 R248, R5 ;  /* 0x0000000500f87308 */ /* 0x0003220000000800 */
[----:B------:R-:W-:Y:S01]  /*4930*/  PLOP3.LUT P3, PT, PT, PT, UP0, 0x80, 0x0 ;  /* 0x000000000000781c */ /* 0x000fe20003f6f008 */
[--C-:B-1----:R-:W-:Y:S01]  /*4940*/  FFMA.FTZ R5, R4, c[0x0][0x23c], -R8.reuse ;  /* 0x00008f0004057a23 */ /* 0x102fe20000010808 */
[----:B------:R-:W-:Y:S02]  /*4950*/  MOV R4, R189 ;  /* 0x000000bd00047202 */ /* 0x000fe40000000f00 */
[----:B------:R-:W-:Y:S05]  /*4960*/  @P0 FSEL R4, R189, -INF , !P2 ;  /* 0xff800000bd040808 */ /* 0x000fea0005000000 */
[----:B------:R1:W-:Y:S01]  /*4970*/  MUFU.EX2 R230, R5 ;  /* 0x0000000500e67308 */ /* 0x0003e20000000800 */
[----:B------:R-:W-:Y:S01]  /*4980*/  PLOP3.LUT P0, PT, PT, PT, UP0, 0x80, 0x0 ;  /* 0x000000000000781c */ /* 0x000fe20003f0f008 */
[----:B-1----:R-:W-:Y:S01]  /*4990*/  FFMA.FTZ R5, R4, c[0x0][0x23c], -R8 ;  /* 0x00008f0004057a23 */ /* 0x002fe20000010808 */
[----:B------:R-:W-:Y:S02]  /*49a0*/  MOV R4, R199 ;  /* 0x000000c700047202 */ /* 0x000fe40000000f00 */
[----:B------:R-:W-:Y:S05]  /*49b0*/  @P3 FSEL R4, R199, -INF , !P5 ;  /* 0xff800000c7043808 */ /* 0x000fea0006800000 */
[----:B------:R1:W-:Y:S01]  /*49c0*/  MUFU.EX2 R229, R5 ;  /* 0x0000000500e57308 */ /* 0x0003e20000000800 */
[----:B------:R-:W-:Y:S01]  /*49d0*/  PLOP3.LUT P3, PT, PT, PT, UP0, 0x80, 0x0 ;  /* 0x000000000000781c */ /* 0x000fe20003f6f008 */
[--C-:B-1----:R-:W-:Y:S01]  /*49e0*/  FFMA.FTZ R5, R4, c[0x0][0x23c], -R3.reuse ;  /* 0x00008f0004057a23 */ /* 0x102fe20000010803 */
[----:B------:R-:W-:Y:S02]  /*49f0*/  MOV R4, R196 ;  /* 0x000000c400047202 */ /* 0x000fe40000000f00 */
[----:B------:R-:W-:Y:S05]  /*4a00*/  @P0 FSEL R4, R196, -INF , !P2 ;  /* 0xff800000c4040808 */ /* 0x000fea0005000000 */
[----:B------:R1:W-:Y:S01]  /*4a10*/  MUFU.EX2 R247, R5 ;  /* 0x0000000500f77308 */ /* 0x0003e20000000800 */
[----:B------:R-:W-:Y:S11]  /*4a20*/  PLOP3.LUT P0, PT, PT, PT, UP0, 0x80, 0x0 ;  /* 0x000000000000781c */ /* 0x000ff60003f0f008 */
[----:B------:R-:W-:Y:S02]  /*4a30*/  @!UPT UIADD3 URZ, URZ, URZ, URZ ;  /* 0x0000003f3f3ff290 */ /* 0x000fe4000fffe03f */
[C---:B------:R-:W-:Y:S02]  /*4a40*/  @P0 IADD3 R6, R9.reuse, 0x18, RZ ;  /* 0x0000001809060810 */ /* 0x040fe40007ffe0ff */
[----:B------:R-:W-:Y:S02]  /*4a50*/  PLOP3.LUT P0, PT, PT, PT, UP0, 0x80, 0x0 ;  /* 0x000000000000781c */ /* 0x000fe40003f0f008 */
[----:B------:R-:W-:Y:S01]  /*4a60*/  @P6 IADD3 R9, R9, 0x19, RZ ;  /* 0x0000001909096810 */ /* 0x000fe20007ffe0ff */
[--C-:B-1----:R-:W-:Y:S01]  /*4a70*/  FFMA.FTZ R5, R4, c[0x0][0x23c], -R3.reuse ;  /* 0x00008f0004057a23 */ /* 0x102fe20000010803 */
[----:B------:R-:W-:Y:S02]  /*4a80*/  MOV R4, R202 ;  /* 0x000000ca00047202 */ /* 0x000fe40000000f00 */
[----:B------:R-:W-:Y:S01]  /*4a90*/  @P3 FSEL R4, R202, -INF , !P5 ;  /* 0xff800000ca043808 */ /* 0x000fe20006800000 */
[----:B------:R1:W1:Y:S01]  /*4aa0*/  MUFU.EX2 R246, R5 ;  /* 0x0000000500f67308 */ /* 0x0002620000000800 */
[----:B------:R-:W-:Y:S03]  /*4ab0*/  PLOP3.LUT P3, PT, PT, PT, UP0, 0x80, 0x0 ;  /* 0x000000000000781c */ /* 0x000fe60003f6f008 */
[--C-:B-1----:R-:W-:Y:S01]  /*4ac0*/  FFMA.FTZ R5, R4, c[0x0][0x23c], -R2.reuse ;  /* 0x00008f0004057a23 */ /* 0x102fe20000010802 */
[----:B------:R-:W-:Y:S02]  /*4ad0*/  MOV R4, R201 ;  /* 0x000000c900047202 */ /* 0x000fe40000000f00 */
[----:B------:R-:W-:Y:S03]  /*4ae0*/  @P4 FSEL R4, R201, -INF , !P2 ;  /* 0xff800000c9044808 */ /* 0x000fe60005000000 */
[----:B------:R1:W-:Y:S01]  /*4af0*/  MUFU.EX2 R47, R5 ;  /* 0x00000005002f7308 */ /* 0x0003e20000000800 */
[----:B------:R-:W-:Y:S01]  /*4b00*/  PLOP3.LUT P4, PT, PT, PT, UP0, 0x80, 0x0 ;  /* 0x000000000000781c */ /* 0x000fe20003f8f008 */
[----:B-1----:R-:W-:Y:S01]  /*4b10*/  FFMA.FTZ R5, R4, c[0x0][0x23c], -R2 ;  /* 0x00008f0004057a23 */ /* 0x002fe20000010802 */
[----:B------:R-:W-:Y:S02]  /*4b20*/  MOV R4, R240 ;  /* 0x000000f000047202 */ /* 0x000fe40000000f00 */
[----:B------:R-:W-:Y:S05]  /*4b30*/  @P3 FSEL R4, R240, -INF , !P5 ;  /* 0xff800000f0043808 */ /* 0x000fea0006800000 */
[----:B------:R1:W-:Y:S01]  /*4b40*/  MUFU.EX2 R46, R5 ;  /* 0x00000005002e7308 */ /* 0x0003e20000000800 */
[----:B------:R-:W-:Y:S03]  /*4b50*/  PLOP3.LUT P3, PT, PT, PT, UP0, 0x80, 0x0 ;  /* 0x000000000000781c */ /* 0x000fe60003f6f008 */
[----:B------:R-:W-:Y:S02]  /*4b60*/  @P4 ISETP.GE.AND P5, PT, R6, UR6, PT ;  /* 0x0000000606004c0c */ /* 0x000fe4000bfa6270 */
[----:B------:R-:W-:Y:S08]  /*4b70*/  PLOP3.LUT P4, PT, PT, PT, UP0, 0x80, 0x0 ;  /* 0x000000000000781c */ /* 0x000ff00003f8f008 */
[----:B------:R-:W-:Y:S01]  /*4b80*/  @P3 ISETP.GE.AND P3, PT, R9, UR6, PT ;  /* 0x0000000609003c0c */ /* 0x000fe2000bf66270 */
[--C-:B-1----:R-:W-:Y:S01]  /*4b90*/  FFMA.FTZ R5, R4, c[0x0][0x23c], -R0.reuse ;  /* 0x00008f0004057a23 */ /* 0x102fe20000010800 */
[----:B------:R-:W-:Y:S02]  /*4ba0*/  MOV R4, R238 ;  /* 0x000000ee00047202 */ /* 0x000fe40000000f00 */
[----:B------:R-:W-:Y:S01]  /*4bb0*/  @P0 FSEL R4, R238, -INF , !P2 ;  /* 0xff800000ee040808 */ /* 0x000fe20005000000 */
[----:B------:R1:W-:Y:S01]  /*4bc0*/  MUFU.EX2 R38, R5 ;  /* 0x0000000500267308 */ /* 0x0003e20000000800 */
[----:B------:R-:W-:Y:S02]  /*4bd0*/  PLOP3.LUT P0, PT, PT, PT, UP0, 0x80, 0x0 ;  /* 0x000000000000781c */ /* 0x000fe40003f0f008 */
[----:B------:R-:W-:Y:S01]  /*4be0*/  PLOP3.LUT P2, PT, PT, PT, UP0, 0x80, 0x0 ;  /* 0x000000000000781c */ /* 0x000fe20003f4f008 */
[----:B-1----:R-:W-:Y:S01]  /*4bf0*/  FFMA.FTZ R5, R4, c[0x0][0x23c], -R0 ;  /* 0x00008f0004057a23 */ /* 0x002fe20000010800 */
[----:B------:R-:W-:Y:S02]  /*4c00*/  MOV R4, R194 ;  /* 0x000000c200047202 */ /* 0x000fe40000000f00 */
[----:B------:R-:W-:Y:S03]  /*4c10*/  @P4 FSEL R4, R194, -INF , !P5 ;  /* 0xff800000c2044808 */ /* 0x000fe60006800000 */
[----:B------:R1:W-:Y:S02]  /*4c20*/  MUFU.EX2 R37, R5 ;  /* 0x0000000500257308 */ /* 0x0003e40000000800 */
[--C-:B-1----:R-:W-:Y:S01]  /*4c30*/  FFMA.FTZ R5, R4, c[0x0][0x23c], -R2.reuse ;  /* 0x00008f0004057a23 */ /* 0x102fe20000010802 */
[----:B------:R-:W-:Y:S02]  /*4c40*/  MOV R4, R193 ;  /* 0x000000c100047202 */ /* 0x000fe40000000f00 */
[----:B------:R-:W-:Y:S05]  /*4c50*/  @P0 FSEL R4, R193, -INF , !P3 ;  /* 0xff800000c1040808 */ /* 0x000fea0005800000 */
[----:B------:R1:W-:Y:S01]  /*4c60*/  MUFU.EX2 R45, R5 ;  /* 0x00000005002d7308 */ /* 0x0003e20000000800 */
[----:B------:R-:W-:Y:S01]  /*4c70*/  PLOP3.LUT P0, PT, PT, PT, UP0, 0x80, 0x0 ;  /* 0x000000000000781c */ /* 0x000fe20003f0f008 */
[----:B------:R-:W-:Y:S01]  /*4c80*/  FFMA.FTZ R2, R4, c[0x0][0x23c], -R2 ;  /* 0x00008f0004027a23 */ /* 0x000fe20000010802 */
[----:B------:R-:W-:Y:S02]  /*4c90*/  MOV R4, R232 ;  /* 0x000000e800047202 */ /* 0x000fe40000000f00 */
[----:B------:R-:W-:Y:S02]  /*4ca0*/  @P2 FSEL R4, R232, -INF , !P5 ;  /* 0xff800000e8042808 */ /* 0x000fe40006800000 */
[----:B------:R-:W-:Y:S03]  /*4cb0*/  PLOP3.LUT P2, PT, PT, PT, UP0, 0x80, 0x0 ;  /* 0x000000000000781c */ /* 0x000fe60003f4f008 */
[----:B------:R2:W-:Y:S01]  /*4cc0*/  MUFU.EX2 R44, R2 ;  /* 0x00000002002c7308 */ /* 0x0005e20000000800 */
[----:B------:R-:W-:Y:S09]  /*4cd0*/  FFMA.FTZ R4, R4, c[0x0][0x23c], -R0 ;  /* 0x00008f0004047a23 */ /* 0x000ff20000010800 */
[----:B------:R3:W-:Y:S01]  /*4ce0*/  MUFU.EX2 R36, R4 ;  /* 0x0000000400247308 */ /* 0x0007e20000000800 */
[----:B-1----:R-:W-:Y:S05]  /*4cf0*/  F2FP.PACK_AB R5, R52, R180 ;  /* 0x000000b43405723e */ /* 0x002fea00000000ff */
[----:B------:R1:W-:Y:S01]  /*4d00*/  STS [R224+0x20400], R5 ;  /* 0x02040005e0007388 */ /* 0x0003e20000000800 */
[----:B--2---:R-:W-:Y:S02]  /*4d10*/  MOV R2, R182 ;  /* 0x000000b600027202 */ /* 0x004fe40000000f00 */
[----:B------:R-:W-:Y:S02]  /*4d20*/  @P0 FSEL R2, R182, -INF , !P5 ;  /* 0xff800000b6020808 */ /* 0x000fe40006800000 */
[----:B------:R-:W-:Y:S03]  /*4d30*/  PLOP3.LUT P0, PT, PT, PT, UP0, 0x80, 0x0 ;  /* 0x000000000000781c */ /* 0x000fe60003f0f008 */
[--C-:B---3--:R-:W-:Y:S01]  /*4d40*/  FFMA.FTZ R4, R2, c[0x0][0x23c], -R8.reuse ;  /* 0x00008f0002047a23 */ /* 0x108fe20000010808 */
[----:B------:R-:W-:Y:S02]  /*4d50*/  MOV R2, R181 ;  /* 0x000000b500027202 */ /* 0x000fe40000000f00 */
[----:B------:R-:W-:Y:S01]  /*4d60*/  @P2 FSEL R2, R181, -INF , !P3 ;  /* 0xff800000b5022808 */ /* 0x000fe20005800000 */
[----:B------:R2:W-:Y:S01]  /*4d70*/  MUFU.EX2 R200, R4 ;  /* 0x0000000400c87308 */ /* 0x0005e20000000800 */
[----:B------:R-:W-:Y:S03]  /*4d80*/  PLOP3.LUT P2, PT, PT, PT, UP0, 0x80, 0x0 ;  /* 0x000000000000781c */ /* 0x000fe60003f4f008 */
[----:B------:R-:W-:Y:S01]  /*4d90*/  FFMA.FTZ R8, R2, c[0x0][0x23c], -R8 ;  /* 0x00008f0002087a23 */ /* 0x000fe20000010808 */
[----:B------:R-:W-:Y:S02]  /*4da0*/  MOV R2, R185 ;  /* 0x000000b900027202 */ /* 0x000fe40000000f00 */
[----:B------:R-:W-:Y:S02]  /*4db0*/  @P0 FSEL R2, R185, -INF , !P5 ;  /* 0xff800000b9020808 */ /* 0x000fe40006800000 */
[----:B------:R-:W-:Y:S01]  /*4dc0*/  PLOP3.LUT P0, PT, PT, PT, UP0, 0x80, 0x0 ;  /* 0x000000000000781c */ /* 0x000fe20003f0f008 */
[----:B------:R-:W3:Y:S01]  /*4dd0*/  MUFU.EX2 R198, R8 ;  /* 0x0000000800c67308 */ /* 0x000ee20000000800 */
[----:B-1----:R-:W-:Y:S01]  /*4de0*/  F2FP.PACK_AB R5, R48, R49 ;  /* 0x000000313005723e */ /* 0x002fe200000000ff */
[--C-:B--2---:R-:W-:Y:S01]  /*4df0*/  FFMA.FTZ R4, R2, c[0x0][0x23c], -R3.reuse ;  /* 0x00008f0002047a23 */ /* 0x104fe20000010803 */
[----:B------:R-:W-:Y:S02]  /*4e00*/  MOV R2, R183 ;  /* 0x000000b700027202 */ /* 0x000fe40000000f00 */
[----:B------:R-:W-:Y:S05]  /*4e10*/  @P2 FSEL R2, R183, -INF , !P3 ;  /* 0xff800000b7022808 */ /* 0x000fea0005800000 */
[----:B------:R1:W-:Y:S01]  /*4e20*/  MUFU.EX2 R237, R4 ;  /* 0x0000000400ed7308 */ /* 0x0003e20000000800 */
[----:B------:R-:W-:Y:S01]  /*4e30*/  FFMA.FTZ R3, R2, c[0x0][0x23c], -R3 ;  /* 0x00008f0002037a23 */ /* 0x000fe20000010803 */
[----:B------:R-:W-:Y:S05]  /*4e40*/  F2FP.PACK_AB R2, R242, R245 ;  /* 0x000000f5f202723e */ /* 0x000fea00000000ff */
[----:B------:R2:W-:Y:S03]  /*4e50*/  STS [R224+0x20000], R2 ;  /* 0x02000002e0007388 */ /* 0x0005e60000000800 */
[----:B------:R2:W2:Y:S01]  /*4e60*/  MUFU.EX2 R235, R3 ;  /* 0x0000000300eb7308 */ /* 0x0004a20000000800 */
[----:B-1----:R-:W-:Y:S02]  /*4e70*/  MOV R4, R231 ;  /* 0x000000e700047202 */ /* 0x002fe40000000f00 */
[----:B------:R-:W-:Y:S05]  /*4e80*/  @P0 FSEL R4, R231, -INF , !P3 ;  /* 0xff800000e7040808 */ /* 0x000fea0005800000 */
[----:B------:R-:W-:Y:S01]  /*4e90*/  FFMA.FTZ R0, R4, c[0x0][0x23c], -R0 ;  /* 0x00008f0004007a23 */ /* 0x000fe20000010800 */
[----:B------:R-:W-:Y:S03]  /*4ea0*/  F2FP.PACK_AB R4, R50, R51 ;  /* 0x000000333204723e */ /* 0x000fe600000000ff */
[----:B------:R4:W1:Y:S01]  /*4eb0*/  MUFU.EX2 R243, R0 ;  /* 0x0000000000f37308 */ /* 0x0008620000000800 */
[----:B--2---:R-:W-:Y:S02]  /*4ec0*/  F2FP.PACK_AB R2, R233, R234 ;  /* 0x000000eae902723e */ /* 0x004fe400000000ff */
[----:B------:R-:W-:Y:S03]  /*4ed0*/  F2FP.PACK_AB R3, R42, R43 ;  /* 0x0000002b2a03723e */ /* 0x000fe600000000ff */
[----:B------:R2:W-:Y:S01]  /*4ee0*/  STS [R227+0x20000], R2 ;  /* 0x02000002e3007388 */ /* 0x0005e20000000800 */
[----:B----4-:R-:W-:Y:S05]  /*4ef0*/  F2FP.PACK_AB R0, R248, R249 ;  /* 0x000000f9f800723e */ /* 0x010fea00000000ff */
[----:B------:R3:W-:Y:S01]  /*4f00*/  STS [R227+0x20400], R0 ;  /* 0x02040000e3007388 */ /* 0x0007e20000000800 */
[----:B--2---:R-:W-:Y:S03]  /*4f10*/  F2FP.PACK_AB R2, R246, R247 ;  /* 0x000000f7f602723e */ /* 0x004fe600000000ff */
[----:B------:R2:W-:Y:S04]  /*4f20*/  STS [R224+0x21000], R4 ;  /* 0x02100004e0007388 */ /* 0x0005e80000000800 */
[----:B------:R4:W-:Y:S04]  /*4f30*/  STS [R224+0x21400], R3 ;  /* 0x02140003e0007388 */ /* 0x0009e80000000800 */
[----:B------:R1:W-:Y:S01]  /*4f40*/  STS [R227+0x21000], R5 ;  /* 0x02100005e3007388 */ /* 0x0003e20000000800 */
[----:B---3--:R-:W-:Y:S02]  /*4f50*/  F2FP.PACK_AB R0, R198, R200 ;  /* 0x000000c8c600723e */ /* 0x008fe400000000ff */
[----:B--2---:R-:W-:Y:S02]  /*4f60*/  F2FP.PACK_AB R4, R40, R41 ;  /* 0x000000292804723e */ /* 0x004fe400000000ff */
[----:B----4-:R-:W-:Y:S03]  /*4f70*/  F2FP.PACK_AB R3, R229, R230 ;  /* 0x000000e6e503723e */ /* 0x010fe600000000ff */
[----:B------:R2:W-:Y:S01]  /*4f80*/  STS [R227+0x21400], R4 ;  /* 0x02140004e3007388 */ /* 0x0005e20000000800 */
[----:B-1----:R-:W-:Y:S03]  /*4f90*/  F2FP.PACK_AB R5, R46, R47 ;  /* 0x0000002f2e05723e */ /* 0x002fe600000000ff */
[----:B------:R1:W-:Y:S04]  /*4fa0*/  STS [R225+0x20000], R3 ;  /* 0x02000003e1007388 */ /* 0x0003e80000000800 */
[----:B------:R3:W-:Y:S04]  /*4fb0*/  STS [R225+0x20400], R2 ;  /* 0x02040002e1007388 */ /* 0x0007e80000000800 */
[----:B------:R4:W-:Y:S01]  /*4fc0*/  STS [R226+0x20000], R0 ;  /* 0x02000000e2007388 */ /* 0x0009e20000000800 */
[----:B--2---:R-:W-:Y:S02]  /*4fd0*/  F2FP.PACK_AB R4, R37, R38 ;  /* 0x000000262504723e */ /* 0x004fe400000000ff */
[----:B-1----:R-:W-:Y:S02]  /*4fe0*/  F2FP.PACK_AB R3, R235, R237 ;  /* 0x000000edeb03723e */ /* 0x002fe400000000ff */
[----:B---3--:R-:W-:Y:S03]  /*4ff0*/  F2FP.PACK_AB R2, R44, R45 ;  /* 0x0000002d2c02723e */ /* 0x008fe600000000ff */
[----:B------:R1:W-:Y:S01]  /*5000*/  STS [R226+0x20400], R3 ;  /* 0x02040003e2007388 */ /* 0x0003e20000000800 */
[----:B----4-:R-:W-:Y:S03]  /*5010*/  F2FP.PACK_AB R0, R243, R36 ;  /* 0x00000024f300723e */ /* 0x010fe600000000ff */
[----:B------:R-:W-:Y:S04]  /*5020*/  STS [R225+0x21000], R5 ;  /* 0x02100005e1007388 */ /* 0x000fe80000000800 */
[----:B------:R-:W-:Y:S04]  /*5030*/  STS [R225+0x21400], R4 ;  /* 0x02140004e1007388 */ /* 0x000fe80000000800 */
[----:B------:R2:W-:Y:S04]  /*5040*/  STS [R226+0x21000], R2 ;  /* 0x02100002e2007388 */ /* 0x0005e80000000800 */
[----:B------:R3:W-:Y:S04]  /*5050*/  STS [R226+0x21400], R0 ;  /* 0x02140000e2007388 */ /* 0x0007e80000000800 */
[----:B------:R-:W-:Y:S01]  /*5060*/  LDSM.16.M88.4 R32, [R207+0x8000] ;  /* 0x00800000cf20783b */ /* 0x000fe20000000200 */
[----:B-1----:R-:W-:Y:S07]  /*5070*/  IADD3 R3, R192, R208, RZ ;  /* 0x000000d0c0037210 */ /* 0x002fee0007ffe0ff */
        /* <DEDUP_REMOVED lines=46> */
[----:B---3--:R-:W-:Y:S01]  /*5360*/  IADD3.X R179, R0, UR10, RZ, P0, !PT ;  /* 0x0000000a00b37c10 */ /* 0x008fe200087fe4ff */
[----:B------:R-:W-:Y:S01]  /*5370*/  FFMA.FTZ R0, -R188, R188, 1 ;  /* 0x3f800000bc007423 */ /* 0x000fe200000101bc */
[----:B------:R-:W-:Y:S03]  /*5380*/  PLOP3.LUT P0, PT, PT, PT, UP3, 0x80, 0x0 ;  /* 0x000000000000781c */ /* 0x000fe60003f0f038 */
[----:B------:R-:W-:Y:S01]  /*5390*/  FMUL.FTZ R0, R0, c[0x0][0x2ec] ;  /* 0x0000bb0000007a20 */ /* 0x000fe20000410000 */
[----:B------:R-:W2:Y:S01]  /*53a0*/  LDG.E R176, [R178.64] ;  /* 0x00000004b2b07981 */ /* 0x000ea2000c1e1900 */
[-C--:B-1----:R-:W-:Y:S08]  /*53b0*/  HMMA.16816.F32 R20, R164, R168.reuse, R20 ;  /* 0x000000a8a414723c */ /* 0x082ff00000001814 */
[C---:B------:R-:W-:Y:S08]  /*53c0*/  HMMA.16816.F32 R24, R172.reuse, R168, R24 ;  /* 0x000000a8ac18723c */ /* 0x040ff00000001818 */
[-C--:B------:R-:W-:Y:S01]  /*53d0*/  HMMA.16816.F32 R28, R172, R170.reuse, R28 ;  /* 0x000000aaac1c723c */ /* 0x080fe2000000181c */
[----:B------:R-:W-:Y:S07]  /*53e0*/  LDSM.16.M88.4 R172, [R207+0xa000] ;  /* 0x00a00000cfac783b */ /* 0x000fee0000000200 */
[----:B------:R-:W-:Y:S01]  /*53f0*/  HMMA.16816.F32 R32, R164, R170, R32 ;  /* 0x000000aaa420723c */ /* 0x000fe20000001820 */
[----:B------:R-:W1:Y:S08]  /*5400*/  LDSM.16.M88.4 R164, [R210+0x18000] ;  /* 0x01800000d2a4783b */ /* 0x000e700000000200 */
[----:B------:R-:W3:Y:S01]  /*5410*/  LDSM.16.M88.4 R168, [R207+0xb000] ;  /* 0x00b00000cfa8783b */ /* 0x000ee20000000200 */
[-C--:B-1----:R-:W-:Y:S08]  /*5420*/  HMMA.16816.F32 R4, R172, R164.reuse, R4 ;  /* 0x000000a4ac04723c */ /* 0x082ff00000001804 */
[C---:B---3--:R-:W-:Y:S08]  /*5430*/  HMMA.16816.F32 R8, R168.reuse, R164, R8 ;  /* 0x000000a4a808723c */ /* 0x048ff00000001808 */
        /* <DEDUP_REMOVED lines=37> */
[C---:B--2---:R-:W-:Y:S01]  /*5690*/  FADD.FTZ R2, -R176.reuse, R4 ;  /* 0x00000004b0027221 */ /* 0x044fe20000010100 */
[C---:B------:R-:W-:Y:S01]  /*56a0*/  HMMA.16816.F32 R16, R168.reuse, R166, R16 ;  /* 0x000000a6a810723c */ /* 0x040fe20000001810 */
[----:B------:R-:W2:Y:S03]  /*56b0*/  LDG.E R4, [R178.64+0x20] ;  /* 0x00002004b2047981 */ /* 0x000ea6000c1e1900 */
[----:B------:R-:W-:Y:S01]  /*56c0*/  FMUL.FTZ R2, R245, R2 ;  /* 0x00000002f5027220 */ /* 0x000fe20000410000 */
[----:B------:R-:W-:Y:S01]  /*56d0*/  MOV R245, R180 ;  /* 0x000000b400f57202 */ /* 0x000fe20000000f00 */
[----:B------:R-:W-:Y:S01]  /*56e0*/  FADD.FTZ R5, -R176, R5 ;  /* 0x00000005b0057221 */ /* 0x000fe20000010100 */
[----:B------:R-:W1:Y:S01]  /*56f0*/  LDSM.16.M88.4 R164, [R212+0x18800] ;  /* 0x01880000d4a4783b */ /* 0x000e620000000200 */
[----:B------:R-:W-:Y:S04]  /*5700*/  FMUL.FTZ R180, R2, R0 ;  /* 0x0000000002b47220 */ /* 0x000fe80000410000 */
[----:B------:R-:W-:Y:S02]  /*5710*/  FMUL.FTZ R177, R242, R5 ;  /* 0x00000005f2b17220 */ /* 0x000fe40000410000 */
[----:B------:R-:W-:Y:S01]  /*5720*/  FFMA.FTZ R5, -R191, R191, 1 ;  /* 0x3f800000bf057423 */ /* 0x000fe200000101bf */
[----:B------:R-:W3:Y:S03]  /*5730*/  LDG.E R2, [R178.64+0x80] ;  /* 0x00008004b2027981 */ /* 0x000ee6000c1e1900 */
[----:B------:R-:W-:Y:S01]  /*5740*/  FMUL.FTZ R5, R5, c[0x0][0x2ec] ;  /* 0x0000bb0005057a20 */ /* 0x000fe20000410000 */
[----:B------:R-:W4:Y:S05]  /*5750*/  LDG.E R0, [R178.64+0xa0] ;  /* 0x0000a004b2007981 */ /* 0x000f2a000c1e1900 */
[C---:B------:R-:W-:Y:S02]  /*5760*/  FADD.FTZ R16, -R176.reuse, R16 ;  /* 0x00000010b0107221 */ /* 0x040fe40000010100 */
[----:B------:R-:W-:Y:S04]  /*5770*/  FADD.FTZ R17, -R176, R17 ;  /* 0x00000011b0117221 */ /* 0x000fe80000010100 */
[----:B------:R-:W-:Y:S01]  /*5780*/  FMUL.FTZ R17, R233, R17 ;  /* 0x00000011e9117220 */ /* 0x000fe20000410000 */
[-C--:B-1----:R-:W-:Y:S08]  /*5790*/  HMMA.16816.F32 R20, R168, R164.reuse, R20 ;  /* 0x000000a4a814723c */ /* 0x082ff00000001814 */
[C---:B------:R-:W-:Y:S07]  /*57a0*/  HMMA.16816.F32 R24, R172.reuse, R164, R24 ;  /* 0x000000a4ac18723c */ /* 0x040fee0000001818 */
[----:B------:R-:W-:Y:S01]  /*57b0*/  FMUL.FTZ R164, R234, R16 ;  /* 0x00000010eaa47220 */ /* 0x000fe20000410000 */
[-C--:B------:R-:W-:Y:S04]  /*57c0*/  HMMA.16816.F32 R28, R172, R166.reuse, R28 ;  /* 0x000000a6ac1c723c */ /* 0x080fe8000000181c */
[----:B------:R-:W-:Y:S01]  /*57d0*/  FFMA.FTZ R16, -R187, R187, 1 ;  /* 0x3f800000bb107423 */ /* 0x000fe200000101bb */
[----:B------:R-:W-:Y:S02]  /*57e0*/  MOV R187, R222 ;  /* 0x000000de00bb7202 */ /* 0x000fe40000000f00 */
[----:B------:R-:W-:Y:S01]  /*57f0*/  FMUL.FTZ R173, R177, R5 ;  /* 0x00000005b1ad7220 */ /* 0x000fe20000410000 */
[----:B------:R-:W-:Y:S04]  /*5800*/  HMMA.16816.F32 R32, R168, R166, R32 ;  /* 0x000000a6a820723c */ /* 0x000fe80000001820 */
[----:B------:R-:W-:Y:S01]  /*5810*/  FFMA.FTZ R5, -R186, R186, 1 ;  /* 0x3f800000ba057423 */ /* 0x000fe200000101ba */
[----:B------:R-:W-:Y:S01]  /*5820*/  MOV R186, R223 ;  /* 0x000000df00ba7202 */ /* 0x000fe20000000f00 */
[----:B------:R-:W-:Y:S02]  /*5830*/  FADD.FTZ R21, -R176, R21 ;  /* 0x00000015b0157221 */ /* 0x000fe40000010100 */
[----:B------:R-:W-:Y:S04]  /*5840*/  FMUL.FTZ R5, R5, c[0x0][0x2ec] ;  /* 0x0000bb0005057a20 */ /* 0x000fe80000410000 */
[----:B------:R-:W-:Y:S02]  /*5850*/  FMUL.FTZ R165, R229, R21 ;  /* 0x00000015e5a57220 */ /* 0x000fe40000410000 */
[----:B------:R-:W-:Y:S02]  /*5860*/  FMUL.FTZ R16, R16, c[0x0][0x2ec] ;  /* 0x0000bb0010107a20 */ /* 0x000fe40000410000 */
[----:B------:R-:W-:Y:S02]  /*5870*/  FMUL.FTZ R171, R17, R5 ;  /* 0x0000000511ab7220 */ /* 0x000fe40000410000 */
[----:B------:R-:W-:Y:S02]  /*5880*/  FFMA.FTZ R5, -R181, R181, 1 ;  /* 0x3f800000b5057423 */ /* 0x000fe400000101b5 */
[----:B------:R-:W-:Y:S02]  /*5890*/  FMUL.FTZ R172, R164, R16 ;  /* 0x00000010a4ac7220 */ /* 0x000fe40000410000 */
[----:B------:R-:W-:Y:S02]  /*58a0*/  FFMA.FTZ R16, -R182, R182, 1 ;  /* 0x3f800000b6107423 */ /* 0x000fe400000101b6 */
[C---:B------:R-:W-:Y:S02]  /*58b0*/  FADD.FTZ R21, -R176.reuse, R33 ;  /* 0x00000021b0157221 */ /* 0x040fe40000010100 */
[----:B------:R-:W-:Y:S02]  /*58c0*/  FADD.FTZ R32, -R176, R32 ;  /* 0x00000020b0207221 */ /* 0x000fe40000010100 */
[----:B------:R-:W-:Y:S02]  /*58d0*/  FMUL.FTZ R21, R198, R21 ;  /* 0x00000015c6157220 */ /* 0x000fe40000410000 */
[----:B------:R-:W-:Y:S02]  /*58e0*/  FMUL.FTZ R5, R5, c[0x0][0x2ec] ;  /* 0x0000bb0005057a20 */ /* 0x000fe40000410000 */
[----:B------:R-:W-:Y:S02]  /*58f0*/  FADD.FTZ R20, -R176, R20 ;  /* 0x00000014b0147221 */ /* 0x000fe40000010100 */
[----:B------:R-:W-:Y:S02]  /*5900*/  FMUL.FTZ R32, R200, R32 ;  /* 0x00000020c8207220 */ /* 0x000fe40000410000 */
[----:B------:R-:W-:Y:S02]  /*5910*/  FFMA.FTZ R17, -R189, R189, 1 ;  /* 0x3f800000bd117423 */ /* 0x000fe400000101bd */
[----:B------:R-:W-:Y:S02]  /*5920*/  FMUL.FTZ R16, R16, c[0x0][0x2ec] ;  /* 0x0000bb0010107a20 */ /* 0x000fe40000410000 */
[----:B------:R-:W-:Y:S02]  /*5930*/  FMUL.FTZ R167, R21, R5 ;  /* 0x0000000515a77220 */ /* 0x000fe40000410000 */
[----:B------:R-:W-:Y:S02]  /*5940*/  FFMA.FTZ R5, -R203, R203, 1 ;  /* 0x3f800000cb057423 */ /* 0x000fe400000101cb */
[----:B------:R-:W-:Y:S02]  /*5950*/  FMUL.FTZ R166, R230, R20 ;  /* 0x00000014e6a67220 */ /* 0x000fe40000410000 */
[----:B------:R-:W-:Y:S02]  /*5960*/  FFMA.FTZ R20, -R190, R190, 1 ;  /* 0x3f800000be147423 */ /* 0x000fe400000101be */
[----:B------:R-:W-:Y:S02]  /*5970*/  FMUL.FTZ R17, R17, c[0x0][0x2ec] ;  /* 0x0000bb0011117a20 */ /* 0x000fe40000410000 */
[----:B------:R-:W-:Y:S02]  /*5980*/  FMUL.FTZ R168, R32, R16 ;  /* 0x0000001020a87220 */ /* 0x000fe40000410000 */
[----:B------:R-:W-:Y:S02]  /*5990*/  FMUL.FTZ R5, R5, c[0x0][0x2ec] ;  /* 0x0000bb0005057a20 */ /* 0x000fe40000410000 */
[----:B------:R-:W-:Y:S02]  /*59a0*/  FFMA.FTZ R32, -R197, R197, 1 ;  /* 0x3f800000c5207423 */ /* 0x000fe400000101c5 */
[----:B------:R-:W-:Y:S02]  /*59b0*/  FMUL.FTZ R20, R20, c[0x0][0x2ec] ;  /* 0x0000bb0014147a20 */ /* 0x000fe40000410000 */
[----:B------:R-:W-:Y:S02]  /*59c0*/  FMUL.FTZ R169, R165, R17 ;  /* 0x00000011a5a97220 */ /* 0x000fe40000410000 */
[----:B------:R-:W-:Y:S02]  /*59d0*/  FMUL.FTZ R32, R32, c[0x0][0x2ec] ;  /* 0x0000bb0020207a20 */ /* 0x000fe40000410000 */
[----:B------:R-:W-:Y:S02]  /*59e0*/  FFMA.FTZ R164, -R185, R185, 1 ;  /* 0x3f800000b9a47423 */ /* 0x000fe400000101b9 */
[----:B------:R-:W-:Y:S02]  /*59f0*/  FMUL.FTZ R170, R166, R20 ;  /* 0x00000014a6aa7220 */ /* 0x000fe40000410000 */
[----:B------:R-:W-:Y:S02]  /*5a00*/  FMUL.FTZ R164, R164, c[0x0][0x2ec] ;  /* 0x0000bb00a4a47a20 */ /* 0x000fe40000410000 */
[----:B------:R-:W-:Y:S02]  /*5a10*/  FFMA.FTZ R33, -R196, R196, 1 ;  /* 0x3f800000c4217423 */ /* 0x000fe400000101c4 */
[----:B------:R-:W-:Y:S02]  /*5a20*/  FFMA.FTZ R21, -R244, R244, 1 ;  /* 0x3f800000f4157423 */ /* 0x000fe400000101f4 */
[----:B------:R-:W-:Y:S02]  /*5a30*/  FMUL.FTZ R33, R33, c[0x0][0x2ec] ;  /* 0x0000bb0021217a20 */ /* 0x000fe40000410000 */
[----:B------:R-:W-:Y:S02]  /*5a40*/  FMUL.FTZ R21, R21, c[0x0][0x2ec] ;  /* 0x0000bb0015157a20 */ /* 0x000fe40000410000 */
[----:B------:R-:W-:Y:S04]  /*5a50*/  FFMA.FTZ R20, -R232, R232, 1 ;  /* 0x3f800000e8147423 */ /* 0x000fe800000101e8 */
[----:B------:R-:W-:Y:S02]  /*5a60*/  FMUL.FTZ R20, R20, c[0x0][0x2ec] ;  /* 0x0000bb0014147a20 */ /* 0x000fe40000410000 */
[C---:B--2---:R-:W-:Y:S02]  /*5a70*/  FADD.FTZ R7, -R4.reuse, R7 ;  /* 0x0000000704077221 */ /* 0x044fe40000010100 */
[----:B------:R-:W-:Y:S02]  /*5a80*/  FADD.FTZ R16, -R4, R6 ;  /* 0x0000000604107221 */ /* 0x000fe40000010100 */
[----:B------:R-:W-:Y:S02]  /*5a90*/  FFMA.FTZ R6, -R228, R228, 1 ;  /* 0x3f800000e4067423 */ /* 0x000fe400000101e4 */
[----:B------:R-:W-:Y:S02]  /*5aa0*/  FMUL.FTZ R7, R52, R7 ;  /* 0x0000000734077220 */ /* 0x000fe40000410000 */
[----:B------:R-:W-:Y:S01]  /*5ab0*/  FADD.FTZ R18, -R4, R18 ;  /* 0x0000001204127221 */ /* 0x000fe20000010100 */
[----:B------:R1:W5:Y:S01]  /*5ac0*/  LDL.LU R52, [R1+0xa4] ;  /* 0x0000a40001347983 */ /* 0x0003620000300800 */
[----:B------:R-:W-:Y:S02]  /*5ad0*/  FMUL.FTZ R16, R245, R16 ;  /* 0x00000010f5107220 */ /* 0x000fe40000410000 */
[----:B------:R-:W-:Y:S02]  /*5ae0*/  FMUL.FTZ R6, R6, c[0x0][0x2ec] ;  /* 0x0000bb0006067a20 */ /* 0x000fe40000410000 */
[----:B------:R-:W-:Y:S02]  /*5af0*/  FMUL.FTZ R165, R7, R5 ;  /* 0x0000000507a57220 */ /* 0x000fe40000410000 */
[----:B------:R-:W-:Y:S02]  /*5b00*/  FMUL.FTZ R5, R249, R18 ;  /* 0x00000012f9057220 */ /* 0x000fe40000410000 */
[C---:B------:R-:W-:Y:S02]  /*5b10*/  FADD.FTZ R34, -R4.reuse, R34 ;  /* 0x0000002204227221 */ /* 0x040fe40000010100 */
[C---:B------:R-:W-:Y:S02]  /*5b20*/  FADD.FTZ R35, -R4.reuse, R35 ;  /* 0x0000002304237221 */ /* 0x040fe40000010100 */
[----:B------:R-:W-:Y:S02]  /*5b30*/  FADD.FTZ R19, -R4, R19 ;  /* 0x0000001304137221 */ /* 0x000fe40000010100 */
[----:B------:R-:W-:Y:S02]  /*5b40*/  FMUL.FTZ R166, R16, R6 ;  /* 0x0000000610a67220 */ /* 0x000fe40000410000 */
[C---:B------:R-:W-:Y:S02]  /*5b50*/  FADD.FTZ R16, -R4.reuse, R22 ;  /* 0x0000001604107221 */ /* 0x040fe40000010100 */
[----:B------:R-:W-:Y:S02]  /*5b60*/  FADD.FTZ R17, -R4, R23 ;  /* 0x0000001704117221 */ /* 0x000fe40000010100 */
[----:B------:R-:W-:Y:S02]  /*5b70*/  FMUL.FTZ R32, R5, R32 ;  /* 0x0000002005207220 */ /* 0x000fe40000410000 */
[----:B------:R-:W-:Y:S02]  /*5b80*/  FMUL.FTZ R4, R237, R34 ;  /* 0x00000022ed047220 */ /* 0x000fe40000410000 */
[----:B------:R-:W-:Y:S02]  /*5b90*/  FMUL.FTZ R5, R235, R35 ;  /* 0x00000023eb057220 */ /* 0x000fe40000410000 */
[----:B------:R-:W-:Y:S02]  /*5ba0*/  FFMA.FTZ R35, -R183, R183, 1 ;  /* 0x3f800000b7237423 */ /* 0x000fe400000101b7 */
[----:B------:R-:W-:Y:S02]  /*5bb0*/  FFMA.FTZ R7, -R195, R195, 1 ;  /* 0x3f800000c3077423 */ /* 0x000fe400000101c3 */
[----:B------:R-:W-:Y:S02]  /*5bc0*/  FMUL.FTZ R35, R35, c[0x0][0x2ec] ;  /* 0x0000bb0023237a20 */ /* 0x000fe40000410000 */
[----:B------:R-:W-:Y:S02]  /*5bd0*/  FMUL.FTZ R164, R4, R164 ;  /* 0x000000a404a47220 */ /* 0x000fe40000410000 */
[----:B---3--:R-:W-:Y:S02]  /*5be0*/  FADD.FTZ R4, -R2, R8 ;  /* 0x0000000802047221 */ /* 0x008fe40000010100 */
[----:B------:R-:W-:Y:S02]  /*5bf0*/  FMUL.FTZ R6, R248, R19 ;  /* 0x00000013f8067220 */ /* 0x000fe40000410000 */
[----:B------:R-:W-:Y:S02]  /*5c00*/  FMUL.FTZ R7, R7, c[0x0][0x2ec] ;  /* 0x0000bb0007077a20 */ /* 0x000fe40000410000 */
[----:B------:R-:W-:Y:S02]  /*5c10*/  FMUL.FTZ R35, R5, R35 ;  /* 0x0000002305237220 */ /* 0x000fe40000410000 */
[----:B------:R-:W-:Y:S02]  /*5c20*/  FADD.FTZ R5, -R2, R9 ;  /* 0x0000000902057221 */ /* 0x000fe40000010100 */
[----:B------:R-:W-:Y:S02]  /*5c30*/  FMUL.FTZ R4, R51, R4 ;  /* 0x0000000433047220 */ /* 0x000fe40000410000 */
[----:B------:R-:W-:Y:S01]  /*5c40*/  FMUL.FTZ R17, R246, R17 ;  /* 0x00000011f6117220 */ /* 0x000fe20000410000 */
[----:B------:R1:W5:Y:S01]  /*5c50*/  LDL.LU R51, [R1+0xa0] ;  /* 0x0000a00001337983 */ /* 0x0003620000300800 */
[----:B------:R-:W-:Y:S02]  /*5c60*/  FMUL.FTZ R7, R6, R7 ;  /* 0x0000000706077220 */ /* 0x000fe40000410000 */
[----:B------:R-:W-:Y:S02]  /*5c70*/  FADD.FTZ R6, -R2, R12 ;  /* 0x0000000c02067221 */ /* 0x000fe40000010100 */
[----:B------:R-:W-:Y:S02]  /*5c80*/  FMUL.FTZ R5, R50, R5 ;  /* 0x0000000532057220 */ /* 0x000fe40000410000 */
[----:B------:R-:W-:Y:S01]  /*5c90*/  FMUL.FTZ R33, R17, R33 ;  /* 0x0000002111217220 */ /* 0x000fe20000410000 */
[----:B------:R1:W5:Y:S01]  /*5ca0*/  LDL.LU R50, [R1+0x9c] ;  /* 0x00009c0001327983 */ /* 0x0003620000300800 */
[----:B------:R-:W-:Y:S02]  /*5cb0*/  FADD.FTZ R8, -R2, R13 ;  /* 0x0000000d02087221 */ /* 0x000fe40000010100 */
[----:B------:R-:W-:Y:S02]  /*5cc0*/  FMUL.FTZ R6, R49, R6 ;  /* 0x0000000631067220 */ /* 0x000fe40000410000 */
[----:B------:R-:W-:Y:S01]  /*5cd0*/  FFMA.FTZ R17, -R241, R241, 1 ;  /* 0x3f800000f1117423 */ /* 0x000fe200000101f1 */
[----:B------:R1:W5:Y:S01]  /*5ce0*/  LDL.LU R49, [R1+0x98] ;  /* 0x0000980001317983 */ /* 0x0003620000300800 */
[----:B------:R-:W-:Y:S02]  /*5cf0*/  FFMA.FTZ R23, -R239, R239, 1 ;  /* 0x3f800000ef177423 */ /* 0x000fe400000101ef */
[----:B------:R-:W-:Y:S02]  /*5d00*/  FMUL.FTZ R8, R48, R8 ;  /* 0x0000000830087220 */ /* 0x000fe40000410000 */
[----:B------:R-:W-:Y:S01]  /*5d10*/  FMUL.FTZ R17, R17, c[0x0][0x2ec] ;  /* 0x0000bb0011117a20 */ /* 0x000fe20000410000 */
[----:B------:R1:W5:Y:S01]  /*5d20*/  LDL.LU R48, [R1+0x94] ;  /* 0x0000940001307983 */ /* 0x0003620000300800 */
[----:B------:R-:W-:Y:S02]  /*5d30*/  FMUL.FTZ R23, R23, c[0x0][0x2ec] ;  /* 0x0000bb0017177a20 */ /* 0x000fe40000410000 */
        /* <DEDUP_REMOVED lines=8> */
[----:B------:R-:W-:Y:S01]  /*5dc0*/  FMUL.FTZ R4, R46, R4 ;  /* 0x000000042e047220 */ /* 0x000fe20000410000 */
[----:B------:R1:W5:Y:S01]  /*5dd0*/  LDL.LU R47, [R1+0x90] ;  /* 0x00009000012f7983 */ /* 0x0003620000300800 */
[----:B------:R-:W-:Y:S02]  /*5de0*/  FFMA.FTZ R25, -R202, R202, 1 ;  /* 0x3f800000ca197423 */ /* 0x000fe400000101ca */
[----:B------:R-:W-:Y:S01]  /*5df0*/  FMUL.FTZ R5, R45, R5 ;  /* 0x000000052d057220 */ /* 0x000fe20000410000 */
[----:B------:R1:W5:Y:S01]  /*5e00*/  LDL.LU R46, [R1+0x8c] ;  /* 0x00008c00012e7983 */ /* 0x0003620000300800 */
[----:B------:R-:W-:Y:S02]  /*5e10*/  FFMA.FTZ R24, -R201, R201, 1 ;  /* 0x3f800000c9187423 */ /* 0x000fe400000101c9 */
[----:B------:R-:W-:Y:S01]  /*5e20*/  FMUL.FTZ R25, R25, c[0x0][0x2ec] ;  /* 0x0000bb0019197a20 */ /* 0x000fe20000410000 */
[----:B------:R1:W5:Y:S01]  /*5e30*/  LDL.LU R45, [R1+0x88] ;  /* 0x00008800012d7983 */ /* 0x0003620000300800 */
[----:B------:R-:W-:Y:S02]  /*5e40*/  FMUL.FTZ R6, R44, R6 ;  /* 0x000000062c067220 */ /* 0x000fe40000410000 */
[----:B------:R-:W-:Y:S01]  /*5e50*/  FFMA.FTZ R29, -R194, R194, 1 ;  /* 0x3f800000c21d7423 */ /* 0x000fe200000101c2 */
[----:B------:R1:W5:Y:S01]  /*5e60*/  LDL.LU R44, [R1+0x84] ;  /* 0x00008400012c7983 */ /* 0x0003620000300800 */
[----:B------:R-:W-:Y:S02]  /*5e70*/  FMUL.FTZ R24, R24, c[0x0][0x2ec] ;  /* 0x0000bb0018187a20 */ /* 0x000fe40000410000 */
[----:B------:R-:W-:Y:S02]  /*5e80*/  FMUL.FTZ R25, R2, R25 ;  /* 0x0000001902197220 */ /* 0x000fe40000410000 */
[----:B----4-:R-:W-:Y:S02]  /*5e90*/  FADD.FTZ R2, -R0, R10 ;  /* 0x0000000a00027221 */ /* 0x010fe40000010100 */
[----:B------:R-:W-:Y:S02]  /*5ea0*/  FFMA.FTZ R22, -R236, R236, 1 ;  /* 0x3f800000ec167423 */ /* 0x000fe400000101ec */
[----:B------:R-:W-:Y:S02]  /*5eb0*/  FMUL.FTZ R29, R29, c[0x0][0x2ec] ;  /* 0x0000bb001d1d7a20 */ /* 0x000fe40000410000 */
[----:B------:R-:W-:Y:S02]  /*5ec0*/  FMUL.FTZ R24, R4, R24 ;  /* 0x0000001804187220 */ /* 0x000fe40000410000 */
[----:B------:R-:W-:Y:S02]  /*5ed0*/  FADD.FTZ R4, -R0, R11 ;  /* 0x0000000b00047221 */ /* 0x000fe40000010100 */
[----:B------:R-:W-:Y:S02]  /*5ee0*/  FMUL.FTZ R2, R43, R2 ;  /* 0x000000022b027220 */ /* 0x000fe40000410000 */
[----:B------:R-:W-:Y:S01]  /*5ef0*/  FMUL.FTZ R22, R22, c[0x0][0x2ec] ;  /* 0x0000bb0016167a20 */ /* 0x000fe20000410000 */
[----:B------:R1:W5:Y:S01]  /*5f00*/  LDL.LU R43, [R1+0x80] ;  /* 0x00008000012b7983 */ /* 0x0003620000300800 */
[----:B------:R-:W-:Y:S02]  /*5f10*/  FFMA.FTZ R28, -R193, R193, 1 ;  /* 0x3f800000c11c7423 */ /* 0x000fe400000101c1 */
[----:B------:R-:W-:Y:S02]  /*5f20*/  FMUL.FTZ R29, R5, R29 ;  /* 0x0000001d051d7220 */ /* 0x000fe40000410000 */
[----:B------:R-:W-:Y:S02]  /*5f30*/  FADD.FTZ R5, -R0, R14 ;  /* 0x0000000e00057221 */ /* 0x000fe40000010100 */
[----:B------:R-:W-:Y:S02]  /*5f40*/  FMUL.FTZ R4, R42, R4 ;  /* 0x000000042a047220 */ /* 0x000fe40000410000 */
[----:B------:R-:W-:Y:S01]  /*5f50*/  FMUL.FTZ R22, R8, R22 ;  /* 0x0000001608167220 */ /* 0x000fe20000410000 */
[----:B------:R1:W5:Y:S01]  /*5f60*/  LDL.LU R42, [R1+0x7c] ;  /* 0x00007c00012a7983 */ /* 0x0003620000300800 */
[----:B------:R-:W-:Y:S02]  /*5f70*/  FMUL.FTZ R28, R28, c[0x0][0x2ec] ;  /* 0x0000bb001c1c7a20 */ /* 0x000fe40000410000 */
[----:B------:R-:W-:Y:S02]  /*5f80*/  FADD.FTZ R8, -R0, R15 ;  /* 0x0000000f00087221 */ /* 0x000fe40000010100 */
[----:B------:R-:W-:Y:S02]  /*5f90*/  FMUL.FTZ R5, R41, R5 ;  /* 0x0000000529057220 */ /* 0x000fe40000410000 */
[----:B------:R-:W-:Y:S01]  /*5fa0*/  FMUL.FTZ R28, R6, R28 ;  /* 0x0000001c061c7220 */ /* 0x000fe20000410000 */
[----:B------:R1:W5:Y:S01]  /*5fb0*/  LDL.LU R41, [R1+0x78] ;  /* 0x0000780001297983 */ /* 0x0003620000300800 */
[----:B------:R-:W-:Y:S02]  /*5fc0*/  FMUL.FTZ R8, R40, R8 ;  /* 0x0000000828087220 */ /* 0x000fe40000410000 */
[----:B------:R-:W-:Y:S01]  /*5fd0*/  FFMA.FTZ R6, -R39, R39, 1 ;  /* 0x3f80000027067423 */ /* 0x000fe20000010127 */
[----:B------:R1:W5:Y:S01]  /*5fe0*/  LDL.LU R40, [R1+0x74] ;  /* 0x0000740001287983 */ /* 0x0003620000300800 */
[----:B------:R-:W-:Y:S02]  /*5ff0*/  FFMA.FTZ R9, -R252, R252, 1 ;  /* 0x3f800000fc097423 */ /* 0x000fe400000101fc */
[----:B------:R-:W-:Y:S01]  /*6000*/  FFMA.FTZ R14, -R251, R251, 1 ;  /* 0x3f800000fb0e7423 */ /* 0x000fe200000101fb */
[----:B------:R1:W5:Y:S01]  /*6010*/  LDL.LU R39, [R1+0x70] ;  /* 0x0000700001277983 */ /* 0x0003620000300800 */
[----:B------:R-:W-:Y:S02]  /*6020*/  FMUL.FTZ R6, R6, c[0x0][0x2ec] ;  /* 0x0000bb0006067a20 */ /* 0x000fe40000410000 */
[----:B------:R-:W-:Y:S02]  /*6030*/  FMUL.FTZ R9, R9, c[0x0][0x2ec] ;  /* 0x0000bb0009097a20 */ /* 0x000fe40000410000 */
        /* <DEDUP_REMOVED lines=11> */
[----:B------:R-:W-:Y:S02]  /*60f0*/  FMUL.FTZ R4, R36, R4 ;  /* 0x0000000424047220 */ /* 0x000fe40000410000 */
[----:B------:R-:W-:Y:S01]  /*6100*/  FFMA.FTZ R34, -R199, R199, 1 ;  /* 0x3f800000c7227423 */ /* 0x000fe200000101c7 */
[----:B------:R1:W5:Y:S01]  /*6110*/  LDL.LU R37, [R1+0x68] ;  /* 0x0000680001257983 */ /* 0x0003620000300800 */
[----:B------:R-:W-:Y:S02]  /*6120*/  FMUL.FTZ R16, R247, R16 ;  /* 0x00000010f7107220 */ /* 0x000fe40000410000 */
[----:B------:R-:W-:Y:S01]  /*6130*/  FMUL.FTZ R34, R34, c[0x0][0x2ec] ;  /* 0x0000bb0022227a20 */ /* 0x000fe20000410000 */
[----:B------:R1:W5:Y:S01]  /*6140*/  LDL.LU R36, [R1+0x64] ;  /* 0x0000640001247983 */ /* 0x0003620000300800 */
[----:B------:R-:W-:Y:S01]  /*6150*/  FMUL.FTZ R5, R243, R5 ;  /* 0x00000005f3057220 */ /* 0x000fe20000410000 */
[----:B------:R-:W-:Y:S01]  /*6160*/  MOV R243, c[0x0][0x22c] ;  /* 0x00008b0000f37a02 */ /* 0x000fe20000000f00 */
[----:B------:R-:W-:Y:S02]  /*6170*/  FMUL.FTZ R34, R16, R34 ;  /* 0x0000002210227220 */ /* 0x000fe40000410000 */
[----:B------:R-:W-:Y:S02]  /*6180*/  FFMA.FTZ R13, -R250, R250, 1 ;  /* 0x3f800000fa0d7423 */ /* 0x000fe400000101fa */
[----:B------:R-:W-:Y:S02]  /*6190*/  FFMA.FTZ R18, -R240, R240, 1 ;  /* 0x3f800000f0127423 */ /* 0x000fe400000101f0 */
[----:B------:R-:W-:Y:S02]  /*61a0*/  FFMA.FTZ R16, -R238, R238, 1 ;  /* 0x3f800000ee107423 */ /* 0x000fe400000101ee */
[----:B------:R-:W-:Y:S02]  /*61b0*/  FFMA.FTZ R19, -R231, R231, 1 ;  /* 0x3f800000e7137423 */ /* 0x000fe400000101e7 */
[----:B------:R-:W-:Y:S02]  /*61c0*/  IMAD R243, R243, c[0x0][0x1c0], RZ ;  /* 0x00007000f3f37a24 */ /* 0x000fe400078e02ff */
[----:B------:R-:W-:Y:S02]  /*61d0*/  FMUL.FTZ R13, R13, c[0x0][0x2ec] ;  /* 0x0000bb000d0d7a20 */ /* 0x000fe40000410000 */
[----:B------:R-:W-:Y:S01]  /*61e0*/  FMUL.FTZ R18, R18, c[0x0][0x2ec] ;  /* 0x0000bb0012127a20 */ /* 0x000fe20000410000 */
[----:B------:R-:W-:Y:S01]  /*61f0*/  SHF.L.U32 R243, R243, 0x3, RZ ;  /* 0x00000003f3f37819 */ /* 0x000fe200000006ff */
        /* <DEDUP_REMOVED lines=8> */
[----:B-1----:R-:W-:Y:S01]  /*6280*/  IMAD.MOV.U32 R5, RZ, RZ, c[0x0][0x190] ;  /* 0x00006400ff057624 */ /* 0x002fe200078e00ff */
        /* <DEDUP_REMOVED lines=21> */
.L_x_1285:
[----:B-1----:R-:W-:Y:S01]  /*63e0*/  F2FP.PACK_AB R12, R173, R180 ;  /* 0x000000b4ad0c723e */ /* 0x002fe200000000ff */
        /* <DEDUP_REMOVED lines=32> */
[----:B--2---:R-:W-:Y:S04]  /*65f0*/  IMAD.SHL.U32 R0, R214, 0x2, RZ ;  /* 0x00000002d6007824 */ /* 0x004fe800078e00ff */
[----:B------:R-:W-:Y:S01]  /*6600*/  BAR.SYNC.DEFER_BLOCKING 0x0 ;  /* 0x0000000000007b1d */ /* 0x000fe20000010000 */
[C---:B------:R-:W-:Y:S02]  /*6610*/  IADD3 R2, R0.reuse, 0x8040, RZ ;  /* 0x0000804000027810 */ /* 0x040fe40007ffe0ff */
[----:B---3--:R-:W-:Y:S04]  /*6620*/  IADD3 R16, R0, 0x8000, RZ ;  /* 0x0000800000107810 */ /* 0x008fe80007ffe0ff */
[----:B------:R-:W-:Y:S01]  /*6630*/  @P1 IADD3 R2, R16, -0x40, RZ ;  /* 0xffffffc010021810 */ /* 0x000fe20007ffe0ff */
[----:B------:R-:W-:Y:S05]  /*6640*/  LDSM.16.MT88.4 R4, [R205+0x20000] ;  /* 0x02000000cd04783b */ /* 0x000fea0000004200 */
[----:B------:R-:W2:Y:S05]  /*6650*/  LDSM.16.MT88.4 R8, [R0+0x8000] ;  /* 0x008000000008783b */ /* 0x000eaa0000004200 */
[----:B------:R-:W3:Y:S05]  /*6660*/  LDSM.16.MT88.4 R12, [R205+0x22000] ;  /* 0x02200000cd0c783b */ /* 0x000eea0000004200 */
[----:B------:R-:W4:Y:S05]  /*6670*/  LDSM.16.MT88.4 R16, [R2] ;  /* 0x000000000210783b */ /* 0x000f2a0000004200 */
[----:B------:R-:W1:Y:S05]  /*6680*/  LDSM.16.MT88.4 R20, [R0+0xa000] ;  /* 0x00a000000014783b */ /* 0x000e6a0000004200 */
[----:B------:R-:W1:Y:S05]  /*6690*/  LDSM.16.MT88.4 R24, [R2+0x2000] ;  /* 0x002000000218783b */ /* 0x000e6a0000004200 */
[----:B------:R-:W-:Y:S05]  /*66a0*/  LDSM.16.MT88.4 R28, [R0+0x8800] ;  /* 0x00880000001c783b */ /* 0x000fea0000004200 */
[----:B------:R-:W-:Y:S05]  /*66b0*/  LDSM.16.MT88.4 R32, [R205+0x22800] ;  /* 0x02280000cd20783b */ /* 0x000fea0000004200 */
[----:B------:R-:W-:Y:S01]  /*66c0*/  LDSM.16.MT88.4 R164, [R2+0x800] ;  /* 0x0008000002a4783b */ /* 0x000fe20000004200 */
[-C--:B--2--5:R-:W-:Y:S04]  /*66d0*/  HMMA.16816.F32 R36, R4, R8.reuse, R36 ;  /* 0x000000080424723c */ /* 0x0a4fe80000001824 */
[----:B------:R-:W-:Y:S05]  /*66e0*/  LDSM.16.MT88.4 R168, [R0+0xa800] ;  /* 0x00a8000000a8783b */ /* 0x000fea0000004200 */
[----:B------:R-:W-:Y:S01]  /*66f0*/  LDSM.16.MT88.4 R172, [R2+0x2800] ;  /* 0x0028000002ac783b */ /* 0x000fe20000004200 */
[C---:B---3--:R-:W-:Y:S08]  /*6700*/  HMMA.16816.F32 R40, R12.reuse, R8, R40 ;  /* 0x000000080c28723c */ /* 0x048ff00000001828 */
[-C--:B------:R-:W-:Y:S08]  /*6710*/  HMMA.16816.F32 R44, R12, R10.reuse, R44 ;  /* 0x0000000a0c2c723c */ /* 0x080ff0000000182c */
[C---:B------:R-:W-:Y:S01]  /*6720*/  HMMA.16816.F32 R48, R4.reuse, R10, R48 ;  /* 0x0000000a0430723c */ /* 0x040fe20000001830 */
[----:B------:R-:W2:Y:S07]  /*6730*/  LDSM.16.MT88.4 R8, [R205+0x20800] ;  /* 0x02080000cd08783b */ /* 0x000eae0000004200 */
[-C--:B----4-:R-:W-:Y:S08]  /*6740*/  HMMA.16816.F32 R52, R4, R16.reuse, R52 ;  /* 0x000000100434723c */ /* 0x090ff00000001834 */
[C---:B------:R-:W-:Y:S08]  /*6750*/  HMMA.16816.F32 R56, R12.reuse, R16, R56 ;  /* 0x000000100c38723c */ /* 0x040ff00000001838 */
[-C--:B------:R-:W-:Y:S08]  /*6760*/  HMMA.16816.F32 R60, R12, R18.reuse, R60 ;  /* 0x000000120c3c723c */ /* 0x080ff0000000183c */
[C---:B------:R-:W-:Y:S01]  /*6770*/  HMMA.16816.F32 R64, R4.reuse, R18, R64 ;  /* 0x000000120440723c */ /* 0x040fe20000001840 */
[----:B------:R-:W-:Y:S07]  /*6780*/  LDSM.16.MT88.4 R16, [R205+0x23000] ;  /* 0x02300000cd10783b */ /* 0x000fee0000004200 */
        /* <DEDUP_REMOVED lines=10> */
[----:B------:R-:W1:Y:S05]  /*6830*/  LDSM.16.MT88.4 R4, [R205+0x21000] ;  /* 0x02100000cd04783b */ /* 0x000e6a0000004200 */
[----:B------:R-:W3:Y:S02]  /*6840*/  LDSM.16.MT88.4 R24, [R0+0xb000] ;  /* 0x00b000000018783b */ /* 0x000ee40000004200 */
        /* <DEDUP_REMOVED lines=21> */
[----:B------:R-:W2:Y:S02]  /*69a0*/  LDSM.16.MT88.4 R172, [R0+0xb800] ;  /* 0x00b8000000ac783b */ /* 0x000ea40000004200 */
[-C--:B-1----:R-:W-:Y:S08]  /*69b0*/  HMMA.16816.F32 R36, R4, R12.reuse, R36 ;  /* 0x0000000c0424723c */ /* 0x082ff00000001824 */
[C---:B------:R-:W-:Y:S08]  /*69c0*/  HMMA.16816.F32 R40, R16.reuse, R12, R40 ;  /* 0x0000000c1028723c */ /* 0x040ff00000001828 */
[-C--:B------:R-:W-:Y:S08]  /*69d0*/  HMMA.16816.F32 R44, R16, R14.reuse, R44 ;  /* 0x0000000e102c723c */ /* 0x080ff0000000182c */
[C---:B------:R-:W-:Y:S01]  /*69e0*/  HMMA.16816.F32 R48, R4.reuse, R14, R48 ;  /* 0x0000000e0430723c */ /* 0x040fe20000001830 */
[----:B------:R-:W1:Y:S05]  /*69f0*/  LDSM.16.MT88.4 R12, [R2+0x3800] ;  /* 0x00380000020c783b */ /* 0x000e6a0000004200 */
        /* <DEDUP_REMOVED lines=9> */
[-C--:B--2---:R-:W-:Y:S08]  /*6a90*/  HMMA.16816.F32 R84, R4, R28.reuse, R84 ;  /* 0x0000001c0454723c */ /* 0x084ff00000001854 */
        /* <DEDUP_REMOVED lines=27> */
[----:B------:R-:W-:Y:S02]  /*6c50*/  SHF.L.U32 R0, R185, 0x1, RZ ;  /* 0x00000001b9007819 */ /* 0x000fe400000006ff */
        /* <DEDUP_REMOVED lines=10> */
.L_x_1286:
[----:B------:R-:W-:Y:S01]  /*6d00*/  LDSM.16.M88.4 R32, [R207+0x1c000] ;  /* 0x01c00000cf20783b */ /* 0x000fe20000000200 */
[----:B------:R-:W-:Y:S01]  /*6d10*/  IMAD.MOV.U32 R2, RZ, RZ, c[0x0][0x22c] ;  /* 0x00008b00ff027624 */ /* 0x000fe200078e00ff */
[----:B------:R-:W-:Y:S03]  /*6d20*/  ULOP3.LUT UR12, UR7, 0x1, URZ, 0xc0, !UPT ;  /* 0x00000001070c7892 */ /* 0x000fe6000f8ec03f */
[----:B------:R-:W2:Y:S01]  /*6d30*/  LDSM.16.MT88.4 R16, [R204] ;  /* 0x00000000cc10783b */ /* 0x000ea20000004200 */
[----:B------:R-:W-:Y:S01]  /*6d40*/  IMAD R2, R2, c[0x0][0x1c0], RZ ;  /* 0x0000700002027a24 */ /* 0x000fe200078e02ff */
[----:B------:R-:W-:Y:S02]  /*6d50*/  UISETP.NE.U32.AND UP1, UPT, UR12, 0x1, UPT ;  /* 0x000000010c00788c */ /* 0x000fe4000bf25070 */
[----:B------:R-:W-:Y:S01]  /*6d60*/  UIADD3 UR12, UR7, -0x1, URZ ;  /* 0xffffffff070c7890 */ /* 0x000fe2000fffe03f */
[----:B------:R-:W3:Y:S01]  /*6d70*/  LDSM.16.M88.4 R28, [R207+0x1d000] ;  /* 0x01d00000cf1c783b */ /* 0x000ee20000000200 */
[----:B------:R-:W-:Y:S04]  /*6d80*/  IMAD.U32 R2, R2, -0x40, RZ ;  /* 0xffffffc002027824 */ /* 0x000fe800078e00ff */
[----:B------:R-:W4:Y:S01]  /*6d90*/  LDSM.16.MT88.4 R164, [R204+0x4000] ;  /* 0x00400000cca4783b */ /* 0x000f220000004200 */
[C---:B------:R-:W-:Y:S04]  /*6da0*/  LEA R223, P2, R2.reuse, R186, 0x2 ;  /* 0x000000ba02df7211 */ /* 0x040fe800078410ff */
[----:B------:R-:W5:Y:S01]  /*6db0*/  LDL R193, [R1+0x3c] ;  /* 0x00003c0001c17983 */ /* 0x000f620000100800 */
[----:B------:R-:W-:Y:S01]  /*6dc0*/  LEA.HI.X.SX32 R222, R2, R187, 0x2, P2 ;  /* 0x000000bb02de7211 */ /* 0x000fe200010f16ff */
[----:B------:R-:W-:Y:S03]  /*6dd0*/  IMAD.MOV.U32 R2, RZ, RZ, R223 ;  /* 0x000000ffff027224 */ /* 0x000fe600078e00df */
[----:B------:R-:W-:Y:S05]  /*6de0*/  LDSM.16.M88.4 R168, [R208+0x1c000] ;  /* 0x01c00000d0a8783b */ /* 0x000fea0000000200 */
[----:B------:R-:W5:Y:S05]  /*6df0*/  LDL R191, [R1+0x40] ;  /* 0x0000400001bf7983 */ /* 0x000f6a0000100800 */
[----:B------:R-:W1:Y:S05]  /*6e00*/  LDSM.16.MT88.4 R172, [R204+0x800] ;  /* 0x00080000ccac783b */ /* 0x000e6a0000004200 */
[----:B------:R1:W5:Y:S02]  /*6e10*/  LDL R188, [R1+0xc] ;  /* 0x00000c0001bc7983 */ /* 0x0003640000100800 */
[-C--:B-12---:R-:W-:Y:S03]  /*6e20*/  HMMA.16816.F32 R4, R32, R16.reuse, RZ ;  /* 0x000000102004723c */ /* 0x086fe600000018ff */
[----:B------:R-:W1:Y:S05]  /*6e30*/  LDSM.16.M88.4 R176, [R208+0x1d000] ;  /* 0x01d00000d0b0783b */ /* 0x000e6a0000000200 */
[----:B------:R2:W2:Y:S01]  /*6e40*/  LDL R0, [R1+0x4] ;  /* 0x0000040001007983 */ /* 0x0004a20000100800 */
[C---:B---3--:R-:W-:Y:S04]  /*6e50*/  HMMA.16816.F32 R8, R28.reuse, R16, RZ ;  /* 0x000000101c08723c */ /* 0x048fe800000018ff */
[----:B------:R-:W3:Y:S04]  /*6e60*/  LDSM.16.MT88.4 R180, [R204+0x4800] ;  /* 0x00480000ccb4783b */ /* 0x000ee80000004200 */
[-C--:B------:R-:W-:Y:S01]  /*6e70*/  HMMA.16816.F32 R12, R28, R18.reuse, RZ ;  /* 0x000000121c0c723c */ /* 0x080fe200000018ff */
[----:B------:R1:W2:Y:S05]  /*6e80*/  LDL R189, [R1] ;  /* 0x0000000001bd7983 */ /* 0x0002aa0000100800 */
[----:B------:R1:W2:Y:S02]  /*6e90*/  LDL R190, [R1+0x8] ;  /* 0x0000080001be7983 */ /* 0x0002a40000100800 */
[C---:B------:R-:W-:Y:S08]  /*6ea0*/  HMMA.16816.F32 R16, R32.reuse, R18, RZ ;  /* 0x000000122010723c */ /* 0x040ff000000018ff */
[-C--:B----4-:R-:W-:Y:S08]  /*6eb0*/  HMMA.16816.F32 R20, R32, R164.reuse, RZ ;  /* 0x000000a42014723c */ /* 0x090ff000000018ff */
[C---:B------:R-:W-:Y:S08]  /*6ec0*/  HMMA.16816.F32 R24, R28.reuse, R164, RZ ;  /* 0x000000a41c18723c */ /* 0x040ff000000018ff */
[-C--:B------:R-:W-:Y:S08]  /*6ed0*/  HMMA.16816.F32 R28, R28, R166.reuse, RZ ;  /* 0x000000a61c1c723c */ /* 0x080ff000000018ff */
[----:B------:R-:W-:Y:S01]  /*6ee0*/  HMMA.16816.F32 R32, R32, R166, RZ ;  /* 0x000000a62020723c */ /* 0x000fe200000018ff */
[----:B------:R-:W-:Y:S07]  /*6ef0*/  LDSM.16.M88.4 R164, [R184+0x1c000] ;  /* 0x01c00000b8a4783b */ /* 0x000fee0000000200 */
[-C--:B------:R-:W-:Y:S08]  /*6f00*/  HMMA.16816.F32 R4, R168, R172.reuse, R4 ;  /* 0x000000aca804723c */ /* 0x080ff00000001804 */
[C---:B-1----:R-:W-:Y:S08]  /*6f10*/  HMMA.16816.F32 R8, R176.reuse, R172, R8 ;  /* 0x000000acb008723c */ /* 0x042ff00000001808 */
[-C--:B------:R-:W-:Y:S08]  /*6f20*/  HMMA.16816.F32 R12, R176, R174.reuse, R12 ;  /* 0x000000aeb00c723c */ /* 0x080ff0000000180c */
[C---:B------:R-:W-:Y:S01]  /*6f30*/  HMMA.16816.F32 R16, R168.reuse, R174, R16 ;  /* 0x000000aea810723c */ /* 0x040fe20000001810 */
[----:B------:R-:W1:Y:S07]  /*6f40*/  LDSM.16.MT88.4 R172, [R204+0x1000] ;  /* 0x00100000ccac783b */ /* 0x000e6e0000004200 */
[-C--:B---3--:R-:W-:Y:S08]  /*6f50*/  HMMA.16816.F32 R20, R168, R180.reuse, R20 ;  /* 0x000000b4a814723c */ /* 0x088ff00000001814 */
[C---:B------:R-:W-:Y:S08]  /*6f60*/  HMMA.16816.F32 R24, R176.reuse, R180, R24 ;  /* 0x000000b4b018723c */ /* 0x040ff00000001818 */
[-C--:B------:R-:W-:Y:S01]  /*6f70*/  HMMA.16816.F32 R28, R176, R182.reuse, R28 ;  /* 0x000000b6b01c723c */ /* 0x080fe2000000181c */
[----:B------:R-:W3:Y:S07]  /*6f80*/  LDSM.16.M88.4 R176, [R184+0x1d000] ;  /* 0x01d00000b8b0783b */ /* 0x000eee0000000200 */
[----:B------:R-:W-:Y:S01]  /*6f90*/  HMMA.16816.F32 R32, R168, R182, R32 ;  /* 0x000000b6a820723c */ /* 0x000fe20000001820 */
[----:B------:R-:W4:Y:S05]  /*6fa0*/  LDSM.16.MT88.4 R168, [R204+0x5000] ;  /* 0x00500000cca8783b */ /* 0x000f2a0000004200 */
[----:B------:R-:W-:Y:S02]  /*6fb0*/  LDSM.16.M88.4 R180, [R3+0x1d000] ;  /* 0x01d0000003b4783b */ /* 0x000fe40000000200 */
[-C--:B-1----:R-:W-:Y:S08]  /*6fc0*/  HMMA.16816.F32 R4, R164, R172.reuse, R4 ;  /* 0x000000aca404723c */ /* 0x082ff00000001804 */
[C---:B---3--:R-:W-:Y:S08]  /*6fd0*/  HMMA.16816.F32 R8, R176.reuse, R172, R8 ;  /* 0x000000acb008723c */ /* 0x048ff00000001808 */
[-C--:B------:R-:W-:Y:S08]  /*6fe0*/  HMMA.16816.F32 R12, R176, R174.reuse, R12 ;  /* 0x000000aeb00c723c */ /* 0x080ff0000000180c */
[C---:B------:R-:W-:Y:S01]  /*6ff0*/  HMMA.16816.F32 R16, R164.reuse, R174, R16 ;  /* 0x000000aea410723c */ /* 0x040fe20000001810 */
[----:B------:R-:W-:Y:S07]  /*7000*/  LDSM.16.M88.4 R172, [R3+0x1c000] ;  /* 0x01c0000003ac783b */ /* 0x000fee0000000200 */
[-C--:B----4-:R-:W-:Y:S08]  /*7010*/  HMMA.16816.F32 R20, R164, R168.reuse, R20 ;  /* 0x000000a8a414723c */ /* 0x090ff00000001814 */
[C---:B------:R-:W-:Y:S08]  /*7020*/  HMMA.16816.F32 R24, R176.reuse, R168, R24 ;  /* 0x000000a8b018723c */ /* 0x040ff00000001818 */
[-C--:B------:R-:W-:Y:S01]  /*7030*/  HMMA.16816.F32 R28, R176, R170.reuse, R28 ;  /* 0x000000aab01c723c */ /* 0x080fe2000000181c */
[----:B------:R-:W1:Y:S07]  /*7040*/  LDSM.16.MT88.4 R176, [R204+0x1800] ;  /* 0x00180000ccb0783b */ /* 0x000e6e0000004200 */
[----:B------:R-:W-:Y:S01]  /*7050*/  HMMA.16816.F32 R32, R164, R170, R32 ;  /* 0x000000aaa420723c */ /* 0x000fe20000001820 */
[----:B------:R-:W3:Y:S05]  /*7060*/  LDSM.16.MT88.4 R164, [R204+0x5800] ;  /* 0x00580000cca4783b */ /* 0x000eea0000004200 */
[----:B------:R-:W-:Y:S02]  /*7070*/  LDSM.16.M88.4 R168, [R207+0x1e000] ;  /* 0x01e00000cfa8783b */ /* 0x000fe40000000200 */
[-C--:B-1----:R-:W-:Y:S08]  /*7080*/  HMMA.16816.F32 R4, R172, R176.reuse, R4 ;  /* 0x000000b0ac04723c */ /* 0x082ff00000001804 */
[C---:B------:R-:W-:Y:S08]  /*7090*/  HMMA.16816.F32 R8, R180.reuse, R176, R8 ;  /* 0x000000b0b408723c */ /* 0x040ff00000001808 */
        /* <DEDUP_REMOVED lines=14> */
[----:B------:R-:W1:Y:S07]  /*7180*/  LDSM.16.MT88.4 R176, [R204+0x2800] ;  /* 0x00280000ccb0783b */ /* 0x000e6e0000004200 */
[-C--:B----4-:R-:W-:Y:S08]  /*7190*/  HMMA.16816.F32 R20, R168, R164.reuse, R20 ;  /* 0x000000a4a814723c */ /* 0x090ff00000001814 */
        /* <DEDUP_REMOVED lines=14> */
[----:B------:R3:W4:Y:S07]  /*7280*/  LDSM.16.M88.4 R180, [R184+0x1f000] ;  /* 0x01f00000b8b4783b */ /* 0x00072e0000000200 */
[----:B------:R-:W-:Y:S01]  /*7290*/  HMMA.16816.F32 R32, R172, R166, R32 ;  /* 0x000000a6ac20723c */ /* 0x000fe20000001820 */
[----:B------:R-:W2:Y:S05]  /*72a0*/  LDSM.16.MT88.4 R164, [R204+0x7000] ;  /* 0x00700000cca4783b */ /* 0x000eaa0000004200 */
[----:B------:R-:W-:Y:S02]  /*72b0*/  LDSM.16.M88.4 R172, [R3+0x1e000] ;  /* 0x01e0000003ac783b */ /* 0x000fe40000000200 */
[-C--:B-1----:R-:W-:Y:S01]  /*72c0*/  HMMA.16816.F32 R4, R168, R176.reuse, R4 ;  /* 0x000000b0a804723c */ /* 0x082fe20000001804 */
[----:B---3--:R-:W-:Y:S04]  /*72d0*/  IMAD.MOV.U32 R184, RZ, RZ, c[0x0][0x22c] ;  /* 0x00008b00ffb87624 */ /* 0x008fe800078e00ff */
[----:B------:R-:W-:Y:S04]  /*72e0*/  IMAD R184, R184, c[0x0][0x1c0], RZ ;  /* 0x00007000b8b87a24 */ /* 0x000fe800078e02ff */
[----:B------:R-:W-:Y:S01]  /*72f0*/  IMAD R184, R184, 0x30, RZ ;  /* 0x00000030b8b87824 */ /* 0x000fe200078e02ff */
[C---:B----4-:R-:W-:Y:S08]  /*7300*/  HMMA.16816.F32 R8, R180.reuse, R176, R8 ;  /* 0x000000b0b408723c */ /* 0x050ff00000001808 */
[-C--:B------:R-:W-:Y:S08]  /*7310*/  HMMA.16816.F32 R12, R180, R178.reuse, R12 ;  /* 0x000000b2b40c723c */ /* 0x080ff0000000180c */
[C---:B------:R-:W-:Y:S01]  /*7320*/  HMMA.16816.F32 R16, R168.reuse, R178, R16 ;  /* 0x000000b2a810723c */ /* 0x040fe20000001810 */
[----:B------:R-:W1:Y:S07]  /*7330*/  LDSM.16.MT88.4 R176, [R204+0x3800] ;  /* 0x00380000ccb0783b */ /* 0x000e6e0000004200 */
[-C--:B--2---:R-:W-:Y:S08]  /*7340*/  HMMA.16816.F32 R20, R168, R164.reuse, R20 ;  /* 0x000000a4a814723c */ /* 0x084ff00000001814 */
[C---:B------:R-:W-:Y:S08]  /*7350*/  HMMA.16816.F32 R24, R180.reuse, R164, R24 ;  /* 0x000000a4b418723c */ /* 0x040ff00000001818 */
[-C--:B------:R-:W-:Y:S01]  /*7360*/  HMMA.16816.F32 R28, R180, R166.reuse, R28 ;  /* 0x000000a6b41c723c */ /* 0x080fe2000000181c */
[----:B------:R2:W3:Y:S07]  /*7370*/  LDSM.16.M88.4 R180, [R3+0x1f000] ;  /* 0x01f0000003b4783b */ /* 0x0004ee0000000200 */
[----:B------:R-:W-:Y:S01]  /*7380*/  HMMA.16816.F32 R32, R168, R166, R32 ;  /* 0x000000a6a820723c */ /* 0x000fe20000001820 */
[----:B------:R-:W4:Y:S06]  /*7390*/  LDSM.16.MT88.4 R164, [R204+0x7800] ;  /* 0x00780000cca4783b */ /* 0x000f2c0000004200 */
[----:B-----5:R-:W-:Y:S01]  /*73a0*/  @P0 IADD3 R168, P3, R193, UR9, RZ ;  /* 0x00000009c1a80c10 */ /* 0x020fe2000ff7e0ff */
[----:B------:R-:W-:Y:S01]  /*73b0*/  @UP3 UIADD3 UR9, UP2, UR9, -0x100, URZ ;  /* 0xffffff0009093890 */ /* 0x000fe2000ff5e03f */
[-C--:B-1----:R-:W-:Y:S05]  /*73c0*/  HMMA.16816.F32 R4, R172, R176.reuse, R4 ;  /* 0x000000b0ac04723c */ /* 0x082fea0000001804 */
[----:B------:R-:W-:Y:S01]  /*73d0*/  @P0 IADD3.X R169, R191, UR8, RZ, P3, !PT ;  /* 0x00000008bfa90c10 */ /* 0x000fe20009ffe4ff */
[----:B------:R-:W-:Y:S01]  /*73e0*/  IMAD.MOV.U32 R191, RZ, RZ, c[0x0][0x22c] ;  /* 0x00008b00ffbf7624 */ /* 0x000fe200078e00ff */
[----:B------:R-:W-:Y:S01]  /*73f0*/  @UP3 UIADD3.X UR8, UR8, -0x1, URZ, UP2, !UPT ;  /* 0xffffffff08083890 */ /* 0x000fe200097fe43f */
[----:B--2---:R-:W-:Y:S02]  /*7400*/  IMAD.MOV.U32 R3, RZ, RZ, R222 ;  /* 0x000000ffff037224 */ /* 0x004fe400078e00de */
[----:B------:R-:W2:Y:S02]  /*7410*/  @P0 LDG.E R188, [R168.64+0x20] ;  /* 0x00002004a8bc0981 */ /* 0x000ea4000c1e1900 */
[----:B------:R-:W-:Y:S03]  /*7420*/  IMAD R191, R191, c[0x0][0x1c0], RZ ;  /* 0x00007000bfbf7a24 */ /* 0x000fe600078e02ff */
[----:B------:R-:W5:Y:S01]  /*7430*/  @P0 LDG.E R0, [R168.64+0xa0] ;  /* 0x0000a004a8000981 */ /* 0x000f62000c1e1900 */
[----:B------:R-:W-:Y:S04]  /*7440*/  IMAD R191, R191, 0x18, RZ ;  /* 0x00000018bfbf7824 */ /* 0x000fe800078e02ff */
[----:B------:R-:W5:Y:S01]  /*7450*/  @P0 LDG.E R189, [R168.64+0x80] ;  /* 0x00008004a8bd0981 */ /* 0x000f62000c1e1900 */
[C---:B---3--:R-:W-:Y:S04]  /*7460*/  HMMA.16816.F32 R8, R180.reuse, R176, R8 ;  /* 0x000000b0b408723c */ /* 0x048fe80000001808 */
[----:B------:R-:W3:Y:S05]  /*7470*/  @P0 LDG.E R190, [R168.64] ;  /* 0x00000004a8be0981 */ /* 0x000eea000c1e1900 */
[----:B------:R1:W-:Y:S01]  /*7480*/  RED.E.ADD.F32.FTZ.RN.STRONG.GPU [R2.64], R4 ;  /* 0x000000040200798e */ /* 0x0003e2000c10e784 */
[-C--:B------:R-:W-:Y:S08]  /*7490*/  HMMA.16816.F32 R12, R180, R178.reuse, R12 ;  /* 0x000000b2b40c723c */ /* 0x080ff0000000180c */
[C---:B------:R-:W-:Y:S07]  /*74a0*/  HMMA.16816.F32 R16, R172.reuse, R178, R16 ;  /* 0x000000b2ac10723c */ /* 0x040fee0000001810 */
[----:B------:R-:W-:Y:S01]  /*74b0*/  IMAD.MOV.U32 R179, RZ, RZ, c[0x0][0x22c] ;  /* 0x00008b00ffb37624 */ /* 0x000fe200078e00ff */
[-C--:B----4-:R-:W-:Y:S04]  /*74c0*/  HMMA.16816.F32 R20, R172, R164.reuse, R20 ;  /* 0x000000a4ac14723c */ /* 0x090fe80000001814 */
[----:B------:R-:W-:Y:S04]  /*74d0*/  IMAD R179, R179, c[0x0][0x1c0], RZ ;  /* 0x00007000b3b37a24 */ /* 0x000fe800078e02ff */
[C---:B------:R-:W-:Y:S04]  /*74e0*/  HMMA.16816.F32 R24, R180.reuse, R164, R24 ;  /* 0x000000a4b418723c */ /* 0x040fe80000001818 */
[----:B------:R-:W-:Y:S03]  /*74f0*/  IMAD R179, R179, 0x38, RZ ;  /* 0x00000038b3b37824 */ /* 0x000fe600078e02ff */
[CC--:B------:R-:W-:Y:S01]  /*7500*/  LEA R164, P2, R243.reuse, R2.reuse, 0x2 ;  /* 0x00000002f3a47211 */ /* 0x0c0fe200078410ff */
[-C--:B------:R-:W-:Y:S04]  /*7510*/  HMMA.16816.F32 R28, R180, R166.reuse, R28 ;  /* 0x000000a6b41c723c */ /* 0x080fe8000000181c */
[-C--:B------:R-:W-:Y:S02]  /*7520*/  LEA.HI.X.SX32 R165, R243, R3.reuse, 0x2, P2 ;  /* 0x00000003f3a57211 */ /* 0x080fe400010f16ff */
[CC--:B------:R-:W-:Y:S02]  /*7530*/  LEA R170, P2, R191.reuse, R2.reuse, 0x2 ;  /* 0x00000002bfaa7211 */ /* 0x0c0fe400078410ff */
[----:B------:R-:W-:Y:S01]  /*7540*/  HMMA.16816.F32 R32, R172, R166, R32 ;  /* 0x000000a6ac20723c */ /* 0x000fe20000001820 */
[----:B------:R4:W-:Y:S03]  /*7550*/  RED.E.ADD.F32.FTZ.RN.STRONG.GPU [R164.64], R5 ;  /* 0x00000005a400798e */ /* 0x0009e6000c10e784 */
[-C--:B------:R-:W-:Y:S02]  /*7560*/  LEA.HI.X.SX32 R171, R191, R3.reuse, 0x2, P2 ;  /* 0x00000003bfab7211 */ /* 0x080fe400010f16ff */
[CC--:B-1----:R-:W-:Y:S06]  /*7570*/  LEA R4, P2, R184.reuse, R2.reuse, 0x2 ;  /* 0x00000002b8047211 */ /* 0x0c2fec00078410ff */
[-C--:B----4-:R-:W-:Y:S01]  /*7580*/  LEA.HI.X.SX32 R5, R184, R3.reuse, 0x2, P2 ;  /* 0x00000003b8057211 */ /* 0x090fe200010f16ff */
[----:B--2---:R1:W-:Y:S05]  /*7590*/  @P0 STL [R1+0xc], R188 ;  /* 0x00000cbc01000387 */ /* 0x0043ea0000100800 */
[----:B-----5:R2:W-:Y:S05]  /*75a0*/  @P0 STL [R1+0x4], R0 ;  /* 0x0000040001000387 */ /* 0x0205ea0000100800 */
[----:B------:R-:W4:Y:S01]  /*75b0*/  LDL R178, [R1+0x24] ;  /* 0x0000240001b27983 */ /* 0x000f220000100800 */
[----:B-1----:R-:W-:Y:S04]  /*75c0*/  IMAD.MOV.U32 R188, RZ, RZ, c[0x0][0x22c] ;  /* 0x00008b00ffbc7624 */ /* 0x002fe800078e00ff */
[----:B------:R-:W-:Y:S01]  /*75d0*/  IMAD R188, R188, c[0x0][0x1c0], RZ ;  /* 0x00007000bcbc7a24 */ /* 0x000fe200078e02ff */
[----:B--2---:R-:W2:Y:S03]  /*75e0*/  LDL R0, [R1+0x18] ;  /* 0x0000180001007983 */ /* 0x004ea60000100800 */
[----:B------:R-:W-:Y:S02]  /*75f0*/  IMAD.SHL.U32 R188, R188, 0x10, RZ ;  /* 0x00000010bcbc7824 */ /* 0x000fe400078e00ff */
[----:B------:R1:W-:Y:S05]  /*7600*/  @P0 STL [R1], R189 ;  /* 0x000000bd01000387 */ /* 0x0003ea0000100800 */
[----:B---3--:R3:W-:Y:S01]  /*7610*/  @P0 STL [R1+0x8], R190 ;  /* 0x000008be01000387 */ /* 0x0087e20000100800 */
[CC--:B------:R-:W-:Y:S04]  /*7620*/  LEA R176, P0, R188.reuse, R2.reuse, 0x2 ;  /* 0x00000002bcb07211 */ /* 0x0c0fe800078010ff */
[-C--:B------:R-:W-:Y:S05]  /*7630*/  LEA.HI.X.SX32 R177, R188, R3.reuse, 0x2, P0 ;  /* 0x00000003bcb17211 */ /* 0x080fea00000f16ff */
[----:B------:R5:W-:Y:S05]  /*7640*/  RED.E.ADD.F32.FTZ.RN.STRONG.GPU [R176.64], R6 ;  /* 0x00000006b000798e */ /* 0x000bea000c10e784 */
[----:B------:R5:W-:Y:S01]  /*7650*/  RED.E.ADD.F32.FTZ.RN.STRONG.GPU [R170.64], R7 ;  /* 0x00000007aa00798e */ /* 0x000be2000c10e784 */
[----:B-1----:R-:W-:Y:S04]  /*7660*/  IMAD.MOV.U32 R189, RZ, RZ, c[0x0][0x22c] ;  /* 0x00008b00ffbd7624 */ /* 0x002fe800078e00ff */
[----:B------:R-:W-:Y:S02]  /*7670*/  IMAD R189, R189, c[0x0][0x1c0], RZ ;  /* 0x00007000bdbd7a24 */ /* 0x000fe400078e02ff */
[----:B---3--:R-:W-:Y:S02]  /*7680*/  IMAD.MOV.U32 R190, RZ, RZ, c[0x0][0x22c] ;  /* 0x00008b00ffbe7624 */ /* 0x008fe400078e00ff */
[----:B------:R-:W-:Y:S02]  /*7690*/  IMAD R189, R189, 0x28, RZ ;  /* 0x00000028bdbd7824 */ /* 0x000fe400078e02ff */
[----:B------:R-:W-:Y:S03]  /*76a0*/  IMAD R190, R190, c[0x0][0x1c0], RZ ;  /* 0x00007000bebe7a24 */ /* 0x000fe600078e02ff */
[CC--:B------:R-:W-:Y:S01]  /*76b0*/  LEA R166, P3, R189.reuse, R2.reuse, 0x2 ;  /* 0x00000002bda67211 */ /* 0x0c0fe200078610ff */
[----:B------:R-:W-:Y:S03]  /*76c0*/  IMAD.SHL.U32 R190, R190, 0x20, RZ ;  /* 0x00000020bebe7824 */ /* 0x000fe600078e00ff */
[-C--:B------:R-:W-:Y:S01]  /*76d0*/  LEA.HI.X.SX32 R167, R189, R3.reuse, 0x2, P3 ;  /* 0x00000003bda77211 */ /* 0x080fe200018f16ff */
[----:B------:R-:W-:Y:S01]  /*76e0*/  IMAD.MOV.U32 R189, RZ, RZ, c[0x0][0x22c] ;  /* 0x00008b00ffbd7624 */ /* 0x000fe200078e00ff */
[CC--:B------:R-:W-:Y:S03]  /*76f0*/  LEA R168, P0, R190.reuse, R2.reuse, 0x2 ;  /* 0x00000002bea87211 */ /* 0x0c0fe600078010ff */
[----:B------:R-:W-:Y:S01]  /*7700*/  IMAD R189, R189, c[0x0][0x1c0], RZ ;  /* 0x00007000bdbd7a24 */ /* 0x000fe200078e02ff */
[-C--:B------:R-:W-:Y:S01]  /*7710*/  LEA.HI.X.SX32 R169, R190, R3.reuse, 0x2, P0 ;  /* 0x00000003bea97211 */ /* 0x080fe200000f16ff */
[----:B------:R-:W-:Y:S01]  /*7720*/  IMAD.MOV.U32 R190, RZ, RZ, c[0x0][0x22c] ;  /* 0x00008b00ffbe7624 */ /* 0x000fe200078e00ff */
[-C--:B-----5:R-:W-:Y:S01]  /*7730*/  LEA R6, P0, R179, R2.reuse, 0x2 ;  /* 0x00000002b3067211 */ /* 0x0a0fe200078010ff */
[----:B------:R-:W-:Y:S02]  /*7740*/  IMAD.SHL.U32 R189, R189, 0x10, RZ ;  /* 0x00000010bdbd7824 */ /* 0x000fe400078e00ff */
[----:B------:R1:W-:Y:S01]  /*7750*/  RED.E.ADD.F32.FTZ.RN.STRONG.GPU [R168.64], R8 ;  /* 0x00000008a800798e */ /* 0x0003e2000c10e784 */
[----:B------:R-:W-:Y:S01]  /*7760*/  IMAD R190, R190, c[0x0][0x1c0], RZ ;  /* 0x00007000bebe7a24 */ /* 0x000fe200078e02ff */
[-C--:B------:R-:W-:Y:S02]  /*7770*/  LEA.HI.X.SX32 R7, R179, R3.reuse, 0x2, P0 ;  /* 0x00000003b3077211 */ /* 0x080fe400000f16ff */
[C---:B------:R-:W-:Y:S01]  /*7780*/  IADD3 R181, R189.reuse, 0x20, RZ ;  /* 0x00000020bdb57810 */ /* 0x040fe20007ffe0ff */
[----:B------:R3:W-:Y:S01]  /*7790*/  RED.E.ADD.F32.FTZ.RN.STRONG.GPU [R166.64], R9 ;  /* 0x00000009a600798e */ /* 0x0007e2000c10e784 */
[----:B------:R-:W-:Y:S01]  /*77a0*/  IMAD.SHL.U32 R190, R190, 0x10, RZ ;  /* 0x00000010bebe7824 */ /* 0x000fe200078e00ff */
[----:B------:R-:W-:Y:S02]  /*77b0*/  IADD3 R180, R189, 0x20, RZ ;  /* 0x00000020bdb47810 */ /* 0x000fe40007ffe0ff */
[C---:B------:R-:W-:Y:S01]  /*77c0*/  IMAD.IADD R181, R243.reuse, 0x1, R181 ;  /* 0x00000001f3b57824 */ /* 0x040fe200078e02b5 */
[----:B------:R5:W-:Y:S01]  /*77d0*/  RED.E.ADD.F32.FTZ.RN.STRONG.GPU [R4.64], R10 ;  /* 0x0000000a0400798e */ /* 0x000be2000c10e784 */
[----:B------:R-:W-:Y:S01]  /*77e0*/  IADD3 R179, R190, 0x20, RZ ;  /* 0x00000020beb37810 */ /* 0x000fe20007ffe0ff */
[C---:B------:R-:W-:Y:S02]  /*77f0*/  IMAD.IADD R180, R243.reuse, 0x1, R180 ;  /* 0x00000001f3b47824 */ /* 0x040fe400078e02b4 */
[----:B------:R-:W-:Y:S01]  /*7800*/  IMAD.MOV.U32 R190, RZ, RZ, c[0x0][0x22c] ;  /* 0x00008b00ffbe7624 */ /* 0x000fe200078e00ff */
[----:B------:R5:W-:Y:S01]  /*7810*/  RED.E.ADD.F32.FTZ.RN.STRONG.GPU [R6.64], R11 ;  /* 0x0000000b0600798e */ /* 0x000be2000c10e784 */
[----:B------:R-:W-:Y:S02]  /*7820*/  IMAD.IADD R180, R243, 0x1, R180 ;  /* 0x00000001f3b47824 */ /* 0x000fe400078e02b4 */
[----:B------:R-:W-:Y:S02]  /*7830*/  IMAD R190, R190, c[0x0][0x1c0], RZ ;  /* 0x00007000bebe7a24 */ /* 0x000fe400078e02ff */
[----:B------:R5:W-:Y:S02]  /*7840*/  RED.E.ADD.F32.FTZ.RN.STRONG.GPU [R2.64+0x80], R16 ;  /* 0x000080100200798e */ /* 0x000be4000c10e784 */
[----:B------:R-:W-:Y:S03]  /*7850*/  IMAD.SHL.U32 R190, R190, 0x10, RZ ;  /* 0x00000010bebe7824 */ /* 0x000fe600078e00ff */
[----:B------:R5:W-:Y:S02]  /*7860*/  RED.E.ADD.F32.FTZ.RN.STRONG.GPU [R164.64+0x80], R17 ;  /* 0x00008011a400798e */ /* 0x000be4000c10e784 */
[----:B-1----:R-:W-:Y:S03]  /*7870*/  IADD3 R168, R190, 0x40, RZ ;  /* 0x00000040bea87810 */ /* 0x002fe60007ffe0ff */
[----:B---3--:R-:W3:Y:S01]  /*7880*/  LDL R166, [R1+0x14] ;  /* 0x0000140001a67983 */ /* 0x008ee20000100800 */
[CC--:B-----5:R-:W-:Y:S04]  /*7890*/  LEA R4, P0, R179.reuse, R2.reuse, 0x2 ;  /* 0x00000002b3047211 */ /* 0x0e0fe800078010ff */
[----:B------:R-:W5:Y:S01]  /*78a0*/  LDL R167, [R1+0x20] ;  /* 0x0000200001a77983 */ /* 0x000f620000100800 */
[-C--:B------:R-:W-:Y:S02]  /*78b0*/  LEA.HI.X.SX32 R5, R179, R3.reuse, 0x2, P0 ;  /* 0x00000003b3057211 */ /* 0x080fe400000f16ff */
[-C--:B------:R-:W-:Y:S02]  /*78c0*/  LEA R6, P2, R181, R2.reuse, 0x2 ;  /* 0x00000002b5067211 */ /* 0x080fe400078410ff */
[----:B------:R-:W-:Y:S01]  /*78d0*/  IADD3 R179, R189, 0x20, RZ ;  /* 0x00000020bdb37810 */ /* 0x000fe20007ffe0ff */
[----:B------:R1:W-:Y:S01]  /*78e0*/  RED.E.ADD.F32.FTZ.RN.STRONG.GPU [R4.64], R18 ;  /* 0x000000120400798e */ /* 0x0003e2000c10e784 */
[-C--:B------:R-:W-:Y:S01]  /*78f0*/  LEA.HI.X.SX32 R7, R181, R3.reuse, 0x2, P2 ;  /* 0x00000003b5077211 */ /* 0x080fe200010f16ff */
[----:B------:R-:W-:Y:S01]  /*7900*/  IMAD.MOV.U32 R189, RZ, RZ, c[0x0][0x22c] ;  /* 0x00008b00ffbd7624 */ /* 0x000fe200078e00ff */
[CC--:B------:R-:W-:Y:S01]  /*7910*/  LEA R10, P0, R180.reuse, R2.reuse, 0x2 ;  /* 0x00000002b40a7211 */ /* 0x0c0fe200078010ff */
[----:B------:R-:W-:Y:S01]  /*7920*/  IMAD.IADD R179, R243, 0x1, R179 ;  /* 0x00000001f3b37824 */ /* 0x000fe200078e02b3 */
[----:B------:R-:W5:Y:S01]  /*7930*/  LDL R16, [R1+0x10] ;  /* 0x0000100001107983 */ /* 0x000f620000100800 */
[----:B------:R-:W-:Y:S01]  /*7940*/  IMAD R189, R189, c[0x0][0x1c0], RZ ;  /* 0x00007000bdbd7a24 */ /* 0x000fe200078e02ff */
[-C--:B------:R-:W-:Y:S01]  /*7950*/  LEA.HI.X.SX32 R11, R180, R3.reuse, 0x2, P0 ;  /* 0x00000003b40b7211 */ /* 0x080fe200000f16ff */
[----:B------:R-:W-:Y:S01]  /*7960*/  IMAD.IADD R179, R243, 0x1, R179 ;  /* 0x00000001f3b37824 */ /* 0x000fe200078e02b3 */
[C---:B------:R-:W-:Y:S01]  /*7970*/  IADD3 R17, R188.reuse, 0x60, RZ ;  /* 0x00000060bc117810 */ /* 0x040fe20007ffe0ff */
[----:B------:R1:W-:Y:S01]  /*7980*/  RED.E.ADD.F32.FTZ.RN.STRONG.GPU [R6.64], R19 ;  /* 0x000000130600798e */ /* 0x0003e2000c10e784 */
[----:B------:R-:W-:Y:S02]  /*7990*/  IMAD.SHL.U32 R189, R189, 0x10, RZ ;  /* 0x00000010bdbd7824 */ /* 0x000fe400078e00ff */
[----:B------:R-:W-:Y:S02]  /*79a0*/  IMAD.IADD R179, R243, 0x1, R179 ;  /* 0x00000001f3b37824 */ /* 0x000fe400078e02b3 */
[----:B------:R2:W-:Y:S01]  /*79b0*/  RED.E.ADD.F32.FTZ.RN.STRONG.GPU [R10.64], R12 ;  /* 0x0000000c0a00798e */ /* 0x0005e2000c10e784 */
[----:B------:R-:W-:Y:S01]  /*79c0*/  IADD3 R170, R189, 0x40, RZ ;  /* 0x00000040bdaa7810 */ /* 0x000fe20007ffe0ff */
[----:B------:R-:W-:Y:S01]  /*79d0*/  IMAD.IADD R17, R243, 0x1, R17 ;  /* 0x00000001f3117824 */ /* 0x000fe200078e0211 */
[-C--:B------:R-:W-:Y:S02]  /*79e0*/  LEA R8, P3, R179, R2.reuse, 0x2 ;  /* 0x00000002b3087211 */ /* 0x080fe400078610ff */
[----:B------:R-:W-:Y:S01]  /*79f0*/  IADD3 R169, R189, 0x40, RZ ;  /* 0x00000040bda97810 */ /* 0x000fe20007ffe0ff */
[----:B------:R-:W-:Y:S01]  /*7a00*/  IMAD.IADD R170, R243, 0x1, R170 ;  /* 0x00000001f3aa7824 */ /* 0x000fe200078e02aa */
[-C--:B------:R-:W-:Y:S01]  /*7a10*/  LEA.HI.X.SX32 R9, R179, R3.reuse, 0x2, P3 ;  /* 0x00000003b3097211 */ /* 0x080fe200018f16ff */
[C---:B------:R-:W-:Y:S02]  /*7a20*/  IMAD.IADD R17, R243.reuse, 0x1, R17 ;  /* 0x00000001f3117824 */ /* 0x040fe400078e0211 */
[C---:B------:R-:W-:Y:S02]  /*7a30*/  IMAD.IADD R169, R243.reuse, 0x1, R169 ;  /* 0x00000001f3a97824 */ /* 0x040fe400078e02a9 */
[----:B------:R2:W-:Y:S01]  /*7a40*/  RED.E.ADD.F32.FTZ.RN.STRONG.GPU [R8.64], R13 ;  /* 0x0000000d0800798e */ /* 0x0005e2000c10e784 */
[C---:B-1----:R-:W-:Y:S01]  /*7a50*/  IADD3 R18, R188.reuse, 0x60, RZ ;  /* 0x00000060bc127810 */ /* 0x042fe20007ffe0ff */
[C---:B------:R-:W-:Y:S02]  /*7a60*/  IMAD.IADD R169, R243.reuse, 0x1, R169 ;  /* 0x00000001f3a97824 */ /* 0x040fe400078e02a9 */
[C---:B------:R-:W-:Y:S02]  /*7a70*/  IMAD.IADD R17, R243.reuse, 0x1, R17 ;  /* 0x00000001f3117824 */ /* 0x040fe400078e0211 */
[C---:B------:R-:W-:Y:S01]  /*7a80*/  IMAD.IADD R18, R243.reuse, 0x1, R18 ;  /* 0x00000001f3127824 */ /* 0x040fe200078e0212 */
[----:B------:R-:W-:Y:S03]  /*7a90*/  IADD3 R19, R188, 0x60, RZ ;  /* 0x00000060bc137810 */ /* 0x000fe60007ffe0ff */
[C---:B------:R-:W-:Y:S02]  /*7aa0*/  IMAD.IADD R18, R243.reuse, 0x1, R18 ;  /* 0x00000001f3127824 */ /* 0x040fe400078e0212 */
[----:B------:R-:W-:Y:S01]  /*7ab0*/  IMAD.IADD R19, R243, 0x1, R19 ;  /* 0x00000001f3137824 */ /* 0x000fe200078e0213 */
[CC--:B----4-:R-:W-:Y:S04]  /*7ac0*/  LEA R6, P0, R178.reuse, R2.reuse, 0x2 ;  /* 0x00000002b2067211 */ /* 0x0d0fe800078010ff */
[-C--:B------:R-:W-:Y:S02]  /*7ad0*/  LEA.HI.X.SX32 R7, R178, R3.reuse, 0x2, P0 ;  /* 0x00000003b2077211 */ /* 0x080fe400000f16ff */
[CC--:B--2---:R-:W-:Y:S04]  /*7ae0*/  LEA R4, P2, R0.reuse, R2.reuse, 0x2 ;  /* 0x0000000200047211 */ /* 0x0c4fe800078410ff */
[-C--:B------:R-:W-:Y:S02]  /*7af0*/  LEA.HI.X.SX32 R5, R0, R3.reuse, 0x2, P2 ;  /* 0x0000000300057211 */ /* 0x080fe400010f16ff */
[----:B------:R-:W2:Y:S01]  /*7b00*/  LDL R0, [R1+0x1c] ;  /* 0x00001c0001007983 */ /* 0x000ea20000100800 */
[CC--:B------:R-:W-:Y:S04]  /*7b10*/  LEA R12, P2, R170.reuse, R2.reuse, 0x2 ;  /* 0x00000002aa0c7211 */ /* 0x0c0fe800078410ff */
[----:B------:R1:W-:Y:S01]  /*7b20*/  RED.E.ADD.F32.FTZ.RN.STRONG.GPU [R4.64], R14 ;  /* 0x0000000e0400798e */ /* 0x0003e2000c10e784 */
[-C--:B------:R-:W-:Y:S04]  /*7b30*/  LEA.HI.X.SX32 R13, R170, R3.reuse, 0x2, P2 ;  /* 0x00000003aa0d7211 */ /* 0x080fe800010f16ff */
[----:B------:R-:W-:Y:S05]  /*7b40*/  RED.E.ADD.F32.FTZ.RN.STRONG.GPU [R6.64], R15 ;  /* 0x0000000f0600798e */ /* 0x000fea000c10e784 */
[----:B------:R-:W-:Y:S05]  /*7b50*/  RED.E.ADD.F32.FTZ.RN.STRONG.GPU [R2.64+0x100], R20 ;  /* 0x000100140200798e */ /* 0x000fea000c10e784 */
[----:B------:R-:W-:Y:S01]  /*7b60*/  RED.E.ADD.F32.FTZ.RN.STRONG.GPU [R164.64+0x100], R21 ;  /* 0x00010015a400798e */ /* 0x000fe2000c10e784 */
[CC--:B-1----:R-:W-:Y:S04]  /*7b70*/  LEA R4, P0, R168.reuse, R2.reuse, 0x2 ;  /* 0x00000002a8047211 */ /* 0x0c2fe800078010ff */
[-C--:B------:R-:W-:Y:S02]  /*7b80*/  LEA.HI.X.SX32 R5, R168, R3.reuse, 0x2, P0 ;  /* 0x00000003a8057211 */ /* 0x080fe400000f16ff */
[----:B------:R-:W-:Y:S02]  /*7b90*/  IADD3 R168, R189, 0x40, RZ ;  /* 0x00000040bda87810 */ /* 0x000fe40007ffe0ff */
[-C--:B------:R-:W-:Y:S01]  /*7ba0*/  LEA R10, P0, R169, R2.reuse, 0x2 ;  /* 0x00000002a90a7211 */ /* 0x080fe200078010ff */
[----:B------:R-:W-:Y:S02]  /*7bb0*/  RED.E.ADD.F32.FTZ.RN.STRONG.GPU [R4.64], R22 ;  /* 0x000000160400798e */ /* 0x000fe4000c10e784 */
[----:B------:R-:W-:Y:S01]  /*7bc0*/  IMAD.IADD R168, R243, 0x1, R168 ;  /* 0x00000001f3a87824 */ /* 0x000fe200078e02a8 */
[-C--:B------:R-:W-:Y:S02]  /*7bd0*/  LEA.HI.X.SX32 R11, R169, R3.reuse, 0x2, P0 ;  /* 0x00000003a90b7211 */ /* 0x080fe400000f16ff */
[----:B------:R1:W-:Y:S01]  /*7be0*/  RED.E.ADD.F32.FTZ.RN.STRONG.GPU [R12.64], R23 ;  /* 0x000000170c00798e */ /* 0x0003e2000c10e784 */
[C---:B------:R-:W-:Y:S04]  /*7bf0*/  IMAD.IADD R168, R243.reuse, 0x1, R168 ;  /* 0x00000001f3a87824 */ /* 0x040fe800078e02a8 */
[----:B------:R-:W-:Y:S01]  /*7c00*/  IMAD.IADD R168, R243, 0x1, R168 ;  /* 0x00000001f3a87824 */ /* 0x000fe200078e02a8 */
[----:B------:R4:W-:Y:S04]  /*7c10*/  RED.E.ADD.F32.FTZ.RN.STRONG.GPU [R10.64], R24 ;  /* 0x000000180a00798e */ /* 0x0009e8000c10e784 */
[CC--:B------:R-:W-:Y:S01]  /*7c20*/  LEA R8, P3, R168.reuse, R2.reuse, 0x2 ;  /* 0x00000002a8087211 */ /* 0x0c0fe200078610ff */
[----:B------:R-:W-:Y:S03]  /*7c30*/  LDSM.16.MT88.4 R20, [R206+0x2000] ;  /* 0x00200000ce14783b */ /* 0x000fe60000004200 */
[-C--:B------:R-:W-:Y:S02]  /*7c40*/  LEA.HI.X.SX32 R9, R168, R3.reuse, 0x2, P3 ;  /* 0x00000003a8097211 */ /* 0x080fe400018f16ff */
[----:B------:R-:W-:Y:S05]  /*7c50*/  LDSM.16.MT88.4 R168, [R206+0x2800] ;  /* 0x00280000cea8783b */ /* 0x000fea0000004200 */
[----:B------:R5:W-:Y:S01]  /*7c60*/  RED.E.ADD.F32.FTZ.RN.STRONG.GPU [R8.64], R25 ;  /* 0x000000190800798e */ /* 0x000be2000c10e784 */
[CC--:B-1----:R-:W-:Y:S04]  /*7c70*/  LEA R12, P5, R19.reuse, R2.reuse, 0x2 ;  /* 0x00000002130c7211 */ /* 0x0c2fe800078a10ff */
[-C--:B------:R-:W-:Y:S02]  /*7c80*/  LEA.HI.X.SX32 R13, R19, R3.reuse, 0x2, P5 ;  /* 0x00000003130d7211 */ /* 0x080fe400028f16ff */
[CC--:B----4-:R-:W-:Y:S04]  /*7c90*/  LEA R10, P4, R18.reuse, R2.reuse, 0x2 ;  /* 0x00000002120a7211 */ /* 0x0d0fe800078810ff */
[-C--:B------:R-:W-:Y:S02]  /*7ca0*/  LEA.HI.X.SX32 R11, R18, R3.reuse, 0x2, P4 ;  /* 0x00000003120b7211 */ /* 0x080fe400020f16ff */
[CC--:B---3--:R-:W-:Y:S04]  /*7cb0*/  LEA R6, P2, R166.reuse, R2.reuse, 0x2 ;  /* 0x00000002a6067211 */ /* 0x0c8fe800078410ff */
[-C--:B------:R-:W-:Y:S02]  /*7cc0*/  LEA.HI.X.SX32 R7, R166, R3.reuse, 0x2, P2 ;  /* 0x00000003a6077211 */ /* 0x080fe400010f16ff */
[CC--:B-----5:R-:W-:Y:S02]  /*7cd0*/  LEA R4, P0, R167.reuse, R2.reuse, 0x2 ;  /* 0x00000002a7047211 */ /* 0x0e0fe400078010ff */
[----:B------:R-:W-:Y:S01]  /*7ce0*/  IADD3 R166, R188, 0x60, RZ ;  /* 0x00000060bca67810 */ /* 0x000fe20007ffe0ff */
[----:B------:R1:W-:Y:S01]  /*7cf0*/  RED.E.ADD.F32.FTZ.RN.STRONG.GPU [R6.64], R26 ;  /* 0x0000001a0600798e */ /* 0x0003e2000c10e784 */
[-C--:B------:R-:W-:Y:S02]  /*7d00*/  LEA.HI.X.SX32 R5, R167, R3.reuse, 0x2, P0 ;  /* 0x00000003a7057211 */ /* 0x080fe400000f16ff */
[CC--:B------:R-:W-:Y:S02]  /*7d10*/  LEA R14, P6, R166.reuse, R2.reuse, 0x2 ;  /* 0x00000002a60e7211 */ /* 0x0c0fe400078c10ff */
[CC--:B------:R-:W-:Y:S01]  /*7d20*/  LEA R8, P3, R17.reuse, R2.reuse, 0x2 ;  /* 0x0000000211087211 */ /* 0x0c0fe200078610ff */
[----:B------:R2:W-:Y:S01]  /*7d30*/  RED.E.ADD.F32.FTZ.RN.STRONG.GPU [R4.64], R27 ;  /* 0x0000001b0400798e */ /* 0x0005e2000c10e784 */
[-C--:B------:R-:W-:Y:S02]  /*7d40*/  LEA.HI.X.SX32 R15, R166, R3.reuse, 0x2, P6 ;  /* 0x00000003a60f7211 */ /* 0x080fe400030f16ff */
[-C--:B------:R-:W-:Y:S02]  /*7d50*/  LEA.HI.X.SX32 R9, R17, R3.reuse, 0x2, P3 ;  /* 0x0000000311097211 */ /* 0x080fe400018f16ff */
[----:B------:R-:W-:Y:S05]  /*7d60*/  RED.E.ADD.F32.FTZ.RN.STRONG.GPU [R2.64+0x180], R32 ;  /* 0x000180200200798e */ /* 0x000fea000c10e784 */
[----:B------:R-:W-:Y:S05]  /*7d70*/  RED.E.ADD.F32.FTZ.RN.STRONG.GPU [R164.64+0x180], R33 ;  /* 0x00018021a400798e */ /* 0x000fea000c10e784 */
[----:B------:R-:W-:Y:S05]  /*7d80*/  RED.E.ADD.F32.FTZ.RN.STRONG.GPU [R14.64], R34 ;  /* 0x000000220e00798e */ /* 0x000fea000c10e784 */
[----:B------:R-:W-:Y:S01]  /*7d90*/  RED.E.ADD.F32.FTZ.RN.STRONG.GPU [R12.64], R35 ;  /* 0x000000230c00798e */ /* 0x000fe2000c10e784 */
[CC--:B-1----:R-:W-:Y:S04]  /*7da0*/  LEA R6, P2, R16.reuse, R2.reuse, 0x2 ;  /* 0x0000000210067211 */ /* 0x0c2fe800078410ff */
[----:B------:R-:W-:Y:S01]  /*7db0*/  RED.E.ADD.F32.FTZ.RN.STRONG.GPU [R10.64], R28 ;  /* 0x0000001c0a00798e */ /* 0x000fe2000c10e784 */
[-C--:B------:R-:W-:Y:S02]  /*7dc0*/  LEA.HI.X.SX32 R7, R16, R3.reuse, 0x2, P2 ;  /* 0x0000000310077211 */ /* 0x080fe400010f16ff */
[----:B------:R-:W-:Y:S01]  /*7dd0*/  ISETP.LT.AND P2, PT, RZ, UR7, PT ;  /* 0x00000007ff007c0c */ /* 0x000fe2000bf41270 */
[----:B------:R-:W-:Y:S01]  /*7de0*/  UMOV UR7, UR12 ;  /* 0x0000000c00077c82 */ /* 0x000fe20008000000 */
[----:B------:R-:W-:Y:S05]  /*7df0*/  RED.E.ADD.F32.FTZ.RN.STRONG.GPU [R8.64], R29 ;  /* 0x0000001d0800798e */ /* 0x000fea000c10e784 */
[----:B------:R-:W-:Y:S05]  /*7e00*/  RED.E.ADD.F32.FTZ.RN.STRONG.GPU [R6.64], R30 ;  /* 0x0000001e0600798e */ /* 0x000fea000c10e784 */
[----:B------:R-:W-:Y:S05]  /*7e10*/  LDSM.16.MT88.4 R8, [R206] ;  /* 0x00000000ce08783b */ /* 0x000fea0000004200 */
[----:B------:R-:W-:Y:S05]  /*7e20*/  LDSM.16.MT88.4 R12, [R205+0x1e000] ;  /* 0x01e00000cd0c783b */ /* 0x000fea0000004200 */
[----:B------:R-:W-:Y:S01]  /*7e30*/  LDSM.16.MT88.4 R32, [R205+0x1e800] ;  /* 0x01e80000cd20783b */ /* 0x000fe20000004200 */
[C---:B--2---:R-:W-:Y:S04]  /*7e40*/  LEA R4, P0, R0.reuse, R2, 0x2 ;  /* 0x0000000200047211 */ /* 0x044fe800078010ff */
[----:B------:R-:W-:Y:S01]  /*7e50*/  LEA.HI.X.SX32 R5, R0, R3, 0x2, P0 ;  /* 0x0000000300057211 */ /* 0x000fe200000f16ff */
[----:B------:R-:W-:Y:S01]  /*7e60*/  IMAD.IADD R0, R192, 0x1, R206 ;  /* 0x00000001c0007824 */ /* 0x000fe200078e02ce */
[----:B------:R-:W-:Y:S01]  /*7e70*/  PLOP3.LUT P0, PT, PT, PT, UP1, 0x80, 0x0 ;  /* 0x000000000000781c */ /* 0x000fe20003f0f018 */
[----:B------:R-:W-:Y:S02]  /*7e80*/  @UP3 UIADD3 UR11, UP1, UR11, -0x100, URZ ;  /* 0xffffff000b0b3890 */ /* 0x000fe4000ff3e03f */
[----:B------:R-:W-:Y:S02]  /*7e90*/  RED.E.ADD.F32.FTZ.RN.STRONG.GPU [R4.64], R31 ;  /* 0x0000001f0400798e */ /* 0x000fe4000c10e784 */
[----:B------:R-:W-:Y:S03]  /*7ea0*/  @UP3 UIADD3.X UR10, UR10, -0x1, URZ, UP1, !UPT ;  /* 0xffffffff0a0a3890 */ /* 0x000fe60008ffe43f */
[----:B------:R-:W1:Y:S05]  /*7eb0*/  LDSM.16.MT88.4 R4, [R205+0x1c000] ;  /* 0x01c00000cd04783b */ /* 0x000e6a0000004200 */
[----:B------:R-:W2:Y:S05]  /*7ec0*/  LDSM.16.MT88.4 R16, [R0] ;  /* 0x000000000010783b */ /* 0x000eaa0000004200 */
[----:B------:R-:W3:Y:S05]  /*7ed0*/  LDSM.16.MT88.4 R24, [R0+0x2000] ;  /* 0x002000000018783b */ /* 0x000eea0000004200 */
[----:B------:R-:W-:Y:S05]  /*7ee0*/  LDSM.16.MT88.4 R28, [R206+0x800] ;  /* 0x00080000ce1c783b */ /* 0x000fea0000004200 */
[----:B------:R-:W-:Y:S05]  /*7ef0*/  LDSM.16.MT88.4 R164, [R0+0x800] ;  /* 0x0008000000a4783b */ /* 0x000fea0000004200 */
        /* <DEDUP_REMOVED lines=85> */
[----:B------:R-:W5:Y:S04]  /*8450*/  LDL R177, [R1+0x38] ;  /* 0x0000380001b17983 */ /* 0x000f680000100800 */
[----:B------:R-:W5:Y:S04]  /*8460*/  LDL R176, [R1+0x4c] ;  /* 0x00004c0001b07983 */ /* 0x000f680000100800 */
[----:B------:R-:W5:Y:S01]  /*8470*/  LDL R180, [R1+0x5c] ;  /* 0x00005c0001b47983 */ /* 0x000f620000100800 */
        /* <DEDUP_REMOVED lines=142> */
[----:B-----5:R1:W-:Y:S04]  /*8d60*/  STS [R177], R24 ;  /* 0x00000018b1007388 */ /* 0x0203e80000000800 */
        /* <DEDUP_REMOVED lines=70> */
.L_x_1288:
        /* <DEDUP_REMOVED lines=18> */
.L_x_1289:
[----:B-1----:R-:W2:Y:S01]  /*92f0*/  LDL.64 R2, [R1+0x50] ;  /* 0x0000500001027983 */ /* 0x002ea20000100a00 */
[----:B------:R-:W-:Y:S01]  /*9300*/  IMAD.SHL.U32 R0, R185, 0x2, RZ ;  /* 0x00000002b9007824 */ /* 0x000fe200078e00ff */
[----:B------:R-:W-:Y:S01]  /*9310*/  USHF.L.U32 UR7, UR18, 0x7, URZ ;  /* 0x0000000712077899 */ /* 0x000fe2000800063f */
[----:B------:R-:W-:Y:S01]  /*9320*/  BSSY B0, `(.L_x_1290) ;  /* 0x0000036000007945 */ /* 0x000fe20003800000 */
[----:B------:R-:W-:Y:S01]  /*9330*/  BAR.SYNC.DEFER_BLOCKING 0x0 ;  /* 0x0000000000007b1d */ /* 0x000fe20000010000 */
[----:B------:R-:W-:Y:S02]  /*9340*/  UIMAD UR6, UR18, -0x80, UR6 ;  /* 0xffffff80120678a4 */ /* 0x000fe4000f8e0206 */
[----:B------:R-:W-:Y:S01]  /*9350*/  USHF.R.S32.HI UR10, URZ, 0x1f, UR7 ;  /* 0x0000001f3f0a7899 */ /* 0x000fe20008011407 */
[----:B------:R-:W-:-:S02]  /*9360*/  IMAD.U32 R11, RZ, RZ, UR7 ;  /* 0x00000007ff0b7e24 */ /* 0x000fc4000f8e00ff */
[----:B------:R-:W1:Y:S01]  /*9370*/  S2R R77, SR_TID.X ;  /* 0x00000000004d7919 */ /* 0x000e620000002100 */
[----:B------:R-:W-:Y:S02]  /*9380*/  ULDC.64 UR8, c[0x0][0x3a0] ;  /* 0x0000e80000087ab9 */ /* 0x000fe40000000a00 */
[----:B------:R-:W-:Y:S01]  /*9390*/  UIMAD UR8, UR10, UR8, URZ ;  /* 0x000000080a0872a4 */ /* 0x000fe2000f8e023f */
[----:B------:R-:W3:Y:S03]  /*93a0*/  S2R R78, SR_TID.X ;  /* 0x00000000004e7919 */ /* 0x000ee60000002100 */
[----:B------:R-:W-:-:S06]  /*93b0*/  UIMAD UR8, UR7, UR9, UR8 ;  /* 0x00000009070872a4 */ /* 0x000fcc000f8e0208 */
[----:B------:R-:W-:Y:S01]  /*93c0*/  IMAD.U32 R4, RZ, RZ, UR8 ;  /* 0x00000008ff047e24 */ /* 0x000fe2000f8e00ff */
[----:B------:R-:W-:Y:S02]  /*93d0*/  ULDC.64 UR8, c[0x0][0x3b8] ;  /* 0x0000ee0000087ab9 */ /* 0x000fe40000000a00 */
[----:B------:R-:W-:Y:S01]  /*93e0*/  UIMAD UR8, UR59, UR8, URZ ;  /* 0x000000083b0872a4 */ /* 0x000fe2000f8e023f */
[----:B------:R4:W2:Y:S03]  /*93f0*/  LDS.128 R24, [R0+0xd000] ;  /* 0x00d0000000187984 */ /* 0x0008a60000000c00 */
[----:B------:R-:W-:Y:S01]  /*9400*/  UIMAD UR8, UR38, UR9, UR8 ;  /* 0x00000009260872a4 */ /* 0x000fe2000f8e0208 */
[----:B------:R4:W2:Y:S01]  /*9410*/  LDS.128 R32, [R0+0xe000] ;  /* 0x00e0000000207984 */ /* 0x0008a20000000c00 */
[----:B-1----:R-:W-:-:S03]  /*9420*/  SHF.R.S32.HI R77, RZ, 0x1f, R77 ;  /* 0x0000001fff4d7819 */ /* 0x002fc6000001144d */
[----:B------:R4:W1:Y:S01]  /*9430*/  LDS.128 R40, [R0+0xf000] ;  /* 0x00f0000000287984 */ /* 0x0008620000000c00 */
[----:B---3--:R-:W-:-:S03]  /*9440*/  LEA.HI R77, R77, R78, RZ, 0x3 ;  /* 0x0000004e4d4d7211 */ /* 0x008fc600078f18ff */
[----:B------:R4:W3:Y:S01]  /*9450*/  LDS.128 R20, [R0+0x11000] ;  /* 0x0110000000147984 */ /* 0x0008e20000000c00 */
        /* <DEDUP_REMOVED lines=34> */
.L_x_1291:
[----:B-1-34-:R-:W-:Y:S05]  /*9680*/  BSYNC B0 ;  /* 0x0000000000007941 */ /* 0x01afea0003800000 */
.L_x_1290:
        /* <DEDUP_REMOVED lines=16> */
.L_x_1293:
[----:B------:R-:W-:Y:S05]  /*9790*/  BSYNC B0 ;  /* 0x0000000000007941 */ /* 0x000fea0003800000 */
.L_x_1292:
        /* <DEDUP_REMOVED lines=16> */
.L_x_1295:
[----:B------:R-:W-:Y:S05]  /*98a0*/  BSYNC B0 ;  /* 0x0000000000007941 */ /* 0x000fea0003800000 */
.L_x_1294:
        /* <DEDUP_REMOVED lines=15> */
.L_x_1297:
[----:B------:R-:W-:Y:S05]  /*99a0*/  BSYNC B0 ;  /* 0x0000000000007941 */ /* 0x000fea0003800000 */
.L_x_1296:
        /* <DEDUP_REMOVED lines=25> */
.L_x_1299:
[----:B------:R-:W-:Y:S05]  /*9b40*/  BSYNC B0 ;  /* 0x0000000000007941 */ /* 0x000fea0003800000 */
.L_x_1298:
        /* <DEDUP_REMOVED lines=14> */
.L_x_1301:
[----:B------:R-:W-:Y:S05]  /*9c30*/  BSYNC B0 ;  /* 0x0000000000007941 */ /* 0x000fea0003800000 */
.L_x_1300:
        /* <DEDUP_REMOVED lines=14> */
.L_x_1303:
[----:B------:R-:W-:Y:S05]  /*9d20*/  BSYNC B0 ;  /* 0x0000000000007941 */ /* 0x000fea0003800000 */
.L_x_1302:
        /* <DEDUP_REMOVED lines=13> */
.L_x_1284:
        /* <DEDUP_REMOVED lines=20> */
.L_x_1305:
        /* <DEDUP_REMOVED lines=18> */
.L_x_1306:
[----:B------:R-:W2:Y:S01]  /*a060*/  LDL.64 R14, [R1+0x50] ;  /* 0x00005000010e7983 */ /* 0x000ea20000100a00 */
[----:B------:R-:W-:Y:S01]  /*a070*/  USHF.L.U32 UR7, UR18, 0x7, URZ ;  /* 0x0000000712077899 */ /* 0x000fe2000800063f */
[----:B------:R-:W-:Y:S01]  /*a080*/  BSSY B0, `(.L_x_1307) ;  /* 0x0000023000007945 */ /* 0x000fe20003800000 */
[----:B------:R-:W-:Y:S01]  /*a090*/  ULDC.64 UR8, c[0x0][0x3a0] ;  /* 0x0000e80000087ab9 */ /* 0x000fe20000000a00 */
[----:B------:R-:W1:Y:S01]  /*a0a0*/  S2R R11, SR_TID.X ;  /* 0x00000000000b7919 */ /* 0x000e620000002100 */
[----:B------:R-:W-:Y:S02]  /*a0b0*/  USHF.R.S32.HI UR10, URZ, 0x1f, UR7 ;  /* 0x0000001f3f0a7899 */ /* 0x000fe40008011407 */
[----:B------:R-:W-:Y:S01]  /*a0c0*/  IMAD.U32 R9, RZ, RZ, UR7 ;  /* 0x00000007ff097e24 */ /* 0x000fe2000f8e00ff */
[----:B------:R-:W3:Y:S01]  /*a0d0*/  S2R R12, SR_TID.X ;  /* 0x00000000000c7919 */ /* 0x000ee20000002100 */
[----:B------:R-:W-:-:S02]  /*a0e0*/  UIMAD UR8, UR10, UR8, URZ ;  /* 0x000000080a0872a4 */ /* 0x000fc4000f8e023f */
[----:B------:R-:W-:Y:S02]  /*a0f0*/  UIMAD UR6, UR18, -0x80, UR6 ;  /* 0xffffff80120678a4 */ /* 0x000fe4000f8e0206 */
[----:B------:R-:W-:-:S06]  /*a100*/  UIMAD UR8, UR7, UR9, UR8 ;  /* 0x00000009070872a4 */ /* 0x000fcc000f8e0208 */
[----:B------:R-:W-:Y:S01]  /*a110*/  IMAD.U32 R0, RZ, RZ, UR8 ;  /* 0x00000008ff007e24 */ /* 0x000fe2000f8e00ff */
[----:B------:R-:W-:Y:S02]  /*a120*/  ULDC.64 UR8, c[0x0][0x3b8] ;  /* 0x0000ee0000087ab9 */ /* 0x000fe40000000a00 */
[----:B------:R-:W-:-:S04]  /*a130*/  UIMAD UR8, UR57, UR8, URZ ;  /* 0x00000008390872a4 */ /* 0x000fc8000f8e023f */
[----:B------:R-:W-:Y:S01]  /*a140*/  UIMAD UR8, UR38, UR9, UR8 ;  /* 0x00000009260872a4 */ /* 0x000fe2000f8e0208 */
[----:B-1----:R-:W-:-:S04]  /*a150*/  SHF.R.S32.HI R11, RZ, 0x1f, R11 ;  /* 0x0000001fff0b7819 */ /* 0x002fc8000001140b */
[----:B---3--:R-:W-:-:S04]  /*a160*/  LEA.HI R11, R11, R12, RZ, 0x3 ;  /* 0x0000000c0b0b7211 */ /* 0x008fc800078f18ff */
[----:B------:R-:W-:-:S04]  /*a170*/  SHF.R.S32.HI R11, RZ, 0x3, R11 ;  /* 0x00000003ff0b7819 */ /* 0x000fc8000001140b */
[----:B------:R-:W-:Y:S02]  /*a180*/  ISETP.GE.AND P4, PT, R11, UR6, PT ;  /* 0x000000060b007c0c */ /* 0x000fe4000bf86270 */
[----:B------:R-:W-:Y:S01]  /*a190*/  SHF.R.S32.HI R10, RZ, 0x1f, R11 ;  /* 0x0000001fff0a7819 */ /* 0x000fe2000001140b */
        /* <DEDUP_REMOVED lines=17> */
.L_x_1308:
[----:B------:R-:W-:Y:S05]  /*a2b0*/  BSYNC B0 ;  /* 0x0000000000007941 */ /* 0x000fea0003800000 */
.L_x_1307:
        /* <DEDUP_REMOVED lines=16> */
.L_x_1310:
[----:B------:R-:W-:Y:S05]  /*a3c0*/  BSYNC B0 ;  /* 0x0000000000007941 */ /* 0x000fea0003800000 */
.L_x_1309:
        /* <DEDUP_REMOVED lines=16> */
.L_x_1312:
[----:B------:R-:W-:Y:S05]  /*a4d0*/  BSYNC B0 ;  /* 0x0000000000007941 */ /* 0x000fea0003800000 */
.L_x_1311:
        /* <DEDUP_REMOVED lines=15> */
.L_x_1314:
[----:B------:R-:W-:Y:S05]  /*a5d0*/  BSYNC B0 ;  /* 0x0000000000007941 */ /* 0x000fea0003800000 */
.L_x_1313:
        /* <DEDUP_REMOVED lines=25> */
.L_x_1316:
[----:B------:R-:W-:Y:S05]  /*a770*/  BSYNC B0 ;  /* 0x0000000000007941 */ /* 0x000fea0003800000 */
.L_x_1315:
        /* <DEDUP_REMOVED lines=14> */
.L_x_1318:
[----:B------:R-:W-:Y:S05]  /*a860*/  BSYNC B0 ;  /* 0x0000000000007941 */ /* 0x000fea0003800000 */
.L_x_1317:
        /* <DEDUP_REMOVED lines=14> */
.L_x_1320:
[----:B------:R-:W-:Y:S05]  /*a950*/  BSYNC B0 ;  /* 0x0000000000007941 */ /* 0x000fea0003800000 */
.L_x_1319:
        /* <DEDUP_REMOVED lines=12> */
.L_x_1304:
[----:B------:R-:W-:Y:S05]  /*aa20*/  BSYNC B1 ;  /* 0x0000000000017941 */ /* 0x000fea0003800000 */
.L_x_1279:
        /* <DEDUP_REMOVED lines=11> */
.L_x_1321:
[----:B------:R-:W-:Y:S05]  /*aae0*/  EXIT ;  /* 0x000000000000794d */ /* 0x000fea0003800000 */
.L_x_1323:
        /* <DEDUP_REMOVED lines=9> */
.L_x_2079:


//--------------------- .text._ZN5flash44flash_bwd_dq_dk_dv_loop_seqk_parallel_kernelI23Flash_bwd_kernel_traitsILi128ELi64ELi128ELi8ELi2ELi4ELi2ELb0ELb0EN7cutlass6half_tE19Flash_kernel_traitsILi128ELi64ELi128ELi8ES3_EELb1ELb0ELb0ELb0ELb0ELb0ELb0EEEvNS_16Flash_bwd_paramsE --------------------------
	.section	.text._ZN5flash44flash_bwd_dq_dk_dv_loop_seqk_parallel_kernelI23Flash_bwd_kernel_traitsILi128ELi64ELi128ELi8ELi2ELi4ELi2ELb0ELb0EN7cutlass6half_tE19Flash_kernel_traitsILi128ELi64ELi128ELi8ES3_EELb1ELb0ELb0ELb0ELb0ELb0ELb0EEEvNS_16Flash_bwd_paramsE,"ax",@progbits
	.sectioninfo	@"SHI_REGISTERS=255"
	.align	128
        .global         _ZN5flash44flash_bwd_dq_dk_dv_loop_seqk_parallel_kernelI23Flash_bwd_kernel_traitsILi128ELi64ELi128ELi8ELi2ELi4ELi2ELb0ELb0EN7cutlass6half_tE19Flash_kernel_traitsILi128ELi64ELi128ELi8ES3_EELb1ELb0ELb0ELb0ELb0ELb0ELb0EEEvNS_16Flash_bwd_paramsE
        .type           _ZN5flash44flash_bwd_dq_dk_dv_loop_seqk_parallel_kernelI23Flash_bwd_kernel_traitsILi128ELi64ELi128ELi8ELi2ELi4ELi2ELb0ELb0EN7cutlass6half_tE19Flash_kernel_traitsILi128ELi64ELi128ELi8ES3_EELb1ELb0ELb0ELb0ELb0ELb0ELb0EEEvNS_16Flash_bwd_paramsE,@function
        .size           _ZN5flash44flash_bwd_dq_dk_dv_loop_seqk_parallel_kernelI23Flash_bwd_kernel_traitsILi128ELi64ELi128ELi8ELi2ELi4ELi2ELb0ELb0EN7cutlass6half_tE19Flash_kernel_traitsILi128ELi64ELi128ELi8ES3_EELb1ELb0ELb0ELb0ELb0ELb0ELb0EEEvNS_16Flash_bwd_paramsE,(.L_x_2080 - _ZN5flash44flash_bwd_dq_dk_dv_loop_seqk_parallel_kernelI23Flash_bwd_kernel_traitsILi128ELi64ELi128ELi8ELi2ELi4ELi2ELb0ELb0EN7cutlass6half_tE19Flash_kernel_traitsILi128ELi64ELi128ELi8ES3_EELb1ELb0ELb0ELb0ELb0ELb0ELb0EEEvNS_16Flash_bwd_paramsE)
        .other          _ZN5flash44flash_bwd_dq_dk_dv_loop_seqk_parallel_kernelI23Flash_bwd_kernel_traitsILi128ELi64ELi128ELi8ELi2ELi4ELi2ELb0ELb0EN7cutlass6half_tE19Flash_kernel_traitsILi128ELi64ELi128ELi8ES3_EELb1ELb0ELb0ELb0ELb0ELb0ELb0EEEvNS_16Flash_bwd_paramsE,@"STO_CUDA_ENTRY STV_DEFAULT"
_ZN5flash44flash_bwd_dq_dk_dv_loop_seqk_parallel_kernelI23Flash_bwd_kernel_traitsILi128ELi64ELi128ELi8ELi2ELi4ELi2ELb0ELb0EN7cutlass6half_tE19Flash_kernel_traitsILi128ELi64ELi128ELi8ES3_EELb1ELb0ELb0ELb0ELb0ELb0ELb0EEEvNS_16Flash_bwd_paramsE:
.text._ZN5flash44flash_bwd_dq_dk_dv_loop_seqk_parallel_kernelI23Flash_bwd_kernel_traitsILi128ELi64ELi128ELi8ELi2ELi4ELi2ELb0ELb0EN7cutlass6half_tE19Flash_kernel_traitsILi128ELi64ELi128ELi8ES3_EELb1ELb0ELb0ELb0ELb0ELb0ELb0EEEvNS_16Flash_bwd_paramsE:
        /* <DEDUP_REMOVED lines=12> */
[----:B------:R-:W2:Y:S01]  /*00c0*/  S2UR UR35, SR_CTAID.Z ;  /* 0x00000000002379c3 */ /* 0x000ea20000002700 */
[----:B------:R-:W-:Y:S01]  /*00d0*/  ULDC UR15, c[0x0][0x224] ;  /* 0x00008900000f7ab9 */ /* 0x000fe20000000800 */
[----:B------:R-:W-:Y:S01]  /*00e0*/  IMAD.MOV.U32 R229, RZ, RZ, -0x10 ;  /* 0xfffffff0ffe57424 */ /* 0x000fe200078e00ff */
[----:B------:R-:W-:Y:S02]  /*00f0*/  USHF.R.S32.HI UR8, URZ, 0x1f, UR15 ;  /* 0x0000001f3f087899 */ /* 0x000fe4000801140f */
[----:B------:R-:W-:Y:S02]  /*0100*/  ULDC.U8 UR9, c[0x0][0x328] ;  /* 0x0000ca0000097ab9 */ /* 0x000fe40000000000 */
[----:B------:R-:W-:Y:S01]  /*0110*/  UISETP.NE.AND UP2, UPT, UR9, URZ, UPT ;  /* 0x0000003f0900728c */ /* 0x000fe2000bf45270 */
[----:B------:R-:W3:Y:S01]  /*0120*/  S2UR UR32, SR_CTAID.Y ;  /* 0x00000000002079c3 */ /* 0x000ee20000002600 */
        /* <DEDUP_REMOVED lines=8> */
[----:B--2---:R-:W-:-:S02]  /*01b0*/  USHF.R.S32.HI UR16, URZ, 0x1f, UR35 ;  /* 0x0000001f3f107899 */ /* 0x004fc40008011423 */
[----:B------:R-:W-:Y:S01]  /*01c0*/  UIMAD.WIDE UR36, UR47, UR36, URZ ;  /* 0x000000242f2472a5 */ /* 0x000fe2000f8e023f */
[CC--:B------:R-:W-:Y:S01]  /*01d0*/  LEA.HI R5, R0.reuse, R8.reuse, RZ, 0x5 ;  /* 0x0000000800057211 */ /* 0x0c0fe200078f28ff */
[----:B------:R-:W-:Y:S01]  /*01e0*/  UIMAD UR48, UR35, UR47, URZ ;  /* 0x0000002f233072a4 */ /* 0x000fe2000f8e023f */
[CC--:B------:R-:W-:Y:S01]  /*01f0*/  LEA.HI R3, R0.reuse, R8.reuse, RZ, 0x2 ;  /* 0x0000000800037211 */ /* 0x0c0fe200078f10ff */
[----:B------:R-:W-:Y:S01]  /*0200*/  UIMAD UR57, UR7, UR6, UR57 ;  /* 0x00000006073972a4 */ /* 0x000fe2000f8e0239 */
[CC--:B------:R-:W-:Y:S01]  /*0210*/  LEA.HI R242, R0.reuse, R8.reuse, RZ, 0x3 ;  /* 0x0000000800f27211 */ /* 0x0c0fe200078f18ff */
[----:B---3--:R-:W-:Y:S01]  /*0220*/  UIMAD.WIDE.U32 UR44, UR32, UR15, URZ ;  /* 0x0000000f202c72a5 */ /* 0x008fe2000f8e003f */
[CC--:B------:R-:W-:Y:S01]  /*0230*/  LEA.HI R12, R0.reuse, R8.reuse, RZ, 0x6 ;  /* 0x00000008000c7211 */ /* 0x0c0fe200078f30ff */
[----:B------:R-:W-:Y:S01]  /*0240*/  USHF.L.U32 UR15, UR32, 0x7, URZ ;  /* 0x00000007200f7899 */ /* 0x000fe2000800063f */
[CC--:B------:R-:W-:Y:S01]  /*0250*/  LEA.HI R6, R0.reuse, R8.reuse, RZ, 0x4 ;  /* 0x0000000800067211 */ /* 0x0c0fe200078f20ff */
[----:B------:R-:W-:Y:S01]  /*0260*/  USHF.R.S32.HI UR9, URZ, 0x1f, UR32 ;  /* 0x0000001f3f097899 */ /* 0x000fe20008011420 */
[----:B------:R-:W-:Y:S01]  /*0270*/  LEA.HI R15, R0, R8, RZ, 0x7 ;  /* 0x00000008000f7211 */ /* 0x000fe200078f38ff */
[----:B------:R-:W-:Y:S01]  /*0280*/  UIMAD UR47, UR47, UR12, URZ ;  /* 0x0000000c2f2f72a4 */ /* 0x000fe2000f8e023f */
[--C-:B------:R-:W-:Y:S01]  /*0290*/  SHF.R.S32.HI R0, RZ, 0x5, R5.reuse ;  /* 0x00000005ff007819 */ /* 0x100fe20000011405 */
[----:B------:R-:W-:Y:S01]  /*02a0*/  UIMAD UR6, UR32, UR13, UR35 ;  /* 0x0000000d200672a4 */ /* 0x000fe2000f8e0223 */
[----:B------:R-:W-:Y:S01]  /*02b0*/  SHF.R.S32.HI R2, RZ, 0x1f, R5 ;  /* 0x0000001fff027819 */ /* 0x000fe20000011405 */
[----:B------:R-:W-:Y:S01]  /*02c0*/  ULDC UR14, c[0x0][0x1c0] ;  /* 0x00007000000e7ab9 */ /* 0x000fe20000000800 */
[C---:B------:R-:W-:Y:S01]  /*02d0*/  LOP3.LUT R4, R5.reuse, 0xffffffe0, RZ, 0xc0, !PT ;  /* 0xffffffe005047812 */ /* 0x040fe200078ec0ff */
[----:B------:R-:W-:Y:S01]  /*02e0*/  ULDC UR11, c[0x0][0x1c0] ;  /* 0x00007000000b7ab9 */ /* 0x000fe20000000800 */
[-C--:B------:R-:W-:Y:S01]  /*02f0*/  LEA.HI R5, R5, R0.reuse, RZ, 0x1 ;  /* 0x0000000005057211 */ /* 0x080fe200078f08ff */
[----:B------:R-:W-:Y:S01]  /*0300*/  UIMAD UR54, UR8, UR32, URZ ;  /* 0x00000020083672a4 */ /* 0x000fe2000f8e023f */
[----:B------:R-:W-:Y:S01]  /*0310*/  LEA.HI R2, R2, R0, RZ, 0x2 ;  /* 0x0000000002027211 */ /* 0x000fe200078f10ff */
[----:B------:R-:W-:Y:S01]  /*0320*/  IMAD.IADD R7, R8, 0x1, -R4 ;  /* 0x0000000108077824 */ /* 0x000fe200078e0a04 */
[----:B------:R-:W-:Y:S01]  /*0330*/  LOP3.LUT R9, R3, 0x7ffffffc, RZ, 0xc0, !PT ;  /* 0x7ffffffc03097812 */ /* 0x000fe200078ec0ff */
[----:B------:R-:W-:Y:S01]  /*0340*/  UIMAD UR7, UR32, UR11, UR35 ;  /* 0x0000000b200772a4 */ /* 0x000fe2000f8e0223 */
[----:B------:R-:W-:Y:S01]  /*0350*/  LOP3.LUT R4, R5, 0xfffffffe, RZ, 0xc0, !PT ;  /* 0xfffffffe05047812 */ /* 0x000fe200078ec0ff */
[----:B------:R-:W-:Y:S01]  /*0360*/  @!UP2 UIMAD UR8, UR32, UR14, UR35 ;  /* 0x0000000e2008a2a4 */ /* 0x000fe2000f8e0223 */
        /* <DEDUP_REMOVED lines=10> */
[----:B------:R-:W-:Y:S01]  /*0410*/  LOP3.LUT R10, R242, 0xfffffff8, RZ, 0xc0, !PT ;  /* 0xfffffff8f20a7812 */ /* 0x000fe200078ec0ff */
[----:B------:R-:W-:Y:S01]  /*0420*/  USHF.L.U32 UR46, UR47, 0x6, URZ ;  /* 0x000000062f2e7899 */ /* 0x000fe2000800063f */
[----:B------:R-:W-:Y:S01]  /*0430*/  LEA.HI R2, R6, R3, RZ, 0x1 ;  /* 0x0000000306027211 */ /* 0x000fe200078f08ff */
[----:B------:R-:W-:Y:S01]  /*0440*/  USHF.L.U32 UR41, UR6, 0x5, URZ ;  /* 0x0000000506297899 */ /* 0x000fe2000800063f */
[----:B------:R-:W-:Y:S01]  /*0450*/  LEA.HI R0, R0, R4, RZ, 0x3 ;  /* 0x0000000400007211 */ /* 0x000fe200078f18ff */
[----:B------:R-:W-:Y:S01]  /*0460*/  IMAD.IADD R10, R8, 0x1, -R10 ;  /* 0x00000001080a7824 */ /* 0x000fe200078e0a0a */
[----:B------:R-:W-:Y:S01]  /*0470*/  LOP3.LUT R2, R2, 0xfffffffe, RZ, 0xc0, !PT ;  /* 0xfffffffe02027812 */ /* 0x000fe200078ec0ff */
[----:B------:R-:W-:Y:S01]  /*0480*/  ULDC UR51, c[0x0][0x214] ;  /* 0x0000850000337ab9 */ /* 0x000fe20000000800 */
[----:B------:R-:W-:Y:S01]  /*0490*/  LOP3.LUT R0, R0, 0xfffffff8, RZ, 0xc0, !PT ;  /* 0xfffffff800007812 */ /* 0x000fe200078ec0ff */
[----:B------:R-:W-:Y:S01]  /*04a0*/  IMAD.SHL.U32 R236, R10, 0x8, RZ ;  /* 0x000000080aec7824 */ /* 0x000fe200078e00ff */
[----:B------:R-:W-:Y:S01]  /*04b0*/  SHF.R.S32.HI R17, RZ, 0x6, R12 ;  /* 0x00000006ff117819 */ /* 0x000fe2000001140c */
[----:B------:R-:W-:Y:S01]  /*04c0*/  IMAD.IADD R8, R3, 0x1, -R2 ;  /* 0x0000000103087824 */ /* 0x000fe200078e0a02 */
[----:B------:R-:W-:Y:S01]  /*04d0*/  SHF.R.S32.HI R2, RZ, 0x1f, R5 ;  /* 0x0000001fff027819 */ /* 0x000fe20000011405 */
[----:B------:R-:W-:Y:S01]  /*04e0*/  IMAD.IADD R6, R4, 0x1, -R0 ;  /* 0x0000000104067824 */ /* 0x000fe200078e0a00 */
[----:B------:R-:W-:Y:S01]  /*04f0*/  SHF.R.S32.HI R0, RZ, 0x1f, R7 ;  /* 0x0000001fff007819 */ /* 0x000fe20000011407 */
[----:B------:R-:W-:Y:S01]  /*0500*/  IMAD.U32 R3, RZ, RZ, UR16 ;  /* 0x00000010ff037e24 */ /* 0x000fe2000f8e00ff */
[----:B------:R-:W-:Y:S01]  /*0510*/  LEA.HI R11, R2, R5, RZ, 0x3 ;  /* 0x00000005020b7211 */ /* 0x000fe200078f18ff */
[----:B------:R-:W-:Y:S01]  /*0520*/  IMAD.SHL.U32 R2, R10, 0x40, RZ ;  /* 0x000000400a027824 */ /* 0x000fe200078e00ff */
[----:B------:R-:W-:Y:S01]  /*0530*/  LEA.HI R248, R0, R7, RZ, 0x2 ;  /* 0x0000000700f87211 */ /* 0x000fe200078f10ff */
[----:B------:R-:W-:Y:S01]  /*0540*/  IMAD.U32 R3, RZ, RZ, UR15 ;  /* 0x0000000fff037e24 */ /* 0x000fe2000f8e00ff */
[----:B------:R-:W-:Y:S01]  /*0550*/  LOP3.LUT R0, R11, 0xfffffff8, RZ, 0xc0, !PT ;  /* 0xfffffff80b007812 */ /* 0x000fe200078ec0ff */
[----:B------:R-:W-:Y:S01]  /*0560*/  IMAD.SHL.U32 R4, R8, 0x200, RZ ;  /* 0x0000020008047824 */ /* 0x000fe200078e00ff */
[----:B------:R-:W-:Y:S01]  /*0570*/  SHF.R.S32.HI R248, RZ, 0x2, R248 ;  /* 0x00000002fff87819 */ /* 0x000fe200000114f8 */
[----:B------:R-:W-:Y:S01]  /*0580*/  ULDC UR58, c[0x0][0x1c8] ;  /* 0x00007200003a7ab9 */ /* 0x000fe20000000800 */
[----:B------:R-:W-:Y:S01]  /*0590*/  IADD3 R243, R236, 0x40, RZ ;  /* 0x00000040ecf37810 */ /* 0x000fe20007ffe0ff */
[----:B------:R-:W-:Y:S01]  /*05a0*/  IMAD.IADD R13, R5, 0x1, -R0 ;  /* 0x00000001050d7824 */ /* 0x000fe200078e0a00 */
[----:B------:R-:W-:Y:S01]  /*05b0*/  LOP3.LUT R0, R2, 0x1c0, RZ, 0xc0, !PT ;  /* 0x000001c002007812 */ /* 0x000fe200078ec0ff */
[----:B------:R-:W-:Y:S01]  /*05c0*/  IMAD.SHL.U32 R2, R9, 0x10, RZ ;  /* 0x0000001009027824 */ /* 0x000fe200078e00ff */
[----:B------:R-:W-:Y:S01]  /*05d0*/  ULDC.U8 UR10, c[0x0][0x3d0] ;  /* 0x0000f400000a7ab9 */ /* 0x000fe20000000000 */
[C---:B------:R-:W-:Y:S01]  /*05e0*/  IMAD.SHL.U32 R5, R17.reuse, 0x20, RZ ;  /* 0x0000002011057824 */ /* 0x040fe200078e00ff */
[----:B------:R-:W-:Y:S01]  /*05f0*/  LOP3.LUT R216, R0, 0x8, R242, 0xf8, !PT ;  /* 0x0000000800d87812 */ /* 0x000fe200078ef8f2 */
[----:B------:R-:W-:Y:S01]  /*0600*/  IMAD R248, R16, 0x10, R248 ;  /* 0x0000001010f87824 */ /* 0x000fe200078e02f8 */
[----:B------:R-:W-:Y:S01]  /*0610*/  LOP3.LUT R209, R0, 0x30, R2, 0xf8, !PT ;  /* 0x0000003000d17812 */ /* 0x000fe200078ef802 */
[----:B------:R-:W-:Y:S01]  /*0620*/  IMAD R2, R17, 0x800, R4 ;  /* 0x0000080011027824 */ /* 0x000fe200078e0204 */
[----:B------:R-:W-:Y:S01]  /*0630*/  SHF.R.U32.HI R3, RZ, 0x3, R0 ;  /* 0x00000003ff037819 */ /* 0x000fe20000011600 */
[----:B------:R-:W-:Y:S01]  /*0640*/  ULDC UR52, c[0x0][0x224] ;  /* 0x0000890000347ab9 */ /* 0x000fe20000000800 */
[----:B------:R-:W-:Y:S01]  /*0650*/  LOP3.LUT R0, R6, 0x1, RZ, 0xc0, !PT ;  /* 0x0000000106007812 */ /* 0x000fe200078ec0ff */
[----:B------:R-:W-:Y:S01]  /*0660*/  @UP2 UIMAD UR56, UR32, UR51, URZ ;  /* 0x00000033203822a4 */ /* 0x000fe2000f8e023f */
[----:B------:R-:W-:Y:S01]  /*0670*/  LOP3.LUT R216, R216, R3, RZ, 0x3c, !PT ;  /* 0x00000003d8d87212 */ /* 0x000fe200078e3cff */
[----:B------:R-:W-:Y:S01]  /*0680*/  ULDC.64 UR4, c[0x0][0x118] ;  /* 0x0000460000047ab9 */ /* 0x000fe20000000a00 */
[----:B------:R-:W-:Y:S01]  /*0690*/  ISETP.NE.U32.AND P0, PT, R0, 0x1, PT ;  /* 0x000000010000780c */ /* 0x000fe20003f05070 */
[----:B------:R-:W-:Y:S01]  /*06a0*/  IMAD.SHL.U32 R0, R8, 0x20, RZ ;  /* 0x0000002008007824 */ /* 0x000fe200078e00ff */
[----:B------:R-:W-:Y:S01]  /*06b0*/  LOP3.LUT R209, R209, 0x8, R242, 0xf8, !PT ;  /* 0x00000008d1d17812 */ /* 0x000fe200078ef8f2 */
[----:B------:R-:W-:Y:S01]  /*06c0*/  IMAD.IADD R216, R2, 0x1, R216 ;  /* 0x0000000102d87824 */ /* 0x000fe200078e02d8 */
[----:B------:R-:W-:Y:S01]  /*06d0*/  R2P PR, R6, 0x6 ;  /* 0x0000000606007804 */ /* 0x000fe20000000000 */
[----:B------:R-:W-:Y:S01]  /*06e0*/  IMAD.SHL.U32 R2, R17, 0x8, RZ ;  /* 0x0000000811027824 */ /* 0x000fe200078e00ff */
[----:B------:R-:W-:Y:S01]  /*06f0*/  LOP3.LUT R0, R0, 0x20, RZ, 0xc0, !PT ;  /* 0x0000002000007812 */ /* 0x000fe200078ec0ff */
[----:B------:R-:W-:Y:S01]  /*0700*/  IMAD.SHL.U32 R217, R216, 0x2, RZ ;  /* 0x00000002d8d97824 */ /* 0x000fe200078e00ff */
[----:B------:R-:W-:Y:S01]  /*0710*/  LOP3.LUT R209, R4, R209, R3, 0xf6, !PT ;  /* 0x000000d104d17212 */ /* 0x000fe200078ef603 */
[----:B------:R-:W-:Y:S01]  /*0720*/  IMAD.SHL.U32 R3, R6, 0x40, RZ ;  /* 0x0000004006037824 */ /* 0x000fe200078e00ff */
[----:B------:R-:W-:Y:S01]  /*0730*/  LOP3.LUT R208, R0, 0x18, R2, 0xf8, !PT ;  /* 0x0000001800d07812 */ /* 0x000fe200078ef802 */
[----:B------:R-:W-:Y:S01]  /*0740*/  IMAD.U32 R0, RZ, RZ, UR9 ;  /* 0x00000009ff007e24 */ /* 0x000fe2000f8e00ff */
[----:B------:R-:W-:Y:S01]  /*0750*/  SHF.R.S32.HI R0, RZ, 0x7, R15 ;  /* 0x00000007ff007819 */ /* 0x000fe2000001140f */
[----:B------:R-:W-:Y:S01]  /*0760*/  IMAD.SHL.U32 R2, R14, 0x2, RZ ;  /* 0x000000020e027824 */ /* 0x000fe200078e00ff */
[----:B------:R-:W-:Y:S01]  /*0770*/  LOP3.LUT P4, RZ, R10, 0x2, RZ, 0xc0, !PT ;  /* 0x000000020aff7812 */ /* 0x000fe2000788c0ff */
[----:B------:R-:W-:Y:S01]  /*0780*/  IMAD.SHL.U32 R4, R8, 0x10, RZ ;  /* 0x0000001008047824 */ /* 0x000fe200078e00ff */
[----:B------:R-:W-:Y:S01]  /*0790*/  LOP3.LUT P3, RZ, R10, 0x4, RZ, 0xc0, !PT ;  /* 0x000000040aff7812 */ /* 0x000fe2000786c0ff */
[--C-:B------:R-:W-:Y:S01]  /*07a0*/  IMAD R12, R9, 0x400, R2.reuse ;  /* 0x00000400090c7824 */ /* 0x100fe200078e0202 */
[----:B------:R-:W-:Y:S01]  /*07b0*/  SEL R229, R229, 0x10, !P0 ;  /* 0x00000010e5e57807 */ /* 0x000fe20004000000 */
[C---:B------:R-:W-:Y:S01]  /*07c0*/  IMAD R7, R0.reuse, 0x1000, R2 ;  /* 0x0000100000077824 */ /* 0x040fe200078e0202 */
[----:B------:R-:W-:Y:S01]  /*07d0*/  SHF.R.S32.HI R242, RZ, 0x3, R242 ;  /* 0x00000003fff27819 */ /* 0x000fe200000114f2 */
[----:B------:R-:W-:Y:S01]  /*07e0*/  IMAD.SHL.U32 R2, R0, 0x8, RZ ;  /* 0x0000000800027824 */ /* 0x000fe200078e00ff */
[----:B------:R-:W-:Y:S01]  /*07f0*/  LOP3.LUT R0, R3, 0x1c0, RZ, 0xc0, !PT ;  /* 0x000001c003007812 */ /* 0x000fe200078ec0ff */
[----:B------:R-:W-:Y:S01]  /*0800*/  IMAD.SHL.U32 R209, R209, 0x2, RZ ;  /* 0x00000002d1d17824 */ /* 0x000fe200078e00ff */
[----:B------:R-:W-:-:S02]  /*0810*/  ULOP3.LUT UR58, UR35, UR58, URZ, 0x3c, !UPT ;  /* 0x0000003a233a7292 */ /* 0x000fc4000f8e3c3f */
[----:B------:R-:W-:Y:S01]  /*0820*/  LOP3.LUT R2, R2, 0x8, RZ, 0xc0, !PT ;  /* 0x0000000802027812 */ /* 0x000fe200078ec0ff */
[----:B------:R-:W-:Y:S01]  /*0830*/  UISETP.NE.AND UP3, UPT, UR10, URZ, UPT ;  /* 0x0000003f0a00728c */ /* 0x000fe2000bf65270 */
[----:B------:R-:W-:Y:S01]  /*0840*/  SHF.R.U32.HI R3, RZ, 0x3, R0 ;  /* 0x00000003ff037819 */ /* 0x000fe20000011600 */
[----:B------:R-:W-:Y:S01]  /*0850*/  USHF.R.S32.HI UR61, URZ, 0x1f, UR35 ;  /* 0x0000001f3f3d7899 */ /* 0x000fe20008011423 */
        /* <DEDUP_REMOVED lines=8> */
[----:B------:R-:W-:Y:S01]  /*08e0*/  USHF.R.S32.HI UR59, URZ, 0x1f, UR35 ;  /* 0x0000001f3f3b7899 */ /* 0x000fe20008011423 */
[----:B------:R-:W-:Y:S01]  /*08f0*/  IMAD.SHL.U32 R5, R8, 0x8, RZ ;  /* 0x0000000808057824 */ /* 0x000fe200078e00ff */
[----:B------:R-:W-:Y:S01]  /*0900*/  UIMAD.WIDE.U32 UR42, UR36, UR44, URZ ;  /* 0x0000002c242a72a5 */ /* 0x000fe2000f8e003f */
[----:B------:R-:W-:Y:S01]  /*0910*/  IMAD.IADD R230, R2, 0x1, R0 ;  /* 0x0000000102e67824 */ /* 0x000fe200078e0200 */
[----:B------:R-:W-:Y:S01]  /*0920*/  LOP3.LUT R3, R3, 0x1c0, RZ, 0xc0, !PT ;  /* 0x000001c003037812 */ /* 0x000fe200078ec0ff */
[----:B------:R-:W-:Y:S01]  /*0930*/  IMAD.IADD R6, R12, 0x1, R6 ;  /* 0x000000010c067824 */ /* 0x000fe200078e0206 */
[----:B------:R-:W-:Y:S01]  /*0940*/  LOP3.LUT R0, R4, 0xfffffe00, RZ, 0xc0, !PT ;  /* 0xfffffe0004007812 */ /* 0x000fe200078ec0ff */
[----:B------:R-:W-:Y:S01]  /*0950*/  IMAD.SHL.U32 R230, R230, 0x2, RZ ;  /* 0x00000002e6e67824 */ /* 0x000fe200078e00ff */
[----:B------:R-:W-:Y:S01]  /*0960*/  LOP3.LUT R2, R3, 0x8, R5, 0xf8, !PT ;  /* 0x0000000803027812 */ /* 0x000fe200078ef805 */
[----:B------:R-:W-:Y:S01]  /*0970*/  UIMAD UR53, UR37, UR44, URZ ;  /* 0x0000002c253572a4 */ /* 0x000fe2000f8e023f */
[----:B------:R-:W-:Y:S01]  /*0980*/  SHF.R.U32.HI R4, RZ, 0x3, R3 ;  /* 0x00000003ff047819 */ /* 0x000fe20000011603 */
[----:B------:R-:W-:Y:S01]  /*0990*/  IMAD R5, R16, 0x400, R0 ;  /* 0x0000040010057824 */ /* 0x000fe200078e0200 */
[----:B------:R-:W-:Y:S01]  /*09a0*/  LEA R6, R6, 0xc000, 0x1 ;  /* 0x0000c00006067811 */ /* 0x000fe200078e08ff */
[----:B------:R-:W-:Y:S01]  /*09b0*/  IMAD.IADD R231, R230, 0x1, R229 ;  /* 0x00000001e6e77824 */ /* 0x000fe200078e02e5 */
[----:B------:R-:W-:Y:S01]  /*09c0*/  LOP3.LUT R220, R2, R4, RZ, 0x3c, !PT ;  /* 0x0000000402dc7212 */ /* 0x000fe200078e3cff */
[----:B------:R-:W-:Y:S01]  /*09d0*/  USHF.R.S32.HI UR55, URZ, 0x1f, UR48 ;  /* 0x0000001f3f377899 */ /* 0x000fe20008011430 */
[C-C-:B------:R-:W-:Y:S01]  /*09e0*/  LOP3.LUT R2, R4.reuse, R9, R3.reuse, 0x1e, !PT ;  /* 0x0000000904027212 */ /* 0x140fe200078e1e03 */
[----:B------:R-:W-:Y:S01]  /*09f0*/  STL [R1+0x18], R6 ;  /* 0x0000180601007387 */ /* 0x000fe20000100800 */
[----:B------:R-:W-:Y:S01]  /*0a00*/  LOP3.LUT R208, R4, R208, R3, 0x1e, !PT ;  /* 0x000000d004d07212 */ /* 0x000fe200078e1e03 */
[----:B------:R-:W-:Y:S01]  /*0a10*/  IMAD.MOV.U32 R3, RZ, RZ, 0x20 ;  /* 0x00000020ff037424 */ /* 0x000fe200078e00ff */
[-C--:B------:R-:W-:Y:S01]  /*0a20*/  LOP3.LUT R218, R2, R0.reuse, RZ, 0xfc, !PT ;  /* 0x0000000002da7212 */ /* 0x080fe200078efcff */
[----:B------:R-:W-:Y:S01]  /*0a30*/  IMAD.MOV.U32 R2, RZ, RZ, 0x40 ;  /* 0x00000040ff027424 */ /* 0x000fe200078e00ff */
[----:B------:R-:W-:Y:S01]  /*0a40*/  LOP3.LUT R208, R208, R0, RZ, 0xfc, !PT ;  /* 0x00000000d0d07212 */ /* 0x000fe200078efcff */
[----:B------:R-:W-:Y:S01]  /*0a50*/  IMAD.IADD R220, R5, 0x1, R220 ;  /* 0x0000000105dc7824 */ /* 0x000fe200078e02dc */
[C---:B------:R-:W-:Y:S01]  /*0a60*/  SEL R0, R3.reuse, 0xffffffe0, !P4 ;  /* 0xffffffe003007807 */ /* 0x040fe20006000000 */
[----:B------:R-:W-:Y:S01]  /*0a70*/  UIMAD UR52, UR7, UR52, URZ ;  /* 0x00000034073472a4 */ /* 0x000fe2000f8e023f */
[----:B------:R-:W-:Y:S01]  /*0a80*/  SEL R215, R2, 0xffffffc0, !P3 ;  /* 0xffffffc002d77807 */ /* 0x000fe20005800000 */
[----:B------:R-:W-:Y:S01]  /*0a90*/  @!UP2 UIMAD UR51, UR8, UR51, URZ ;  /* 0x000000330833a2a4 */ /* 0x000fe2000f8e023f */
[----:B------:R-:W-:Y:S01]  /*0aa0*/  SEL R3, R3, 0xffffffe0, !P1 ;  /* 0xffffffe003037807 */ /* 0x000fe20004800000 */
[----:B------:R-:W-:Y:S01]  /*0ab0*/  IMAD R214, R216, 0x2, R0 ;  /* 0x00000002d8d67824 */ /* 0x000fe200078e0200 */
[----:B------:R-:W-:Y:S01]  /*0ac0*/  SEL R2, R2, 0xffffffc0, !P2 ;  /* 0xffffffc002027807 */ /* 0x000fe20005000000 */
[----:B------:R-:W-:Y:S01]  /*0ad0*/  IMAD R216, R216, 0x2, R215 ;  /* 0x00000002d8d87824 */ /* 0x000fe200078e02d7 */
[C---:B------:R-:W-:Y:S01]  /*0ae0*/  IADD3 R4, R6.reuse, 0x420, RZ ;  /* 0x0000042006047810 */ /* 0x040fe20007ffe0ff */
[----:B------:R-:W-:Y:S01]  /*0af0*/  IMAD.IADD R5, R3, 0x1, R6 ;  /* 0x0000000103057824 */ /* 0x000fe200078e0206 */
[C---:B------:R-:W-:Y:S01]  /*0b00*/  @P1 IADD3 R4, R6.reuse, 0x3e0, RZ ;  /* 0x000003e006041810 */ /* 0x040fe20007ffe0ff */
[--C-:B------:R-:W-:Y:S01]  /*0b10*/  IMAD.IADD R0, R6, 0x1, R2.reuse ;  /* 0x0000000106007824 */ /* 0x100fe200078e0202 */
[----:B------:R-:W-:Y:S01]  /*0b20*/  LEA R208, R208, 0xc000, 0x1 ;  /* 0x0000c000d0d07811 */ /* 0x000fe200078e08ff */
[----:B------:R-:W-:Y:S01]  /*0b30*/  IMAD.IADD R228, R230, 0x1, R3 ;  /* 0x00000001e6e47824 */ /* 0x000fe200078e0203 */
[----:B------:R-:W-:Y:S01]  /*0b40*/  STL [R1+0x24], R5 ;  /* 0x0000240501007387 */ /* 0x000fe20000100800 */
[----:B------:R-:W-:Y:S01]  /*0b50*/  IMAD.IADD R3, R5, 0x1, R2 ;  /* 0x0000000105037824 */ /* 0x000fe200078e0202 */
[----:B------:R-:W-:Y:S01]  /*0b60*/  USHF.R.S32.HI UR50, URZ, 0x1f, UR46 ;  /* 0x0000001f3f327899 */ /* 0x000fe2000801142e */
[----:B------:R-:W-:Y:S01]  /*0b70*/  IMAD.IADD R215, R215, 0x1, R214 ;  /* 0x00000001d7d77824 */ /* 0x000fe200078e02d6 */
[----:B------:R1:W-:Y:S01]  /*0b80*/  STL [R1+0x1c], R0 ;  /* 0x00001c0001007387 */ /* 0x0003e20000100800 */
[----:B------:R-:W-:Y:S01]  /*0b90*/  IMAD.IADD R229, R229, 0x1, R228 ;  /* 0x00000001e5e57824 */ /* 0x000fe200078e02e4 */
[----:B------:R-:W-:-:S02]  /*0ba0*/  USHF.R.S32.HI UR49, URZ, 0x1f, UR41 ;  /* 0x0000001f3f317899 */ /* 0x000fc40008011429 */
[----:B------:R2:W-:Y:S01]  /*0bb0*/  STL [R1+0x30], R4 ;  /* 0x0000300401007387 */ /* 0x0005e20000100800 */
[----:B------:R-:W-:-:S03]  /*0bc0*/  UMOV UR40, 0xffffc000 ;  /* 0xffffc00000287882 */ /* 0x000fc60000000000 */
[----:B------:R2:W-:Y:S01]  /*0bd0*/  STL [R1+0x28], R3 ;  /* 0x0000280301007387 */ /* 0x0005e20000100800 */
[----:B-1----:R-:W-:-:S05]  /*0be0*/  IMAD.IADD R0, R2, 0x1, R4 ;  /* 0x0000000102007824 */ /* 0x002fca00078e0204 */
[----:B------:R2:W-:Y:S02]  /*0bf0*/  STL [R1+0x2c], R0 ;  /* 0x00002c0001007387 */ /* 0x0005e40000100800 */
.L_x_1394:
        /* <DEDUP_REMOVED lines=12> */
[----:B-12---:R-:W-:Y:S01]  /*0cc0*/  IMAD.U32 R2, RZ, RZ, UR6 ;  /* 0x00000006ff027e24 */ /* 0x006fe2000f8e00ff */
        /* <DEDUP_REMOVED lines=40> */
.L_x_1324:
        /* <DEDUP_REMOVED lines=23> */
[----:B------:R-:W-:Y:S02]  /*10c0*/  UISETP.NE.AND UP1, UPT, UR15, -0x1, UPT ;  /* 0xffffffff0f00788c */ /* 0x000fe4000bf25270 */
[----:B------:R-:W-:Y:S01]  /*10d0*/  ULDC.64 UR12, c[0x0][0x178] ;  /* 0x00005e00000c7ab9 */ /* 0x000fe20000000a00 */
[----:B------:R-:W-:Y:S01]  /*10e0*/  PLOP3.LUT P0, PT, PT, PT, UP0, 0x80, 0x0 ;  /* 0x000000000000781c */ /* 0x000fe20003f0f008 */
[----:B------:R-:W-:Y:S02]  /*10f0*/  UIMAD UR14, UR38, UR12, URZ ;  /* 0x0000000c260e72a4 */ /* 0x000fe4000f8e023f */
[----:B------:R-:W-:-:S02]  /*1100*/  ULDC.64 UR10, c[0x0][0x190] ;  /* 0x00006400000a7ab9 */ /* 0x000fc40000000a00 */
[----:B------:R-:W-:Y:S02]  /*1110*/  USHF.R.S32.HI UR16, URZ, 0x1f, UR7 ;  /* 0x0000001f3f107899 */ /* 0x000fe40008011407 */
[----:B------:R-:W-:Y:S02]  /*1120*/  UIMAD.WIDE.U32 UR8, UR15, UR10, URZ ;  /* 0x0000000a0f0872a5 */ /* 0x000fe4000f8e003f */
[----:B------:R-:W-:Y:S02]  /*1130*/  UIMAD UR19, UR15, UR11, URZ ;  /* 0x0000000b0f1372a4 */ /* 0x000fe4000f8e023f */
[----:B------:R-:W-:Y:S02]  /*1140*/  UIMAD.WIDE.U32 UR10, UR32, UR12, URZ ;  /* 0x0000000c200a72a5 */ /* 0x000fe4000f8e003f */
[----:B------:R-:W-:Y:S02]  /*1150*/  UIMAD UR13, UR32, UR13, UR14 ;  /* 0x0000000d200d72a4 */ /* 0x000fe4000f8e020e */
[----:B------:R-:W-:-:S02]  /*1160*/  ULEA.HI UR33, UR16, UR7, URZ, 0x6 ;  /* 0x0000000710217291 */ /* 0x000fc4000f8f303f */
[----:B------:R-:W-:Y:S02]  /*1170*/  @UP0 UIADD3 UR7, UR18, UR22, URZ ;  /* 0x0000001612070290 */ /* 0x000fe4000fffe03f */
[----:B------:R-:W-:Y:S02]  /*1180*/  ULDC.64 UR20, c[0x0][0x198] ;  /* 0x0000660000147ab9 */ /* 0x000fe40000000a00 */
[----:B------:R-:W-:Y:S02]  /*1190*/  UIADD3 UR34, UR11, UR13, URZ ;  /* 0x0000000d0b227290 */ /* 0x000fe4000fffe03f */
[----:B------:R-:W-:Y:S02]  /*11a0*/  USEL UR39, UR10, UR8, !UP1 ;  /* 0x000000080a277287 */ /* 0x000fe4000c800000 */
        /* <DEDUP_REMOVED lines=20> */
.L_x_1326:
        /* <DEDUP_REMOVED lines=18> */
.L_x_1327:
        /* <DEDUP_REMOVED lines=42> */
[----:B------:R-:W-:Y:S01]  /*16b0*/  IMAD.MOV.U32 R2, RZ, RZ, R4 ;  /* 0x000000ffff027224 */ /* 0x000fe200078e0004 */
[----:B------:R-:W-:-:S02]  /*16c0*/  ULDC UR12, c[0x0][0x234] ;  /* 0x00008d00000c7ab9 */ /* 0x000fc40000000800 */
        /* <DEDUP_REMOVED lines=28> */
.L_x_1328:
[----:B------:R-:W-:Y:S02]  /*1890*/  UMOV UR12, UR52 ;  /* 0x00000034000c7c82 */ /* 0x000fe40008000000 */
.L_x_1329:
[----:B------:R-:W-:Y:S01]  /*18a0*/  UIADD3 UR8, UP5, UP4, UR8, UR46, UR48 ;  /* 0x0000002e08087290 */ /* 0x000fe2000fcbe030 */
[----:B------:R-:W-:Y:S01]  /*18b0*/  SHF.R.S32.HI R19, RZ, 0x1f, R242 ;  /* 0x0000001fff137819 */ /* 0x000fe200000114f2 */
[----:B------:R-:W-:Y:S01]  /*18c0*/  USHF.R.S32.HI UR38, URZ, 0x1f, UR35 ;  /* 0x0000001f3f267899 */ /* 0x000fe20008011423 */
[----:B------:R-:W-:Y:S01]  /*18d0*/  IADD3 R0, P1, R242, UR16, RZ ;  /* 0x00000010f2007c10 */ /* 0x000fe2000ff3e0ff */
[----:B------:R-:W-:Y:S01]  /*18e0*/  UIADD3 UR15, UP1, UP0, UR20, UR8, UR21 ;  /* 0x00000008140f7290 */ /* 0x000fe2000f83e015 */
[----:B------:R-:W1:Y:S01]  /*18f0*/  S2R R20, SR_TID.X ;  /* 0x0000000000147919 */ /* 0x000e620000002100 */
[----:B------:R-:W-:Y:S01]  /*1900*/  UIADD3.X UR7, UR10, UR50, UR55, UP5, UP4 ;  /* 0x000000320a077290 */ /* 0x000fe2000afe8437 */
[----:B------:R-:W-:Y:S01]  /*1910*/  IADD3.X R3, R19, UR31, RZ, P1, !PT ;  /* 0x0000001f13037c10 */ /* 0x000fe20008ffe4ff */
[----:B------:R-:W-:Y:S01]  /*1920*/  ULDC.64 UR8, c[0x0][0x1a8] ;  /* 0x00006a0000087ab9 */ /* 0x000fe20000000a00 */
[--C-:B------:R-:W-:Y:S01]  /*1930*/  SHF.R.S32.HI R237, RZ, 0x1f, R236.reuse ;  /* 0x0000001fffed7819 */ /* 0x100fe200000114ec */
[----:B------:R-:W-:Y:S01]  /*1940*/  UIADD3.X UR20, UR11, UR7, UR13, UP1, UP0 ;  /* 0x000000070b147290 */ /* 0x000fe20008fe040d */
[----:B------:R-:W-:Y:S01]  /*1950*/  IADD3 R2, P0, R236, UR28, RZ ;  /* 0x0000001cec027c10 */ /* 0x000fe2000ff1e0ff */
[----:B------:R-:W-:Y:S01]  /*1960*/  UIMAD UR7, UR38, UR8, URZ ;  /* 0x00000008260772a4 */ /* 0x000fe2000f8e023f */
[----:B------:R-:W-:Y:S01]  /*1970*/  IMAD R3, R3, c[0x0][0x190], RZ ;  /* 0x0000640003037a24 */ /* 0x000fe200078e02ff */
[----:B------:R-:W-:Y:S01]  /*1980*/  UISETP.GE.AND UP0, UPT, UR30, 0x1, UPT ;  /* 0x000000011e00788c */ /* 0x000fe2000bf06270 */
[C---:B------:R-:W-:Y:S01]  /*1990*/  IMAD.WIDE.U32 R4, R0.reuse, c[0x0][0x190], R236 ;  /* 0x0000640000047a25 */ /* 0x040fe200078e00ec */
[----:B------:R-:W-:Y:S01]  /*19a0*/  UIMAD UR13, UR35, UR9, UR7 ;  /* 0x00000009230d72a4 */ /* 0x000fe2000f8e0207 */
[----:B------:R-:W-:Y:S01]  /*19b0*/  BSSY B1, `(.L_x_1325) ;  /* 0x0000a54000017945 */ /* 0x000fe20003800000 */
[----:B------:R-:W-:Y:S01]  /*19c0*/  UMOV UR21, 0x4 ;  /* 0x0000000400157882 */ /* 0x000fe20000000000 */
[----:B------:R-:W-:Y:S01]  /*19d0*/  IMAD R0, R0, c[0x0][0x194], R3 ;  /* 0x0000650000007a24 */ /* 0x000fe200078e0203 */
[----:B------:R-:W-:Y:S01]  /*19e0*/  ULDC.64 UR8, c[0x0][0x378] ;  /* 0x0000de0000087ab9 */ /* 0x000fe20000000a00 */
[----:B------:R-:W-:Y:S01]  /*19f0*/  IADD3 R4, P1, R4, UR39, RZ ;  /* 0x0000002704047c10 */ /* 0x000fe2000ff3e0ff */
[----:B------:R-:W-:Y:S01]  /*1a00*/  UIMAD UR7, UR38, UR8, URZ ;  /* 0x00000008260772a4 */ /* 0x000fe2000f8e023f */
[----:B------:R-:W-:Y:S01]  /*1a10*/  IADD3.X R3, R237, UR29, RZ, P0, !PT ;  /* 0x0000001ded037c10 */ /* 0x000fe200087fe4ff */
[----:B------:R-:W-:Y:S01]  /*1a20*/  IMAD.U32 R7, RZ, RZ, UR35 ;  /* 0x00000023ff077e24 */ /* 0x000fe2000f8e00ff */
[----:B------:R-:W-:Y:S01]  /*1a30*/  IADD3.X R5, R5, UR34, R0, P1, !PT ;  /* 0x0000002205057c10 */ /* 0x000fe20008ffe400 */
[----:B------:R-:W-:Y:S01]  /*1a40*/  UIMAD UR11, UR35, UR9, UR7 ;  /* 0x00000009230b72a4 */ /* 0x000fe2000f8e0207 */
[----:B------:R-:W-:Y:S01]  /*1a50*/  IMAD.U32 R0, RZ, RZ, UR16 ;  /* 0x00000010ff007e24 */ /* 0x000fe2000f8e00ff */
[----:B------:R-:W-:Y:S01]  /*1a60*/  PLOP3.LUT P0, PT, PT, PT, UP0, 0x80, 0x0 ;  /* 0x000000000000781c */ /* 0x000fe20003f0f008 */
[----:B------:R-:W-:Y:S01]  /*1a70*/  ULDC.64 UR8, c[0x0][0x370] ;  /* 0x0000dc0000087ab9 */ /* 0x000fe20000000a00 */
[----:B-1----:R-:W-:Y:S01]  /*1a80*/  SHF.R.S32.HI R21, RZ, 0x1f, R20 ;  /* 0x0000001fff157819 */ /* 0x002fe20000011414 */
[----:B------:R-:W-:Y:S01]  /*1a90*/  UIMAD UR7, UR31, UR8, URZ ;  /* 0x000000081f0772a4 */ /* 0x000fe2000f8e023f */
[----:B------:R-:W-:Y:S01]  /*1aa0*/  IMAD.WIDE.U32 R2, R0, c[0x0][0x370], R2 ;  /* 0x0000dc0000027a25 */ /* 0x000fe200078e0002 */
[----:B------:R-:W-:Y:S01]  /*1ab0*/  UIADD3 UR8, UR16, UR14, URZ ;  /* 0x0000000e10087290 */ /* 0x000fe2000fffe03f */
[----:B------:R-:W-:Y:S01]  /*1ac0*/  LEA.HI R6, R21, R20, RZ, 0x5 ;  /* 0x0000001415067211 */ /* 0x000fe200078f28ff */
[----:B------:R-:W-:Y:S01]  /*1ad0*/  UIMAD UR7, UR16, UR9, UR7 ;  /* 0x00000009100772a4 */ /* 0x000fe2000f8e0207 */
[----:B------:R-:W-:Y:S01]  /*1ae0*/  IMAD.U32 R0, RZ, RZ, UR35 ;  /* 0x00000023ff007e24 */ /* 0x000fe2000f8e00ff */
[----:B------:R-:W-:Y:S01]  /*1af0*/  ULDC.64 UR38, c[0x0][0x200] ;  /* 0x0000800000267ab9 */ /* 0x000fe20000000a00 */
[----:B------:R-:W-:Y:S01]  /*1b00*/  IMAD.WIDE.U32 R4, R7, c[0x0][0x1a8], R4 ;  /* 0x00006a0007047a25 */ /* 0x000fe200078e0004 */
[----:B------:R-:W-:-:S02]  /*1b10*/  UIADD3 UR10, UR16, UR12, URZ ;  /* 0x0000000c100a7290 */ /* 0x000fc4000fffe03f */
[----:B------:R-:W-:Y:S01]  /*1b20*/  IADD3 R3, R3, UR7, RZ ;  /* 0x0000000703037c10 */ /* 0x000fe2000fffe0ff */
[----:B------:R-:W-:Y:S01]  /*1b30*/  ULEA.HI.SX32 UR7, UR33, 0xffffffff, 0x1a ;  /* 0xffffffff21077891 */ /* 0x000fe2000f8fd23f */
[----:B------:R-:W-:Y:S02]  /*1b40*/  IADD3 R15, R5, UR13, RZ ;  /* 0x0000000d050f7c10 */ /* 0x000fe4000fffe0ff */
[----:B------:R-:W-:Y:S01]  /*1b50*/  LEA R8, P3, R4, c[0x0][0x160], 0x1 ;  /* 0x0000580004087a11 */ /* 0x000fe200078608ff */
[----:B------:R-:W-:Y:S01]  /*1b60*/  IMAD.WIDE.U32 R2, R0, c[0x0][0x378], R2 ;  /* 0x0000de0000027a25 */ /* 0x000fe200078e0002 */
[----:B------:R-:W-:Y:S02]  /*1b70*/  LOP3.LUT R0, R6, 0xffffffe0, RZ, 0xc0, !PT ;  /* 0xffffffe006007812 */ /* 0x000fe400078ec0ff */
[----:B------:R-:W-:Y:S02]  /*1b80*/  SHF.R.S32.HI R6, RZ, 0x5, R6 ;  /* 0x00000005ff067819 */ /* 0x000fe40000011406 */
[----:B------:R-:W-:Y:S01]  /*1b90*/  IADD3 R3, R3, UR11, RZ ;  /* 0x0000000b03037c10 */ /* 0x000fe2000fffe0ff */
[----:B------:R-:W-:Y:S01]  /*1ba0*/  IMAD.IADD R17, R20, 0x1, -R0 ;  /* 0x0000000114117824 */ /* 0x000fe200078e0a00 */
[----:B------:R-:W-:-:S03]  /*1bb0*/  LEA.HI.X R9, R4, c[0x0][0x164], R15, 0x1, P3 ;  /* 0x0000590004097a11 */ /* 0x000fc600018f0c0f */
[----:B------:R-:W-:Y:S02]  /*1bc0*/  IMAD R0, R6, UR47, R17 ;  /* 0x0000002f06007c24 */ /* 0x000fe4000f8e0211 */
[----:B------:R-:W-:Y:S02]  /*1bd0*/  IMAD R6, R19, c[0x0][0x370], RZ ;  /* 0x0000dc0013067a24 */ /* 0x000fe400078e02ff */
[----:B------:R-:W-:Y:S01]  /*1be0*/  IMAD.WIDE.U32 R2, R242, c[0x0][0x370], R2 ;  /* 0x0000dc00f2027a25 */ /* 0x000fe200078e0002 */
[----:B------:R-:W-:Y:S01]  /*1bf0*/  IADD3 R10, P1, R0, UR15, RZ ;  /* 0x0000000f000a7c10 */ /* 0x000fe2000ff3e0ff */
[----:B------:R-:W-:Y:S02]  /*1c00*/  UIMAD.WIDE UR14, UR8, UR21, UR38 ;  /* 0x00000015080e72a5 */ /* 0x000fe4000f8e0226 */
[----:B------:R-:W-:Y:S01]  /*1c10*/  IMAD R6, R242, c[0x0][0x374], R6 ;  /* 0x0000dd00f2067a24 */ /* 0x000fe200078e0206 */
[----:B------:R-:W-:Y:S01]  /*1c20*/  LEA.HI.X.SX32 R0, R0, UR20, 0x1, P1 ;  /* 0x0000001400007c11 */ /* 0x000fe200088f0eff */
[----:B------:R-:W-:Y:S01]  /*1c30*/  ULDC.64 UR38, c[0x0][0x3c8] ;  /* 0x0000f20000267ab9 */ /* 0x000fe20000000a00 */
[----:B------:R-:W-:Y:S01]  /*1c40*/  LEA R14, P1, R10, c[0x0][0x350], 0x2 ;  /* 0x0000d4000a0e7a11 */ /* 0x000fe200078210ff */
[----:B------:R-:W-:Y:S01]  /*1c50*/  IMAD.IADD R11, R3, 0x1, R6 ;  /* 0x00000001030b7824 */ /* 0x000fe200078e0206 */
[----:B------:R-:W-:Y:S01]  /*1c60*/  LEA R6, P2, R2, c[0x0][0x330], 0x1 ;  /* 0x0000cc0002067a11 */ /* 0x000fe200078408ff */
[----:B------:R-:W-:Y:S01]  /*1c70*/  UIMAD.WIDE UR10, UR10, UR21, UR38 ;  /* 0x000000150a0a72a5 */ /* 0x000fe2000f8e0226 */
[----:B------:R-:W-:-:S02]  /*1c80*/  LEA.HI.X R13, R10, c[0x0][0x354], R0, 0x2, P1 ;  /* 0x0000d5000a0d7a11 */ /* 0x000fc400008f1400 */
[----:B------:R-:W-:Y:S01]  /*1c90*/  LEA.HI.X R7, R2, c[0x0][0x334], R11, 0x1, P2 ;  /* 0x0000cd0002077a11 */ /* 0x000fe200010f0c0b */
[----:B------:R-:W-:Y:S05]  /*1ca0*/  @!P0 BRA `(.L_x_1330) ;  /* 0x0000958000008947 */ /* 0x000fea0003800000 */
[----:B------:R-:W1:Y:S01]  /*1cb0*/  S2R R22, SR_TID.X ;  /* 0x0000000000167919 */ /* 0x000e620000002100 */
[----:B------:R-:W-:Y:S01]  /*1cc0*/  PLOP3.LUT P0, PT, PT, PT, UP3, 0x80, 0x0 ;  /* 0x000000000000781c */ /* 0x000fe20003f0f038 */
[----:B------:R-:W-:Y:S01]  /*1cd0*/  IMAD.SHL.U32 R0, R242, 0x40, RZ ;  /* 0x00000040f2007824 */ /* 0x000fe200078e00ff */
[----:B------:R-:W-:Y:S01]  /*1ce0*/  UIMAD UR8, UR7, -0x40, UR30 ;  /* 0xffffffc0070878a4 */ /* 0x000fe2000f8e021e */
[----:B------:R-:W2:Y:S01]  /*1cf0*/  S2R R23, SR_TID.X ;  /* 0x0000000000177919 */ /* 0x000ea20000002100 */
[----:B------:R-:W-:Y:S01]  /*1d00*/  ULEA.HI UR9, UR7, UR7, URZ, 0x1 ;  /* 0x0000000707097291 */ /* 0x000fe2000f8f083f */
[----:B------:R-:W-:Y:S01]  /*1d10*/  BSSY B0, `(.L_x_1331) ;  /* 0x0000027000007945 */ /* 0x000fe20003800000 */
[----:B------:R-:W-:Y:S01]  /*1d20*/  LOP3.LUT R0, R0, 0x1c0, RZ, 0xc0, !PT ;  /* 0x000001c000007812 */ /* 0x000fe200078ec0ff */
[----:B------:R-:W-:Y:S01]  /*1d30*/  UMOV UR16, UR10 ;  /* 0x0000000a00107c82 */ /* 0x000fe20008000000 */
[----:B------:R-:W-:Y:S01]  /*1d40*/  ISETP.GE.AND P1, PT, R242, UR8, PT ;  /* 0x00000008f2007c0c */ /* 0x000fe2000bf26270 */
[----:B------:R-:W-:Y:S01]  /*1d50*/  ULOP3.LUT UR9, UR9, 0xfffffffe, URZ, 0xc0, !UPT ;  /* 0xfffffffe09097892 */ /* 0x000fe2000f8ec03f */
[----:B------:R-:W-:Y:S01]  /*1d60*/  LOP3.LUT R12, R0, 0x38, R236, 0xf8, !PT ;  /* 0x00000038000c7812 */ /* 0x000fe200078ef8ec */
[----:B------:R-:W-:Y:S01]  /*1d70*/  UMOV UR13, UR11 ;  /* 0x0000000b000d7c82 */ /* 0x000fe20008000000 */
[----:B------:R-:W-:Y:S01]  /*1d80*/  SHF.R.U32.HI R10, RZ, 0x3, R0 ;  /* 0x00000003ff0a7819 */ /* 0x000fe20000011600 */
[----:B------:R-:W-:Y:S01]  /*1d90*/  @P0 BAR.SYNC.DEFER_BLOCKING 0x0 ;  /* 0x0000000000000b1d */ /* 0x000fe20000010000 */
[----:B------:R-:W-:Y:S01]  /*1da0*/  UIADD3 UR9, UR7, -UR9, URZ ;  /* 0x8000000907097290 */ /* 0x000fe2000fffe03f */
[----:B------:R-:W-:Y:S01]  /*1db0*/  IMAD.MOV.U32 R240, RZ, RZ, R8 ;  /* 0x000000fffff07224 */ /* 0x000fe200078e0008 */
[----:B------:R-:W-:Y:S01]  /*1dc0*/  LOP3.LUT R10, R12, R10, RZ, 0x3c, !PT ;  /* 0x0000000a0c0a7212 */ /* 0x000fe200078e3cff */
[----:B------:R-:W-:Y:S01]  /*1dd0*/  IMAD.MOV.U32 R241, RZ, RZ, R9 ;  /* 0x000000fffff17224 */ /* 0x000fe200078e0009 */
[----:B------:R-:W-:Y:S01]  /*1de0*/  UISETP.NE.AND UP0, UPT, UR9, 0x1, UPT ;  /* 0x000000010900788c */ /* 0x000fe2000bf05270 */
[----:B------:R-:W-:-:S02]  /*1df0*/  IMAD.MOV.U32 R238, RZ, RZ, R6 ;  /* 0x000000ffffee7224 */ /* 0x000fc400078e0006 */
[----:B------:R-:W-:Y:S01]  /*1e00*/  IMAD.MOV.U32 R239, RZ, RZ, R7 ;  /* 0x000000ffffef7224 */ /* 0x000fe200078e0007 */
[----:B-1----:R-:W-:Y:S01]  /*1e10*/  SHF.R.S32.HI R22, RZ, 0x1f, R22 ;  /* 0x0000001fff167819 */ /* 0x002fe20000011416 */
[----:B------:R-:W-:Y:S02]  /*1e20*/  IMAD.MOV.U32 R233, RZ, RZ, R14 ;  /* 0x000000ffffe97224 */ /* 0x000fe400078e000e */
[----:B------:R-:W-:Y:S01]  /*1e30*/  IMAD.MOV.U32 R232, RZ, RZ, R13 ;  /* 0x000000ffffe87224 */ /* 0x000fe200078e000d */
[----:B--2---:R-:W-:-:S04]  /*1e40*/  LEA.HI R22, R22, R23, RZ, 0x6 ;  /* 0x0000001716167211 */ /* 0x004fc800078f30ff */
[----:B------:R-:W-:-:S05]  /*1e50*/  SHF.R.S32.HI R22, RZ, 0x6, R22 ;  /* 0x00000006ff167819 */ /* 0x000fca0000011416 */
[----:B------:R-:W-:-:S04]  /*1e60*/  IMAD R10, R22, 0x200, R10 ;  /* 0x00000200160a7824 */ /* 0x000fc800078e020a */
[----:B------:R-:W-:-:S05]  /*1e70*/  IMAD.SHL.U32 R0, R10, 0x2, RZ ;  /* 0x000000020a007824 */ /* 0x000fca00078e00ff */
        /* <DEDUP_REMOVED lines=16> */
.L_x_1332:
[----:B------:R-:W-:Y:S05]  /*1f80*/  BSYNC B0 ;  /* 0x0000000000007941 */ /* 0x000fea0003800000 */
.L_x_1331:
        /* <DEDUP_REMOVED lines=29> */
.L_x_1334:
[----:B------:R-:W-:Y:S05]  /*2160*/  BSYNC B0 ;  /* 0x0000000000007941 */ /* 0x000fea0003800000 */
.L_x_1333:
[----:B------:R-:W-:Y:S01]  /*2170*/  PLOP3.LUT P2, PT, PT, PT, UP0, 0x80, 0x0 ;  /* 0x000000000000781c */ /* 0x000fe20003f4f008 */
[----:B------:R-:W-:Y:S01]  /*2180*/  BSSY B0, `(.L_x_1335) ;  /* 0x0000021000007945 */ /* 0x000fe20003800000 */
[----:B-1----:R-:W-:-:S04]  /*2190*/  IADD3 R2, R10, 0x2000, RZ ;  /* 0x000020000a027810 */ /* 0x002fc80007ffe0ff */
        /* <DEDUP_REMOVED lines=12> */
.L_x_1336:
        /* <DEDUP_REMOVED lines=19> */
.L_x_1337:
[----:B------:R-:W-:Y:S05]  /*2390*/  BSYNC B0 ;  /* 0x0000000000007941 */ /* 0x000fea0003800000 */
.L_x_1335:
        /* <DEDUP_REMOVED lines=14> */
.L_x_1339:
        /* <DEDUP_REMOVED lines=27> */
.L_x_1340:
[----:B------:R-:W-:Y:S05]  /*2630*/  BSYNC B0 ;  /* 0x0000000000007941 */ /* 0x000fea0003800000 */
.L_x_1338:
[C---:B------:R-:W-:Y:S01]  /*2640*/  IADD3 R4, R248.reuse, 0x28, RZ ;  /* 0x00000028f8047810 */ /* 0x040fe20007ffe0ff */
[----:B------:R-:W-:Y:S01]  /*2650*/  IMAD.MOV.U32 R246, RZ, RZ, 0x7f800000 ;  /* 0x7f800000fff67424 */ /* 0x000fe200078e00ff */
[C---:B-1----:R-:W-:Y:S01]  /*2660*/  IADD3 R3, R248.reuse, 0x8, RZ ;  /* 0x00000008f8037810 */ /* 0x042fe20007ffe0ff */
[----:B------:R-:W-:Y:S01]  /*2670*/  IMAD.MOV.U32 R244, RZ, RZ, 0x7f800000 ;  /* 0x7f800000fff47424 */ /* 0x000fe200078e00ff */
[----:B------:R-:W-:Y:S01]  /*2680*/  IADD3 R2, R248, 0x20, RZ ;  /* 0x00000020f8027810 */ /* 0x000fe20007ffe0ff */
[----:B------:R-:W-:Y:S01]  /*2690*/  IMAD.MOV.U32 R5, RZ, RZ, 0x4 ;  /* 0x00000004ff057424 */ /* 0x000fe200078e00ff */
[----:B------:R-:W-:Y:S02]  /*26a0*/  ISETP.GE.AND P0, PT, R4, UR8, PT ;  /* 0x0000000804007c0c */ /* 0x000fe4000bf06270 */
[----:B------:R-:W-:Y:S02]  /*26b0*/  ISETP.GE.AND P4, PT, R248, UR8, PT ;  /* 0x00000008f8007c0c */ /* 0x000fe4000bf86270 */
[----:B------:R-:W-:-:S02]  /*26c0*/  ISETP.GE.AND P3, PT, R3, UR8, PT ;  /* 0x0000000803007c0c */ /* 0x000fc4000bf66270 */
[----:B------:R-:W-:Y:S01]  /*26d0*/  ISETP.GE.AND P1, PT, R2, UR8, PT ;  /* 0x0000000802007c0c */ /* 0x000fe2000bf26270 */
[----:B------:R-:W-:Y:S01]  /*26e0*/  ULDC.64 UR8, c[0x0][0x198] ;  /* 0x0000660000087ab9 */ /* 0x000fe20000000a00 */
[----:B------:R-:W-:Y:S01]  /*26f0*/  IMAD.MOV.U32 R2, RZ, RZ, 0x4 ;  /* 0x00000004ff027424 */ /* 0x000fe200078e00ff */
[----:B------:R-:W-:Y:S01]  /*2700*/  UIMAD UR8, UR19, UR8, URZ ;  /* 0x00000008130872a4 */ /* 0x000fe2000f8e023f */
[----:B------:R-:W-:Y:S02]  /*2710*/  MOV R247, 0x7f800000 ;  /* 0x7f80000000f77802 */ /* 0x000fe40000000f00 */
[----:B------:R-:W-:Y:S01]  /*2720*/  IMAD.WIDE R2, R248, R2, UR14 ;  /* 0x0000000ef8027e25 */ /* 0x000fe2000f8e0202 */
[----:B------:R-:W-:Y:S01]  /*2730*/  UIMAD UR9, UR24, UR9, UR8 ;  /* 0x00000009180972a4 */ /* 0x000fe2000f8e0208 */
[----:B------:R-:W-:Y:S01]  /*2740*/  MOV R245, 0x7f800000 ;  /* 0x7f80000000f57802 */ /* 0x000fe20000000f00 */
[----:B------:R-:W-:Y:S01]  /*2750*/  UIMAD UR8, UR17, -0x80, UR6 ;  /* 0xffffff80110878a4 */ /* 0x000fe2000f8e0206 */
[----:B------:R-:W-:Y:S01]  /*2760*/  MOV R10, UR24 ;  /* 0x00000018000a7c02 */ /* 0x000fe20008000f00 */
[----:B------:R-:W-:Y:S01]  /*2770*/  @!P0 IMAD.WIDE R4, R4, R5, UR14 ;  /* 0x0000000e04048e25 */ /* 0x000fe2000f8e0205 */
[----:B------:R1:W5:Y:S03]  /*2780*/  @!P4 LDG.E R246, [R2.64] ;  /* 0x0000000402f6c981 */ /* 0x000366000c1e1900 */
[----:B------:R-:W-:Y:S01]  /*2790*/  ISETP.GE.AND P6, PT, R242, UR8, PT ;  /* 0x00000008f2007c0c */ /* 0x000fe2000bfc6270 */
[----:B------:R1:W5:Y:S04]  /*27a0*/  @!P3 LDG.E R247, [R2.64+0x20] ;  /* 0x0000200402f7b981 */ /* 0x000368000c1e1900 */
[----:B------:R1:W5:Y:S04]  /*27b0*/  @!P1 LDG.E R244, [R2.64+0x80] ;  /* 0x0000800402f49981 */ /* 0x000368000c1e1900 */
[----:B------:R2:W5:Y:S01]  /*27c0*/  @!P0 LDG.E R245, [R4.64] ;  /* 0x0000000404f58981 */ /* 0x000562000c1e1900 */
[----:B------:R-:W-:Y:S03]  /*27d0*/  BSSY B0, `(.L_x_1341) ;  /* 0x0000023000007945 */ /* 0x000fe60003800000 */
[----:B------:R3:W-:Y:S04]  /*27e0*/  @P6 STS.128 [R0+0xc000], RZ ;  /* 0x00c000ff00006388 */ /* 0x0007e80000000c00 */
[----:B------:R3:W-:Y:S01]  /*27f0*/  @P6 STS.128 [R0+0x10000], RZ ;  /* 0x010000ff00006388 */ /* 0x0007e20000000c00 */
[----:B-1----:R-:W-:-:S05]  /*2800*/  IMAD.WIDE.U32 R2, R10, c[0x0][0x198], R236 ;  /* 0x000066000a027a25 */ /* 0x002fca00078e00ec */
[----:B--2---:R-:W-:Y:S01]  /*2810*/  IADD3 R4, P0, R2, UR23, RZ ;  /* 0x0000001702047c10 */ /* 0x004fe2000ff1e0ff */
[----:B------:R-:W-:-:S05]  /*2820*/  IMAD.U32 R2, RZ, RZ, UR9 ;  /* 0x00000009ff027e24 */ /* 0x000fca000f8e00ff */
[----:B------:R-:W-:Y:S01]  /*2830*/  IADD3.X R5, R3, UR26, R2, P0, !PT ;  /* 0x0000001a03057c10 */ /* 0x000fe200087fe402 */
[----:B------:R-:W-:-:S04]  /*2840*/  IMAD R2, R18, c[0x0][0x1b0], RZ ;  /* 0x00006c0012027a24 */ /* 0x000fc800078e02ff */
[C---:B------:R-:W-:Y:S02]  /*2850*/  IMAD R2, R16.reuse, c[0x0][0x1b4], R2 ;  /* 0x00006d0010027a24 */ /* 0x040fe400078e0202 */
[----:B------:R-:W-:-:S05]  /*2860*/  IMAD.WIDE.U32 R4, R16, c[0x0][0x1b0], R4 ;  /* 0x00006c0010047a25 */ /* 0x000fca00078e0004 */
[----:B------:R-:W-:Y:S01]  /*2870*/  IADD3 R9, R5, R2, RZ ;  /* 0x0000000205097210 */ /* 0x000fe20007ffe0ff */
        /* <DEDUP_REMOVED lines=24> */
.L_x_1342:
[----:B---3--:R-:W-:Y:S05]  /*2a00*/  BSYNC B0 ;  /* 0x0000000000007941 */ /* 0x008fea0003800000 */
.L_x_1341:
[----:B------:R-:W-:Y:S01]  /*2a10*/  ISETP.GE.AND P5, PT, R12, UR8, PT ;  /* 0x000000080c007c0c */ /* 0x000fe2000bfa6270 */
[----:B------:R-:W-:-:S12]  /*2a20*/  BSSY B0, `(.L_x_1343) ;  /* 0x000001d000007945 */ /* 0x000fd80003800000 */
[----:B------:R2:W-:Y:S04]  /*2a30*/  @P5 STS.128 [R0+0xd000], RZ ;  /* 0x00d000ff00005388 */ /* 0x0005e80000000c00 */
[----:B------:R2:W-:Y:S01]  /*2a40*/  @P5 STS.128 [R0+0x11000], RZ ;  /* 0x011000ff00005388 */ /* 0x0005e20000000c00 */
[----:B------:R-:W-:Y:S05]  /*2a50*/  @P5 BRA `(.L_x_1344) ;  /* 0x0000019000005947 */ /* 0x000fea0003800000 */
[----:B-1----:R-:W-:Y:S02]  /*2a60*/  IADD3 R6, P0, R242, 0x20, RZ ;  /* 0x00000020f2067810 */ /* 0x002fe40007f1e0ff */
[----:B------:R-:W-:Y:S02]  /*2a70*/  ISETP.GE.AND P1, PT, R236, c[0x0][0x220], PT ;  /* 0x00008800ec007a0c */ /* 0x000fe40003f26270 */
[----:B------:R-:W-:Y:S01]  /*2a80*/  MOV R3, R9 ;  /* 0x0000000900037202 */ /* 0x000fe20000000f00 */
[----:B------:R-:W-:Y:S01]  /*2a90*/  IMAD.X R2, RZ, RZ, R19, P0 ;  /* 0x000000ffff027224 */ /* 0x000fe200000e0613 */
[----:B------:R-:W-:-:S03]  /*2aa0*/  ISETP.GE.AND P0, PT, R243, c[0x0][0x220], PT ;  /* 0x00008800f3007a0c */ /* 0x000fc60003f06270 */
[----:B------:R-:W-:Y:S02]  /*2ab0*/  IMAD R8, R2, c[0x0][0x198], RZ ;  /* 0x0000660002087a24 */ /* 0x000fe400078e02ff */
[----:B------:R-:W-:Y:S02]  /*2ac0*/  IMAD.MOV.U32 R2, RZ, RZ, R4 ;  /* 0x000000ffff027224 */ /* 0x000fe400078e0004 */
[C---:B------:R-:W-:Y:S02]  /*2ad0*/  IMAD R8, R6.reuse, c[0x0][0x19c], R8 ;  /* 0x0000670006087a24 */ /* 0x040fe400078e0208 */
[----:B------:R-:W-:Y:S01]  /*2ae0*/  IMAD.WIDE.U32 R2, R6, c[0x0][0x198], R2 ;  /* 0x0000660006027a25 */ /* 0x000fe200078e0002 */
[----:B------:R1:W-:Y:S03]  /*2af0*/  @P1 STS.128 [R0+0xd000], RZ ;  /* 0x00d000ff00001388 */ /* 0x0003e60000000c00 */
[----:B------:R-:W-:Y:S01]  /*2b00*/  IMAD.IADD R8, R3, 0x1, R8 ;  /* 0x0000000103087824 */ /* 0x000fe200078e0208 */
[----:B------:R-:W-:-:S04]  /*2b10*/  @!P1 LEA R6, P3, R2, c[0x0][0x168], 0x1 ;  /* 0x00005a0002069a11 */ /* 0x000fc800078608ff */
        /* <DEDUP_REMOVED lines=13> */
.L_x_1344:
[----:B------:R-:W-:Y:S05]  /*2bf0*/  BSYNC B0 ;  /* 0x0000000000007941 */ /* 0x000fea0003800000 */
.L_x_1343:
[----:B------:R-:W-:Y:S01]  /*2c00*/  IADD3 R2, R242, 0x40, RZ ;  /* 0x00000040f2027810 */ /* 0x000fe20007ffe0ff */
[----:B------:R-:W-:Y:S03]  /*2c10*/  BSSY B0, `(.L_x_1345) ;  /* 0x000001e000007945 */ /* 0x000fe60003800000 */
[----:B------:R-:W-:-:S13]  /*2c20*/  ISETP.GE.AND P4, PT, R2, UR8, PT ;  /* 0x0000000802007c0c */ /* 0x000fda000bf86270 */
        /* <DEDUP_REMOVED lines=28> */
.L_x_1346:
[----:B------:R-:W-:Y:S05]  /*2df0*/  BSYNC B0 ;  /* 0x0000000000007941 */ /* 0x000fea0003800000 */
.L_x_1345:
        /* <DEDUP_REMOVED lines=11> */
[----:B-1----:R-:W-:-:S04]  /*2eb0*/  IMAD.WIDE.U32 R6, R2, c[0x0][0x198], R4 ;  /* 0x0000660002067a25 */ /* 0x002fc800078e0004 */
        /* <DEDUP_REMOVED lines=18> */
.L_x_1348:
[----:B------:R-:W-:Y:S05]  /*2fe0*/  BSYNC B0 ;  /* 0x0000000000007941 */ /* 0x000fea0003800000 */
.L_x_1347:
[----:B------:R-:W-:Y:S01]  /*2ff0*/  ULDC.64 UR8, c[0x0][0x1a0] ;  /* 0x0000680000087ab9 */ /* 0x000fe20000000a00 */
[----:B-1----:R-:W-:Y:S01]  /*3000*/  IMAD.WIDE.U32 R2, R10, c[0x0][0x1a0], R236 ;  /* 0x000068000a027a25 */ /* 0x002fe200078e00ec */
[----:B------:R-:W-:Y:S01]  /*3010*/  UIMAD UR8, UR19, UR8, URZ ;  /* 0x00000008130872a4 */ /* 0x000fe2000f8e023f */
[----:B------:R1:W-:Y:S01]  /*3020*/  @P6 STS.128 [R0+0x14000], RZ ;  /* 0x014000ff00006388 */ /* 0x0003e20000000c00 */
[----:B------:R-:W-:Y:S02]  /*3030*/  BSSY B0, `(.L_x_1349) ;  /* 0x0000022000007945 */ /* 0x000fe40003800000 */
[----:B------:R-:W-:Y:S01]  /*3040*/  UIMAD UR8, UR24, UR9, UR8 ;  /* 0x00000009180872a4 */ /* 0x000fe2000f8e0208 */
[----:B------:R1:W-:Y:S01]  /*3050*/  @P6 STS.128 [R0+0x18000], RZ ;  /* 0x018000ff00006388 */ /* 0x0003e20000000c00 */
        /* <DEDUP_REMOVED lines=31> */
.L_x_1350:
[----:B------:R-:W-:Y:S05]  /*3250*/  BSYNC B0 ;  /* 0x0000000000007941 */ /* 0x000fea0003800000 */
.L_x_1349:
[----:B------:R1:W-:Y:S01]  /*3260*/  @P5 STS.128 [R0+0x15000], RZ ;  /* 0x015000ff00005388 */ /* 0x0003e20000000c00 */
[----:B------:R-:W-:Y:S03]  /*3270*/  BSSY B0, `(.L_x_1351) ;  /* 0x000001c000007945 */ /* 0x000fe60003800000 */
        /* <DEDUP_REMOVED lines=27> */
.L_x_1352:
[----:B------:R-:W-:Y:S05]  /*3430*/  BSYNC B0 ;  /* 0x0000000000007941 */ /* 0x000fea0003800000 */
.L_x_1351:
        /* <DEDUP_REMOVED lines=29> */
.L_x_1354:
[----:B------:R-:W-:Y:S05]  /*3610*/  BSYNC B0 ;  /* 0x0000000000007941 */ /* 0x000fea0003800000 */
.L_x_1353:
[----:B------:R1:W-:Y:S01]  /*3620*/  @P3 STS.128 [R0+0x17000], RZ ;  /* 0x017000ff00003388 */ /* 0x0003e20000000c00 */
[----:B------:R-:W-:Y:S03]  /*3630*/  BSSY B0, `(.L_x_1355) ;  /* 0x000001a000007945 */ /* 0x000fe60003800000 */
[----:B------:R1:W-:Y:S01]  /*3640*/  @P3 STS.128 [R0+0x1b000], RZ ;  /* 0x01b000ff00003388 */ /* 0x0003e20000000c00 */
[----:B------:R-:W-:Y:S05]  /*3650*/  @P3 BRA `(.L_x_1356) ;  /* 0x0000017000003947 */ /* 0x000fea0003800000 */
[----:B------:R-:W-:Y:S01]  /*3660*/  IADD3 R2, P0, R242, 0x60, RZ ;  /* 0x00000060f2027810 */ /* 0x000fe20007f1e0ff */
[----:B------:R-:W-:Y:S01]  /*3670*/  IMAD.MOV.U32 R5, RZ, RZ, R9 ;  /* 0x000000ffff057224 */ /* 0x000fe200078e0009 */
[----:B------:R-:W-:Y:S02]  /*3680*/  ISETP.GE.AND P3, PT, R236, c[0x0][0x220], PT ;  /* 0x00008800ec007a0c */ /* 0x000fe40003f66270 */
[----:B------:R-:W-:Y:S01]  /*3690*/  ISETP.GE.AND P1, PT, R243, c[0x0][0x220], PT ;  /* 0x00008800f3007a0c */ /* 0x000fe20003f26270 */
[----:B------:R-:W-:-:S02]  /*36a0*/  IMAD.X R3, RZ, RZ, R19, P0 ;  /* 0x000000ffff037224 */ /* 0x000fc400000e0613 */
[----:B-1----:R-:W-:-:S04]  /*36b0*/  IMAD.WIDE.U32 R6, R2, c[0x0][0x1a0], R4 ;  /* 0x0000680002067a25 */ /* 0x002fc800078e0004 */
[----:B------:R-:W-:-:S04]  /*36c0*/  IMAD R3, R3, c[0x0][0x1a0], RZ ;  /* 0x0000680003037a24 */ /* 0x000fc800078e02ff */
[----:B------:R-:W-:Y:S01]  /*36d0*/  IMAD R3, R2, c[0x0][0x1a4], R3 ;  /* 0x0000690002037a24 */ /* 0x000fe200078e0203 */
[C---:B------:R-:W-:Y:S01]  /*36e0*/  @!P3 LEA R4, P4, R6.reuse, c[0x0][0x170], 0x1 ;  /* 0x00005c000604ba11 */ /* 0x040fe200078808ff */
[----:B------:R1:W-:Y:S01]  /*36f0*/  @P3 STS.128 [R0+0x17000], RZ ;  /* 0x017000ff00003388 */ /* 0x0003e20000000c00 */
[----:B------:R-:W-:Y:S01]  /*3700*/  @!P1 LEA R2, P0, R6, c[0x0][0x170], 0x1 ;  /* 0x00005c0006029a11 */ /* 0x000fe200078008ff */
[----:B------:R-:W-:-:S05]  /*3710*/  IMAD.IADD R3, R7, 0x1, R3 ;  /* 0x0000000107037824 */ /* 0x000fca00078e0203 */
[C-C-:B------:R-:W-:Y:S02]  /*3720*/  @!P3 LEA.HI.X R5, R6.reuse, c[0x0][0x174], R3.reuse, 0x1, P4 ;  /* 0x00005d000605ba11 */ /* 0x140fe400020f0c03 */
[----:B------:R-:W-:-:S03]  /*3730*/  @!P1 LEA.HI.X R3, R6, c[0x0][0x174], R3, 0x1, P0 ;  /* 0x00005d0006039a11 */ /* 0x000fc600000f0c03 */
        /* <DEDUP_REMOVED lines=8> */
[----:B------:R1:W-:Y:S02]  /*37c0*/  @!P1 LDGSTS.E.BYPASS.LTC128B.128 [R0+0x1b000], [R2.64+0x80] ;  /* 0x1b00008002009fae */ /* 0x0003e4000b901d44 */
.L_x_1356:
[----:B------:R-:W-:Y:S05]  /*37d0*/  BSYNC B0 ;  /* 0x0000000000007941 */ /* 0x000fea0003800000 */
.L_x_1355:
[----:B-1----:R-:W-:Y:S02]  /*37e0*/  IMAD.MOV.U32 R6, RZ, RZ, c[0x0][0x308] ;  /* 0x0000c200ff067624 */ /* 0x002fe400078e00ff */
[----:B------:R-:W-:Y:S01]  /*37f0*/  IMAD.MOV.U32 R7, RZ, RZ, c[0x0][0x30c] ;  /* 0x0000c300ff077624 */ /* 0x000fe200078e00ff */
[----:B--234-:R-:W-:Y:S01]  /*3800*/  LEA.HI R0, R21, R20, RZ, 0x4 ;  /* 0x0000001415007211 */ /* 0x01cfe200078f20ff */
[----:B------:R-:W0:Y:S04]  /*3810*/  LDGDEPBAR ;  /* 0x00000000000079af */ /* 0x000e280000000000 */
[----:B------:R1:W2:Y:S04]  /*3820*/  LDG.E.64 R2, [R6.64+0x8] ;  /* 0x0000080406027981 */ /* 0x0002a8000c1e1b00 */
[----:B-1----:R-:W3:Y:S01]  /*3830*/  LDG.E.64 R6, [R6.64] ;  /* 0x0000000406067981 */ /* 0x002ee2000c1e1b00 */
[----:B------:R-:W-:Y:S01]  /*3840*/  LOP3.LUT R0, R0, 0xfffffff0, RZ, 0xc0, !PT ;  /* 0xfffffff000007812 */ /* 0x000fe200078ec0ff */
[----:B------:R-:W-:Y:S01]  /*3850*/  IMAD.SHL.U32 R211, R220, 0x2, RZ ;  /* 0x00000002dcd37824 */ /* 0x000fe200078e00ff */
[----:B------:R-:W-:Y:S01]  /*3860*/  MOV R196, 0x40 ;  /* 0x0000004000c47802 */ /* 0x000fe20000000f00 */
[----:B------:R-:W-:Y:S01]  /*3870*/  UIADD3 UR10, UR24, 0x80, URZ ;  /* 0x00000080180a7890 */ /* 0x000fe2000fffe03f */
        /* <DEDUP_REMOVED lines=21> */
[----:B------:R-:W-:Y:S01]  /*39d0*/  SHF.R.S32.HI R4, RZ, 0x1f, R17 ;  /* 0x0000001fff047819 */ /* 0x000fe20000011411 */
[----:B------:R-:W-:Y:S01]  /*39e0*/  CS2R R132, SRZ ;  /* 0x0000000000847805 */ /* 0x000fe2000001ff00 */
[----:B------:R-:W-:Y:S01]  /*39f0*/  CS2R R126, SRZ ;  /* 0x00000000007e7805 */ /* 0x000fe2000001ff00 */
[----:B------:R-:W-:Y:S01]  /*3a00*/  CS2R R124, SRZ ;  /* 0x00000000007c7805 */ /* 0x000fe2000001ff00 */
[C---:B------:R-:W-:Y:S01]  /*3a10*/  LOP3.LUT P0, RZ, R0.reuse, 0x2, RZ, 0xc0, !PT ;  /* 0x0000000200ff7812 */ /* 0x040fe2000780c0ff */
[----:B------:R-:W-:Y:S01]  /*3a20*/  CS2R R130, SRZ ;  /* 0x0000000000827805 */ /* 0x000fe2000001ff00 */
[----:B------:R-:W-:Y:S01]  /*3a30*/  LOP3.LUT P1, RZ, R0, 0x4, RZ, 0xc0, !PT ;  /* 0x0000000400ff7812 */ /* 0x000fe2000782c0ff */
[----:B------:R-:W-:Y:S01]  /*3a40*/  CS2R R128, SRZ ;  /* 0x0000000000807805 */ /* 0x000fe2000001ff00 */
        /* <DEDUP_REMOVED lines=46> */
[----:B------:R-:W-:Y:S01]  /*3d30*/  UISETP.GE.AND UP0, UPT, UR10, UR6, UPT ;  /* 0x000000060a00728c */ /* 0x000fe2000bf06270 */
[----:B------:R-:W-:-:S02]  /*3d40*/  IADD3 R212, R219, R211, RZ ;  /* 0x000000d3dbd47210 */ /* 0x000fc40007ffe0ff */
[----:B--2---:R-:W-:Y:S02]  /*3d50*/  IADD3 R17, P4, P3, R2, UR41, R17 ;  /* 0x0000002902117c10 */ /* 0x004fe4000fb9e011 */
[----:B------:R-:W-:Y:S02]  /*3d60*/  IADD3 R2, R218, 0x2000, RZ ;  /* 0x00002000da027810 */ /* 0x000fe40007ffe0ff */
[----:B------:R-:W-:Y:S01]  /*3d70*/  IADD3.X R0, R3, UR49, R4, P4, P3 ;  /* 0x0000003103007c10 */ /* 0x000fe2000a7e6404 */
[----:B------:R-:W-:Y:S01]  /*3d80*/  IMAD.WIDE.U32 R4, R17, -0x2daee0ad, RZ ;  /* 0xd2511f5311047825 */ /* 0x000fe200078e00ff */
[----:B------:R-:W-:-:S03]  /*3d90*/  SEL R2, R2, R218, !P2 ;  /* 0x000000da02027207 */ /* 0x000fc60005000000 */
[----:B------:R1:W-:Y:S02]  /*3da0*/  STL [R1+0x14], R0 ;  /* 0x0000140001007387 */ /* 0x0003e40000100800 */
[----:B------:R-:W-:Y:S02]  /*3db0*/  IMAD.SHL.U32 R210, R2, 0x2, RZ ;  /* 0x0000000202d27824 */ /* 0x000fe400078e00ff */
[----:B------:R-:W-:-:S05]  /*3dc0*/  IMAD.SHL.U32 R2, R22, 0x20, RZ ;  /* 0x0000002016027824 */ /* 0x000fca00078e00ff */
[----:B------:R2:W-:Y:S04]  /*3dd0*/  STL [R1+0x34], R2 ;  /* 0x0000340201007387 */ /* 0x0005e80000100800 */
[----:B------:R4:W-:Y:S01]  /*3de0*/  STL.64 [R1+0x8], R4 ;  /* 0x0000080401007387 */ /* 0x0009e20000100a00 */
[----:B---3--:R3:W2:Y:S08]  /*3df0*/  R2UR UR8, R7 ;  /* 0x00000000070873c2 */ /* 0x0086b000000e0000 */
[----:B------:R3:W2:Y:S01]  /*3e00*/  R2UR UR9, R6 ;  /* 0x00000000060973c2 */ /* 0x0006a200000e0000 */
[----:B-1----:R-:W-:-:S04]  /*3e10*/  IADD3 R0, R220, 0x2000, RZ ;  /* 0x00002000dc007810 */ /* 0x002fc80007ffe0ff */
[----:B------:R-:W-:-:S05]  /*3e20*/  SEL R0, R0, R220, !P2 ;  /* 0x000000dc00007207 */ /* 0x000fca0005000000 */
[----:B------:R-:W-:Y:S01]  /*3e30*/  IMAD.SHL.U32 R213, R0, 0x2, RZ ;  /* 0x0000000200d57824 */ /* 0x000fe200078e00ff */
[----:B------:R-:W-:-:S05]  /*3e40*/  MOV R0, c[0x0][0x22c] ;  /* 0x00008b0000007a02 */ /* 0x000fca0000000f00 */
[----:B------:R-:W-:-:S04]  /*3e50*/  IMAD R0, R0, c[0x0][0x1c0], RZ ;  /* 0x0000700000007a24 */ /* 0x000fc800078e02ff */
[C---:B------:R-:W-:Y:S02]  /*3e60*/  IMAD.SHL.U32 R3, R0.reuse, 0x10, RZ ;  /* 0x0000001000037824 */ /* 0x040fe400078e00ff */
[----:B------:R-:W-:-:S03]  /*3e70*/  IMAD.SHL.U32 R235, R0, 0x8, RZ ;  /* 0x0000000800eb7824 */ /* 0x000fc600078e00ff */
[C---:B--2---:R-:W-:Y:S02]  /*3e80*/  IADD3 R2, R3.reuse, 0x20, RZ ;  /* 0x0000002003027810 */ /* 0x044fe40007ffe0ff */
[C---:B----4-:R-:W-:Y:S02]  /*3e90*/  IADD3 R4, R3.reuse, 0x40, RZ ;  /* 0x0000004003047810 */ /* 0x050fe40007ffe0ff */
        /* <DEDUP_REMOVED lines=10> */
[C---:B------:R-:W-:Y:S01]  /*3f40*/  IMAD.IADD R2, R235.reuse, 0x1, R2 ;  /* 0x00000001eb027824 */ /* 0x040fe200078e0202 */
[C---:B------:R-:W-:Y:S01]  /*3f50*/  IADD3 R251, R235.reuse, R252, RZ ;  /* 0x000000fcebfb7210 */ /* 0x040fe20007ffe0ff */
[C---:B------:R-:W-:Y:S02]  /*3f60*/  IMAD.IADD R249, R235.reuse, 0x1, R250 ;  /* 0x00000001ebf97824 */ /* 0x040fe400078e02fa */
[C---:B------:R-:W-:Y:S01]  /*3f70*/  IMAD.IADD R3, R235.reuse, 0x1, R2 ;  /* 0x00000001eb037824 */ /* 0x040fe200078e0202 */
[----:B------:R1:W-:Y:S01]  /*3f80*/  STL [R1], R2 ;  /* 0x0000000201007387 */ /* 0x0003e20000100800 */
[----:B------:R-:W-:-:S03]  /*3f90*/  IMAD.IADD R0, R235, 0x1, R249 ;  /* 0x00000001eb007824 */ /* 0x000fc600078e02f9 */
[----:B------:R3:W-:Y:S02]  /*3fa0*/  STL [R1+0x10], R3 ;  /* 0x0000100301007387 */ /* 0x0007e40000100800 */
[----:B-1-3--:R-:W-:Y:S02]  /*3fb0*/  IADD3 R2, R235, R251, RZ ;  /* 0x000000fbeb027210 */ /* 0x00afe40007ffe0ff */
.L_x_1359:
        /* <DEDUP_REMOVED lines=15> */
[----:B------:R-:W4:Y:S01]  /*40b0*/  LDL.64 R222, [R1+0x8] ;  /* 0x0000080001de7983 */ /* 0x000f220000100a00 */
        /* <DEDUP_REMOVED lines=154> */
[----:B------:R-:W1:Y:S01]  /*4a60*/  MUFU.EX2 R204, R4 ;  /* 0x0000000400cc7308 */ /* 0x000e620000000800 */
[----:B------:R-:W-:Y:S01]  /*4a70*/  @P3 FSEL R9, R9, -INF , !P4 ;  /* 0xff80000009093808 */ /* 0x000fe20006000000 */
[----:B------:R-:W-:Y:S01]  /*4a80*/  UIADD3 UR11, UR8, -0x4498517b, URZ ;  /* 0xbb67ae85080b7890 */ /* 0x000fe2000fffe03f */
[----:B------:R-:W-:Y:S01]  /*4a90*/  PLOP3.LUT P3, PT, PT, PT, UP0, 0x80, 0x0 ;  /* 0x000000000000781c */ /* 0x000fe20003f6f008 */
[--C-:B------:R-:W-:Y:S01]  /*4aa0*/  FFMA.FTZ R6, R6, c[0x0][0x23c], -R164.reuse ;  /* 0x00008f0006067a23 */ /* 0x100fe200000108a4 */
[----:B------:R-:W-:Y:S01]  /*4ab0*/  @P6 ISETP.GE.AND P6, PT, R2, UR6, PT ;  /* 0x0000000602006c0c */ /* 0x000fe2000bfc6270 */
[----:B------:R-:W-:Y:S01]  /*4ac0*/  FFMA.FTZ R7, R7, c[0x0][0x23c], -R164 ;  /* 0x00008f0007077a23 */ /* 0x000fe200000108a4 */
[----:B------:R-:W-:Y:S01]  /*4ad0*/  PLOP3.LUT P0, PT, PT, PT, UP0, 0x80, 0x0 ;  /* 0x000000000000781c */ /* 0x000fe20003f0f008 */
[----:B------:R-:W-:Y:S01]  /*4ae0*/  FMUL.FTZ R2, R244, 1.4426950216293334961 ;  /* 0x3fb8aa3bf4027820 */ /* 0x000fe20000410000 */
[----:B------:R-:W-:Y:S01]  /*4af0*/  LOP3.LUT R0, R222, UR11, RZ, 0x3c, !PT ;  /* 0x0000000bde007c12 */ /* 0x000fe2000f8e3cff */
[----:B------:R2:W3:Y:S01]  /*4b00*/  MUFU.EX2 R203, R5 ;  /* 0x0000000500cb7308 */ /* 0x0004e20000000800 */
[----:B------:R-:W-:Y:S01]  /*4b10*/  FSETP.NEU.FTZ.AND P5, PT, R244, -INF , PT ;  /* 0xff800000f400780b */ /* 0x000fe20003fbd000 */
[----:B------:R-:W-:Y:S01]  /*4b20*/  UIADD3 UR11, UR9, -0x255992d5, URZ ;  /* 0xdaa66d2b090b7890 */ /* 0x000fe2000fffe03f */
[----:B------:R-:W-:Y:S02]  /*4b30*/  LOP3.LUT R184, R0, R167, RZ, 0x3c, !PT ;  /* 0x000000a700b87212 */ /* 0x000fe400078e3cff */
[----:B------:R-:W-:Y:S02]  /*4b40*/  FSEL R2, R2, RZ, P5 ;  /* 0x000000ff02027208 */ /* 0x000fe40002800000 */
[----:B------:R-:W-:Y:S02]  /*4b50*/  @P3 IADD3 R173, R3, 0x9, RZ ;  /* 0x0000000903ad3810 */ /* 0x000fe40007ffe0ff */
[----:B------:R-:W-:Y:S01]  /*4b60*/  PLOP3.LUT P3, PT, PT, PT, UP0, 0x80, 0x0 ;  /* 0x000000000000781c */ /* 0x000fe20003f6f008 */
[----:B------:R-:W-:Y:S01]  /*4b70*/  MUFU.EX2 R202, R6 ;  /* 0x0000000600ca7308 */ /* 0x000fe20000000800 */
[----:B------:R-:W-:Y:S01]  /*4b80*/  @P0 FSEL R12, R12, -INF , !P6 ;  /* 0xff8000000c0c0808 */ /* 0x000fe20007000000 */
[--C-:B------:R-:W-:Y:S01]  /*4b90*/  FFMA.FTZ R8, R8, c[0x0][0x23c], -R2.reuse ;  /* 0x00008f0008087a23 */ /* 0x100fe20000010802 */
[----:B------:R-:W-:Y:S01]  /*4ba0*/  PLOP3.LUT P0, PT, PT, PT, UP0, 0x80, 0x0 ;  /* 0x000000000000781c */ /* 0x000fe20003f0f008 */
[--C-:B------:R-:W-:Y:S01]  /*4bb0*/  FFMA.FTZ R9, R9, c[0x0][0x23c], -R2.reuse ;  /* 0x00008f0009097a23 */ /* 0x100fe20000010802 */
[----:B------:R-:W-:Y:S01]  /*4bc0*/  PLOP3.LUT P5, PT, PT, PT, UP0, 0x80, 0x0 ;  /* 0x000000000000781c */ /* 0x000fe20003faf008 */
[----:B------:R-:W-:Y:S01]  /*4bd0*/  FFMA.FTZ R12, R12, c[0x0][0x23c], -R2 ;  /* 0x00008f000c0c7a23 */ /* 0x000fe20000010802 */
[----:B------:R-:W-:Y:S02]  /*4be0*/  PLOP3.LUT P2, PT, PT, PT, UP0, 0x80, 0x0 ;  /* 0x000000000000781c */ /* 0x000fe40003f4f008 */
[----:B------:R-:W-:Y:S01]  /*4bf0*/  LOP3.LUT R181, R181, UR10, R166, 0x96, !PT ;  /* 0x0000000ab5b57c12 */ /* 0x000fe2000f8e96a6 */
[----:B------:R4:W-:Y:S02]  /*4c00*/  MUFU.EX2 R223, R7 ;  /* 0x0000000700df7308 */ /* 0x0009e40000000800 */
[----:B------:R-:W-:Y:S01]  /*4c10*/  @P3 ISETP.GE.AND P3, PT, R173, UR6, PT ;  /* 0x00000006ad003c0c */ /* 0x000fe2000bf66270 */
[----:B--2---:R-:W-:Y:S03]  /*4c20*/  IMAD.WIDE.U32 R4, R183, -0x2daee0ad, RZ ;  /* 0xd2511f53b7047825 */ /* 0x004fe600078e00ff */
[----:B------:R-:W-:Y:S02]  /*4c30*/  @P0 FSEL R16, R16, -INF , !P6 ;  /* 0xff80000010100808 */ /* 0x000fe40007000000 */
[----:B------:R-:W-:Y:S01]  /*4c40*/  FSETP.NEU.FTZ.AND P0, PT, R245, -INF , PT ;  /* 0xff800000f500780b */ /* 0x000fe20003f1d000 */
[----:B------:R-:W-:Y:S01]  /*4c50*/  IMAD.WIDE.U32 R182, R181, -0x326172a9, RZ ;  /* 0xcd9e8d57b5b67825 */ /* 0x000fe200078e00ff */
[----:B------:R-:W-:Y:S01]  /*4c60*/  LOP3.LUT R173, R0, R5, RZ, 0x3c, !PT ;  /* 0x0000000500ad7212 */ /* 0x000fe200078e3cff */
[----:B------:R2:W-:Y:S01]  /*4c70*/  MUFU.EX2 R225, R8 ;  /* 0x0000000800e17308 */ /* 0x0005e20000000800 */
[----:B------:R-:W-:Y:S01]  /*4c80*/  LOP3.LUT R185, R175, UR10, R4, 0x96, !PT ;  /* 0x0000000aafb97c12 */ /* 0x000fe2000f8e9604 */
[----:B------:R-:W-:Y:S01]  /*4c90*/  FMUL.FTZ R0, R245, 1.4426950216293334961 ;  /* 0x3fb8aa3bf5007820 */ /* 0x000fe20000410000 */
[----:B------:R-:W-:Y:S01]  /*4ca0*/  @P5 FSEL R14, R14, -INF , !P6 ;  /* 0xff8000000e0e5808 */ /* 0x000fe20007000000 */
[----:B------:R-:W-:Y:S01]  /*4cb0*/  UIADD3 UR10, UR8, 0x32370b8f, URZ ;  /* 0x32370b8f080a7890 */ /* 0x000fe2000fffe03f */
[----:B------:R-:W-:Y:S01]  /*4cc0*/  PLOP3.LUT P5, PT, PT, PT, UP0, 0x80, 0x0 ;  /* 0x000000000000781c */ /* 0x000fe20003faf008 */
[--C-:B------:R-:W-:Y:S01]  /*4cd0*/  FFMA.FTZ R16, R16, c[0x0][0x23c], -R165.reuse ;  /* 0x00008f0010107a23 */ /* 0x100fe200000108a5 */
[----:B------:R-:W-:Y:S02]  /*4ce0*/  FSEL R0, R0, RZ, P0 ;  /* 0x000000ff00007208 */ /* 0x000fe40000000000 */
[----:B------:R-:W-:Y:S01]  /*4cf0*/  PLOP3.LUT P0, PT, PT, PT, UP0, 0x80, 0x0 ;  /* 0x000000000000781c */ /* 0x000fe20003f0f008 */
[----:B------:R1:W-:Y:S01]  /*4d00*/  MUFU.EX2 R224, R9 ;  /* 0x0000000900e07308 */ /* 0x0003e20000000800 */
[----:B------:R-:W-:Y:S01]  /*4d10*/  @P2 FSEL R11, R11, -INF , !P4 ;  /* 0xff8000000b0b2808 */ /* 0x000fe20006000000 */
[--C-:B------:R-:W-:Y:S01]  /*4d20*/  FFMA.FTZ R14, R14, c[0x0][0x23c], -R0.reuse ;  /* 0x00008f000e0e7a23 */ /* 0x100fe20000010800 */
[----:B----4-:R-:W4:Y:S01]  /*4d30*/  LDSM.16.M88.4 R4, [R215+0x10800] ;  /* 0x01080000d704783b */ /* 0x010f220000000200 */
[----:B------:R-:W-:Y:S02]  /*4d40*/  PLOP3.LUT P2, PT, PT, PT, UP0, 0x80, 0x0 ;  /* 0x000000000000781c */ /* 0x000fe40003f4f008 */
[----:B------:R-:W-:Y:S01]  /*4d50*/  PLOP3.LUT P4, PT, PT, PT, UP0, 0x80, 0x0 ;  /* 0x000000000000781c */ /* 0x000fe20003f8f008 */
[----:B------:R-:W-:Y:S01]  /*4d60*/  FFMA.FTZ R175, R11, c[0x0][0x23c], -R0 ;  /* 0x00008f000baf7a23 */ /* 0x000fe20000010800 */
[----:B------:R-:W-:Y:S02]  /*4d70*/  @P5 FSEL R18, R18, -INF , !P6 ;  /* 0xff80000012125808 */ /* 0x000fe40007000000 */
[----:B------:R-:W-:Y:S01]  /*4d80*/  PLOP3.LUT P6, PT, PT, PT, UP0, 0x80, 0x0 ;  /* 0x000000000000781c */ /* 0x000fe20003fcf008 */
[----:B------:R-:W-:Y:S01]  /*4d90*/  MUFU.EX2 R201, R16 ;  /* 0x0000001000c97308 */ /* 0x000fe20000000800 */
[----:B------:R-:W-:Y:S01]  /*4da0*/  @P0 FSEL R13, R13, -INF , !P3 ;  /* 0xff8000000d0d0808 */ /* 0x000fe20005800000 */
[----:B------:R-:W-:Y:S01]  /*4db0*/  FFMA.FTZ R18, R18, c[0x0][0x23c], -R164 ;  /* 0x00008f0012127a23 */ /* 0x000fe200000108a4 */
[----:B------:R-:W-:Y:S01]  /*4dc0*/  PLOP3.LUT P0, PT, PT, PT, UP0, 0x80, 0x0 ;  /* 0x000000000000781c */ /* 0x000fe20003f0f008 */
[----:B--2---:R-:W-:Y:S01]  /*4dd0*/  FFMA.FTZ R8, R10, c[0x0][0x23c], -R0 ;  /* 0x00008f000a087a23 */ /* 0x004fe20000010800 */
[----:B------:R-:W-:Y:S01]  /*4de0*/  PLOP3.LUT P5, PT, PT, PT, UP0, 0x80, 0x0 ;  /* 0x000000000000781c */ /* 0x000fe20003faf008 */
[----:B------:R-:W-:Y:S01]  /*4df0*/  FFMA.FTZ R13, R13, c[0x0][0x23c], -R2 ;  /* 0x00008f000d0d7a23 */ /* 0x000fe20000010802 */
[----:B------:R-:W-:Y:S01]  /*4e00*/  @P2 IADD3 R166, R3, 0x10, RZ ;  /* 0x0000001003a62810 */ /* 0x000fe20007ffe0ff */
[----:B------:R-:W-:Y:S01]  /*4e10*/  IMAD.WIDE.U32 R10, R173, -0x326172a9, RZ ;  /* 0xcd9e8d57ad0a7825 */ /* 0x000fe200078e00ff */
[----:B------:R-:W-:Y:S01]  /*4e20*/  PLOP3.LUT P2, PT, PT, PT, UP0, 0x80, 0x0 ;  /* 0x000000000000781c */ /* 0x000fe20003f4f008 */
[----:B------:R-:W-:Y:S01]  /*4e30*/  MUFU.EX2 R200, R18 ;  /* 0x0000001200c87308 */ /* 0x000fe20000000800 */
[----:B------:R-:W-:Y:S02]  /*4e40*/  @P4 IADD3 R167, R3, 0x11, RZ ;  /* 0x0000001103a74810 */ /* 0x000fe40007ffe0ff */
[----:B------:R-:W-:Y:S03]  /*4e50*/  PLOP3.LUT P4, PT, PT, PT, UP0, 0x80, 0x0 ;  /* 0x000000000000781c */ /* 0x000fe60003f8f008 */
[----:B------:R-:W-:Y:S02]  /*4e60*/  @P0 FSEL R17, R17, -INF , !P3 ;  /* 0xff80000011110808 */ /* 0x000fe40005800000 */
[----:B------:R-:W-:Y:S02]  /*4e70*/  PLOP3.LUT P0, PT, PT, PT, UP0, 0x80, 0x0 ;  /* 0x000000000000781c */ /* 0x000fe40003f0f008 */
[----:B------:R2:W-:Y:S01]  /*4e80*/  MUFU.EX2 R227, R8 ;  /* 0x0000000800e37308 */ /* 0x0005e20000000800 */
[--C-:B------:R-:W-:Y:S01]  /*4e90*/  FFMA.FTZ R17, R17, c[0x0][0x23c], -R165.reuse ;  /* 0x00008f0011117a23 */ /* 0x100fe200000108a5 */
[C---:B------:R-:W-:Y:S02]  /*4ea0*/  @P5 IADD3 R181, R3.reuse, 0x18, RZ ;  /* 0x0000001803b55810 */ /* 0x040fe40007ffe0ff */
[----:B------:R-:W-:Y:S02]  /*4eb0*/  @P6 IADD3 R3, R3, 0x19, RZ ;  /* 0x0000001903036810 */ /* 0x000fe40007ffe0ff */
[----:B------:R-:W-:Y:S02]  /*4ec0*/  @P4 ISETP.GE.AND P4, PT, R167, UR6, PT ;  /* 0x00000006a7004c0c */ /* 0x000fe4000bf86270 */
[----:B------:R-:W-:Y:S02]  /*4ed0*/  PLOP3.LUT P6, PT, PT, PT, UP0, 0x80, 0x0 ;  /* 0x000000000000781c */ /* 0x000fe40003fcf008 */
[----:B------:R-:W-:Y:S01]  /*4ee0*/  MUFU.EX2 R199, R17 ;  /* 0x0000001100c77308 */ /* 0x000fe20000000800 */
[----:B------:R-:W-:Y:S01]  /*4ef0*/  @P0 FSEL R19, R19, -INF , !P3 ;  /* 0xff80000013130808 */ /* 0x000fe20005800000 */
[-C--:B----4-:R-:W-:Y:S01]  /*4f00*/  HMMA.16816.F32 R20, R168, R4.reuse, R20 ;  /* 0x00000004a814723c */ /* 0x090fe20000001814 */
[----:B------:R-:W-:Y:S02]  /*4f10*/  PLOP3.LUT P0, PT, PT, PT, UP0, 0x80, 0x0 ;  /* 0x000000000000781c */ /* 0x000fe40003f0f008 */
[----:B------:R-:W-:Y:S01]  /*4f20*/  @P2 ISETP.GE.AND P2, PT, R166, UR6, PT ;  /* 0x00000006a6002c0c */ /* 0x000fe2000bf46270 */
[----:B------:R-:W-:Y:S01]  /*4f30*/  FFMA.FTZ R19, R19, c[0x0][0x23c], -R164 ;  /* 0x00008f0013137a23 */ /* 0x000fe200000108a4 */
[----:B------:R-:W-:Y:S01]  /*4f40*/  PLOP3.LUT P5, PT, PT, PT, UP0, 0x80, 0x0 ;  /* 0x000000000000781c */ /* 0x000fe20003faf008 */
[----:B------:R-:W-:Y:S02]  /*4f50*/  IMAD.WIDE.U32 R166, R184, -0x326172a9, RZ ;  /* 0xcd9e8d57b8a67825 */ /* 0x000fe400078e00ff */
[C---:B------:R-:W-:Y:S01]  /*4f60*/  HMMA.16816.F32 R24, R176.reuse, R4, R24 ;  /* 0x00000004b018723c */ /* 0x040fe20000001818 */
[----:B------:R4:W-:Y:S03]  /*4f70*/  MUFU.EX2 R226, R175 ;  /* 0x000000af00e27308 */ /* 0x0009e60000000800 */
[----:B------:R-:W-:Y:S02]  /*4f80*/  @P6 FSEL R15, R15, -INF , !P3 ;  /* 0xff8000000f0f6808 */ /* 0x000fe40005800000 */
[----:B------:R-:W-:Y:S02]  /*4f90*/  PLOP3.LUT P3, PT, PT, PT, UP0, 0x80, 0x0 ;  /* 0x000000000000781c */ /* 0x000fe40003f6f008 */
[-C--:B------:R-:W-:Y:S01]  /*4fa0*/  HMMA.16816.F32 R28, R176, R6.reuse, R28 ;  /* 0x00000006b01c723c */ /* 0x080fe2000000181c */
[----:B------:R-:W-:Y:S02]  /*4fb0*/  PLOP3.LUT P6, PT, PT, PT, UP0, 0x80, 0x0 ;  /* 0x000000000000781c */ /* 0x000fe40003fcf008 */
[----:B------:R3:W-:Y:S01]  /*4fc0*/  MUFU.EX2 R222, R12 ;  /* 0x0000000c00de7308 */ /* 0x0007e20000000800 */
[C---:B-1----:R-:W-:Y:S01]  /*4fd0*/  LOP3.LUT R9, R172.reuse, R167, RZ, 0x3c, !PT ;  /* 0x000000a7ac097212 */ /* 0x042fe200078e3cff */
[----:B------:R-:W-:Y:S01]  /*4fe0*/  FFMA.FTZ R15, R15, c[0x0][0x23c], -R0 ;  /* 0x00008f000f0f7a23 */ /* 0x000fe20000010800 */
[----:B------:R-:W-:Y:S02]  /*4ff0*/  LOP3.LUT R172, R172, R11, RZ, 0x3c, !PT ;  /* 0x0000000bacac7212 */ /* 0x000fe400078e3cff */
[----:B------:R-:W-:Y:S04]  /*5000*/  HMMA.16816.F32 R32, R168, R6, R32 ;  /* 0x00000006a820723c */ /* 0x000fe80000001820 */
[----:B------:R-:W-:Y:S01]  /*5010*/  @P0 FSEL R22, R22, -INF , !P2 ;  /* 0xff80000016160808 */ /* 0x000fe20005000000 */
[----:B------:R1:W-:Y:S01]  /*5020*/  MUFU.EX2 R207, R13 ;  /* 0x0000000d00cf7308 */ /* 0x0003e20000000800 */
[----:B------:R-:W-:Y:S01]  /*5030*/  PLOP3.LUT P0, PT, PT, PT, UP0, 0x80, 0x0 ;  /* 0x000000000000781c */ /* 0x000fe20003f0f008 */
[----:B------:R-:W-:Y:S01]  /*5040*/  IMAD.WIDE.U32 R172, R172, -0x2daee0ad, RZ ;  /* 0xd2511f53acac7825 */ /* 0x000fe200078e00ff */
[----:B------:R-:W-:Y:S02]  /*5050*/  @P3 FSEL R20, R20, -INF , !P2 ;  /* 0xff80000014143808 */ /* 0x000fe40005000000 */
[----:B------:R-:W-:Y:S02]  /*5060*/  PLOP3.LUT P3, PT, PT, PT, UP0, 0x80, 0x0 ;  /* 0x000000000000781c */ /* 0x000fe40003f6f008 */
[----:B------:R-:W-:Y:S01]  /*5070*/  LOP3.LUT R184, R183, UR11, R166, 0x96, !PT ;  /* 0x0000000bb7b87c12 */ /* 0x000fe2000f8e96a6 */
[----:B--2---:R-:W-:Y:S01]  /*5080*/  IMAD.WIDE.U32 R8, R9, -0x2daee0ad, RZ ;  /* 0xd2511f5309087825 */ /* 0x004fe200078e00ff */
[----:B------:R-:W-:Y:S01]  /*5090*/  LOP3.LUT R174, R173, UR10, R174, 0x96, !PT ;  /* 0x0000000aadae7c12 */ /* 0x000fe2000f8e96ae */
[----:B------:R2:W-:Y:S01]  /*50a0*/  MUFU.EX2 R206, R14 ;  /* 0x0000000e00ce7308 */ /* 0x0005e20000000800 */
[----:B------:R-:W-:Y:S01]  /*50b0*/  @P5 ISETP.GE.AND P5, PT, R181, UR6, PT ;  /* 0x00000006b5005c0c */ /* 0x000fe2000bfa6270 */
[----:B------:R-:W-:Y:S01]  /*50c0*/  IMAD.WIDE.U32 R166, R185, -0x326172a9, RZ ;  /* 0xcd9e8d57b9a67825 */ /* 0x000fe200078e00ff */
[----:B------:R-:W-:Y:S01]  /*50d0*/  LOP3.LUT R9, R9, UR10, R180, 0x96, !PT ;  /* 0x0000000a09097c12 */ /* 0x000fe2000f8e96b4 */
[----:B------:R-:W-:Y:S01]  /*50e0*/  UIADD3 UR10, UR9, 0x78dde6e4, URZ ;  /* 0x78dde6e4090a7890 */ /* 0x000fe2000fffe03f */
[----:B------:R-:W-:Y:S01]  /*50f0*/  @P0 FSEL R26, R26, -INF , !P2 ;  /* 0xff8000001a1a0808 */ /* 0x000fe20005000000 */
[----:B------:R-:W-:Y:S01]  /*5100*/  IMAD.WIDE.U32 R184, R184, -0x2daee0ad, RZ ;  /* 0xd2511f53b8b87825 */ /* 0x000fe200078e00ff */
[----:B------:R-:W-:Y:S02]  /*5110*/  PLOP3.LUT P0, PT, PT, PT, UP0, 0x80, 0x0 ;  /* 0x000000000000781c */ /* 0x000fe40003f0f008 */
[----:B------:R-:W-:Y:S01]  /*5120*/  @P3 FSEL R24, R24, -INF , !P2 ;  /* 0xff80000018183808 */ /* 0x000fe20005000000 */
[----:B----4-:R-:W-:Y:S01]  /*5130*/  IMAD.WIDE.U32 R174, R174, -0x326172a9, RZ ;  /* 0xcd9e8d57aeae7825 */ /* 0x010fe200078e00ff */
[----:B------:R-:W-:Y:S01]  /*5140*/  PLOP3.LUT P3, PT, PT, PT, UP0, 0x80, 0x0 ;  /* 0x000000000000781c */ /* 0x000fe20003f6f008 */
[----:B------:R4:W-:Y:S01]  /*5150*/  MUFU.EX2 R205, R15 ;  /* 0x0000000f00cd7308 */ /* 0x0009e20000000800 */
[----:B------:R-:W-:Y:S01]  /*5160*/  LOP3.LUT R181, R167, UR11, R10, 0x96, !PT ;  /* 0x0000000ba7b57c12 */ /* 0x000fe2000f8e960a */
[----:B------:R-:W-:Y:S01]  /*5170*/  UIADD3 UR11, UR9, 0x1715609d, URZ ;  /* 0x1715609d090b7890 */ /* 0x000fe2000fffe03f */
[----:B------:R-:W-:Y:S01]  /*5180*/  PLOP3.LUT P2, PT, PT, PT, UP0, 0x80, 0x0 ;  /* 0x000000000000781c */ /* 0x000fe20003f4f008 */
[----:B------:R-:W-:Y:S01]  /*5190*/  FFMA.FTZ R24, R24, c[0x0][0x23c], -R2 ;  /* 0x00008f0018187a23 */ /* 0x000fe20000010802 */
[----:B------:R-:W-:Y:S01]  /*51a0*/  LOP3.LUT R186, R185, UR12, R8, 0x96, !PT ;  /* 0x0000000cb9ba7c12 */ /* 0x000fe2000f8e9608 */
[----:B------:R-:W-:Y:S01]  /*51b0*/  IMAD.WIDE.U32 R8, R9, -0x326172a9, RZ ;  /* 0xcd9e8d5709087825 */ /* 0x000fe200078e00ff */
[----:B---3--:R-:W-:Y:S02]  /*51c0*/  LOP3.LUT R12, R175, UR10, R166, 0x96, !PT ;  /* 0x0000000aaf0c7c12 */ /* 0x008fe4000f8e96a6 */
[----:B------:R-:W-:Y:S01]  /*51d0*/  @P0 FSEL R23, R23, -INF , !P4 ;  /* 0xff80000017170808 */ /* 0x000fe20006000000 */
[----:B------:R-:W-:Y:S01]  /*51e0*/  IMAD.WIDE.U32 R180, R181, -0x2daee0ad, RZ ;  /* 0xd2511f53b5b47825 */ /* 0x000fe200078e00ff */
[----:B------:R-:W-:Y:S01]  /*51f0*/  PLOP3.LUT P0, PT, PT, PT, UP0, 0x80, 0x0 ;  /* 0x000000000000781c */ /* 0x000fe20003f0f008 */
[----:B------:R-:W-:Y:S01]  /*5200*/  MUFU.EX2 R197, R19 ;  /* 0x0000001300c57308 */ /* 0x000fe20000000800 */
[----:B------:R-:W-:Y:S01]  /*5210*/  LOP3.LUT R10, R9, UR10, R182, 0x96, !PT ;  /* 0x0000000a090a7c12 */ /* 0x000fe2000f8e96b6 */
[----:B------:R-:W-:Y:S01]  /*5220*/  IMAD.WIDE.U32 R186, R186, -0x326172a9, RZ ;  /* 0xcd9e8d57baba7825 */ /* 0x000fe200078e00ff */
[----:B------:R-:W-:Y:S01]  /*5230*/  LOP3.LUT R167, R181, UR12, R172, 0x96, !PT ;  /* 0x0000000cb5a77c12 */ /* 0x000fe2000f8e96ac */
[----:B------:R-:W-:Y:S01]  /*5240*/  UIADD3 UR10, UR8, -0x56f99767, URZ ;  /* 0xa9066899080a7890 */ /* 0x000fe2000fffe03f */
[----:B------:R-:W-:Y:S01]  /*5250*/  @P3 FSEL R21, R21, -INF , !P4 ;  /* 0xff80000015153808 */ /* 0x000fe20006000000 */
[----:B------:R-:W-:Y:S01]  /*5260*/  IMAD.WIDE.U32 R10, R10, -0x2daee0ad, RZ ;  /* 0xd2511f530a0a7825 */ /* 0x000fe200078e00ff */
[----:B------:R-:W-:Y:S02]  /*5270*/  PLOP3.LUT P3, PT, PT, PT, UP0, 0x80, 0x0 ;  /* 0x000000000000781c */ /* 0x000fe40003f6f008 */
[----:B------:R-:W-:Y:S01]  /*5280*/  LOP3.LUT R9, R187, UR11, R8, 0x96, !PT ;  /* 0x0000000bbb097c12 */ /* 0x000fe2000f8e9608 */
[----:B-1----:R-:W-:Y:S01]  /*5290*/  IMAD.WIDE.U32 R12, R12, -0x2daee0ad, RZ ;  /* 0xd2511f530c0c7825 */ /* 0x002fe200078e00ff */
[----:B------:R-:W-:Y:S01]  /*52a0*/  @P2 FSEL R25, R25, -INF , !P4 ;  /* 0xff80000019192808 */ /* 0x000fe20006000000 */
[----:B------:R-:W-:Y:S01]  /*52b0*/  MUFU.EX2 R194, R24 ;  /* 0x0000001800c27308 */ /* 0x000fe20000000800 */
[----:B------:R-:W-:Y:S01]  /*52c0*/  PLOP3.LUT P2, PT, PT, PT, UP0, 0x80, 0x0 ;  /* 0x000000000000781c */ /* 0x000fe20003f4f008 */
[----:B------:R-:W-:Y:S01]  /*52d0*/  IMAD.WIDE.U32 R166, R167, -0x326172a9, RZ ;  /* 0xcd9e8d57a7a67825 */ /* 0x000fe200078e00ff */
[----:B------:R-:W-:Y:S02]  /*52e0*/  LOP3.LUT R184, R11, UR10, R184, 0x96, !PT ;  /* 0x0000000a0bb87c12 */ /* 0x000fe4000f8e96b8 */
[----:B------:R-:W-:Y:S01]  /*52f0*/  LOP3.LUT R180, R13, UR10, R180, 0x96, !PT ;  /* 0x0000000a0db47c12 */ /* 0x000fe2000f8e96b4 */
[----:B------:R-:W-:Y:S01]  /*5300*/  UIADD3 UR10, UR8, 0x646e171e, URZ ;  /* 0x646e171e080a7890 */ /* 0x000fe2000fffe03f */
[----:B------:R-:W-:Y:S01]  /*5310*/  LOP3.LUT R8, R167, UR11, R174, 0x96, !PT ;  /* 0x0000000ba7087c12 */ /* 0x000fe2000f8e96ae */
[----:B------:R-:W-:Y:S01]  /*5320*/  IMAD.WIDE.U32 R4, R9, -0x2daee0ad, RZ ;  /* 0xd2511f5309047825 */ /* 0x000fe200078e00ff */
[----:B------:R-:W-:Y:S01]  /*5330*/  @P0 FSEL R28, R28, -INF , !P5 ;  /* 0xff8000001c1c0808 */ /* 0x000fe20006800000 */
[----:B------:R-:W-:Y:S01]  /*5340*/  UIADD3 UR11, UR9, -0x4ab325aa, URZ ;  /* 0xb54cda56090b7890 */ /* 0x000fe2000fffe03f */
[----:B------:R-:W-:Y:S01]  /*5350*/  PLOP3.LUT P0, PT, PT, PT, UP0, 0x80, 0x0 ;  /* 0x000000000000781c */ /* 0x000fe20003f0f008 */
[----:B------:R-:W-:Y:S01]  /*5360*/  IMAD.WIDE.U32 R8, R8, -0x2daee0ad, RZ ;  /* 0xd2511f5308087825 */ /* 0x000fe200078e00ff */
[----:B------:R-:W-:Y:S02]  /*5370*/  @P3 FSEL R27, R27, -INF , !P4 ;  /* 0xff8000001b1b3808 */ /* 0x000fe40006000000 */
[----:B------:R-:W-:Y:S01]  /*5380*/  PLOP3.LUT P3, PT, PT, PT, UP0, 0x80, 0x0 ;  /* 0x000000000000781c */ /* 0x000fe20003f6f008 */
[--C-:B------:R-:W-:Y:S01]  /*5390*/  FFMA.FTZ R28, R28, c[0x0][0x23c], -R2.reuse ;  /* 0x00008f001c1c7a23 */ /* 0x100fe20000010802 */
[C---:B------:R-:W-:Y:S01]  /*53a0*/  LOP3.LUT R175, R4.reuse, 0xffff, RZ, 0xc0, !PT ;  /* 0x0000ffff04af7812 */ /* 0x040fe200078ec0ff */
[----:B------:R-:W-:Y:S01]  /*53b0*/  FFMA.FTZ R25, R25, c[0x0][0x23c], -R2 ;  /* 0x00008f0019197a23 */ /* 0x000fe20000010802 */
[----:B------:R-:W-:Y:S01]  /*53c0*/  @P6 ISETP.GE.AND P6, PT, R3, UR6, PT ;  /* 0x0000000603006c0c */ /* 0x000fe2000bfc6270 */
[--C-:B------:R-:W-:Y:S01]  /*53d0*/  FFMA.FTZ R21, R21, c[0x0][0x23c], -R165.reuse ;  /* 0x00008f0015157a23 */ /* 0x100fe200000108a5 */
        /* <DEDUP_REMOVED lines=25> */
[----:B----4-:R-:W-:Y:S01]  /*5570*/  LOP3.LUT R15, R4, 0xffff, RZ, 0xc0, !PT ;  /* 0x0000ffff040f7812 */ /* 0x010fe200078ec0ff */
        /* <DEDUP_REMOVED lines=40> */
[----:B------:R-:W3:Y:S01]  /*5800*/  MUFU.EX2 R180, R165 ;  /* 0x000000a500b47308 */ /* 0x000ee20000000800 */
[----:B------:R-:W-:Y:S01]  /*5810*/  @P2 FSEL R35, R35, -INF , !P6 ;  /* 0xff80000023232808 */ /* 0x000fe20007000000 */
[----:B------:R-:W-:Y:S01]  /*5820*/  @!P0 FADD.FTZ R203, -R203, -RZ ;  /* 0x800000ffcbcb8221 */ /* 0x000fe20000010100 */
        /* <DEDUP_REMOVED lines=14> */
[----:B------:R-:W4:Y:S01]  /*5910*/  MUFU.EX2 R183, R34 ;  /* 0x0000002200b77308 */ /* 0x000f220000000800 */
        /* <DEDUP_REMOVED lines=61> */
[----:B---3--:R-:W-:Y:S01]  /*5cf0*/  @!P3 FADD.FTZ R180, -R180, -RZ ;  /* 0x800000ffb4b4b221 */ /* 0x008fe20000010100 */
        /* <DEDUP_REMOVED lines=10> */
[----:B----4-:R-:W-:Y:S01]  /*5da0*/  @!P2 FADD.FTZ R183, -R183, -RZ ;  /* 0x800000ffb7b7a221 */ /* 0x010fe20000010100 */
[----:B------:R-:W4:Y:S01]  /*5db0*/  MUFU.EX2 R181, R164 ;  /* 0x000000a400b57308 */ /* 0x000f220000000800 */
        /* <DEDUP_REMOVED lines=13> */
[----:B---3--:R-:W-:Y:S01]  /*5e90*/  F2FP.RELU.PACK_AB R5, R207, R222 ;  /* 0x000000decf05723e */ /* 0x008fe200000008ff */
[----:B------:R2:W-:Y:S01]  /*5ea0*/  STS [R231+0x20000], R2 ;  /* 0x02000002e7007388 */ /* 0x0005e20000000800 */
[----:B------:R-:W-:Y:S01]  /*5eb0*/  @!P6 FADD.FTZ R194, -R194, -RZ ;  /* 0x800000ffc2c2e221 */ /* 0x000fe20000010100 */
[----:B------:R-:W-:Y:S01]  /*5ec0*/  ISETP.LE.U32.AND P6, PT, R172, UR10, PT ;  /* 0x0000000aac007c0c */ /* 0x000fe2000bfc3070 */
[----:B----4-:R-:W-:Y:S01]  /*5ed0*/  @!P0 FADD.FTZ R181, -R181, -RZ ;  /* 0x800000ffb5b58221 */ /* 0x010fe20000010100 */
        /* <DEDUP_REMOVED lines=179> */
[----:B------:R-:W-:Y:S01]  /*6a10*/  FSETP.GE.FTZ.AND P2, PT, R225, RZ, PT ;  /* 0x000000ffe100720b */ /* 0x000fe20003f56000 */
[----:B------:R-:W-:Y:S01]  /*6a20*/  FMUL.FTZ R197, R197, R5 ;  /* 0x00000005c5c57220 */ /* 0x000fe20000410000 */
[----:B------:R-:W-:Y:S01]  /*6a30*/  FSEL R6, R18, R176, P3 ;  /* 0x000000b012067208 */ /* 0x000fe20001800000 */
[----:B------:R-:W-:Y:S01]  /*6a40*/  FMUL.FTZ R190, R190, R4 ;  /* 0x00000004bebe7220 */ /* 0x000fe20000410000 */
[----:B------:R-:W-:Y:S02]  /*6a50*/  FSETP.GE.FTZ.AND P3, PT, R181, RZ, PT ;  /* 0x000000ffb500720b */ /* 0x000fe40003f76000 */
[----:B------:R-:W-:Y:S01]  /*6a60*/  FSETP.GE.FTZ.AND P0, PT, R224, RZ, PT ;  /* 0x000000ffe000720b */ /* 0x000fe20003f16000 */
[----:B------:R-:W-:Y:S02]  /*6a70*/  FMUL.FTZ R200, R200, R6 ;  /* 0x00000006c8c87220 */ /* 0x000fe40000410000 */
        /* <DEDUP_REMOVED lines=9> */
[C---:B------:R-:W-:Y:S01]  /*6b10*/  FADD.FTZ R12, -R2.reuse, R12 ;  /* 0x0000000c020c7221 */ /* 0x040fe20000010100 */
[-C--:B------:R-:W-:Y:S01]  /*6b20*/  FSEL R5, R5, R2.reuse, P2 ;  /* 0x0000000205057208 */ /* 0x080fe20001000000 */
[----:B------:R-:W-:Y:S01]  /*6b30*/  FADD.FTZ R25, -R2, R25 ;  /* 0x0000001902197221 */ /* 0x000fe20000010100 */
[----:B------:R-:W-:Y:S01]  /*6b40*/  FSETP.GE.FTZ.AND P2, PT, R222, RZ, PT ;  /* 0x000000ffde00720b */ /* 0x000fe20003f56000 */
[----:B------:R-:W-:Y:S01]  /*6b50*/  FADD.FTZ R28, -R2, R28 ;  /* 0x0000001c021c7221 */ /* 0x000fe20000010100 */
[-C--:B------:R-:W-:Y:S01]  /*6b60*/  FSEL R4, R4, R2.reuse, P0 ;  /* 0x0000000204047208 */ /* 0x080fe20000000000 */
[----:B------:R-:W-:Y:S01]  /*6b70*/  FADD.FTZ R13, -R2, R13 ;  /* 0x0000000d020d7221 */ /* 0x000fe20000010100 */
[----:B------:R-:W-:Y:S01]  /*6b80*/  FSETP.GE.FTZ.AND P0, PT, R186, RZ, PT ;  /* 0x000000ffba00720b */ /* 0x000fe20003f16000 */
[----:B------:R-:W-:Y:S01]  /*6b90*/  FADD.FTZ R24, -R2, R24 ;  /* 0x0000001802187221 */ /* 0x000fe20000010100 */
[----:B------:R-:W-:Y:S01]  /*6ba0*/  FSEL R12, R12, R2, P2 ;  /* 0x000000020c0c7208 */ /* 0x000fe20001000000 */
[----:B---3--:R-:W-:Y:S01]  /*6bb0*/  FADD.FTZ R11, -R0, R11 ;  /* 0x0000000b000b7221 */ /* 0x008fe20000010100 */
[----:B------:R-:W-:Y:S01]  /*6bc0*/  FSETP.GE.FTZ.AND P2, PT, R192, RZ, PT ;  /* 0x000000ffc000720b */ /* 0x000fe20003f56000 */
[----:B------:R-:W-:Y:S01]  /*6bd0*/  FMUL.FTZ R32, R224, R4 ;  /* 0x00000004e0207220 */ /* 0x000fe20000410000 */
[-C--:B------:R-:W-:Y:S01]  /*6be0*/  FSEL R13, R13, R2.reuse, P4 ;  /* 0x000000020d0d7208 */ /* 0x080fe20002000000 */
[C---:B------:R-:W-:Y:S01]  /*6bf0*/  FADD.FTZ R4, -R0.reuse, R14 ;  /* 0x0000000e00047221 */ /* 0x040fe20000010100 */
[-C--:B------:R-:W-:Y:S01]  /*6c00*/  FSEL R25, R25, R2.reuse, P2 ;  /* 0x0000000219197208 */ /* 0x080fe20001000000 */
[C---:B------:R-:W-:Y:S01]  /*6c10*/  FADD.FTZ R6, -R0.reuse, R15 ;  /* 0x0000000f00067221 */ /* 0x040fe20000010100 */
[----:B------:R-:W-:Y:S01]  /*6c20*/  FSETP.GE.FTZ.AND P2, PT, R187, RZ, PT ;  /* 0x000000ffbb00720b */ /* 0x000fe20003f56000 */
[----:B------:R-:W-:Y:S01]  /*6c30*/  FADD.FTZ R10, -R0, R10 ;  /* 0x0000000a000a7221 */ /* 0x000fe20000010100 */
[-C--:B------:R-:W-:Y:S01]  /*6c40*/  FSEL R24, R24, R2.reuse, P3 ;  /* 0x0000000218187208 */ /* 0x080fe20001800000 */
[----:B------:R-:W-:Y:S01]  /*6c50*/  FMUL.FTZ R33, R225, R5 ;  /* 0x00000005e1217220 */ /* 0x000fe20000410000 */
[----:B------:R-:W-:Y:S01]  /*6c60*/  FSEL R28, R28, R2, P2 ;  /* 0x000000021c1c7208 */ /* 0x000fe20001000000 */
[----:B------:R-:W-:Y:S01]  /*6c70*/  @P0 FADD.FTZ R2, -R2, R29 ;  /* 0x0000001d02020221 */ /* 0x000fe20000010100 */
[----:B------:R-:W-:Y:S01]  /*6c80*/  FSETP.GE.FTZ.AND P2, PT, R226, RZ, PT ;  /* 0x000000ffe200720b */ /* 0x000fe20003f56000 */
[----:B------:R-:W-:Y:S01]  /*6c90*/  FADD.FTZ R5, -R0, R26 ;  /* 0x0000001a00057221 */ /* 0x000fe20000010100 */
[----:B------:R-:W-:Y:S01]  /*6ca0*/  FSETP.GE.FTZ.AND P0, PT, R206, RZ, PT ;  /* 0x000000ffce00720b */ /* 0x000fe20003f16000 */
[----:B------:R-:W-:Y:S01]  /*6cb0*/  FMUL.FTZ R21, R186, R2 ;  /* 0x00000002ba157220 */ /* 0x000fe20000410000 */
[----:B------:R-:W-:Y:S01]  /*6cc0*/  FSEL R11, R11, R0, P2 ;  /* 0x000000000b0b7208 */ /* 0x000fe20001000000 */
[----:B------:R-:W-:Y:S01]  /*6cd0*/  FADD.FTZ R2, -R0, R30 ;  /* 0x0000001e00027221 */ /* 0x000fe20000010100 */
[----:B------:R-:W-:Y:S01]  /*6ce0*/  FSETP.GE.FTZ.AND P2, PT, R205, RZ, PT ;  /* 0x000000ffcd00720b */ /* 0x000fe20003f56000 */
[----:B------:R-:W-:Y:S01]  /*6cf0*/  FMUL.FTZ R23, R222, R12 ;  /* 0x0000000cde177220 */ /* 0x000fe20000410000 */
[----:B------:R-:W-:Y:S01]  /*6d00*/  FSEL R4, R4, R0, P0 ;  /* 0x0000000004047208 */ /* 0x000fe20000000000 */
[----:B------:R-:W-:Y:S01]  /*6d10*/  FMUL.FTZ R22, R207, R13 ;  /* 0x0000000dcf167220 */ /* 0x000fe20000410000 */
[----:B------:R-:W-:Y:S01]  /*6d20*/  FSETP.GE.FTZ.AND P0, PT, R185, RZ, PT ;  /* 0x000000ffb900720b */ /* 0x000fe20003f16000 */
[----:B------:R-:W-:Y:S01]  /*6d30*/  FMUL.FTZ R24, R194, R24 ;  /* 0x00000018c2187220 */ /* 0x000fe20000410000 */
[----:B------:R-:W-:Y:S01]  /*6d40*/  FSEL R6, R6, R0, P2 ;  /* 0x0000000006067208 */ /* 0x000fe20001000000 */
[----:B------:R-:W-:Y:S01]  /*6d50*/  FMUL.FTZ R17, R206, R4 ;  /* 0x00000004ce117220 */ /* 0x000fe20000410000 */
[----:B------:R-:W-:Y:S01]  /*6d60*/  PLOP3.LUT P2, PT, PT, PT, UP5, 0x80, 0x0 ;  /* 0x000000000000781c */ /* 0x000fe20003f4f058 */
[----:B------:R-:W-:Y:S01]  /*6d70*/  FADD.FTZ R4, -R0, R27 ;  /* 0x0000001b00047221 */ /* 0x000fe20000010100 */
[----:B------:R-:W-:Y:S01]  /*6d80*/  FSETP.GE.FTZ.AND P3, PT, R227, RZ, PT ;  /* 0x000000ffe300720b */ /* 0x000fe20003f76000 */
[----:B------:R-:W-:Y:S01]  /*6d90*/  FMUL.FTZ R25, R192, R25 ;  /* 0x00000019c0197220 */ /* 0x000fe20000410000 */
        /* <DEDUP_REMOVED lines=73> */
.L_x_1357:
[----:B------:R-:W-:Y:S01]  /*7230*/  F2FP.PACK_AB R12, R203, R204 ;  /* 0x000000cccb0c723e */ /* 0x000fe200000000ff */
[----:B------:R-:W2:Y:S01]  /*7240*/  S2R R185, SR_TID.X ;  /* 0x0000000000b97919 */ /* 0x000ea20000002100 */
        /* <DEDUP_REMOVED lines=22> */
[----:B--2---:R-:W-:Y:S02]  /*73b0*/  SHF.R.S32.HI R185, RZ, 0x1f, R185 ;  /* 0x0000001fffb97819 */ /* 0x004fe400000114b9 */
        /* <DEDUP_REMOVED lines=12> */
[----:B--2---:R-:W-:Y:S04]  /*7480*/  IADD3 R16, R0, 0x8000, RZ ;  /* 0x0000800000107810 */ /* 0x004fe80007ffe0ff */
[----:B------:R-:W-:Y:S01]  /*7490*/  @P1 IADD3 R2, R16, -0x40, RZ ;  /* 0xffffffc010021810 */ /* 0x000fe20007ffe0ff */
[----:B------:R-:W-:Y:S05]  /*74a0*/  LDSM.16.MT88.4 R4, [R209+0x20000] ;  /* 0x02000000d104783b */ /* 0x000fea0000004200 */
[----:B------:R-:W1:Y:S05]  /*74b0*/  LDSM.16.MT88.4 R8, [R0+0x8000] ;  /* 0x008000000008783b */ /* 0x000e6a0000004200 */
[----:B------:R-:W2:Y:S05]  /*74c0*/  LDSM.16.MT88.4 R12, [R209+0x22000] ;  /* 0x02200000d10c783b */ /* 0x000eaa0000004200 */
[----:B------:R-:W3:Y:S05]  /*74d0*/  LDSM.16.MT88.4 R16, [R2] ;  /* 0x000000000210783b */ /* 0x000eea0000004200 */
        /* <DEDUP_REMOVED lines=8> */
[C---:B--2---:R-:W-:Y:S04]  /*7560*/  HMMA.16816.F32 R40, R12.reuse, R8, R40 ;  /* 0x000000080c28723c */ /* 0x044fe80000001828 */
[----:B------:R-:W1:Y:S04]  /*7570*/  S2R R188, SR_TID.X ;  /* 0x0000000000bc7919 */ /* 0x000e680000002100 */
[-C--:B------:R-:W-:Y:S08]  /*7580*/  HMMA.16816.F32 R44, R12, R10.reuse, R44 ;  /* 0x0000000a0c2c723c */ /* 0x080ff0000000182c */
[C---:B------:R-:W-:Y:S01]  /*7590*/  HMMA.16816.F32 R48, R4.reuse, R10, R48 ;  /* 0x0000000a0430723c */ /* 0x040fe20000001830 */
[----:B------:R-:W2:Y:S07]  /*75a0*/  LDSM.16.MT88.4 R8, [R209+0x20800] ;  /* 0x02080000d108783b */ /* 0x000eae0000004200 */
[-C--:B---3--:R-:W-:Y:S04]  /*75b0*/  HMMA.16816.F32 R52, R4, R16.reuse, R52 ;  /* 0x000000100434723c */ /* 0x088fe80000001834 */
[----:B-1----:R-:W-:Y:S04]  /*75c0*/  LEA.HI R185, R185, R188, RZ, 0x6 ;  /* 0x000000bcb9b97211 */ /* 0x002fe800078f30ff */
[C---:B------:R-:W-:Y:S04]  /*75d0*/  HMMA.16816.F32 R56, R12.reuse, R16, R56 ;  /* 0x000000100c38723c */ /* 0x040fe80000001838 */
[----:B------:R-:W-:Y:S04]  /*75e0*/  SHF.R.S32.HI R185, RZ, 0x6, R185 ;  /* 0x00000006ffb97819 */ /* 0x000fe800000114b9 */
        /* <DEDUP_REMOVED lines=72> */
[----:B------:R-:W-:Y:S01]  /*7a70*/  ISETP.GE.AND P3, PT, R243, c[0x0][0x220], PT ;  /* 0x00008800f3007a0c */ /* 0x000fe20003f66270 */
[----:B------:R-:W-:Y:S01]  /*7a80*/  IMAD.SHL.U32 R0, R242, 0x40, RZ ;  /* 0x00000040f2007824 */ /* 0x000fe200078e00ff */
[----:B------:R-:W-:Y:S01]  /*7a90*/  ISETP.GE.AND P4, PT, R236, c[0x0][0x220], PT ;  /* 0x00008800ec007a0c */ /* 0x000fe20003f86270 */
[----:B------:R-:W-:Y:S03]  /*7aa0*/  IMAD.MOV.U32 R10, RZ, RZ, c[0x0][0x370] ;  /* 0x0000dc00ff0a7624 */ /* 0x000fe600078e00ff */
[----:B------:R-:W-:Y:S01]  /*7ab0*/  LOP3.LUT R0, R0, 0x1c0, RZ, 0xc0, !PT ;  /* 0x000001c000007812 */ /* 0x000fe200078ec0ff */
[----:B------:R-:W-:Y:S03]  /*7ac0*/  IMAD.U32 R5, R10, -0x40, RZ ;  /* 0xffffffc00a057824 */ /* 0x000fe600078e00ff */
[----:B------:R-:W-:Y:S02]  /*7ad0*/  LOP3.LUT R6, R0, 0x38, R236, 0xf8, !PT ;  /* 0x0000003800067812 */ /* 0x000fe400078ef8ec */
[----:B------:R-:W-:Y:S01]  /*7ae0*/  SHF.R.U32.HI R2, RZ, 0x3, R0 ;  /* 0x00000003ff027819 */ /* 0x000fe20000011600 */
[----:B------:R-:W-:Y:S01]  /*7af0*/  @!P3 IMAD.MOV.U32 R7, RZ, RZ, c[0x0][0x374] ;  /* 0x0000dd00ff07b624 */ /* 0x000fe200078e00ff */
[----:B------:R-:W-:Y:S01]  /*7b00*/  LEA R4, P0, R5, R238, 0x1 ;  /* 0x000000ee05047211 */ /* 0x000fe200078008ff */
[----:B------:R-:W-:Y:S01]  /*7b10*/  @!P4 IMAD.MOV.U32 R9, RZ, RZ, c[0x0][0x374] ;  /* 0x0000dd00ff09c624 */ /* 0x000fe200078e00ff */
[----:B------:R-:W-:Y:S02]  /*7b20*/  LOP3.LUT R2, R6, R2, RZ, 0x3c, !PT ;  /* 0x0000000206027212 */ /* 0x000fe400078e3cff */
[----:B------:R-:W-:Y:S02]  /*7b30*/  SHF.R.S32.HI R8, RZ, 0x1f, R5 ;  /* 0x0000001fff087819 */ /* 0x000fe40000011405 */
[----:B------:R-:W-:Y:S01]  /*7b40*/  @!P3 LEA R0, P5, R10, R5, 0x5 ;  /* 0x000000050a00b211 */ /* 0x000fe200078a28ff */
[----:B------:R-:W-:Y:S01]  /*7b50*/  IMAD R2, R185, 0x200, R2 ;  /* 0x00000200b9027824 */ /* 0x000fe200078e0202 */
[-C--:B------:R-:W-:Y:S02]  /*7b60*/  LEA.HI.X.SX32 R5, R5, R239.reuse, 0x1, P0 ;  /* 0x000000ef05057211 */ /* 0x080fe400000f0eff */
[----:B------:R-:W-:Y:S01]  /*7b70*/  @!P3 LEA R6, P0, R0, R238, 0x1 ;  /* 0x000000ee0006b211 */ /* 0x000fe200078008ff */
[----:B------:R-:W-:Y:S01]  /*7b80*/  IMAD.MOV.U32 R238, RZ, RZ, R4 ;  /* 0x000000ffffee7224 */ /* 0x000fe200078e0004 */
[C---:B------:R-:W-:Y:S02]  /*7b90*/  @!P3 LEA.HI.X R7, R10.reuse, R8, R7, 0x5, P5 ;  /* 0x000000080a07b211 */ /* 0x040fe400028f2c07 */
[----:B------:R-:W-:Y:S02]  /*7ba0*/  @!P4 LEA R8, P5, R10, R4, 0x6 ;  /* 0x000000040a08c211 */ /* 0x000fe400078a30ff */
[----:B------:R-:W-:Y:S01]  /*7bb0*/  @!P3 LEA.HI.X R7, R0, R239, R7, 0x1, P0 ;  /* 0x000000ef0007b211 */ /* 0x000fe200000f0c07 */
[----:B------:R-:W-:Y:S01]  /*7bc0*/  IMAD.SHL.U32 R0, R2, 0x2, RZ ;  /* 0x0000000202007824 */ /* 0x000fe200078e00ff */
[----:B------:R-:W-:Y:S01]  /*7bd0*/  @!P4 LEA.HI.X R9, R10, R5, R9, 0x6, P5 ;  /* 0x000000050a09c211 */ /* 0x000fe200028f3409 */
[----:B------:R-:W-:Y:S03]  /*7be0*/  IMAD.MOV.U32 R239, RZ, RZ, R5 ;  /* 0x000000ffffef7224 */ /* 0x000fe600078e0005 */
        /* <DEDUP_REMOVED lines=21> */
.L_x_1358:
        /* <DEDUP_REMOVED lines=13> */
[----:B------:R-:W-:Y:S02]  /*7e10*/  IMAD R188, R188, 0x18, RZ ;  /* 0x00000018bcbc7824 */ /* 0x000fe400078e02ff */
        /* <DEDUP_REMOVED lines=120> */
[----:B------:R-:W3:Y:S03]  /*85a0*/  LDL R179, [R1] ;  /* 0x0000000001b37983 */ /* 0x000ee60000100800 */
[----:B------:R-:W-:Y:S02]  /*85b0*/  IMAD R188, R188, c[0x0][0x1c0], RZ ;  /* 0x00007000bcbc7a24 */ /* 0x000fe400078e02ff */
[----:B------:R-:W3:Y:S02]  /*85c0*/  LDL R178, [R1+0x10] ;  /* 0x0000100001b27983 */ /* 0x000ee40000100800 */
[-C--:B----4-:R-:W-:Y:S04]  /*85d0*/  HMMA.16816.F32 R20, R172, R164.reuse, R20 ;  /* 0x000000a4ac14723c */ /* 0x090fe80000001814 */
[CC--:B-1----:R-:W-:Y:S01]  /*85e0*/  LEA R168, P0, R191.reuse, R2.reuse, 0x2 ;  /* 0x00000002bfa87211 */ /* 0x0c2fe200078010ff */
        /* <DEDUP_REMOVED lines=16> */
[----:B------:R-:W-:Y:S02]  /*86f0*/  RED.E.ADD.F32.FTZ.RN.STRONG.GPU [R168.64], R8 ;  /* 0x00000008a800798e */ /* 0x000fe4000c10e784 */
[----:B------:R-:W-:Y:S03]  /*8700*/  IADD3 R184, R189, 0x20, RZ ;  /* 0x00000020bdb87810 */ /* 0x000fe60007ffe0ff */
[----:B------:R4:W-:Y:S01]  /*8710*/  RED.E.ADD.F32.FTZ.RN.STRONG.GPU [R166.64], R9 ;  /* 0x00000009a600798e */ /* 0x0009e2000c10e784 */
[-C--:B-1----:R-:W-:Y:S01]  /*8720*/  LEA.HI.X.SX32 R5, R188, R3.reuse, 0x2, P2 ;  /* 0x00000003bc057211 */ /* 0x082fe200010f16ff */
[----:B------:R-:W-:Y:S04]  /*8730*/  IMAD.MOV.U32 R188, RZ, RZ, c[0x0][0x22c] ;  /* 0x00008b00ffbc7624 */ /* 0x000fe800078e00ff */
[----:B------:R1:W-:Y:S01]  /*8740*/  RED.E.ADD.F32.FTZ.RN.STRONG.GPU [R4.64], R10 ;  /* 0x0000000a0400798e */ /* 0x0003e2000c10e784 */
[-C--:B--2---:R-:W-:Y:S01]  /*8750*/  LEA R6, P0, R190, R2.reuse, 0x2 ;  /* 0x00000002be067211 */ /* 0x084fe200078010ff */
[----:B------:R-:W-:Y:S03]  /*8760*/  IMAD R188, R188, c[0x0][0x1c0], RZ ;  /* 0x00007000bcbc7a24 */ /* 0x000fe600078e02ff */
[-C--:B----4-:R-:W-:Y:S01]  /*8770*/  LEA.HI.X.SX32 R7, R190, R3.reuse, 0x2, P0 ;  /* 0x00000003be077211 */ /* 0x090fe200000f16ff */
[----:B------:R-:W-:Y:S04]  /*8780*/  IMAD.SHL.U32 R188, R188, 0x10, RZ ;  /* 0x00000010bcbc7824 */ /* 0x000fe800078e00ff */
[----:B------:R2:W-:Y:S01]  /*8790*/  RED.E.ADD.F32.FTZ.RN.STRONG.GPU [R6.64], R11 ;  /* 0x0000000b0600798e */ /* 0x0005e2000c10e784 */
[----:B------:R-:W-:Y:S04]  /*87a0*/  IADD3 R189, R188, 0x20, RZ ;  /* 0x00000020bcbd7810 */ /* 0x000fe80007ffe0ff */
[----:B------:R4:W-:Y:S01]  /*87b0*/  RED.E.ADD.F32.FTZ.RN.STRONG.GPU [R2.64+0x80], R16 ;  /* 0x000080100200798e */ /* 0x0009e2000c10e784 */
[C---:B------:R-:W-:Y:S01]  /*87c0*/  IMAD.IADD R189, R235.reuse, 0x1, R189 ;  /* 0x00000001ebbd7824 */ /* 0x040fe200078e02bd */
[----:B------:R-:W-:Y:S01]  /*87d0*/  IADD3 R166, R0, 0x60, RZ ;  /* 0x0000006000a67810 */ /* 0x000fe20007ffe0ff */
[----:B------:R-:W-:Y:S02]  /*87e0*/  IMAD.IADD R167, R235, 0x1, R251 ;  /* 0x00000001eba77824 */ /* 0x000fe400078e02fb */
[----:B------:R4:W-:Y:S01]  /*87f0*/  RED.E.ADD.F32.FTZ.RN.STRONG.GPU [R164.64+0x80], R17 ;  /* 0x00008011a400798e */ /* 0x0009e2000c10e784 */
[CC--:B-1----:R-:W-:Y:S04]  /*8800*/  LEA R4, P0, R184.reuse, R2.reuse, 0x2 ;  /* 0x00000002b8047211 */ /* 0x0c2fe800078010ff */
[-C--:B------:R-:W-:Y:S02]  /*8810*/  LEA.HI.X.SX32 R5, R184, R3.reuse, 0x2, P0 ;  /* 0x00000003b8057211 */ /* 0x080fe400000f16ff */
[C---:B------:R-:W-:Y:S02]  /*8820*/  IADD3 R184, R188.reuse, 0x20, RZ ;  /* 0x00000020bcb87810 */ /* 0x040fe40007ffe0ff */
[----:B------:R-:W-:Y:S01]  /*8830*/  IADD3 R188, R188, 0x20, RZ ;  /* 0x00000020bcbc7810 */ /* 0x000fe20007ffe0ff */
[----:B------:R-:W-:Y:S01]  /*8840*/  RED.E.ADD.F32.FTZ.RN.STRONG.GPU [R4.64], R18 ;  /* 0x000000120400798e */ /* 0x000fe2000c10e784 */
[-C--:B--2---:R-:W-:Y:S01]  /*8850*/  LEA R6, P2, R189, R2.reuse, 0x2 ;  /* 0x00000002bd067211 */ /* 0x084fe200078410ff */
[C---:B------:R-:W-:Y:S02]  /*8860*/  IMAD.IADD R184, R235.reuse, 0x1, R184 ;  /* 0x00000001ebb87824 */ /* 0x040fe400078e02b8 */
[----:B------:R-:W-:Y:S01]  /*8870*/  IMAD.IADD R188, R235, 0x1, R188 ;  /* 0x00000001ebbc7824 */ /* 0x000fe200078e02bc */
[-C--:B------:R-:W-:Y:S01]  /*8880*/  LEA.HI.X.SX32 R7, R189, R3.reuse, 0x2, P2 ;  /* 0x00000003bd077211 */ /* 0x080fe200010f16ff */
[C---:B------:R-:W-:Y:S01]  /*8890*/  IMAD.IADD R184, R235.reuse, 0x1, R184 ;  /* 0x00000001ebb87824 */ /* 0x040fe200078e02b8 */
[C---:B----4-:R-:W-:Y:S01]  /*88a0*/  IADD3 R16, R0.reuse, 0x60, RZ ;  /* 0x0000006000107810 */ /* 0x050fe20007ffe0ff */
[C---:B------:R-:W-:Y:S02]  /*88b0*/  IMAD.IADD R188, R235.reuse, 0x1, R188 ;  /* 0x00000001ebbc7824 */ /* 0x040fe400078e02bc */
[C---:B------:R-:W-:Y:S01]  /*88c0*/  IMAD.IADD R184, R235.reuse, 0x1, R184 ;  /* 0x00000001ebb87824 */ /* 0x040fe200078e02b8 */
[----:B------:R-:W-:Y:S01]  /*88d0*/  RED.E.ADD.F32.FTZ.RN.STRONG.GPU [R6.64], R19 ;  /* 0x000000130600798e */ /* 0x000fe2000c10e784 */
[----:B------:R-:W-:Y:S01]  /*88e0*/  IADD3 R17, R0, 0x60, RZ ;  /* 0x0000006000117810 */ /* 0x000fe20007ffe0ff */
[C---:B------:R-:W-:Y:S01]  /*88f0*/  IMAD.IADD R16, R235.reuse, 0x1, R16 ;  /* 0x00000001eb107824 */ /* 0x040fe200078e0210 */
[-C--:B------:R-:W-:Y:S01]  /*8900*/  LEA R10, P0, R188, R2.reuse, 0x2 ;  /* 0x00000002bc0a7211 */ /* 0x080fe200078010ff */
[C---:B------:R-:W-:Y:S01]  /*8910*/  IMAD.IADD R0, R235.reuse, 0x1, R249 ;  /* 0x00000001eb007824 */ /* 0x040fe200078e02f9 */
[-C--:B------:R-:W-:Y:S01]  /*8920*/  LEA R8, P3, R184, R2.reuse, 0x2 ;  /* 0x00000002b8087211 */ /* 0x080fe200078610ff */
[C---:B------:R-:W-:Y:S01]  /*8930*/  IMAD.IADD R17, R235.reuse, 0x1, R17 ;  /* 0x00000001eb117824 */ /* 0x040fe200078e0211 */
[-C--:B------:R-:W-:Y:S01]  /*8940*/  LEA.HI.X.SX32 R11, R188, R3.reuse, 0x2, P0 ;  /* 0x00000003bc0b7211 */ /* 0x080fe200000f16ff */
[----:B------:R-:W-:Y:S01]  /*8950*/  IMAD.MOV.U32 R188, RZ, RZ, c[0x0][0x22c] ;  /* 0x00008b00ffbc7624 */ /* 0x000fe200078e00ff */
[-C--:B------:R-:W-:Y:S01]  /*8960*/  LEA.HI.X.SX32 R9, R184, R3.reuse, 0x2, P3 ;  /* 0x00000003b8097211 */ /* 0x080fe200018f16ff */
[C---:B------:R-:W-:Y:S02]  /*8970*/  IMAD.IADD R16, R235.reuse, 0x1, R16 ;  /* 0x00000001eb107824 */ /* 0x040fe400078e0210 */
[----:B------:R-:W-:Y:S01]  /*8980*/  RED.E.ADD.F32.FTZ.RN.STRONG.GPU [R10.64], R12 ;  /* 0x0000000c0a00798e */ /* 0x000fe2000c10e784 */
[----:B------:R-:W-:Y:S04]  /*8990*/  IMAD R188, R188, c[0x0][0x1c0], RZ ;  /* 0x00007000bcbc7a24 */ /* 0x000fe800078e02ff */
[----:B------:R1:W-:Y:S01]  /*89a0*/  RED.E.ADD.F32.FTZ.RN.STRONG.GPU [R8.64], R13 ;  /* 0x0000000d0800798e */ /* 0x0003e2000c10e784 */
[----:B------:R-:W-:Y:S05]  /*89b0*/  IMAD.SHL.U32 R188, R188, 0x10, RZ ;  /* 0x00000010bcbc7824 */ /* 0x000fea00078e00ff */
[C---:B------:R-:W-:Y:S02]  /*89c0*/  IADD3 R173, R188.reuse, 0x40, RZ ;  /* 0x00000040bcad7810 */ /* 0x040fe40007ffe0ff */
[C---:B------:R-:W-:Y:S02]  /*89d0*/  IADD3 R172, R188.reuse, 0x40, RZ ;  /* 0x00000040bcac7810 */ /* 0x040fe40007ffe0ff */
[----:B------:R-:W-:Y:S03]  /*89e0*/  IADD3 R170, R188, 0x40, RZ ;  /* 0x00000040bcaa7810 */ /* 0x000fe60007ffe0ff */
[C---:B------:R-:W-:Y:S02]  /*89f0*/  IMAD.IADD R172, R235.reuse, 0x1, R172 ;  /* 0x00000001ebac7824 */ /* 0x040fe400078e02ac */
[C---:B------:R-:W-:Y:S04]  /*8a00*/  IMAD.IADD R170, R235.reuse, 0x1, R170 ;  /* 0x00000001ebaa7824 */ /* 0x040fe800078e02aa */
[----:B------:R-:W-:Y:S01]  /*8a10*/  IMAD.IADD R170, R235, 0x1, R170 ;  /* 0x00000001ebaa7824 */ /* 0x000fe200078e02aa */
[CC--:B-1----:R-:W-:Y:S04]  /*8a20*/  LEA R8, P3, R252.reuse, R2.reuse, 0x2 ;  /* 0x00000002fc087211 */ /* 0x0c2fe800078610ff */
[-C--:B------:R-:W-:Y:S02]  /*8a30*/  LEA.HI.X.SX32 R9, R252, R3.reuse, 0x2, P3 ;  /* 0x00000003fc097211 */ /* 0x080fe400018f16ff */
[CC--:B---3--:R-:W-:Y:S04]  /*8a40*/  LEA R4, P2, R179.reuse, R2.reuse, 0x2 ;  /* 0x00000002b3047211 */ /* 0x0c8fe800078410ff */
[-C--:B------:R-:W-:Y:S02]  /*8a50*/  LEA.HI.X.SX32 R5, R179, R3.reuse, 0x2, P2 ;  /* 0x00000003b3057211 */ /* 0x080fe400010f16ff */
[-C--:B------:R-:W-:Y:S02]  /*8a60*/  LEA R6, P0, R178, R2.reuse, 0x2 ;  /* 0x00000002b2067211 */ /* 0x080fe400078010ff */
[-C--:B------:R-:W-:Y:S01]  /*8a70*/  LEA R12, P2, R172, R2.reuse, 0x2 ;  /* 0x00000002ac0c7211 */ /* 0x080fe200078410ff */
        /* <DEDUP_REMOVED lines=9> */
[CC--:B------:R-:W-:Y:S02]  /*8b10*/  LEA R10, P0, R170.reuse, R2.reuse, 0x2 ;  /* 0x00000002aa0a7211 */ /* 0x0c0fe400078010ff */
[CC--:B--2---:R-:W-:Y:S01]  /*8b20*/  LEA R6, P2, R251.reuse, R2.reuse, 0x2 ;  /* 0x00000002fb067211 */ /* 0x0c4fe200078410ff */
[----:B------:R1:W-:Y:S01]  /*8b30*/  RED.E.ADD.F32.FTZ.RN.STRONG.GPU [R4.64], R22 ;  /* 0x000000160400798e */ /* 0x0003e2000c10e784 */
[-C--:B------:R-:W-:Y:S02]  /*8b40*/  LEA.HI.X.SX32 R11, R170, R3.reuse, 0x2, P0 ;  /* 0x00000003aa0b7211 */ /* 0x080fe400000f16ff */
[-C--:B------:R-:W-:Y:S02]  /*8b50*/  LEA.HI.X.SX32 R7, R251, R3.reuse, 0x2, P2 ;  /* 0x00000003fb077211 */ /* 0x080fe400010f16ff */
[----:B------:R2:W-:Y:S01]  /*8b60*/  RED.E.ADD.F32.FTZ.RN.STRONG.GPU [R12.64], R23 ;  /* 0x000000170c00798e */ /* 0x0005e2000c10e784 */
[-C--:B------:R-:W-:Y:S04]  /*8b70*/  LEA.HI.X.SX32 R15, R166, R3.reuse, 0x2, P6 ;  /* 0x00000003a60f7211 */ /* 0x080fe800030f16ff */
[----:B------:R3:W-:Y:S05]  /*8b80*/  RED.E.ADD.F32.FTZ.RN.STRONG.GPU [R10.64], R24 ;  /* 0x000000180a00798e */ /* 0x0007ea000c10e784 */
[----:B------:R4:W-:Y:S05]  /*8b90*/  RED.E.ADD.F32.FTZ.RN.STRONG.GPU [R8.64], R25 ;  /* 0x000000190800798e */ /* 0x0009ea000c10e784 */
[----:B------:R4:W-:Y:S05]  /*8ba0*/  RED.E.ADD.F32.FTZ.RN.STRONG.GPU [R6.64], R26 ;  /* 0x0000001a0600798e */ /* 0x0009ea000c10e784 */
[----:B------:R-:W-:Y:S01]  /*8bb0*/  LDSM.16.MT88.4 R20, [R210+0x2000] ;  /* 0x00200000d214783b */ /* 0x000fe20000004200 */
[CC--:B-1----:R-:W-:Y:S04]  /*8bc0*/  LEA R4, P0, R167.reuse, R2.reuse, 0x2 ;  /* 0x00000002a7047211 */ /* 0x0c2fe800078010ff */
[----:B------:R-:W-:Y:S01]  /*8bd0*/  LDSM.16.MT88.4 R168, [R210+0x2800] ;  /* 0x00280000d2a8783b */ /* 0x000fe20000004200 */
[-C--:B------:R-:W-:Y:S02]  /*8be0*/  LEA.HI.X.SX32 R5, R167, R3.reuse, 0x2, P0 ;  /* 0x00000003a7057211 */ /* 0x080fe400000f16ff */
[CC--:B--2---:R-:W-:Y:S03]  /*8bf0*/  LEA R12, P5, R17.reuse, R2.reuse, 0x2 ;  /* 0x00000002110c7211 */ /* 0x0c4fe600078a10ff */
[----:B------:R1:W-:Y:S01]  /*8c00*/  RED.E.ADD.F32.FTZ.RN.STRONG.GPU [R4.64], R27 ;  /* 0x0000001b0400798e */ /* 0x0003e2000c10e784 */
[-C--:B------:R-:W-:Y:S02]  /*8c10*/  LEA.HI.X.SX32 R13, R17, R3.reuse, 0x2, P5 ;  /* 0x00000003110d7211 */ /* 0x080fe400028f16ff */
[-C--:B---3--:R-:W-:Y:S02]  /*8c20*/  LEA R10, P4, R16, R2.reuse, 0x2 ;  /* 0x00000002100a7211 */ /* 0x088fe400078810ff */
[----:B------:R-:W-:Y:S01]  /*8c30*/  RED.E.ADD.F32.FTZ.RN.STRONG.GPU [R2.64+0x180], R32 ;  /* 0x000180200200798e */ /* 0x000fe2000c10e784 */
[-C--:B----4-:R-:W-:Y:S02]  /*8c40*/  LEA R8, P3, R250, R2.reuse, 0x2 ;  /* 0x00000002fa087211 */ /* 0x090fe400078610ff */
[-C--:B------:R-:W-:Y:S02]  /*8c50*/  LEA.HI.X.SX32 R11, R16, R3.reuse, 0x2, P4 ;  /* 0x00000003100b7211 */ /* 0x080fe400020f16ff */
        /* <DEDUP_REMOVED lines=11> */
[----:B------:R-:W-:Y:S01]  /*8d10*/  LEA.HI.X.SX32 R5, R0, R3, 0x2, P0 ;  /* 0x0000000300057211 */ /* 0x000fe200000f16ff */
[----:B------:R-:W-:Y:S01]  /*8d20*/  IMAD.IADD R0, R196, 0x1, R210 ;  /* 0x00000001c4007824 */ /* 0x000fe200078e02d2 */
        /* <DEDUP_REMOVED lines=203> */
[----:B------:R-:W-:Y:S01]  /*99e0*/  UISETP.NE.AND UP0, UPT, UR22, -0x1, UPT ;  /* 0xffffffff1600788c */ /* 0x000fe2000bf05270 */
[----:B------:R-:W-:Y:S01]  /*99f0*/  FMUL.FTZ R64, R60, c[0x0][0x2dc] ;  /* 0x0000b7003c407a20 */ /* 0x000fe20000410000 */
[----:B------:R-:W-:Y:S01]  /*9a00*/  ULDC.64 UR10, c[0x0][0x3a0] ;  /* 0x0000e800000a7ab9 */ /* 0x000fe20000000a00 */
[----:B------:R-:W-:-:S02]  /*9a10*/  FMUL.FTZ R60, R101, c[0x0][0x2e0] ;  /* 0x0000b800653c7a20 */ /* 0x000fc40000410000 */
        /* <DEDUP_REMOVED lines=172> */
.L_x_1360:
        /* <DEDUP_REMOVED lines=19> */
.L_x_1361:
[----:B-1----:R-:W-:Y:S01]  /*a610*/  IMAD.SHL.U32 R0, R242, 0x40, RZ ;  /* 0x00000040f2007824 */ /* 0x002fe200078e00ff */
[----:B------:R-:W-:Y:S01]  /*a620*/  BAR.SYNC.DEFER_BLOCKING 0x0 ;  /* 0x0000000000007b1d */ /* 0x000fe20000010000 */
[----:B------:R-:W-:Y:S01]  /*a630*/  USHF.L.U32 UR7, UR17, 0x7, URZ ;  /* 0x0000000711077899 */ /* 0x000fe2000800063f */
[--C-:B------:R-:W-:Y:S01]  /*a640*/  SHF.R.S32.HI R9, RZ, 0x1f, R236.reuse ;  /* 0x0000001fff097819 */ /* 0x100fe200000114ec */
[--C-:B------:R-:W-:Y:S01]  /*a650*/  IMAD.MOV.U32 R8, RZ, RZ, R236.reuse ;  /* 0x000000ffff087224 */ /* 0x100fe200078e00ec */
[----:B------:R-:W-:Y:S01]  /*a660*/  LOP3.LUT R0, R0, 0x1c0, RZ, 0xc0, !PT ;  /* 0x000001c000007812 */ /* 0x000fe200078ec0ff */
[----:B------:R-:W-:Y:S01]  /*a670*/  USHF.R.S32.HI UR10, URZ, 0x1f, UR7 ;  /* 0x0000001f3f0a7899 */ /* 0x000fe20008011407 */
[----:B------:R-:W-:Y:S01]  /*a680*/  BSSY B0, `(.L_x_1362) ;  /* 0x0000034000007945 */ /* 0x000fe20003800000 */
[----:B------:R-:W-:Y:S01]  /*a690*/  ULDC.64 UR8, c[0x0][0x3a0] ;  /* 0x0000e80000087ab9 */ /* 0x000fe20000000a00 */
[----:B------:R-:W-:Y:S01]  /*a6a0*/  LOP3.LUT R2, R0, 0x38, R236, 0xf8, !PT ;  /* 0x0000003800027812 */ /* 0x000fe200078ef8ec */
[----:B------:R-:W-:Y:S01]  /*a6b0*/  UIMAD UR8, UR10, UR8, URZ ;  /* 0x000000080a0872a4 */ /* 0x000fe2000f8e023f */
[----:B------:R-:W-:Y:S01]  /*a6c0*/  SHF.R.U32.HI R0, RZ, 0x3, R0 ;  /* 0x00000003ff007819 */ /* 0x000fe20000011600 */
[----:B------:R-:W-:Y:S01]  /*a6d0*/  IMAD.U32 R36, RZ, RZ, UR7 ;  /* 0x00000007ff247e24 */ /* 0x000fe2000f8e00ff */
[----:B------:R-:W-:Y:S01]  /*a6e0*/  UIMAD UR6, UR17, -0x80, UR6 ;  /* 0xffffff80110678a4 */ /* 0x000fe2000f8e0206 */
[----:B------:R-:W-:Y:S01]  /*a6f0*/  SHF.R.S32.HI R37, RZ, 0x1f, R242 ;  /* 0x0000001fff257819 */ /* 0x000fe200000114f2 */
[----:B------:R-:W-:Y:S01]  /*a700*/  UIMAD UR8, UR7, UR9, UR8 ;  /* 0x00000009070872a4 */ /* 0x000fe2000f8e0208 */
[----:B------:R-:W-:Y:S01]  /*a710*/  LOP3.LUT R0, R2, R0, RZ, 0x3c, !PT ;  /* 0x0000000002007212 */ /* 0x000fe200078e3cff */
[----:B------:R-:W-:-:S02]  /*a720*/  IMAD.WIDE.U32 R2, R36, c[0x0][0x3a0], R8 ;  /* 0x0000e80024027a25 */ /* 0x000fc400078e0008 */
[----:B------:R-:W-:Y:S02]  /*a730*/  ISETP.GE.AND P5, PT, R242, UR6, PT ;  /* 0x00000006f2007c0c */ /* 0x000fe4000bfa6270 */
[----:B------:R-:W-:Y:S01]  /*a740*/  IMAD R0, R185, 0x200, R0 ;  /* 0x00000200b9007824 */ /* 0x000fe200078e0200 */
[----:B------:R-:W-:Y:S01]  /*a750*/  IADD3 R2, P0, R2, UR14, RZ ;  /* 0x0000000e02027c10 */ /* 0x000fe2000ff1e0ff */
[----:B------:R-:W-:Y:S01]  /*a760*/  IMAD.U32 R4, RZ, RZ, UR8 ;  /* 0x00000008ff047e24 */ /* 0x000fe2000f8e00ff */
[----:B------:R-:W-:Y:S01]  /*a770*/  ULDC.64 UR8, c[0x0][0x3b8] ;  /* 0x0000ee0000087ab9 */ /* 0x000fe20000000a00 */
[----:B------:R-:W-:Y:S01]  /*a780*/  IMAD.SHL.U32 R0, R0, 0x2, RZ ;  /* 0x0000000200007824 */ /* 0x000fe200078e00ff */
[----:B------:R-:W-:Y:S02]  /*a790*/  UIMAD UR8, UR61, UR8, URZ ;  /* 0x000000083d0872a4 */ /* 0x000fe4000f8e023f */
[----:B------:R-:W-:Y:S01]  /*a7a0*/  IADD3.X R3, R3, UR15, R4, P0, !PT ;  /* 0x0000000f03037c10 */ /* 0x000fe200087fe404 */
[----:B------:R-:W-:Y:S01]  /*a7b0*/  IMAD.U32 R4, RZ, RZ, UR35 ;  /* 0x00000023ff047e24 */ /* 0x000fe2000f8e00ff */
[----:B------:R1:W2:Y:S01]  /*a7c0*/  LDS.128 R24, [R0+0xd000] ;  /* 0x00d0000000187984 */ /* 0x0002a20000000c00 */
[----:B------:R-:W-:-:S02]  /*a7d0*/  UIMAD UR8, UR35, UR9, UR8 ;  /* 0x00000009230872a4 */ /* 0x000fc4000f8e0208 */
[----:B------:R-:W-:Y:S01]  /*a7e0*/  IMAD.WIDE.U32 R2, R4, c[0x0][0x3b8], R2 ;  /* 0x0000ee0004027a25 */ /* 0x000fe200078e0002 */
[----:B------:R1:W3:Y:S04]  /*a7f0*/  LDS.128 R32, [R0+0xe000] ;  /* 0x00e0000000207984 */ /* 0x0002e80000000c00 */
[----:B------:R1:W4:Y:S01]  /*a800*/  LDS.128 R44, [R0+0xf000] ;  /* 0x00f00000002c7984 */ /* 0x0003220000000c00 */
[----:B------:R-:W-:-:S03]  /*a810*/  IADD3 R11, R3, UR8, RZ ;  /* 0x00000008030b7c10 */ /* 0x000fc6000fffe0ff */
        /* <DEDUP_REMOVED lines=12> */
[----:B--234-:R-:W-:Y:S01]  /*a8e0*/  ISETP.GE.AND P2, PT, R236, c[0x0][0x220], PT ;  /* 0x00008800ec007a0c */ /* 0x01cfe20003f46270 */
[----:B------:R-:W-:Y:S01]  /*a8f0*/  LDS.128 R12, [R0+0x10000] ;  /* 0x01000000000c7984 */ /* 0x000fe20000000c00 */
[----:B------:R-:W-:Y:S01]  /*a900*/  MOV R5, R11 ;  /* 0x0000000b00057202 */ /* 0x000fe20000000f00 */
[----:B------:R-:W-:Y:S01]  /*a910*/  IMAD.MOV.U32 R4, RZ, RZ, R2 ;  /* 0x000000ffff047224 */ /* 0x000fe200078e0002 */
[----:B------:R-:W-:-:S03]  /*a920*/  ISETP.GE.AND P1, PT, R243, c[0x0][0x220], PT ;  /* 0x00008800f3007a0c */ /* 0x000fc60003f26270 */
[----:B------:R-:W-:-:S05]  /*a930*/  IMAD.WIDE.U32 R6, R242, c[0x0][0x3a0], R4 ;  /* 0x0000e800f2067a25 */ /* 0x000fca00078e0004 */
[----:B------:R-:W-:Y:S01]  /*a940*/  LEA R4, P0, R6, c[0x0][0x340], 0x1 ;  /* 0x0000d00006047a11 */ /* 0x000fe200078008ff */
[----:B------:R2:W3:Y:S02]  /*a950*/  @!P2 LDS.128 R16, [R0+0xc000] ;  /* 0x00c000000010a984 */ /* 0x0004e40000000c00 */
[----:B-12---:R-:W-:-:S04]  /*a960*/  IMAD R0, R37, c[0x0][0x3a0], RZ ;  /* 0x0000e80025007a24 */ /* 0x006fc800078e02ff */
[----:B------:R-:W-:-:S04]  /*a970*/  IMAD R0, R242, c[0x0][0x3a4], R0 ;  /* 0x0000e900f2007a24 */ /* 0x000fc800078e0200 */
[----:B------:R-:W-:-:S05]  /*a980*/  IMAD.IADD R0, R7, 0x1, R0 ;  /* 0x0000000107007824 */ /* 0x000fca00078e0200 */
[----:B------:R-:W-:-:S05]  /*a990*/  LEA.HI.X R5, R6, c[0x0][0x344], R0, 0x1, P0 ;  /* 0x0000d10006057a11 */ /* 0x000fca00000f0c00 */
[----:B---3--:R1:W-:Y:S04]  /*a9a0*/  @!P2 STG.E.128 [R4.64], R16 ;  /* 0x000000100400a986 */ /* 0x0083e8000c101d04 */
[----:B------:R1:W-:Y:S02]  /*a9b0*/  @!P1 STG.E.128 [R4.64+0x80], R12 ;  /* 0x0000800c04009986 */ /* 0x0003e4000c101d04 */
.L_x_1363:
[----:B--234-:R-:W-:Y:S05]  /*a9c0*/  BSYNC B0 ;  /* 0x0000000000007941 */ /* 0x01cfea0003800000 */
.L_x_1362:
[----:B-1----:R-:W-:Y:S01]  /*a9d0*/  IADD3 R0, R242, 0x20, RZ ;  /* 0x00000020f2007810 */ /* 0x002fe20007ffe0ff */
        /* <DEDUP_REMOVED lines=17> */
.L_x_1365:
[----:B------:R-:W-:Y:S05]  /*aaf0*/  BSYNC B0 ;  /* 0x0000000000007941 */ /* 0x000fea0003800000 */
.L_x_1364:
        /* <DEDUP_REMOVED lines=18> */
.L_x_1367:
[----:B------:R-:W-:Y:S05]  /*ac20*/  BSYNC B0 ;  /* 0x0000000000007941 */ /* 0x000fea0003800000 */
.L_x_1366:
        /* <DEDUP_REMOVED lines=17> */
.L_x_1369:
[----:B------:R-:W-:Y:S05]  /*ad40*/  BSYNC B0 ;  /* 0x0000000000007941 */ /* 0x000fea0003800000 */
.L_x_1368:
        /* <DEDUP_REMOVED lines=27> */
.L_x_1371:
[----:B------:R-:W-:Y:S05]  /*af00*/  BSYNC B0 ;  /* 0x0000000000007941 */ /* 0x000fea0003800000 */
.L_x_1370:
        /* <DEDUP_REMOVED lines=16> */
.L_x_1373:
[----:B------:R-:W-:Y:S05]  /*b010*/  BSYNC B0 ;  /* 0x0000000000007941 */ /* 0x000fea0003800000 */
.L_x_1372:
        /* <DEDUP_REMOVED lines=16> */
.L_x_1375:
[----:B------:R-:W-:Y:S05]  /*b120*/  BSYNC B0 ;  /* 0x0000000000007941 */ /* 0x000fea0003800000 */
.L_x_1374:
        /* <DEDUP_REMOVED lines=16> */
.L_x_1330:
        /* <DEDUP_REMOVED lines=20> */
.L_x_1377:
        /* <DEDUP_REMOVED lines=18> */
.L_x_1378:
        /* <DEDUP_REMOVED lines=33> */
.L_x_1380:
[----:B------:R-:W-:Y:S05]  /*b6a0*/  BSYNC B0 ;  /* 0x0000000000007941 */ /* 0x000fea0003800000 */
.L_x_1379:
        /* <DEDUP_REMOVED lines=18> */
.L_x_1382:
[----:B------:R-:W-:Y:S05]  /*b7d0*/  BSYNC B0 ;  /* 0x0000000000007941 */ /* 0x000fea0003800000 */
.L_x_1381:
        /* <DEDUP_REMOVED lines=18> */
.L_x_1384:
[----:B------:R-:W-:Y:S05]  /*b900*/  BSYNC B0 ;  /* 0x0000000000007941 */ /* 0x000fea0003800000 */
.L_x_1383:
        /* <DEDUP_REMOVED lines=17> */
.L_x_1386:
[----:B------:R-:W-:Y:S05]  /*ba20*/  BSYNC B0 ;  /* 0x0000000000007941 */ /* 0x000fea0003800000 */
.L_x_1385:
        /* <DEDUP_REMOVED lines=27> */
.L_x_1388:
[----:B------:R-:W-:Y:S05]  /*bbe0*/  BSYNC B0 ;  /* 0x0000000000007941 */ /* 0x000fea0003800000 */
.L_x_1387:
        /* <DEDUP_REMOVED lines=16> */
.L_x_1390:
[----:B------:R-:W-:Y:S05]  /*bcf0*/  BSYNC B0 ;  /* 0x0000000000007941 */ /* 0x000fea0003800000 */
.L_x_1389:
        /* <DEDUP_REMOVED lines=16> */
.L_x_1392:
[----:B------:R-:W-:Y:S05]  /*be00*/  BSYNC B0 ;  /* 0x0000000000007941 */ /* 0x000fea0003800000 */
.L_x_1391:
        /* <DEDUP_REMOVED lines=14> */
.L_x_1376:
[----:B------:R-:W-:Y:S05]  /*bef0*/  BSYNC B1 ;  /* 0x0000000000017941 */ /* 0x000fea0003800000 */
.L_x_1325:
        /* <DEDUP_REMOVED lines=11> */
.L_x_1393:
[----:B------:R-:W-:Y:S05]  /*bfb0*/  EXIT ;  /* 0x000000000000794d */ /* 0x000fea0003800000 */
.L_x_1395:
        /* <DEDUP_REMOVED lines=12> */
.L_x_2080:


//--------------------- .text._ZN5flash44flash_bwd_dq_dk_dv_loop_seqk_parallel_kernelI23Flash_bwd_kernel_traitsILi128ELi64ELi128ELi8ELi2ELi4ELi2ELb0ELb0EN7cutlass6half_tE19Flash_kernel_traitsILi128ELi64ELi128ELi8ES3_EELb0ELb0ELb0ELb0ELb0ELb0ELb1EEEvNS_16Flash_bwd_paramsE --------------------------
	.section	.text._ZN5flash44flash_bwd_dq_dk_dv_loop_seqk_parallel_kernelI23Flash_bwd_kernel_traitsILi128ELi64ELi128ELi8ELi2ELi4ELi2ELb0ELb0EN7cutlass6half_tE19Flash_kernel_traitsILi128ELi64ELi128ELi8ES3_EELb0ELb0ELb0ELb0ELb0ELb0ELb1EEEvNS_16Flash_bwd_paramsE,"ax",@progbits
	.sectioninfo	@"SHI_REGISTERS=255"
	.align	128
        .global         _ZN5flash44flash_bwd_dq_dk_dv_loop_seqk_parallel_kernelI23Flash_bwd_kernel_traitsILi128ELi64ELi128ELi8ELi2ELi4ELi2ELb0ELb0EN7cutlass6half_tE19Flash_kernel_traitsILi128ELi64ELi128ELi8ES3_EELb0ELb0ELb0ELb0ELb0ELb0ELb1EEEvNS_16Flash_bwd_paramsE
        .type           _ZN5flash44flash_bwd_dq_dk_dv_loop_seqk_parallel_kernelI23Flash_bwd_kernel_traitsILi128ELi64ELi128ELi8ELi2ELi4ELi2ELb0ELb0EN7cutlass6half_tE19Flash_kernel_traitsILi128ELi64ELi128ELi8ES3_EELb0ELb0ELb0ELb0ELb0ELb0ELb1EEEvNS_16Flash_bwd_paramsE,@function
        .size           _ZN5flash44flash_bwd_dq_dk_dv_loop_seqk_parallel_kernelI23Flash_bwd_kernel_traitsILi128ELi64ELi128ELi8ELi2ELi4ELi2ELb0ELb0EN7cutlass6half_tE19Flash_kernel_traitsILi128ELi64ELi128ELi8ES3_EELb0ELb0ELb0ELb0ELb0ELb0ELb1EEEvNS_16Flash_bwd_paramsE,(.L_x_2081 - _ZN5flash44flash_bwd_dq_dk_dv_loop_seqk_parallel_kernelI23Flash_bwd_kernel_traitsILi128ELi64ELi128ELi8ELi2ELi4ELi2ELb0ELb0EN7cutlass6half_tE19Flash_kernel_traitsILi128ELi64ELi128ELi8ES3_EELb0ELb0ELb0ELb0ELb0ELb0ELb1EEEvNS_16Flash_bwd_paramsE)
        .other          _ZN5flash44flash_bwd_dq_dk_dv_loop_seqk_parallel_kernelI23Flash_bwd_kernel_traitsILi128ELi64ELi128ELi8ELi2ELi4ELi2ELb0ELb0EN7cutlass6half_tE19Flash_kernel_traitsILi128ELi64ELi128ELi8ES3_EELb0ELb0ELb0ELb0ELb0ELb0ELb1EEEvNS_16Flash_bwd_paramsE,@"STO_CUDA_ENTRY STV_DEFAULT"
_ZN5flash44flash_bwd_dq_dk_dv_loop_seqk_parallel_kernelI23Flash_bwd_kernel_traitsILi128ELi64ELi128ELi8ELi2ELi4ELi2ELb0ELb0EN7cutlass6half_tE19Flash_kernel_traitsILi128ELi64ELi128ELi8ES3_EELb0ELb0ELb0ELb0ELb0ELb0ELb1EEEvNS_16Flash_bwd_paramsE:
.text._ZN5flash44flash_bwd_dq_dk_dv_loop_seqk_parallel_kernelI23Flash_bwd_kernel_traitsILi128ELi64ELi128ELi8ELi2ELi4ELi2ELb0ELb0EN7cutlass6half_tE19Flash_kernel_traitsILi128ELi64ELi128ELi8ES3_EELb0ELb0ELb0ELb0ELb0ELb0ELb1EEEvNS_16Flash_bwd_paramsE:
        /* <DEDUP_REMOVED lines=133> */
[----:B------:R-:W-:Y:S01]  /*0850*/  UMOV UR40, 0xffffc000 ;  /* 0xffffc00000287882 */ /* 0x000fe20000000000 */
[----:B------:R-:W-:-:S02]  /*0860*/  IMAD R8, R8, 0x400, R3 ;  /* 0x0000040008087824 */ /* 0x000fc400078e0203 */
[C---:B------:R-:W-:Y:S02]  /*0870*/  IMAD R6, R0.reuse, 0x1000, R3 ;  /* 0x0000100000067824 */ /* 0x040fe400078e0203 */
        /* <DEDUP_REMOVED lines=15> */
[----:B------:R-:W-:-:S02]  /*0970*/  IMAD.SHL.U32 R0, R10, 0x40, RZ ;  /* 0x000000400a007824 */ /* 0x000fc400078e00ff */
[----:B--2---:R-:W-:Y:S01]  /*0980*/  IMAD.SHL.U32 R4, R9, 0x10, RZ ;  /* 0x0000001009047824 */ /* 0x004fe200078e00ff */
[----:B------:R-:W-:Y:S01]  /*0990*/  IADD3 R2, R11, -0x40, RZ ;  /* 0xffffffc00b027810 */ /* 0x000fe20007ffe0ff */
[----:B------:R-:W-:Y:S01]  /*09a0*/  IMAD.SHL.U32 R5, R9, 0x8, RZ ;  /* 0x0000000809057824 */ /* 0x000fe200078e00ff */
[----:B------:R-:W-:Y:S01]  /*09b0*/  STL [R1+0x54], R11 ;  /* 0x0000540b01007387 */ /* 0x000fe20000100800 */
[----:B------:R-:W-:Y:S01]  /*09c0*/  LOP3.LUT R0, R0, 0xfffffe00, RZ, 0xc0, !PT ;  /* 0xfffffe0000007812 */ /* 0x000fe200078ec0ff */
[----:B------:R-:W-:Y:S01]  /*09d0*/  IMAD.SHL.U32 R218, R218, 0x2, RZ ;  /* 0x00000002dada7824 */ /* 0x000fe200078e00ff */
[----:B------:R-:W-:Y:S01]  /*09e0*/  LOP3.LUT R7, R3, 0x10, R4, 0xf8, !PT ;  /* 0x0000001003077812 */ /* 0x000fe200078ef804 */
[----:B------:R-:W-:Y:S01]  /*09f0*/  IMAD.SHL.U32 R3, R15, 0x40, RZ ;  /* 0x000000400f037824 */ /* 0x000fe200078e00ff */
[----:B------:R-:W-:Y:S01]  /*0a00*/  SHF.R.S32.HI R6, RZ, 0x1f, R2 ;  /* 0x0000001fff067819 */ /* 0x000fe20000011402 */
[----:B------:R-:W-:Y:S02]  /*0a10*/  IMAD R216, R216, 0x400, R0 ;  /* 0x00000400d8d87824 */ /* 0x000fe400078e0200 */
[----:B------:R-:W-:Y:S01]  /*0a20*/  IMAD.IADD R221, R218, 0x1, R220 ;  /* 0x00000001dadd7824 */ /* 0x000fe200078e02dc */
[----:B------:R-:W-:-:S02]  /*0a30*/  LOP3.LUT R3, R3, 0x1c0, RZ, 0xc0, !PT ;  /* 0x000001c003037812 */ /* 0x000fc400078ec0ff */
[----:B------:R-:W-:Y:S02]  /*0a40*/  SHF.L.U64.HI R2, R2, 0x2, R6 ;  /* 0x0000000202027819 */ /* 0x000fe40000010206 */
[----:B------:R-:W-:Y:S02]  /*0a50*/  SHF.R.U32.HI R4, RZ, 0x3, R3 ;  /* 0x00000003ff047819 */ /* 0x000fe40000011603 */
[----:B------:R-:W-:Y:S01]  /*0a60*/  LOP3.LUT R5, R3, 0x8, R5, 0xf8, !PT ;  /* 0x0000000803057812 */ /* 0x000fe200078ef805 */
[----:B------:R1:W-:Y:S01]  /*0a70*/  STL [R1+0x44], R2 ;  /* 0x0000440201007387 */ /* 0x0003e20000100800 */
[----:B------:R-:W-:Y:S02]  /*0a80*/  LOP3.LUT R204, R4, R204, R3, 0x1e, !PT ;  /* 0x000000cc04cc7212 */ /* 0x000fe400078e1e03 */
[----:B------:R-:W-:Y:S02]  /*0a90*/  LOP3.LUT R5, R5, R4, RZ, 0x3c, !PT ;  /* 0x0000000405057212 */ /* 0x000fe400078e3cff */
[----:B------:R-:W-:-:S03]  /*0aa0*/  LOP3.LUT R204, R204, R0, RZ, 0xfc, !PT ;  /* 0x00000000cccc7212 */ /* 0x000fc600078efcff */
[----:B------:R-:W-:Y:S01]  /*0ab0*/  IMAD.IADD R216, R216, 0x1, R5 ;  /* 0x00000001d8d87824 */ /* 0x000fe200078e0205 */
[----:B------:R-:W-:Y:S02]  /*0ac0*/  LEA R5, R8, 0xc000, 0x1 ;  /* 0x0000c00008057811 */ /* 0x000fe400078e08ff */
[----:B------:R-:W-:Y:S02]  /*0ad0*/  LEA R204, R204, 0xc000, 0x1 ;  /* 0x0000c000cccc7811 */ /* 0x000fe400078e08ff */
[----:B-1----:R-:W-:Y:S02]  /*0ae0*/  LOP3.LUT R2, R4, R7, R3, 0x1e, !PT ;  /* 0x0000000704027212 */ /* 0x002fe400078e1e03 */
[----:B------:R-:W-:Y:S02]  /*0af0*/  IADD3 R3, R230, 0x40, RZ ;  /* 0x00000040e6037810 */ /* 0x000fe40007ffe0ff */
[----:B------:R-:W-:Y:S01]  /*0b00*/  LOP3.LUT R214, R2, R0, RZ, 0xfc, !PT ;  /* 0x0000000002d67212 */ /* 0x000fe200078efcff */
[----:B------:R-:W-:-:S02]  /*0b10*/  IMAD.MOV.U32 R2, RZ, RZ, 0x20 ;  /* 0x00000020ff027424 */ /* 0x000fc400078e00ff */
[----:B------:R-:W-:Y:S01]  /*0b20*/  IMAD.MOV.U32 R0, RZ, RZ, 0x40 ;  /* 0x00000040ff007424 */ /* 0x000fe200078e00ff */
[----:B------:R1:W-:Y:S02]  /*0b30*/  STL [R1], R3 ;  /* 0x0000000301007387 */ /* 0x0003e40000100800 */
[----:B------:R-:W-:Y:S02]  /*0b40*/  SEL R211, R2, 0xffffffe0, !P4 ;  /* 0xffffffe002d37807 */ /* 0x000fe40006000000 */
[----:B------:R-:W-:Y:S01]  /*0b50*/  SEL R212, R0, 0xffffffc0, !P3 ;  /* 0xffffffc000d47807 */ /* 0x000fe20005800000 */
[----:B------:R-:W-:Y:S01]  /*0b60*/  STL [R1+0x3c], R5 ;  /* 0x00003c0501007387 */ /* 0x000fe20000100800 */
[----:B------:R-:W-:Y:S01]  /*0b70*/  SEL R2, R2, 0xffffffe0, !P1 ;  /* 0xffffffe002027807 */ /* 0x000fe20004800000 */
[----:B------:R-:W-:Y:S01]  /*0b80*/  IMAD.IADD R211, R210, 0x1, R211 ;  /* 0x00000001d2d37824 */ /* 0x000fe200078e02d3 */
[----:B------:R-:W-:Y:S01]  /*0b90*/  SEL R0, R0, 0xffffffc0, !P2 ;  /* 0xffffffc000007807 */ /* 0x000fe20005000000 */
[----:B------:R-:W-:-:S02]  /*0ba0*/  IMAD.IADD R213, R210, 0x1, R212 ;  /* 0x00000001d2d57824 */ /* 0x000fc400078e02d4 */
[----:B------:R-:W-:Y:S02]  /*0bb0*/  IMAD.IADD R219, R218, 0x1, R2 ;  /* 0x00000001dadb7824 */ /* 0x000fe400078e0202 */
[----:B------:R-:W-:Y:S02]  /*0bc0*/  IMAD.IADD R4, R2, 0x1, R5 ;  /* 0x0000000102047824 */ /* 0x000fe400078e0205 */
[----:B------:R-:W-:Y:S02]  /*0bd0*/  IMAD.IADD R2, R5, 0x1, R0 ;  /* 0x0000000105027824 */ /* 0x000fe400078e0200 */
[----:B------:R-:W-:Y:S01]  /*0be0*/  IMAD.IADD R212, R212, 0x1, R211 ;  /* 0x00000001d4d47824 */ /* 0x000fe200078e02d3 */
[----:B------:R-:W-:Y:S01]  /*0bf0*/  STL [R1+0x4c], R4 ;  /* 0x00004c0401007387 */ /* 0x000fe20000100800 */
[----:B------:R-:W-:-:S03]  /*0c00*/  IMAD.IADD R220, R220, 0x1, R219 ;  /* 0x00000001dcdc7824 */ /* 0x000fc600078e02db */
[----:B------:R2:W-:Y:S01]  /*0c10*/  STL [R1+0x40], R2 ;  /* 0x0000400201007387 */ /* 0x0005e20000100800 */
[C---:B-1----:R-:W-:Y:S02]  /*0c20*/  IADD3 R3, R5.reuse, 0x420, RZ ;  /* 0x0000042005037810 */ /* 0x042fe40007ffe0ff */
[----:B------:R-:W-:-:S05]  /*0c30*/  @P1 IADD3 R3, R5, 0x3e0, RZ ;  /* 0x000003e005031810 */ /* 0x000fca0007ffe0ff */
[----:B------:R1:W-:Y:S01]  /*0c40*/  STL [R1+0x5c], R3 ;  /* 0x00005c0301007387 */ /* 0x0003e20000100800 */
[----:B--2---:R-:W-:Y:S02]  /*0c50*/  IMAD.IADD R2, R4, 0x1, R0 ;  /* 0x0000000104027824 */ /* 0x004fe400078e0200 */
[----:B------:R-:W-:-:S03]  /*0c60*/  IMAD.IADD R0, R0, 0x1, R3 ;  /* 0x0000000100007824 */ /* 0x000fc600078e0203 */
[----:B------:R1:W-:Y:S04]  /*0c70*/  STL [R1+0x50], R2 ;  /* 0x0000500201007387 */ /* 0x0003e80000100800 */
[----:B------:R1:W-:Y:S02]  /*0c80*/  STL [R1+0x58], R0 ;  /* 0x0000580001007387 */ /* 0x0003e40000100800 */
.L_x_1466:
        /* <DEDUP_REMOVED lines=53> */
.L_x_1396:
        /* <DEDUP_REMOVED lines=58> */
.L_x_1398:
        /* <DEDUP_REMOVED lines=18> */
.L_x_1399:
        /* <DEDUP_REMOVED lines=72> */
.L_x_1400:
[----:B------:R-:W-:Y:S02]  /*1920*/  UMOV UR10, UR50 ;  /* 0x00000032000a7c82 */ /* 0x000fe40008000000 */
.L_x_1401:
        /* <DEDUP_REMOVED lines=89> */
[----:B------:R-:W2:Y:S01]  /*1ec0*/  LDL R21, [R1] ;  /* 0x0000000001157983 */ /* 0x000ea20000100800 */
[----:B------:R-:W-:-:S13]  /*1ed0*/  ISETP.GE.AND P2, PT, R230, c[0x0][0x220], PT ;  /* 0x00008800e6007a0c */ /* 0x000fda0003f46270 */
[----:B------:R3:W-:Y:S04]  /*1ee0*/  @P2 STS.128 [R0+0x8000], RZ ;  /* 0x008000ff00002388 */ /* 0x0007e80000000c00 */
[----:B------:R-:W-:Y:S01]  /*1ef0*/  @!PT LDS RZ, [RZ] ;  /* 0x00000000fffff984 */ /* 0x000fe20000000800 */
[----:B------:R-:W-:Y:S01]  /*1f00*/  @!PT LDS RZ, [RZ] ;  /* 0x00000000fffff984 */ /* 0x000fe20000000800 */
[----:B------:R-:W-:Y:S01]  /*1f10*/  @!PT LDS RZ, [RZ] ;  /* 0x00000000fffff984 */ /* 0x000fe20000000800 */
[----:B------:R3:W-:Y:S01]  /*1f20*/  @!P2 LDGSTS.E.BYPASS.LTC128B.128 [R0+0x8000], [R226.64] ;  /* 0x08000000e200afae */ /* 0x0007e2000b901d44 */
[----:B--2---:R-:W-:-:S13]  /*1f30*/  ISETP.GE.AND P0, PT, R21, c[0x0][0x220], PT ;  /* 0x0000880015007a0c */ /* 0x004fda0003f06270 */
[----:B------:R3:W-:Y:S01]  /*1f40*/  @P0 STS.128 [R0+0xa000], RZ ;  /* 0x00a000ff00000388 */ /* 0x0007e20000000c00 */
[----:B------:R-:W-:Y:S05]  /*1f50*/  @P0 BRA `(.L_x_1404) ;  /* 0x0000004000000947 */ /* 0x000fea0003800000 */
[----:B------:R-:W-:Y:S01]  /*1f60*/  @!PT LDS RZ, [RZ] ;  /* 0x00000000fffff984 */ /* 0x000fe20000000800 */
[----:B------:R-:W-:Y:S01]  /*1f70*/  @!PT LDS RZ, [RZ] ;  /* 0x00000000fffff984 */ /* 0x000fe20000000800 */
[----:B------:R-:W-:Y:S01]  /*1f80*/  @!PT LDS RZ, [RZ] ;  /* 0x00000000fffff984 */ /* 0x000fe20000000800 */
[----:B------:R2:W-:Y:S02]  /*1f90*/  LDGSTS.E.BYPASS.LTC128B.128 [R0+0xa000], [R226.64+0x80] ;  /* 0x0a000080e2007fae */ /* 0x0005e4000b901d44 */
.L_x_1404:
[----:B------:R-:W-:Y:S05]  /*1fa0*/  BSYNC B0 ;  /* 0x0000000000007941 */ /* 0x000fea0003800000 */
.L_x_1403:
[----:B------:R-:W-:Y:S01]  /*1fb0*/  IADD3 R12, R2, 0x20, RZ ;  /* 0x00000020020c7810 */ /* 0x000fe20007ffe0ff */
[----:B------:R-:W-:Y:S03]  /*1fc0*/  BSSY B0, `(.L_x_1405) ;  /* 0x000001d000007945 */ /* 0x000fe60003800000 */
[----:B------:R-:W-:-:S13]  /*1fd0*/  ISETP.GE.AND P0, PT, R12, UR8, PT ;  /* 0x000000080c007c0c */ /* 0x000fda000bf06270 */
[----:B------:R4:W-:Y:S04]  /*1fe0*/  @P0 STS.128 [R0+0x9000], RZ ;  /* 0x009000ff00000388 */ /* 0x0009e80000000c00 */
[----:B------:R4:W-:Y:S01]  /*1ff0*/  @P0 STS.128 [R0+0xb000], RZ ;  /* 0x00b000ff00000388 */ /* 0x0009e20000000c00 */
[----:B------:R-:W-:Y:S05]  /*2000*/  @P0 BRA `(.L_x_1406) ;  /* 0x0000018000000947 */ /* 0x000fea0003800000 */
[----:B------:R-:W5:Y:S01]  /*2010*/  LDL R8, [R1] ;  /* 0x0000000001087983 */ /* 0x000f620000100800 */
[----:B------:R-:W-:-:S13]  /*2020*/  ISETP.GE.AND P3, PT, R230, c[0x0][0x220], PT ;  /* 0x00008800e6007a0c */ /* 0x000fda0003f66270 */
[----:B------:R-:W-:Y:S01]  /*2030*/  @!P3 IMAD.MOV.U32 R9, RZ, RZ, c[0x0][0x370] ;  /* 0x0000dc00ff09b624 */ /* 0x000fe200078e00ff */
[----:B------:R1:W-:Y:S01]  /*2040*/  @P3 STS.128 [R0+0x9000], RZ ;  /* 0x009000ff00003388 */ /* 0x0003e20000000c00 */
[----:B------:R-:W-:Y:S01]  /*2050*/  @!P3 IMAD.MOV.U32 R10, RZ, RZ, c[0x0][0x374] ;  /* 0x0000dd00ff0ab624 */ /* 0x000fe200078e00ff */
[----:B-----5:R-:W-:Y:S02]  /*2060*/  ISETP.GE.AND P2, PT, R8, c[0x0][0x220], PT ;  /* 0x0000880008007a0c */ /* 0x020fe40003f46270 */
        /* <DEDUP_REMOVED lines=18> */
.L_x_1406:
[----:B------:R-:W-:Y:S05]  /*2190*/  BSYNC B0 ;  /* 0x0000000000007941 */ /* 0x000fea0003800000 */
.L_x_1405:
        /* <DEDUP_REMOVED lines=15> */
.L_x_1408:
[----:B------:R-:W5:Y:S01]  /*2290*/  LDL R3, [R1] ;  /* 0x0000000001037983 */ /* 0x000f620000100800 */
[----:B------:R-:W-:-:S13]  /*22a0*/  ISETP.GE.AND P3, PT, R230, c[0x0][0x220], PT ;  /* 0x00008800e6007a0c */ /* 0x000fda0003f66270 */
[----:B------:R1:W-:Y:S04]  /*22b0*/  @P3 STS [R217], RZ ;  /* 0x000000ffd9003388 */ /* 0x0003e80000000800 */
[----:B------:R1:W-:Y:S04]  /*22c0*/  @P3 STS [R217+0x4], RZ ;  /* 0x000004ffd9003388 */ /* 0x0003e80000000800 */
[----:B------:R1:W-:Y:S04]  /*22d0*/  @P3 STS [R217+0x8], RZ ;  /* 0x000008ffd9003388 */ /* 0x0003e80000000800 */
[----:B------:R1:W-:Y:S04]  /*22e0*/  @P3 STS [R217+0xc], RZ ;  /* 0x00000cffd9003388 */ /* 0x0003e80000000800 */
[----:B------:R-:W-:Y:S01]  /*22f0*/  @!PT LDS RZ, [RZ] ;  /* 0x00000000fffff984 */ /* 0x000fe20000000800 */
[----:B------:R-:W-:Y:S01]  /*2300*/  @!PT LDS RZ, [RZ] ;  /* 0x00000000fffff984 */ /* 0x000fe20000000800 */
[----:B------:R-:W-:Y:S01]  /*2310*/  @!PT LDS RZ, [RZ] ;  /* 0x00000000fffff984 */ /* 0x000fe20000000800 */
[----:B------:R1:W-:Y:S01]  /*2320*/  @!P3 LDGSTS.E.BYPASS.LTC128B.128 [R217], [R228.64] ;  /* 0x00000000e4d9bfae */ /* 0x0003e2000b901d44 */
[----:B-----5:R-:W-:-:S13]  /*2330*/  ISETP.GE.AND P1, PT, R3, c[0x0][0x220], PT ;  /* 0x0000880003007a0c */ /* 0x020fda0003f26270 */
        /* <DEDUP_REMOVED lines=9> */
.L_x_1409:
[----:B------:R-:W-:Y:S05]  /*23d0*/  BSYNC B0 ;  /* 0x0000000000007941 */ /* 0x000fea0003800000 */
.L_x_1407:
        /* <DEDUP_REMOVED lines=14> */
.L_x_1411:
[----:B------:R-:W5:Y:S01]  /*24c0*/  LDL R4, [R1] ;  /* 0x0000000001047983 */ /* 0x000f620000100800 */
[----:B------:R-:W-:-:S13]  /*24d0*/  ISETP.GE.AND P1, PT, R230, c[0x0][0x220], PT ;  /* 0x00008800e6007a0c */ /* 0x000fda0003f26270 */
[----:B------:R-:W-:Y:S01]  /*24e0*/  @!P1 IMAD.MOV.U32 R3, RZ, RZ, c[0x0][0x190] ;  /* 0x00006400ff039624 */ /* 0x000fe200078e00ff */
[----:B------:R1:W-:Y:S01]  /*24f0*/  @P1 STS [R217+0x1000], RZ ;  /* 0x001000ffd9001388 */ /* 0x0003e20000000800 */
[----:B------:R-:W-:-:S03]  /*2500*/  @!P1 IMAD.MOV.U32 R5, RZ, RZ, c[0x0][0x194] ;  /* 0x00006500ff059624 */ /* 0x000fc600078e00ff */
[----:B------:R1:W-:Y:S04]  /*2510*/  @P1 STS [R217+0x1004], RZ ;  /* 0x001004ffd9001388 */ /* 0x0003e80000000800 */
[----:B------:R1:W-:Y:S04]  /*2520*/  @P1 STS [R217+0x1008], RZ ;  /* 0x001008ffd9001388 */ /* 0x0003e80000000800 */
[----:B------:R1:W-:Y:S01]  /*2530*/  @P1 STS [R217+0x100c], RZ ;  /* 0x00100cffd9001388 */ /* 0x0003e20000000800 */
[----:B-----5:R-:W-:Y:S02]  /*2540*/  ISETP.GE.AND P0, PT, R4, c[0x0][0x220], PT ;  /* 0x0000880004007a0c */ /* 0x020fe40003f06270 */
[----:B------:R-:W-:-:S04]  /*2550*/  @!P1 LEA R4, P3, R3, R228, 0x6 ;  /* 0x000000e403049211 */ /* 0x000fc800078630ff */
[----:B------:R-:W-:-:S05]  /*2560*/  @!P1 LEA.HI.X R5, R3, R229, R5, 0x6, P3 ;  /* 0x000000e503059211 */ /* 0x000fca00018f3405 */
        /* <DEDUP_REMOVED lines=17> */
.L_x_1412:
[----:B------:R-:W-:Y:S05]  /*2680*/  BSYNC B0 ;  /* 0x0000000000007941 */ /* 0x000fea0003800000 */
.L_x_1410:
[----:B------:R-:W5:Y:S01]  /*2690*/  LDL R14, [R1+0x54] ;  /* 0x00005400010e7983 */ /* 0x000f620000100800 */
[----:B------:R-:W-:Y:S01]  /*26a0*/  IMAD.MOV.U32 R11, RZ, RZ, 0x7f800000 ;  /* 0x7f800000ff0b7424 */ /* 0x000fe200078e00ff */
[----:B------:R-:W-:Y:S01]  /*26b0*/  ULDC.64 UR14, c[0x0][0x198] ;  /* 0x00006600000e7ab9 */ /* 0x000fe20000000a00 */
[----:B------:R-:W-:Y:S02]  /*26c0*/  IMAD.MOV.U32 R10, RZ, RZ, 0x7f800000 ;  /* 0x7f800000ff0a7424 */ /* 0x000fe400078e00ff */
[----:B------:R-:W-:Y:S02]  /*26d0*/  IMAD.MOV.U32 R9, RZ, RZ, 0x7f800000 ;  /* 0x7f800000ff097424 */ /* 0x000fe400078e00ff */
[----:B------:R-:W-:Y:S01]  /*26e0*/  IMAD.MOV.U32 R20, RZ, RZ, 0x7f800000 ;  /* 0x7f800000ff147424 */ /* 0x000fe200078e00ff */
[C---:B-----5:R-:W-:Y:S02]  /*26f0*/  IADD3 R3, R14.reuse, 0x28, RZ ;  /* 0x000000280e037810 */ /* 0x060fe40007ffe0ff */
[----:B-1----:R-:W-:-:S02]  /*2700*/  IADD3 R4, R14, 0x8, RZ ;  /* 0x000000080e047810 */ /* 0x002fc40007ffe0ff */
[----:B------:R-:W-:Y:S02]  /*2710*/  ISETP.GE.AND P3, PT, R3, UR8, PT ;  /* 0x0000000803007c0c */ /* 0x000fe4000bf66270 */
[----:B------:R-:W-:Y:S02]  /*2720*/  IADD3 R5, R14, 0x20, RZ ;  /* 0x000000200e057810 */ /* 0x000fe40007ffe0ff */
[----:B------:R-:W-:Y:S01]  /*2730*/  ISETP.GE.AND P5, PT, R4, UR8, PT ;  /* 0x0000000804007c0c */ /* 0x000fe2000bfa6270 */
[C---:B------:R-:W-:Y:S01]  /*2740*/  IMAD.SHL.U32 R4, R14.reuse, 0x4, RZ ;  /* 0x000000040e047824 */ /* 0x040fe200078e00ff */
[----:B------:R-:W-:Y:S02]  /*2750*/  SHF.R.S32.HI R13, RZ, 0x1f, R14 ;  /* 0x0000001fff0d7819 */ /* 0x000fe4000001140e */
[----:B------:R-:W-:Y:S02]  /*2760*/  ISETP.GE.AND P4, PT, R5, UR8, PT ;  /* 0x0000000805007c0c */ /* 0x000fe4000bf86270 */
[----:B------:R-:W-:-:S02]  /*2770*/  ISETP.GE.AND P6, PT, R14, UR8, PT ;  /* 0x000000080e007c0c */ /* 0x000fc4000bfc6270 */
[----:B------:R-:W-:Y:S02]  /*2780*/  SHF.R.S32.HI R5, RZ, 0x1f, R3 ;  /* 0x0000001fff057819 */ /* 0x000fe40000011403 */
[C---:B------:R-:W-:Y:S02]  /*2790*/  @!P3 LEA R6, P0, R3.reuse, UR10, 0x2 ;  /* 0x0000000a0306bc11 */ /* 0x040fe4000f8010ff */
[----:B------:R-:W-:Y:S02]  /*27a0*/  IADD3 R4, P1, R4, UR10, RZ ;  /* 0x0000000a04047c10 */ /* 0x000fe4000ff3e0ff */
[----:B------:R-:W-:Y:S02]  /*27b0*/  SHF.L.U64.HI R8, R14, 0x2, R13 ;  /* 0x000000020e087819 */ /* 0x000fe4000001020d */
[----:B------:R-:W-:Y:S02]  /*27c0*/  @!P3 LEA.HI.X R7, R3, UR9, R5, 0x2, P0 ;  /* 0x000000090307bc11 */ /* 0x000fe400080f1405 */
[----:B------:R-:W-:-:S03]  /*27d0*/  IADD3.X R5, R8, UR9, RZ, P1, !PT ;  /* 0x0000000908057c10 */ /* 0x000fc60008ffe4ff */
[----:B------:R-:W5:Y:S04]  /*27e0*/  @!P3 LDG.E R9, [R6.64] ;  /* 0x000000040609b981 */ /* 0x000f68000c1e1900 */
[----:B--2---:R-:W2:Y:S04]  /*27f0*/  @!P5 LDG.E R11, [R4.64+0x20] ;  /* 0x00002004040bd981 */ /* 0x004ea8000c1e1900 */
[----:B---3--:R-:W3:Y:S04]  /*2800*/  @!P4 LDG.E R10, [R4.64+0x80] ;  /* 0x00008004040ac981 */ /* 0x008ee8000c1e1900 */
[----:B----4-:R-:W4:Y:S01]  /*2810*/  @!P6 LDG.E R20, [R4.64] ;  /* 0x000000040414e981 */ /* 0x010f22000c1e1900 */
[----:B------:R-:W-:-:S06]  /*2820*/  UIMAD UR8, UR18, -0x80, UR6 ;  /* 0xffffff80120878a4 */ /* 0x000fcc000f8e0206 */
[----:B------:R-:W-:Y:S01]  /*2830*/  ISETP.GE.AND P6, PT, R2, UR8, PT ;  /* 0x0000000802007c0c */ /* 0x000fe2000bfc6270 */
[----:B------:R-:W-:-:S04]  /*2840*/  UIMAD UR13, UR19, UR14, URZ ;  /* 0x0000000e130d72a4 */ /* 0x000fc8000f8e023f */
[----:B------:R-:W-:-:S08]  /*2850*/  UIMAD UR13, UR23, UR15, UR13 ;  /* 0x0000000f170d72a4 */ /* 0x000fd0000f8e020d */
[----:B------:R-:W-:Y:S04]  /*2860*/  @P6 STS.128 [R0+0xc000], RZ ;  /* 0x00c000ff00006388 */ /* 0x000fe80000000c00 */
[----:B------:R-:W-:Y:S01]  /*2870*/  @P6 STS.128 [R0+0x10000], RZ ;  /* 0x010000ff00006388 */ /* 0x000fe20000000c00 */
[----:B------:R-:W-:Y:S01]  /*2880*/  IMAD.U32 R3, RZ, RZ, UR13 ;  /* 0x0000000dff037e24 */ /* 0x000fe2000f8e00ff */
[----:B------:R-:W-:Y:S02]  /*2890*/  BSSY B0, `(.L_x_1413) ;  /* 0x0000026000007945 */ /* 0x000fe40003800000 */
[----:B--2---:R1:W-:Y:S04]  /*28a0*/  STL [R1+0x10], R11 ;  /* 0x0000100b01007387 */ /* 0x0043e80000100800 */
[----:B---3--:R2:W-:Y:S04]  /*28b0*/  STL [R1+0x4], R10 ;  /* 0x0000040a01007387 */ /* 0x0085e80000100800 */
[----:B-----5:R3:W-:Y:S04]  /*28c0*/  STL [R1+0x8], R9 ;  /* 0x0000080901007387 */ /* 0x0207e80000100800 */
[----:B----4-:R3:W-:Y:S01]  /*28d0*/  STL [R1+0xc], R20 ;  /* 0x00000c1401007387 */ /* 0x0107e20000100800 */
[----:B-1----:R-:W-:-:S04]  /*28e0*/  IMAD.U32 R11, RZ, RZ, UR23 ;  /* 0x00000017ff0b7e24 */ /* 0x002fc8000f8e00ff */
[----:B------:R-:W-:-:S05]  /*28f0*/  IMAD.WIDE.U32 R4, R11, c[0x0][0x198], R230 ;  /* 0x000066000b047a25 */ /* 0x000fca00078e00e6 */
[----:B------:R-:W-:-:S04]  /*2900*/  IADD3 R6, P0, R4, UR21, RZ ;  /* 0x0000001504067c10 */ /* 0x000fc8000ff1e0ff */
[----:B------:R-:W-:Y:S01]  /*2910*/  IADD3.X R7, R5, UR27, R3, P0, !PT ;  /* 0x0000001b05077c10 */ /* 0x000fe200087fe403 */
[----:B------:R-:W-:-:S04]  /*2920*/  IMAD R3, R16, c[0x0][0x1b0], RZ ;  /* 0x00006c0010037a24 */ /* 0x000fc800078e02ff */
[C---:B------:R-:W-:Y:S02]  /*2930*/  IMAD R3, R15.reuse, c[0x0][0x1b4], R3 ;  /* 0x00006d000f037a24 */ /* 0x040fe400078e0203 */
[----:B------:R-:W-:-:S04]  /*2940*/  IMAD.WIDE.U32 R6, R15, c[0x0][0x1b0], R6 ;  /* 0x00006c000f067a25 */ /* 0x000fc800078e0006 */
[----:B--2---:R-:W-:Y:S01]  /*2950*/  IMAD.IADD R10, R7, 0x1, R3 ;  /* 0x00000001070a7824 */ /* 0x004fe200078e0203 */
[----:B------:R-:W-:Y:S05]  /*2960*/  @P6 BRA `(.L_x_1414) ;  /* 0x0000018000006947 */ /* 0x000fea0003800000 */
[----:B---3--:R-:W2:Y:S01]  /*2970*/  LDL R9, [R1] ;  /* 0x0000000001097983 */ /* 0x008ea20000100800 */
[----:B------:R-:W-:Y:S01]  /*2980*/  ISETP.GE.AND P1, PT, R230, c[0x0][0x220], PT ;  /* 0x00008800e6007a0c */ /* 0x000fe20003f26270 */
[----:B------:R-:W-:Y:S01]  /*2990*/  IMAD R3, R17, c[0x0][0x198], RZ ;  /* 0x0000660011037a24 */ /* 0x000fe200078e02ff */
[----:B------:R-:W-:Y:S01]  /*29a0*/  MOV R5, R10 ;  /* 0x0000000a00057202 */ /* 0x000fe20000000f00 */
[----:B------:R-:W-:Y:S02]  /*29b0*/  IMAD.MOV.U32 R4, RZ, RZ, R6 ;  /* 0x000000ffff047224 */ /* 0x000fe400078e0006 */
[C---:B------:R-:W-:Y:S02]  /*29c0*/  IMAD R3, R2.reuse, c[0x0][0x19c], R3 ;  /* 0x0000670002037a24 */ /* 0x040fe400078e0203 */
[----:B------:R-:W-:-:S04]  /*29d0*/  IMAD.WIDE.U32 R4, R2, c[0x0][0x198], R4 ;  /* 0x0000660002047a25 */ /* 0x000fc800078e0004 */
[----:B------:R-:W-:Y:S02]  /*29e0*/  IMAD.IADD R3, R5, 0x1, R3 ;  /* 0x0000000105037824 */ /* 0x000fe400078e0203 */
[C---:B------:R-:W-:Y:S01]  /*29f0*/  @!P1 LEA R8, P3, R4.reuse, c[0x0][0x168], 0x1 ;  /* 0x00005a0004089a11 */ /* 0x040fe200078608ff */
[----:B------:R1:W-:Y:S01]  /*2a00*/  @P1 STS.128 [R0+0xc000], RZ ;  /* 0x00c000ff00001388 */ /* 0x0003e20000000c00 */
[----:B--2---:R-:W-:Y:S02]  /*2a10*/  ISETP.GE.AND P0, PT, R9, c[0x0][0x220], PT ;  /* 0x0000880009007a0c */ /* 0x004fe40003f06270 */
[----:B------:R-:W-:-:S05]  /*2a20*/  @!P1 LEA.HI.X R9, R4, c[0x0][0x16c], R3, 0x1, P3 ;  /* 0x00005b0004099a11 */ /* 0x000fca00018f0c03 */
[----:B------:R-:W-:Y:S01]  /*2a30*/  @!PT LDS RZ, [RZ] ;  /* 0x00000000fffff984 */ /* 0x000fe20000000800 */
[----:B------:R-:W-:Y:S01]  /*2a40*/  @!PT LDS RZ, [RZ] ;  /* 0x00000000fffff984 */ /* 0x000fe20000000800 */
[----:B------:R-:W-:Y:S01]  /*2a50*/  @!PT LDS RZ, [RZ] ;  /* 0x00000000fffff984 */ /* 0x000fe20000000800 */
[----:B------:R1:W-:Y:S06]  /*2a60*/  @!P1 LDGSTS.E.BYPASS.LTC128B.128 [R0+0xc000], [R8.64] ;  /* 0x0c00000008009fae */ /* 0x0003ec000b901d44 */
        /* <DEDUP_REMOVED lines=8> */
.L_x_1414:
[----:B---3--:R-:W-:Y:S05]  /*2af0*/  BSYNC B0 ;  /* 0x0000000000007941 */ /* 0x008fea0003800000 */
.L_x_1413:
[----:B------:R-:W-:Y:S01]  /*2b00*/  ISETP.GE.AND P5, PT, R12, UR8, PT ;  /* 0x000000080c007c0c */ /* 0x000fe2000bfa6270 */
[----:B------:R-:W-:-:S12]  /*2b10*/  BSSY B0, `(.L_x_1415) ;  /* 0x000001e000007945 */ /* 0x000fd80003800000 */
[----:B------:R2:W-:Y:S04]  /*2b20*/  @P5 STS.128 [R0+0xd000], RZ ;  /* 0x00d000ff00005388 */ /* 0x0005e80000000c00 */
[----:B------:R2:W-:Y:S01]  /*2b30*/  @P5 STS.128 [R0+0x11000], RZ ;  /* 0x011000ff00005388 */ /* 0x0005e20000000c00 */
[----:B------:R-:W-:Y:S05]  /*2b40*/  @P5 BRA `(.L_x_1416) ;  /* 0x000001a000005947 */ /* 0x000fea0003800000 */
[----:B-1----:R-:W3:Y:S01]  /*2b50*/  LDL R9, [R1] ;  /* 0x0000000001097983 */ /* 0x002ee20000100800 */
[----:B------:R-:W-:Y:S02]  /*2b60*/  IADD3 R3, P0, R2, 0x20, RZ ;  /* 0x0000002002037810 */ /* 0x000fe40007f1e0ff */
[----:B------:R-:W-:Y:S02]  /*2b70*/  ISETP.GE.AND P1, PT, R230, c[0x0][0x220], PT ;  /* 0x00008800e6007a0c */ /* 0x000fe40003f26270 */
[----:B------:R-:W-:Y:S01]  /*2b80*/  MOV R5, R10 ;  /* 0x0000000a00057202 */ /* 0x000fe20000000f00 */
[----:B------:R-:W-:-:S04]  /*2b90*/  IMAD.X R4, RZ, RZ, R17, P0 ;  /* 0x000000ffff047224 */ /* 0x000fc800000e0611 */
[----:B------:R-:W-:Y:S02]  /*2ba0*/  IMAD R8, R4, c[0x0][0x198], RZ ;  /* 0x0000660004087a24 */ /* 0x000fe400078e02ff */
[----:B------:R-:W-:-:S04]  /*2bb0*/  IMAD.MOV.U32 R4, RZ, RZ, R6 ;  /* 0x000000ffff047224 */ /* 0x000fc800078e0006 */
[C---:B------:R-:W-:Y:S01]  /*2bc0*/  IMAD.WIDE.U32 R4, R3.reuse, c[0x0][0x198], R4 ;  /* 0x0000660003047a25 */ /* 0x040fe200078e0004 */
[----:B------:R1:W-:Y:S03]  /*2bd0*/  @P1 STS.128 [R0+0xd000], RZ ;  /* 0x00d000ff00001388 */ /* 0x0003e60000000c00 */
[----:B------:R-:W-:Y:S01]  /*2be0*/  IMAD R3, R3, c[0x0][0x19c], R8 ;  /* 0x0000670003037a24 */ /* 0x000fe200078e0208 */
[----:B------:R-:W-:-:S03]  /*2bf0*/  @!P1 LEA R8, P3, R4, c[0x0][0x168], 0x1 ;  /* 0x00005a0004089a11 */ /* 0x000fc600078608ff */
[----:B------:R-:W-:Y:S01]  /*2c00*/  IMAD.IADD R3, R5, 0x1, R3 ;  /* 0x0000000105037824 */ /* 0x000fe200078e0203 */
[----:B---3--:R-:W-:-:S04]  /*2c10*/  ISETP.GE.AND P0, PT, R9, c[0x0][0x220], PT ;  /* 0x0000880009007a0c */ /* 0x008fc80003f06270 */
        /* <DEDUP_REMOVED lines=13> */
.L_x_1416:
[----:B------:R-:W-:Y:S05]  /*2cf0*/  BSYNC B0 ;  /* 0x0000000000007941 */ /* 0x000fea0003800000 */
.L_x_1415:
[----:B------:R-:W-:Y:S01]  /*2d00*/  IADD3 R3, R2, 0x40, RZ ;  /* 0x0000004002037810 */ /* 0x000fe20007ffe0ff */
[----:B------:R-:W-:Y:S03]  /*2d10*/  BSSY B0, `(.L_x_1417) ;  /* 0x000001f000007945 */ /* 0x000fe60003800000 */
[----:B------:R-:W-:-:S13]  /*2d20*/  ISETP.GE.AND P4, PT, R3, UR8, PT ;  /* 0x0000000803007c0c */ /* 0x000fda000bf86270 */
[----:B------:R3:W-:Y:S04]  /*2d30*/  @P4 STS.128 [R0+0xe000], RZ ;  /* 0x00e000ff00004388 */ /* 0x0007e80000000c00 */
[----:B------:R3:W-:Y:S01]  /*2d40*/  @P4 STS.128 [R0+0x12000], RZ ;  /* 0x012000ff00004388 */ /* 0x0007e20000000c00 */
[----:B------:R-:W-:Y:S05]  /*2d50*/  @P4 BRA `(.L_x_1418) ;  /* 0x000001a000004947 */ /* 0x000fea0003800000 */
[----:B-1----:R-:W4:Y:S01]  /*2d60*/  LDL R9, [R1] ;  /* 0x0000000001097983 */ /* 0x002f220000100800 */
        /* <DEDUP_REMOVED lines=11> */
[----:B----4-:R-:W-:-:S04]  /*2e20*/  ISETP.GE.AND P0, PT, R9, c[0x0][0x220], PT ;  /* 0x0000880009007a0c */ /* 0x010fc80003f06270 */
        /* <DEDUP_REMOVED lines=13> */
.L_x_1418:
[----:B------:R-:W-:Y:S05]  /*2f00*/  BSYNC B0 ;  /* 0x0000000000007941 */ /* 0x000fea0003800000 */
.L_x_1417:
[----:B------:R-:W-:Y:S01]  /*2f10*/  IADD3 R3, R2, 0x60, RZ ;  /* 0x0000006002037810 */ /* 0x000fe20007ffe0ff */
[----:B------:R-:W-:Y:S03]  /*2f20*/  BSSY B0, `(.L_x_1419) ;  /* 0x000001e000007945 */ /* 0x000fe60003800000 */
[----:B------:R-:W-:-:S13]  /*2f30*/  ISETP.GE.AND P3, PT, R3, UR8, PT ;  /* 0x0000000803007c0c */ /* 0x000fda000bf66270 */
[----:B------:R4:W-:Y:S04]  /*2f40*/  @P3 STS.128 [R0+0xf000], RZ ;  /* 0x00f000ff00003388 */ /* 0x0009e80000000c00 */
[----:B------:R4:W-:Y:S01]  /*2f50*/  @P3 STS.128 [R0+0x13000], RZ ;  /* 0x013000ff00003388 */ /* 0x0009e20000000c00 */
[----:B------:R-:W-:Y:S05]  /*2f60*/  @P3 BRA `(.L_x_1420) ;  /* 0x0000019000003947 */ /* 0x000fea0003800000 */
[----:B-1----:R-:W5:Y:S01]  /*2f70*/  LDL R8, [R1] ;  /* 0x0000000001087983 */ /* 0x002f620000100800 */
        /* <DEDUP_REMOVED lines=14> */
[----:B------:R1:W-:Y:S01]  /*3060*/  @!P1 LDGSTS.E.BYPASS.LTC128B.128 [R0+0xf000], [R4.64] ;  /* 0x0f00000004009fae */ /* 0x0003e2000b901d44 */
[----:B-----5:R-:W-:-:S13]  /*3070*/  ISETP.GE.AND P0, PT, R8, c[0x0][0x220], PT ;  /* 0x0000880008007a0c */ /* 0x020fda0003f06270 */
        /* <DEDUP_REMOVED lines=8> */
.L_x_1420:
[----:B------:R-:W-:Y:S05]  /*3100*/  BSYNC B0 ;  /* 0x0000000000007941 */ /* 0x000fea0003800000 */
.L_x_1419:
        /* <DEDUP_REMOVED lines=15> */
[----:B-1----:R-:W5:Y:S01]  /*3200*/  LDL R8, [R1] ;  /* 0x0000000001087983 */ /* 0x002f620000100800 */
[----:B------:R-:W-:Y:S01]  /*3210*/  ISETP.GE.AND P1, PT, R230, c[0x0][0x220], PT ;  /* 0x00008800e6007a0c */ /* 0x000fe20003f26270 */
[----:B------:R-:W-:Y:S01]  /*3220*/  IMAD R3, R17, c[0x0][0x1a0], RZ ;  /* 0x0000680011037a24 */ /* 0x000fe200078e02ff */
[----:B------:R-:W-:Y:S01]  /*3230*/  MOV R5, R10 ;  /* 0x0000000a00057202 */ /* 0x000fe20000000f00 */
[----:B------:R-:W-:Y:S02]  /*3240*/  IMAD.MOV.U32 R4, RZ, RZ, R6 ;  /* 0x000000ffff047224 */ /* 0x000fe400078e0006 */
[C---:B------:R-:W-:Y:S02]  /*3250*/  IMAD R3, R2.reuse, c[0x0][0x1a4], R3 ;  /* 0x0000690002037a24 */ /* 0x040fe400078e0203 */
[----:B------:R-:W-:-:S04]  /*3260*/  IMAD.WIDE.U32 R4, R2, c[0x0][0x1a0], R4 ;  /* 0x0000680002047a25 */ /* 0x000fc800078e0004 */
[----:B------:R-:W-:Y:S02]  /*3270*/  IMAD.IADD R3, R5, 0x1, R3 ;  /* 0x0000000105037824 */ /* 0x000fe400078e0203 */
[----:B------:R1:W-:Y:S01]  /*3280*/  @P1 STS.128 [R0+0x14000], RZ ;  /* 0x014000ff00001388 */ /* 0x0003e20000000c00 */
[----:B-----5:R-:W-:Y:S02]  /*3290*/  ISETP.GE.AND P0, PT, R8, c[0x0][0x220], PT ;  /* 0x0000880008007a0c */ /* 0x020fe40003f06270 */
        /* <DEDUP_REMOVED lines=14> */
.L_x_1422:
[----:B-1----:R-:W-:Y:S05]  /*3380*/  BSYNC B0 ;  /* 0x0000000000007941 */ /* 0x002fea0003800000 */
.L_x_1421:
[----:B------:R1:W-:Y:S01]  /*3390*/  @P5 STS.128 [R0+0x15000], RZ ;  /* 0x015000ff00005388 */ /* 0x0003e20000000c00 */
[----:B------:R-:W-:Y:S03]  /*33a0*/  BSSY B0, `(.L_x_1423) ;  /* 0x000001d000007945 */ /* 0x000fe60003800000 */
[----:B------:R1:W-:Y:S01]  /*33b0*/  @P5 STS.128 [R0+0x19000], RZ ;  /* 0x019000ff00005388 */ /* 0x0003e20000000c00 */
[----:B------:R-:W-:Y:S05]  /*33c0*/  @P5 BRA `(.L_x_1424) ;  /* 0x000001a000005947 */ /* 0x000fea0003800000 */
[----:B------:R-:W5:Y:S01]  /*33d0*/  LDL R9, [R1] ;  /* 0x0000000001097983 */ /* 0x000f620000100800 */
        /* <DEDUP_REMOVED lines=11> */
[----:B-----5:R-:W-:-:S04]  /*3490*/  ISETP.GE.AND P0, PT, R9, c[0x0][0x220], PT ;  /* 0x0000880009007a0c */ /* 0x020fc80003f06270 */
        /* <DEDUP_REMOVED lines=13> */
.L_x_1424:
[----:B------:R-:W-:Y:S05]  /*3570*/  BSYNC B0 ;  /* 0x0000000000007941 */ /* 0x000fea0003800000 */
.L_x_1423:
[----:B------:R1:W-:Y:S01]  /*3580*/  @P4 STS.128 [R0+0x16000], RZ ;  /* 0x016000ff00004388 */ /* 0x0003e20000000c00 */
[----:B------:R-:W-:Y:S03]  /*3590*/  BSSY B0, `(.L_x_1425) ;  /* 0x000001d000007945 */ /* 0x000fe60003800000 */
        /* <DEDUP_REMOVED lines=28> */
.L_x_1426:
[----:B------:R-:W-:Y:S05]  /*3760*/  BSYNC B0 ;  /* 0x0000000000007941 */ /* 0x000fea0003800000 */
.L_x_1425:
        /* <DEDUP_REMOVED lines=29> */
.L_x_1428:
[----:B------:R-:W-:Y:S05]  /*3940*/  BSYNC B0 ;  /* 0x0000000000007941 */ /* 0x000fea0003800000 */
.L_x_1427:
[----:B-1234-:R-:W-:Y:S01]  /*3950*/  LEA.HI R0, R19, R18, RZ, 0x4 ;  /* 0x0000001213007211 */ /* 0x01efe200078f20ff */
[----:B------:R-:W0:Y:S01]  /*3960*/  LDGDEPBAR ;  /* 0x00000000000079af */ /* 0x000e220000000000 */
[----:B------:R-:W-:Y:S01]  /*3970*/  SHF.L.U64.HI R3, R14, 0x2, R13 ;  /* 0x000000020e037819 */ /* 0x000fe2000001020d */
[----:B------:R-:W-:Y:S01]  /*3980*/  IMAD.MOV.U32 R192, RZ, RZ, 0x40 ;  /* 0x00000040ffc07424 */ /* 0x000fe200078e00ff */
[----:B------:R-:W-:Y:S01]  /*3990*/  LOP3.LUT R0, R0, 0xfffffff0, RZ, 0xc0, !PT ;  /* 0xfffffff000007812 */ /* 0x000fe200078ec0ff */
[----:B------:R-:W-:Y:S01]  /*39a0*/  UIADD3 UR8, UR23, 0x80, URZ ;  /* 0x0000008017087890 */ /* 0x000fe2000fffe03f */
[----:B------:R-:W-:Y:S01]  /*39b0*/  SHF.L.U32 R207, R216, 0x1, RZ ;  /* 0x00000001d8cf7819 */ /* 0x000fe200000006ff */
[----:B------:R1:W-:Y:S01]  /*39c0*/  STL [R1+0x34], R3 ;  /* 0x0000340301007387 */ /* 0x0003e20000100800 */
        /* <DEDUP_REMOVED lines=24> */
[----:B-1----:R-:W-:Y:S01]  /*3b50*/  IMAD.SHL.U32 R3, R14, 0x4, RZ ;  /* 0x000000040e037824 */ /* 0x002fe200078e00ff */
[----:B------:R-:W-:Y:S01]  /*3b60*/  SEL R2, R2, R216, !P2 ;  /* 0x000000d802027207 */ /* 0x000fe20005000000 */
[----:B------:R-:W-:Y:S01]  /*3b70*/  CS2R R124, SRZ ;  /* 0x00000000007c7805 */ /* 0x000fe2000001ff00 */
[----:B------:R-:W-:Y:S01]  /*3b80*/  LOP3.LUT P0, RZ, R0, 0x2, RZ, 0xc0, !PT ;  /* 0x0000000200ff7812 */ /* 0x000fe2000780c0ff */
[----:B------:R-:W-:Y:S01]  /*3b90*/  CS2R R130, SRZ ;  /* 0x0000000000827805 */ /* 0x000fe2000001ff00 */
[----:B------:R-:W-:Y:S01]  /*3ba0*/  SHF.L.U32 R209, R2, 0x1, RZ ;  /* 0x0000000102d17819 */ /* 0x000fe200000006ff */
[----:B------:R-:W-:Y:S01]  /*3bb0*/  IMAD.MOV.U32 R2, RZ, RZ, c[0x0][0x22c] ;  /* 0x00008b00ff027624 */ /* 0x000fe200078e00ff */
[----:B------:R-:W-:Y:S01]  /*3bc0*/  LOP3.LUT P1, RZ, R0, 0x4, RZ, 0xc0, !PT ;  /* 0x0000000400ff7812 */ /* 0x000fe2000782c0ff */
[----:B------:R1:W-:Y:S01]  /*3bd0*/  STL [R1+0x38], R3 ;  /* 0x0000380301007387 */ /* 0x0003e20000100800 */
[----:B------:R-:W-:Y:S01]  /*3be0*/  IADD3 R0, R214, 0x2000, RZ ;  /* 0x00002000d6007810 */ /* 0x000fe20007ffe0ff */
[----:B------:R-:W-:Y:S01]  /*3bf0*/  IMAD R2, R2, c[0x0][0x1c0], RZ ;  /* 0x0000700002027a24 */ /* 0x000fe200078e02ff */
[----:B------:R-:W-:Y:S01]  /*3c00*/  SEL R215, R215, 0xffffffe0, !P0 ;  /* 0xffffffe0d7d77807 */ /* 0x000fe20004000000 */
[----:B------:R-:W-:Y:S01]  /*3c10*/  CS2R R128, SRZ ;  /* 0x0000000000807805 */ /* 0x000fe2000001ff00 */
[----:B------:R-:W-:Y:S01]  /*3c20*/  SEL R0, R0, R214, !P2 ;  /* 0x000000d600007207 */ /* 0x000fe20005000000 */
[C---:B------:R-:W-:Y:S01]  /*3c30*/  IMAD.SHL.U32 R5, R2.reuse, 0x10, RZ ;  /* 0x0000001002057824 */ /* 0x040fe200078e00ff */
[----:B------:R-:W-:Y:S01]  /*3c40*/  SHF.L.U32 R247, R2, 0x3, RZ ;  /* 0x0000000302f77819 */ /* 0x000fe200000006ff */
[----:B------:R-:W-:Y:S01]  /*3c50*/  CS2R R122, SRZ ;  /* 0x00000000007a7805 */ /* 0x000fe2000001ff00 */
[----:B------:R-:W-:Y:S01]  /*3c60*/  CS2R R120, SRZ ;  /* 0x0000000000787805 */ /* 0x000fe2000001ff00 */
[----:B------:R-:W-:Y:S01]  /*3c70*/  IMAD.SHL.U32 R206, R0, 0x2, RZ ;  /* 0x0000000200ce7824 */ /* 0x000fe200078e00ff */
[----:B------:R-:W-:Y:S01]  /*3c80*/  IADD3 R0, R14, -0x40, RZ ;  /* 0xffffffc00e007810 */ /* 0x000fe20007ffe0ff */
[----:B------:R-:W-:Y:S01]  /*3c90*/  CS2R R118, SRZ ;  /* 0x0000000000767805 */ /* 0x000fe2000001ff00 */
[----:B------:R-:W-:Y:S01]  /*3ca0*/  IADD3 R4, R5, 0x20, RZ ;  /* 0x0000002005047810 */ /* 0x000fe20007ffe0ff */
[----:B------:R-:W-:Y:S01]  /*3cb0*/  CS2R R116, SRZ ;  /* 0x0000000000747805 */ /* 0x000fe2000001ff00 */
[----:B------:R-:W-:Y:S01]  /*3cc0*/  CS2R R110, SRZ ;  /* 0x00000000006e7805 */ /* 0x000fe2000001ff00 */
[----:B------:R-:W-:Y:S01]  /*3cd0*/  IMAD.SHL.U32 R0, R0, 0x4, RZ ;  /* 0x0000000400007824 */ /* 0x000fe200078e00ff */
[----:B------:R-:W-:Y:S01]  /*3ce0*/  CS2R R108, SRZ ;  /* 0x00000000006c7805 */ /* 0x000fe2000001ff00 */
[C---:B------:R-:W-:Y:S01]  /*3cf0*/  IMAD.IADD R4, R247.reuse, 0x1, R4 ;  /* 0x00000001f7047824 */ /* 0x040fe200078e0204 */
[----:B------:R-:W-:Y:S01]  /*3d00*/  CS2R R114, SRZ ;  /* 0x0000000000727805 */ /* 0x000fe2000001ff00 */
[----:B------:R-:W-:Y:S01]  /*3d10*/  CS2R R112, SRZ ;  /* 0x0000000000707805 */ /* 0x000fe2000001ff00 */
[----:B------:R2:W-:Y:S01]  /*3d20*/  STL [R1+0x30], R0 ;  /* 0x0000300001007387 */ /* 0x0005e20000100800 */
[----:B------:R-:W-:Y:S01]  /*3d30*/  CS2R R106, SRZ ;  /* 0x00000000006a7805 */ /* 0x000fe2000001ff00 */
[----:B------:R-:W-:Y:S01]  /*3d40*/  IADD3 R4, R247, R4, RZ ;  /* 0x00000004f7047210 */ /* 0x000fe20007ffe0ff */
[----:B------:R-:W-:Y:S01]  /*3d50*/  CS2R R104, SRZ ;  /* 0x0000000000687805 */ /* 0x000fe2000001ff00 */
[----:B-1----:R-:W-:Y:S01]  /*3d60*/  IADD3 R3, R5, 0x40, RZ ;  /* 0x0000004005037810 */ /* 0x002fe20007ffe0ff */
[----:B------:R-:W-:Y:S01]  /*3d70*/  CS2R R102, SRZ ;  /* 0x0000000000667805 */ /* 0x000fe2000001ff00 */
[----:B------:R-:W-:Y:S01]  /*3d80*/  CS2R R100, SRZ ;  /* 0x0000000000647805 */ /* 0x000fe2000001ff00 */
[C---:B------:R-:W-:Y:S01]  /*3d90*/  IMAD.IADD R4, R247.reuse, 0x1, R4 ;  /* 0x00000001f7047824 */ /* 0x040fe200078e0204 */
[----:B------:R-:W-:Y:S01]  /*3da0*/  CS2R R94, SRZ ;  /* 0x00000000005e7805 */ /* 0x000fe2000001ff00 */
[C---:B------:R-:W-:Y:S01]  /*3db0*/  IMAD.IADD R3, R247.reuse, 0x1, R3 ;  /* 0x00000001f7037824 */ /* 0x040fe200078e0203 */
[----:B------:R-:W-:Y:S01]  /*3dc0*/  CS2R R92, SRZ ;  /* 0x00000000005c7805 */ /* 0x000fe2000001ff00 */
[C---:B------:R-:W-:Y:S01]  /*3dd0*/  IMAD.IADD R4, R247.reuse, 0x1, R4 ;  /* 0x00000001f7047824 */ /* 0x040fe200078e0204 */
[----:B------:R-:W-:Y:S01]  /*3de0*/  CS2R R98, SRZ ;  /* 0x0000000000627805 */ /* 0x000fe2000001ff00 */
[C---:B------:R-:W-:Y:S01]  /*3df0*/  IMAD.IADD R3, R247.reuse, 0x1, R3 ;  /* 0x00000001f7037824 */ /* 0x040fe200078e0203 */
[----:B------:R-:W-:Y:S01]  /*3e00*/  CS2R R96, SRZ ;  /* 0x0000000000607805 */ /* 0x000fe2000001ff00 */
[----:B------:R-:W-:Y:S01]  /*3e10*/  CS2R R90, SRZ ;  /* 0x00000000005a7805 */ /* 0x000fe2000001ff00 */
[----:B------:R1:W-:Y:S01]  /*3e20*/  STL [R1+0x1c], R4 ;  /* 0x00001c0401007387 */ /* 0x0003e20000100800 */
[----:B------:R-:W-:Y:S01]  /*3e30*/  CS2R R88, SRZ ;  /* 0x0000000000587805 */ /* 0x000fe2000001ff00 */
[C---:B------:R-:W-:Y:S01]  /*3e40*/  IADD3 R3, R247.reuse, R3, RZ ;  /* 0x00000003f7037210 */ /* 0x040fe20007ffe0ff */
[----:B------:R-:W-:Y:S01]  /*3e50*/  CS2R R86, SRZ ;  /* 0x0000000000567805 */ /* 0x000fe2000001ff00 */
[----:B------:R-:W-:Y:S01]  /*3e60*/  CS2R R84, SRZ ;  /* 0x0000000000547805 */ /* 0x000fe2000001ff00 */
[----:B------:R-:W-:Y:S01]  /*3e70*/  CS2R R78, SRZ ;  /* 0x00000000004e7805 */ /* 0x000fe2000001ff00 */
[----:B------:R-:W-:Y:S01]  /*3e80*/  IADD3 R3, R247, R3, RZ ;  /* 0x00000003f7037210 */ /* 0x000fe20007ffe0ff */
[----:B------:R-:W-:Y:S01]  /*3e90*/  CS2R R76, SRZ ;  /* 0x00000000004c7805 */ /* 0x000fe2000001ff00 */
[----:B------:R-:W-:Y:S01]  /*3ea0*/  CS2R R82, SRZ ;  /* 0x0000000000527805 */ /* 0x000fe2000001ff00 */
[----:B--2---:R-:W-:Y:S01]  /*3eb0*/  IADD3 R0, R5, 0x60, RZ ;  /* 0x0000006005007810 */ /* 0x004fe20007ffe0ff */
[----:B------:R-:W-:Y:S01]  /*3ec0*/  CS2R R80, SRZ ;  /* 0x0000000000507805 */ /* 0x000fe2000001ff00 */
[----:B------:R-:W-:Y:S01]  /*3ed0*/  STL [R1+0x18], R3 ;  /* 0x0000180301007387 */ /* 0x000fe20000100800 */
[C---:B------:R-:W-:Y:S01]  /*3ee0*/  IADD3 R2, R247.reuse, R3, RZ ;  /* 0x00000003f7027210 */ /* 0x040fe20007ffe0ff */
        /* <DEDUP_REMOVED lines=12> */
[C---:B-1----:R-:W-:Y:S01]  /*3fb0*/  IMAD.IADD R4, R247.reuse, 0x1, R4 ;  /* 0x00000001f7047824 */ /* 0x042fe200078e0204 */
[----:B------:R-:W-:Y:S01]  /*3fc0*/  CS2R R56, SRZ ;  /* 0x0000000000387805 */ /* 0x000fe2000001ff00 */
[----:B------:R-:W-:Y:S01]  /*3fd0*/  IMAD.IADD R0, R247, 0x1, R0 ;  /* 0x00000001f7007824 */ /* 0x000fe200078e0200 */
[----:B------:R-:W-:Y:S01]  /*3fe0*/  CS2R R54, SRZ ;  /* 0x0000000000367805 */ /* 0x000fe2000001ff00 */
[----:B------:R-:W-:Y:S01]  /*3ff0*/  CS2R R52, SRZ ;  /* 0x0000000000347805 */ /* 0x000fe2000001ff00 */
[----:B------:R-:W-:Y:S01]  /*4000*/  STL [R1+0x28], R4 ;  /* 0x0000280401007387 */ /* 0x000fe20000100800 */
        /* <DEDUP_REMOVED lines=11> */
[----:B------:R-:W-:Y:S01]  /*40c0*/  IMAD.IADD R208, R215, 0x1, R207 ;  /* 0x00000001d7d07824 */ /* 0x000fe200078e02cf */
[----:B------:R-:W-:Y:S01]  /*40d0*/  UISETP.GE.AND UP0, UPT, UR8, UR6, UPT ;  /* 0x000000060800728c */ /* 0x000fe2000bf06270 */
[----:B-1----:R-:W-:-:S05]  /*40e0*/  IMAD.IADD R0, R247, 0x1, R0 ;  /* 0x00000001f7007824 */ /* 0x002fca00078e0200 */
[----:B------:R2:W-:Y:S04]  /*40f0*/  STL [R1+0x20], R0 ;  /* 0x0000200001007387 */ /* 0x0005e80000100800 */
.L_x_1431:
[----:B------:R-:W0:Y:S01]  /*4100*/  LDGDEPBAR ;  /* 0x00000000000079af */ /* 0x000e220000000000 */
[C---:B--2---:R-:W-:Y:S01]  /*4110*/  IADD3 R0, R209.reuse, R215, RZ ;  /* 0x000000d7d1007210 */ /* 0x044fe20007ffe0ff */
        /* <DEDUP_REMOVED lines=68> */
[C---:B--2---:R-:W-:Y:S04]  /*4560*/  HMMA.16816.F32 R8, R164.reuse, R188, R8 ;  /* 0x000000bca408723c */ /* 0x044fe80000001808 */
[----:B---3--:R-:W-:Y:S04]  /*4570*/  FSETP.NEU.FTZ.AND P3, PT, R233, -INF , PT ;  /* 0xff800000e900780b */ /* 0x008fe80003f7d000 */
[-C--:B------:R-:W-:Y:S08]  /*4580*/  HMMA.16816.F32 R12, R164, R190.reuse, R12 ;  /* 0x000000bea40c723c */ /* 0x080ff0000000180c */
        /* <DEDUP_REMOVED lines=75> */
[----:B------:R-:W-:Y:S01]  /*4a40*/  MUFU.TANH R41, R11 ;  /* 0x0000000b00297308 */ /* 0x000fe20000002400 */
[----:B------:R-:W-:Y:S02]  /*4a50*/  FMUL.FTZ R13, R13, c[0x0][0x2ec] ;  /* 0x0000bb000d0d7a20 */ /* 0x000fe40000410000 */
[----:B------:R-:W-:Y:S01]  /*4a60*/  FMUL.FTZ R8, R8, c[0x0][0x2ec] ;  /* 0x0000bb0008087a20 */ /* 0x000fe20000410000 */
[----:B--2---:R-:W2:Y:S06]  /*4a70*/  LDL R10, [R1+0x8] ;  /* 0x00000800010a7983 */ /* 0x004eac0000100800 */
[----:B------:R4:W-:Y:S01]  /*4a80*/  MUFU.TANH R244, R9 ;  /* 0x0000000900f47308 */ /* 0x0009e20000002400 */
[----:B---3--:R-:W3:Y:S09]  /*4a90*/  LDL R12, [R1+0x4] ;  /* 0x00000400010c7983 */ /* 0x008ef20000100800 */
[----:B------:R1:W-:Y:S10]  /*4aa0*/  MUFU.TANH R246, R8 ;  /* 0x0000000800f67308 */ /* 0x0003f40000002400 */
[----:B------:R-:W1:Y:S01]  /*4ab0*/  MUFU.TANH R191, R5 ;  /* 0x0000000500bf7308 */ /* 0x000e620000002400 */
[----:B----4-:R-:W-:Y:S04]  /*4ac0*/  MOV R9, UR18 ;  /* 0x0000001200097c02 */ /* 0x010fe80008000f00 */
[----:B------:R-:W-:Y:S05]  /*4ad0*/  @P2 LEA R9, R9, R234, 0x7 ;  /* 0x000000ea09092211 */ /* 0x000fea00078e38ff */
[----:B------:R-:W4:Y:S01]  /*4ae0*/  MUFU.TANH R225, R6 ;  /* 0x0000000600e17308 */ /* 0x000f220000002400 */
[----:B------:R-:W-:Y:S02]  /*4af0*/  PLOP3.LUT P2, PT, PT, PT, UP0, 0x80, 0x0 ;  /* 0x000000000000781c */ /* 0x000fe40003f4f008 */
[----:B------:R-:W-:Y:S01]  /*4b00*/  @P4 ISETP.GE.AND P4, PT, R9, UR6, PT ;  /* 0x0000000609004c0c */ /* 0x000fe2000bf86270 */
[----:B-1----:R-:W-:Y:S01]  /*4b10*/  FMUL.FTZ R8, R233, 1.4426950216293334961 ;  /* 0x3fb8aa3be9087820 */ /* 0x002fe20000410000 */
[----:B------:R-:W-:Y:S02]  /*4b20*/  @P0 IADD3 R0, R9, 0x1, RZ ;  /* 0x0000000109000810 */ /* 0x000fe40007ffe0ff */
[----:B------:R-:W-:Y:S02]  /*4b30*/  PLOP3.LUT P0, PT, PT, PT, UP0, 0x80, 0x0 ;  /* 0x000000000000781c */ /* 0x000fe40003f0f008 */
[----:B------:R-:W-:Y:S01]  /*4b40*/  @P5 ISETP.GE.AND P5, PT, R0, UR6, PT ;  /* 0x0000000600005c0c */ /* 0x000fe2000bfa6270 */
[----:B------:R1:W1:Y:S01]  /*4b50*/  MUFU.TANH R203, R7 ;  /* 0x0000000700cb7308 */ /* 0x0002620000002400 */
[----:B------:R-:W-:Y:S02]  /*4b60*/  MOV R0, R188 ;  /* 0x000000bc00007202 */ /* 0x000fe40000000f00 */
[----:B------:R-:W-:Y:S02]  /*4b70*/  FSEL R8, R8, RZ, P3 ;  /* 0x000000ff08087208 */ /* 0x000fe40001800000 */
[----:B------:R-:W-:Y:S02]  /*4b80*/  FSETP.NEU.FTZ.AND P3, PT, R232, -INF , PT ;  /* 0xff800000e800780b */ /* 0x000fe40003f7d000 */
[----:B------:R-:W-:Y:S02]  /*4b90*/  @P2 FSEL R0, R188, -INF , !P4 ;  /* 0xff800000bc002808 */ /* 0x000fe40006000000 */
[----:B------:R-:W-:Y:S01]  /*4ba0*/  PLOP3.LUT P2, PT, PT, PT, UP0, 0x80, 0x0 ;  /* 0x000000000000781c */ /* 0x000fe20003f4f008 */
[----:B------:R-:W-:Y:S01]  /*4bb0*/  MUFU.TANH R238, R13 ;  /* 0x0000000d00ee7308 */ /* 0x000fe20000002400 */
[----:B------:R-:W-:Y:S01]  /*4bc0*/  FSEL R3, R3, RZ, P3 ;  /* 0x000000ff03037208 */ /* 0x000fe20001800000 */
[--C-:B------:R-:W-:Y:S01]  /*4bd0*/  FFMA.FTZ R2, R0, c[0x0][0x23c], -R8.reuse ;  /* 0x00008f0000027a23 */ /* 0x100fe20000010808 */
[----:B------:R-:W-:Y:S02]  /*4be0*/  MOV R0, R191 ;  /* 0x000000bf00007202 */ /* 0x000fe40000000f00 */
[----:B------:R-:W-:Y:S02]  /*4bf0*/  @P0 FSEL R0, R191, -INF , !P5 ;  /* 0xff800000bf000808 */ /* 0x000fe40006800000 */
[----:B------:R-:W-:Y:S03]  /*4c00*/  PLOP3.LUT P0, PT, PT, PT, UP0, 0x80, 0x0 ;  /* 0x000000000000781c */ /* 0x000fe60003f0f008 */
[----:B------:R4:W-:Y:S01]  /*4c10*/  MUFU.EX2 R248, R2 ;  /* 0x0000000200f87308 */ /* 0x0009e20000000800 */
[----:B-1----:R-:W1:Y:S09]  /*4c20*/  LDSM.16.M88.4 R4, [R212+0x10800] ;  /* 0x01080000d404783b */ /* 0x002e720000000200 */
[----:B------:R-:W-:Y:S10]  /*4c30*/  MUFU.TANH R40, R14 ;  /* 0x0000000e00287308 */ /* 0x000ff40000002400 */
[----:B------:R-:W-:Y:S01]  /*4c40*/  MUFU.TANH R39, R15 ;  /* 0x0000000f00277308 */ /* 0x000fe20000002400 */
[----:B----4-:R-:W-:Y:S01]  /*4c50*/  FFMA.FTZ R2, R0, c[0x0][0x23c], -R8 ;  /* 0x00008f0000027a23 */ /* 0x010fe20000010808 */
[----:B------:R-:W-:Y:S02]  /*4c60*/  MOV R0, R225 ;  /* 0x000000e100007202 */ /* 0x000fe40000000f00 */
[----:B------:R-:W-:Y:S02]  /*4c70*/  @P2 FSEL R0, R225, -INF , !P4 ;  /* 0xff800000e1002808 */ /* 0x000fe40006000000 */
[----:B------:R-:W-:Y:S04]  /*4c80*/  PLOP3.LUT P2, PT, PT, PT, UP0, 0x80, 0x0 ;  /* 0x000000000000781c */ /* 0x000fe80003f4f008 */
[----:B------:R4:W-:Y:S10]  /*4c90*/  MUFU.EX2 R245, R2 ;  /* 0x0000000200f57308 */ /* 0x0009f40000000800 */
[----:B------:R-:W-:Y:S01]  /*4ca0*/  MUFU.TANH R187, R16 ;  /* 0x0000001000bb7308 */ /* 0x000fe20000002400 */
[-C--:B-1----:R-:W-:Y:S09]  /*4cb0*/  HMMA.16816.F32 R20, R180, R4.reuse, R20 ;  /* 0x00000004b414723c */ /* 0x082ff20000001814 */
[----:B------:R-:W-:Y:S01]  /*4cc0*/  MUFU.TANH R186, R17 ;  /* 0x0000001100ba7308 */ /* 0x000fe20000002400 */
[C---:B------:R-:W-:Y:S04]  /*4cd0*/  HMMA.16816.F32 R24, R168.reuse, R4, R24 ;  /* 0x00000004a818723c */ /* 0x040fe80000001818 */
[--C-:B----4-:R-:W-:Y:S01]  /*4ce0*/  FFMA.FTZ R2, R0, c[0x0][0x23c], -R3.reuse ;  /* 0x00008f0000027a23 */ /* 0x110fe20000010803 */
[----:B------:R-:W-:Y:S02]  /*4cf0*/  MOV R0, R203 ;  /* 0x000000cb00007202 */ /* 0x000fe40000000f00 */
[----:B------:R-:W-:Y:S01]  /*4d00*/  @P0 FSEL R0, R203, -INF , !P5 ;  /* 0xff800000cb000808 */ /* 0x000fe20006800000 */
[-C--:B------:R-:W-:Y:S01]  /*4d10*/  HMMA.16816.F32 R28, R168, R6.reuse, R28 ;  /* 0x00000006a81c723c */ /* 0x080fe2000000181c */
[----:B------:R-:W1:Y:S01]  /*4d20*/  MUFU.EX2 R11, R2 ;  /* 0x00000002000b7308 */ /* 0x000e620000000800 */
[----:B------:R-:W-:Y:S02]  /*4d30*/  PLOP3.LUT P0, PT, PT, PT, UP0, 0x80, 0x0 ;  /* 0x000000000000781c */ /* 0x000fe40003f0f008 */
[--C-:B------:R-:W-:Y:S04]  /*4d40*/  FFMA.FTZ R0, R0, c[0x0][0x23c], -R3.reuse ;  /* 0x00008f0000007a23 */ /* 0x100fe80000010803 */
[----:B------:R-:W-:Y:S03]  /*4d50*/  HMMA.16816.F32 R32, R180, R6, R32 ;  /* 0x00000006b420723c */ /* 0x000fe60000001820 */
[----:B------:R4:W-:Y:S01]  /*4d60*/  MUFU.EX2 R55, R0 ;  /* 0x0000000000377308 */ /* 0x0009e20000000800 */
[----:B------:R-:W-:Y:S02]  /*4d70*/  FMUL.FTZ R20, R20, c[0x0][0x2ec] ;  /* 0x0000bb0014147a20 */ /* 0x000fe40000410000 */
[----:B------:R-:W-:Y:S02]  /*4d80*/  FMUL.FTZ R21, R21, c[0x0][0x2ec] ;  /* 0x0000bb0015157a20 */ /* 0x000fe40000410000 */
[----:B------:R-:W-:Y:S04]  /*4d90*/  FMUL.FTZ R22, R22, c[0x0][0x2ec] ;  /* 0x0000bb0016167a20 */ /* 0x000fe80000410000 */
[----:B------:R-:W-:Y:S01]  /*4da0*/  FMUL.FTZ R23, R23, c[0x0][0x2ec] ;  /* 0x0000bb0017177a20 */ /* 0x000fe20000410000 */
[----:B------:R-:W2:Y:S01]  /*4db0*/  MUFU.TANH R197, R18 ;  /* 0x0000001200c57308 */ /* 0x000ea20000002400 */
[----:B------:R-:W-:Y:S02]  /*4dc0*/  FMUL.FTZ R24, R24, c[0x0][0x2ec] ;  /* 0x0000bb0018187a20 */ /* 0x000fe40000410000 */
[----:B------:R-:W-:Y:S01]  /*4dd0*/  FMUL.FTZ R25, R25, c[0x0][0x2ec] ;  /* 0x0000bb0019197a20 */ /* 0x000fe20000410000 */
[----:B-1----:R-:W-:Y:S01]  /*4de0*/  MOV R180, R11 ;  /* 0x0000000b00b47202 */ /* 0x002fe20000000f00 */
[----:B------:R-:W-:Y:S02]  /*4df0*/  FMUL.FTZ R26, R26, c[0x0][0x2ec] ;  /* 0x0000bb001a1a7a20 */ /* 0x000fe40000410000 */
[----:B------:R-:W-:Y:S02]  /*4e00*/  FMUL.FTZ R27, R27, c[0x0][0x2ec] ;  /* 0x0000bb001b1b7a20 */ /* 0x000fe40000410000 */
        /* <DEDUP_REMOVED lines=74> */
[----:B------:R-:W-:Y:S02]  /*52b0*/  MOV R4, R39 ;  /* 0x0000002700047202 */ /* 0x000fe40000000f00 */
[----:B------:R-:W-:Y:S05]  /*52c0*/  @P0 FSEL R4, R39, -INF , !P6 ;  /* 0xff80000027040808 */ /* 0x000fea0007000000 */
[----:B------:R-:W-:Y:S01]  /*52d0*/  MUFU.EX2 R44, R5 ;  /* 0x00000005002c7308 */ /* 0x000fe20000000800 */
[----:B------:R-:W-:Y:S01]  /*52e0*/  PLOP3.LUT P0, PT, PT, PT, UP0, 0x80, 0x0 ;  /* 0x000000000000781c */ /* 0x000fe20003f0f008 */
[----:B------:R-:W-:Y:S08]  /*52f0*/  FFMA.FTZ R4, R4, c[0x0][0x23c], -R0 ;  /* 0x00008f0004047a23 */ /* 0x000ff00000010800 */
[----:B------:R2:W-:Y:S02]  /*5300*/  MUFU.EX2 R43, R4 ;  /* 0x00000004002b7308 */ /* 0x0005e40000000800 */
[----:B--2---:R-:W-:Y:S02]  /*5310*/  MOV R4, R187 ;  /* 0x000000bb00047202 */ /* 0x004fe40000000f00 */
        /* <DEDUP_REMOVED lines=9> */
[--C-:B--2---:R-:W-:Y:S01]  /*53b0*/  FFMA.FTZ R5, R4, c[0x0][0x23c], -R8.reuse ;  /* 0x00008f0004057a23 */ /* 0x104fe20000010808 */
[----:B------:R-:W-:Y:S02]  /*53c0*/  MOV R4, R197 ;  /* 0x000000c500047202 */ /* 0x000fe40000000f00 */
[----:B------:R-:W-:Y:S01]  /*53d0*/  @P2 FSEL R4, R197, -INF , !P5 ;  /* 0xff800000c5042808 */ /* 0x000fe20006800000 */
[----:B------:R2:W1:Y:S01]  /*53e0*/  MUFU.EX2 R236, R5 ;  /* 0x0000000500ec7308 */ /* 0x0004620000000800 */
[----:B------:R-:W-:Y:S02]  /*53f0*/  @P3 ISETP.GE.AND P5, PT, R6, UR6, PT ;  /* 0x0000000606003c0c */ /* 0x000fe4000bfa6270 */
[----:B------:R-:W-:Y:S02]  /*5400*/  PLOP3.LUT P3, PT, PT, PT, UP0, 0x80, 0x0 ;  /* 0x000000000000781c */ /* 0x000fe40003f6f008 */
[----:B------:R-:W-:Y:S02]  /*5410*/  PLOP3.LUT P2, PT, PT, PT, UP0, 0x80, 0x0 ;  /* 0x000000000000781c */ /* 0x000fe40003f4f008 */
[----:B------:R-:W-:Y:S02]  /*5420*/  @P4 IADD3 R6, R9, 0x11, RZ ;  /* 0x0000001109064810 */ /* 0x000fe40007ffe0ff */
[----:B------:R-:W-:Y:S09]  /*5430*/  PLOP3.LUT P4, PT, PT, PT, UP0, 0x80, 0x0 ;  /* 0x000000000000781c */ /* 0x000ff20003f8f008 */
[----:B------:R-:W-:Y:S01]  /*5440*/  @P2 ISETP.GE.AND P2, PT, R6, UR6, PT ;  /* 0x0000000606002c0c */ /* 0x000fe2000bf46270 */
[--C-:B--2---:R-:W-:Y:S01]  /*5450*/  FFMA.FTZ R5, R4, c[0x0][0x23c], -R3.reuse ;  /* 0x00008f0004057a23 */ /* 0x104fe20000010803 */
[----:B-1----:R-:W-:Y:S02]  /*5460*/  MOV R4, R195 ;  /* 0x000000c300047202 */ /* 0x002fe40000000f00 */
[----:B------:R-:W-:Y:S01]  /*5470*/  @P0 FSEL R4, R195, -INF , !P6 ;  /* 0xff800000c3040808 */ /* 0x000fe20007000000 */
[----:B------:R1:W-:Y:S01]  /*5480*/  MUFU.EX2 R252, R5 ;  /* 0x0000000500fc7308 */ /* 0x0003e20000000800 */
[----:B------:R-:W-:Y:S02]  /*5490*/  PLOP3.LUT P0, PT, PT, PT, UP0, 0x80, 0x0 ;  /* 0x000000000000781c */ /* 0x000fe40003f0f008 */
[----:B------:R-:W-:Y:S01]  /*54a0*/  PLOP3.LUT P6, PT, PT, PT, UP0, 0x80, 0x0 ;  /* 0x000000000000781c */ /* 0x000fe20003fcf008 */
[--C-:B-1----:R-:W-:Y:S01]  /*54b0*/  FFMA.FTZ R5, R4, c[0x0][0x23c], -R3.reuse ;  /* 0x00008f0004057a23 */ /* 0x102fe20000010803 */
[----:B----4-:R-:W-:Y:S02]  /*54c0*/  MOV R4, R190 ;  /* 0x000000be00047202 */ /* 0x010fe40000000f00 */
[----:B------:R-:W-:Y:S03]  /*54d0*/  @P3 FSEL R4, R190, -INF , !P5 ;  /* 0xff800000be043808 */ /* 0x000fe60006800000 */
[----:B------:R1:W2:Y:S01]  /*54e0*/  MUFU.EX2 R251, R5 ;  /* 0x0000000500fb7308 */ /* 0x0002a20000000800 */
        /* <DEDUP_REMOVED lines=23> */
[----:B------:R1:W4:Y:S01]  /*5660*/  MUFU.EX2 R249, R5 ;  /* 0x0000000500f97308 */ /* 0x0003220000000800 */
        /* <DEDUP_REMOVED lines=56> */
[----:B------:R-:W-:Y:S01]  /*59f0*/  PLOP3.LUT P2, PT, PT, PT, UP5, 0x80, 0x0 ;  /* 0x000000000000781c */ /* 0x000fe20003f4f058 */
[----:B------:R-:W-:Y:S01]  /*5a00*/  FFMA.FTZ R3, R2, c[0x0][0x23c], -R3 ;  /* 0x00008f0002037a23 */ /* 0x000fe20000010803 */
[----:B------:R-:W-:Y:S05]  /*5a10*/  F2FP.PACK_AB R2, R245, R248 ;  /* 0x000000f8f502723e */ /* 0x000fea00000000ff */
[----:B------:R2:W-:Y:S02]  /*5a20*/  STS [R218+0x20000], R2 ;  /* 0x02000002da007388 */ /* 0x0005e40000000800 */
        /* <DEDUP_REMOVED lines=9> */
[----:B-1----:R-:W-:Y:S05]  /*5ac0*/  F2FP.PACK_AB R0, R251, R252 ;  /* 0x000000fcfb00723e */ /* 0x002fea00000000ff */
[----:B------:R3:W-:Y:S01]  /*5ad0*/  STS [R221+0x20400], R0 ;  /* 0x02040000dd007388 */ /* 0x0007e20000000800 */
[----:B----4-:R-:W-:Y:S03]  /*5ae0*/  F2FP.PACK_AB R2, R249, R250 ;  /* 0x000000faf902723e */ /* 0x010fe600000000ff */
[----:B------:R1:W-:Y:S04]  /*5af0*/  STS [R218+0x21000], R4 ;  /* 0x02100004da007388 */ /* 0x0003e80000000800 */
[----:B------:R2:W-:Y:S04]  /*5b00*/  STS [R218+0x21400], R3 ;  /* 0x02140003da007388 */ /* 0x0005e80000000800 */
[----:B------:R4:W-:Y:S01]  /*5b10*/  STS [R221+0x21000], R5 ;  /* 0x02100005dd007388 */ /* 0x0009e20000000800 */
[----:B---3--:R-:W-:Y:S02]  /*5b20*/  F2FP.PACK_AB R0, R198, R200 ;  /* 0x000000c8c600723e */ /* 0x008fe400000000ff */
[----:B-1----:R-:W-:Y:S02]  /*5b30*/  F2FP.PACK_AB R4, R43, R44 ;  /* 0x0000002c2b04723e */ /* 0x002fe400000000ff */
[----:B--2---:R-:W-:Y:S03]  /*5b40*/  F2FP.PACK_AB R3, R232, R233 ;  /* 0x000000e9e803723e */ /* 0x004fe600000000ff */
[----:B------:R1:W-:Y:S01]  /*5b50*/  STS [R221+0x21400], R4 ;  /* 0x02140004dd007388 */ /* 0x0003e20000000800 */
[----:B----4-:R-:W-:Y:S03]  /*5b60*/  F2FP.PACK_AB R5, R49, R50 ;  /* 0x000000323105723e */ /* 0x010fe600000000ff */
[----:B------:R2:W-:Y:S04]  /*5b70*/  STS [R219+0x20000], R3 ;  /* 0x02000003db007388 */ /* 0x0005e80000000800 */
[----:B------:R3:W-:Y:S04]  /*5b80*/  STS [R219+0x20400], R2 ;  /* 0x02040002db007388 */ /* 0x0007e80000000800 */
[----:B------:R4:W-:Y:S01]  /*5b90*/  STS [R220+0x20000], R0 ;  /* 0x02000000dc007388 */ /* 0x0009e20000000800 */
[----:B-1----:R-:W-:Y:S02]  /*5ba0*/  F2FP.PACK_AB R4, R37, R38 ;  /* 0x000000262504723e */ /* 0x002fe400000000ff */
[----:B--2---:R-:W-:Y:S02]  /*5bb0*/  F2FP.PACK_AB R3, R239, R240 ;  /* 0x000000f0ef03723e */ /* 0x004fe400000000ff */
        /* <DEDUP_REMOVED lines=56> */
[----:B------:R-:W-:Y:S04]  /*5f40*/  FFMA.FTZ R0, -R188, R188, 1 ;  /* 0x3f800000bc007423 */ /* 0x000fe800000101bc */
        /* <DEDUP_REMOVED lines=48> */
[----:B--2---:R-:W-:Y:S01]  /*6250*/  FADD.FTZ R2, -R176, R4 ;  /* 0x00000004b0027221 */ /* 0x004fe20000010100 */
        /* <DEDUP_REMOVED lines=11> */
[----:B------:R-:W4:Y:S03]  /*6310*/  LDG.E R0, [R178.64+0xa0] ;  /* 0x0000a004b2007981 */ /* 0x000f26000c1e1900 */
[----:B------:R-:W-:Y:S02]  /*6320*/  FMUL.FTZ R177, R177, R5 ;  /* 0x00000005b1b17220 */ /* 0x000fe40000410000 */
[C---:B------:R-:W-:Y:S02]  /*6330*/  FADD.FTZ R16, -R176.reuse, R16 ;  /* 0x00000010b0107221 */ /* 0x040fe40000010100 */
[----:B------:R-:W-:Y:S02]  /*6340*/  FADD.FTZ R17, -R176, R17 ;  /* 0x00000011b0117221 */ /* 0x000fe40000010100 */
[----:B------:R-:W-:Y:S01]  /*6350*/  FFMA.FTZ R5, -R186, R186, 1 ;  /* 0x3f800000ba057423 */ /* 0x000fe200000101ba */
[----:B------:R-:W-:Y:S01]  /*6360*/  MOV R186, R223 ;  /* 0x000000df00ba7202 */ /* 0x000fe20000000f00 */
[----:B------:R-:W-:Y:S02]  /*6370*/  FMUL.FTZ R17, R236, R17 ;  /* 0x00000011ec117220 */ /* 0x000fe40000410000 */
[----:B------:R-:W-:Y:S01]  /*6380*/  FMUL.FTZ R5, R5, c[0x0][0x2ec] ;  /* 0x0000bb0005057a20 */ /* 0x000fe20000410000 */
        /* <DEDUP_REMOVED lines=8> */
[----:B------:R-:W-:Y:S02]  /*6410*/  FADD.FTZ R21, -R176, R21 ;  /* 0x00000015b0157221 */ /* 0x000fe40000010100 */
[----:B------:R-:W-:Y:S02]  /*6420*/  FMUL.FTZ R16, R16, c[0x0][0x2ec] ;  /* 0x0000bb0010107a20 */ /* 0x000fe40000410000 */
[----:B------:R-:W-:Y:S04]  /*6430*/  FMUL.FTZ R165, R232, R21 ;  /* 0x00000015e8a57220 */ /* 0x000fe80000410000 */
[----:B------:R-:W-:Y:S02]  /*6440*/  FFMA.FTZ R5, -R181, R181, 1 ;  /* 0x3f800000b5057423 */ /* 0x000fe400000101b5 */
[----:B------:R-:W-:Y:S02]  /*6450*/  FMUL.FTZ R174, R164, R16 ;  /* 0x00000010a4ae7220 */ /* 0x000fe40000410000 */
[----:B------:R-:W-:Y:S02]  /*6460*/  FFMA.FTZ R16, -R182, R182, 1 ;  /* 0x3f800000b6107423 */ /* 0x000fe400000101b6 */
[----:B------:R-:W-:Y:S02]  /*6470*/  FMUL.FTZ R5, R5, c[0x0][0x2ec] ;  /* 0x0000bb0005057a20 */ /* 0x000fe40000410000 */
[----:B------:R-:W-:Y:S02]  /*6480*/  FMUL.FTZ R16, R16, c[0x0][0x2ec] ;  /* 0x0000bb0010107a20 */ /* 0x000fe40000410000 */
[C---:B------:R-:W-:Y:S02]  /*6490*/  FADD.FTZ R20, -R176.reuse, R20 ;  /* 0x00000014b0147221 */ /* 0x040fe40000010100 */
[C---:B------:R-:W-:Y:S02]  /*64a0*/  FADD.FTZ R21, -R176.reuse, R33 ;  /* 0x00000021b0157221 */ /* 0x040fe40000010100 */
[----:B------:R-:W-:Y:S02]  /*64b0*/  FADD.FTZ R32, -R176, R32 ;  /* 0x00000020b0207221 */ /* 0x000fe40000010100 */
[----:B------:R-:W-:Y:S02]  /*64c0*/  FMUL.FTZ R21, R198, R21 ;  /* 0x00000015c6157220 */ /* 0x000fe40000410000 */
[----:B------:R-:W-:Y:S02]  /*64d0*/  FMUL.FTZ R32, R200, R32 ;  /* 0x00000020c8207220 */ /* 0x000fe40000410000 */
[----:B------:R-:W-:Y:S02]  /*64e0*/  FMUL.FTZ R169, R21, R5 ;  /* 0x0000000515a97220 */ /* 0x000fe40000410000 */
[----:B------:R-:W-:Y:S02]  /*64f0*/  FFMA.FTZ R5, -R203, R203, 1 ;  /* 0x3f800000cb057423 */ /* 0x000fe400000101cb */
[----:B------:R-:W-:Y:S02]  /*6500*/  FMUL.FTZ R170, R32, R16 ;  /* 0x0000001020aa7220 */ /* 0x000fe40000410000 */
[----:B------:R-:W-:Y:S02]  /*6510*/  FMUL.FTZ R5, R5, c[0x0][0x2ec] ;  /* 0x0000bb0005057a20 */ /* 0x000fe40000410000 */
[----:B------:R-:W-:Y:S02]  /*6520*/  FMUL.FTZ R166, R233, R20 ;  /* 0x00000014e9a67220 */ /* 0x000fe40000410000 */
[----:B------:R-:W-:Y:S02]  /*6530*/  FFMA.FTZ R20, -R190, R190, 1 ;  /* 0x3f800000be147423 */ /* 0x000fe400000101be */
[----:B------:R-:W-:Y:S02]  /*6540*/  FFMA.FTZ R17, -R189, R189, 1 ;  /* 0x3f800000bd117423 */ /* 0x000fe400000101bd */
[----:B------:R-:W-:Y:S02]  /*6550*/  FMUL.FTZ R20, R20, c[0x0][0x2ec] ;  /* 0x0000bb0014147a20 */ /* 0x000fe40000410000 */
[----:B------:R-:W-:Y:S02]  /*6560*/  FMUL.FTZ R17, R17, c[0x0][0x2ec] ;  /* 0x0000bb0011117a20 */ /* 0x000fe40000410000 */
[----:B------:R-:W-:Y:S02]  /*6570*/  FMUL.FTZ R172, R166, R20 ;  /* 0x00000014a6ac7220 */ /* 0x000fe40000410000 */
[----:B------:R-:W-:Y:S02]  /*6580*/  FMUL.FTZ R171, R165, R17 ;  /* 0x00000011a5ab7220 */ /* 0x000fe40000410000 */
[----:B------:R-:W-:Y:S02]  /*6590*/  FFMA.FTZ R17, -R244, R244, 1 ;  /* 0x3f800000f4117423 */ /* 0x000fe400000101f4 */
[----:B------:R-:W-:Y:S02]  /*65a0*/  FFMA.FTZ R32, -R242, R242, 1 ;  /* 0x3f800000f2207423 */ /* 0x000fe400000101f2 */
[----:B------:R-:W-:Y:S02]  /*65b0*/  FMUL.FTZ R17, R17, c[0x0][0x2ec] ;  /* 0x0000bb0011117a20 */ /* 0x000fe40000410000 */
[----:B------:R-:W-:Y:S02]  /*65c0*/  FMUL.FTZ R32, R32, c[0x0][0x2ec] ;  /* 0x0000bb0020207a20 */ /* 0x000fe40000410000 */
[----:B------:R-:W-:Y:S02]  /*65d0*/  FFMA.FTZ R21, -R235, R235, 1 ;  /* 0x3f800000eb157423 */ /* 0x000fe400000101eb */
[----:B------:R-:W-:Y:S02]  /*65e0*/  FFMA.FTZ R20, -R234, R234, 1 ;  /* 0x3f800000ea147423 */ /* 0x000fe400000101ea */
[----:B------:R-:W-:Y:S02]  /*65f0*/  FMUL.FTZ R21, R21, c[0x0][0x2ec] ;  /* 0x0000bb0015157a20 */ /* 0x000fe40000410000 */
[----:B------:R-:W-:Y:S02]  /*6600*/  FMUL.FTZ R20, R20, c[0x0][0x2ec] ;  /* 0x0000bb0014147a20 */ /* 0x000fe40000410000 */
[C---:B--2---:R-:W-:Y:S02]  /*6610*/  FADD.FTZ R7, -R4.reuse, R7 ;  /* 0x0000000704077221 */ /* 0x044fe40000010100 */
[----:B------:R-:W-:Y:S02]  /*6620*/  FADD.FTZ R16, -R4, R6 ;  /* 0x0000000604107221 */ /* 0x000fe40000010100 */
[----:B------:R-:W-:Y:S02]  /*6630*/  FFMA.FTZ R6, -R225, R225, 1 ;  /* 0x3f800000e1067423 */ /* 0x000fe400000101e1 */
[----:B------:R-:W-:Y:S02]  /*6640*/  FMUL.FTZ R7, R55, R7 ;  /* 0x0000000737077220 */ /* 0x000fe40000410000 */
[----:B------:R-:W-:Y:S01]  /*6650*/  FMUL.FTZ R16, R248, R16 ;  /* 0x00000010f8107220 */ /* 0x000fe20000410000 */
[----:B------:R1:W5:Y:S01]  /*6660*/  LDL.LU R55, [R1+0xac] ;  /* 0x0000ac0001377983 */ /* 0x0003620000300800 */
[----:B------:R-:W-:Y:S02]  /*6670*/  FMUL.FTZ R6, R6, c[0x0][0x2ec] ;  /* 0x0000bb0006067a20 */ /* 0x000fe40000410000 */
[C---:B------:R-:W-:Y:S02]  /*6680*/  FADD.FTZ R19, -R4.reuse, R19 ;  /* 0x0000001304137221 */ /* 0x040fe40000010100 */
[----:B------:R-:W-:Y:S02]  /*6690*/  FMUL.FTZ R167, R7, R5 ;  /* 0x0000000507a77220 */ /* 0x000fe40000410000 */
[----:B------:R-:W-:Y:S02]  /*66a0*/  FFMA.FTZ R5, -R195, R195, 1 ;  /* 0x3f800000c3057423 */ /* 0x000fe400000101c3 */
[----:B------:R-:W-:Y:S02]  /*66b0*/  FADD.FTZ R18, -R4, R18 ;  /* 0x0000001204127221 */ /* 0x000fe40000010100 */
[----:B------:R-:W-:Y:S02]  /*66c0*/  FMUL.FTZ R168, R16, R6 ;  /* 0x0000000610a87220 */ /* 0x000fe40000410000 */
[----:B------:R-:W-:Y:S02]  /*66d0*/  FMUL.FTZ R33, R251, R19 ;  /* 0x00000013fb217220 */ /* 0x000fe40000410000 */
[C---:B------:R-:W-:Y:S02]  /*66e0*/  FADD.FTZ R22, -R4.reuse, R22 ;  /* 0x0000001604167221 */ /* 0x040fe40000010100 */
[C---:B------:R-:W-:Y:S02]  /*66f0*/  FADD.FTZ R16, -R4.reuse, R23 ;  /* 0x0000001704107221 */ /* 0x040fe40000010100 */
[----:B------:R-:W-:Y:S02]  /*6700*/  FFMA.FTZ R6, -R197, R197, 1 ;  /* 0x3f800000c5067423 */ /* 0x000fe400000101c5 */
[----:B------:R-:W-:Y:S02]  /*6710*/  FMUL.FTZ R5, R5, c[0x0][0x2ec] ;  /* 0x0000bb0005057a20 */ /* 0x000fe40000410000 */
[C---:B------:R-:W-:Y:S02]  /*6720*/  FADD.FTZ R164, -R4.reuse, R34 ;  /* 0x0000002204a47221 */ /* 0x040fe40000010100 */
[----:B------:R-:W-:Y:S02]  /*6730*/  FADD.FTZ R34, -R4, R35 ;  /* 0x0000002304227221 */ /* 0x000fe40000010100 */
[----:B------:R-:W-:Y:S02]  /*6740*/  FFMA.FTZ R4, -R183, R183, 1 ;  /* 0x3f800000b7047423 */ /* 0x000fe400000101b7 */
[----:B------:R-:W-:Y:S02]  /*6750*/  FMUL.FTZ R166, R252, R18 ;  /* 0x00000012fca67220 */ /* 0x000fe40000410000 */
[----:B------:R-:W-:Y:S02]  /*6760*/  FMUL.FTZ R6, R6, c[0x0][0x2ec] ;  /* 0x0000bb0006067a20 */ /* 0x000fe40000410000 */
[----:B------:R-:W-:Y:S02]  /*6770*/  FMUL.FTZ R33, R33, R5 ;  /* 0x0000000521217220 */ /* 0x000fe40000410000 */
[----:B------:R-:W-:Y:S02]  /*6780*/  FMUL.FTZ R34, R239, R34 ;  /* 0x00000022ef227220 */ /* 0x000fe40000410000 */
[----:B------:R-:W-:Y:S02]  /*6790*/  FFMA.FTZ R5, -R185, R185, 1 ;  /* 0x3f800000b9057423 */ /* 0x000fe400000101b9 */
[----:B------:R-:W-:Y:S02]  /*67a0*/  FMUL.FTZ R4, R4, c[0x0][0x2ec] ;  /* 0x0000bb0004047a20 */ /* 0x000fe40000410000 */
[----:B------:R-:W-:Y:S02]  /*67b0*/  FMUL.FTZ R166, R166, R6 ;  /* 0x00000006a6a67220 */ /* 0x000fe40000410000 */
[----:B------:R-:W-:Y:S02]  /*67c0*/  FMUL.FTZ R164, R240, R164 ;  /* 0x000000a4f0a47220 */ /* 0x000fe40000410000 */
[----:B------:R-:W-:Y:S02]  /*67d0*/  FFMA.FTZ R6, -R196, R196, 1 ;  /* 0x3f800000c4067423 */ /* 0x000fe400000101c4 */
[----:B------:R-:W-:Y:S02]  /*67e0*/  FMUL.FTZ R5, R5, c[0x0][0x2ec] ;  /* 0x0000bb0005057a20 */ /* 0x000fe40000410000 */
[----:B------:R-:W-:Y:S02]  /*67f0*/  FMUL.FTZ R34, R34, R4 ;  /* 0x0000000422227220 */ /* 0x000fe40000410000 */
[----:B---3--:R-:W-:Y:S02]  /*6800*/  FADD.FTZ R4, -R2, R8 ;  /* 0x0000000802047221 */ /* 0x008fe40000010100 */
[----:B------:R-:W-:Y:S02]  /*6810*/  FMUL.FTZ R16, R249, R16 ;  /* 0x00000010f9107220 */ /* 0x000fe40000410000 */
[----:B------:R-:W-:Y:S02]  /*6820*/  FFMA.FTZ R7, -R199, R199, 1 ;  /* 0x3f800000c7077423 */ /* 0x000fe400000101c7 */
[----:B------:R-:W-:Y:S02]  /*6830*/  FMUL.FTZ R6, R6, c[0x0][0x2ec] ;  /* 0x0000bb0006067a20 */ /* 0x000fe40000410000 */
[----:B------:R-:W-:Y:S02]  /*6840*/  FMUL.FTZ R164, R164, R5 ;  /* 0x00000005a4a47220 */ /* 0x000fe40000410000 */
[----:B------:R-:W-:Y:S02]  /*6850*/  FADD.FTZ R5, -R2, R9 ;  /* 0x0000000902057221 */ /* 0x000fe40000010100 */
[----:B------:R-:W-:Y:S02]  /*6860*/  FMUL.FTZ R4, R54, R4 ;  /* 0x0000000436047220 */ /* 0x000fe40000410000 */
[----:B------:R-:W-:Y:S01]  /*6870*/  FMUL.FTZ R165, R250, R22 ;  /* 0x00000016faa57220 */ /* 0x000fe20000410000 */
[----:B------:R1:W5:Y:S01]  /*6880*/  LDL.LU R54, [R1+0xa8] ;  /* 0x0000a80001367983 */ /* 0x0003620000300800 */
[----:B------:R-:W-:Y:S02]  /*6890*/  FMUL.FTZ R7, R7, c[0x0][0x2ec] ;  /* 0x0000bb0007077a20 */ /* 0x000fe40000410000 */
[----:B------:R-:W-:Y:S02]  /*68a0*/  FMUL.FTZ R35, R16, R6 ;  /* 0x0000000610237220 */ /* 0x000fe40000410000 */
[C---:B------:R-:W-:Y:S02]  /*68b0*/  FADD.FTZ R6, -R2.reuse, R12 ;  /* 0x0000000c02067221 */ /* 0x040fe40000010100 */
[----:B------:R-:W-:Y:S02]  /*68c0*/  FMUL.FTZ R5, R53, R5 ;  /* 0x0000000535057220 */ /* 0x000fe40000410000 */
[----:B------:R-:W-:Y:S01]  /*68d0*/  FMUL.FTZ R165, R165, R7 ;  /* 0x00000007a5a57220 */ /* 0x000fe20000410000 */
[----:B------:R1:W5:Y:S01]  /*68e0*/  LDL.LU R53, [R1+0xa4] ;  /* 0x0000a40001357983 */ /* 0x0003620000300800 */
[----:B------:R-:W-:Y:S02]  /*68f0*/  FADD.FTZ R7, -R2, R13 ;  /* 0x0000000d02077221 */ /* 0x000fe40000010100 */
[----:B------:R-:W-:Y:S02]  /*6900*/  FMUL.FTZ R6, R52, R6 ;  /* 0x0000000634067220 */ /* 0x000fe40000410000 */
[----:B------:R-:W-:Y:S01]  /*6910*/  FFMA.FTZ R22, -R246, R246, 1 ;  /* 0x3f800000f6167423 */ /* 0x000fe200000101f6 */
[----:B------:R1:W5:Y:S01]  /*6920*/  LDL.LU R52, [R1+0xa0] ;  /* 0x0000a00001347983 */ /* 0x0003620000300800 */
[----:B------:R-:W-:Y:S02]  /*6930*/  FMUL.FTZ R7, R51, R7 ;  /* 0x0000000733077220 */ /* 0x000fe40000410000 */
[----:B------:R-:W-:Y:S01]  /*6940*/  FMUL.FTZ R22, R22, c[0x0][0x2ec] ;  /* 0x0000bb0016167a20 */ /* 0x000fe20000410000 */
[----:B------:R1:W5:Y:S01]  /*6950*/  LDL.LU R51, [R1+0x9c] ;  /* 0x00009c0001337983 */ /* 0x0003620000300800 */
        /* <DEDUP_REMOVED lines=36> */
[----:B------:R-:W-:Y:S01]  /*6ba0*/  FMUL.FTZ R6, R43, R6 ;  /* 0x000000062b067220 */ /* 0x000fe20000410000 */
[----:B------:R1:W5:Y:S01]  /*6bb0*/  LDL.LU R44, [R1+0x80] ;  /* 0x00008000012c7983 */ /* 0x0003620000300800 */
[----:B------:R-:W-:Y:S02]  /*6bc0*/  FFMA.FTZ R14, -R42, R42, 1 ;  /* 0x3f8000002a0e7423 */ /* 0x000fe4000001012a */
[----:B------:R-:W-:Y:S01]  /*6bd0*/  FFMA.FTZ R13, -R41, R41, 1 ;  /* 0x3f800000290d7423 */ /* 0x000fe20000010129 */
[----:B------:R1:W5:Y:S01]  /*6be0*/  LDL.LU R43, [R1+0x7c] ;  /* 0x00007c00012b7983 */ /* 0x0003620000300800 */
[----:B------:R-:W-:Y:S02]  /*6bf0*/  FFMA.FTZ R16, -R40, R40, 1 ;  /* 0x3f80000028107423 */ /* 0x000fe40000010128 */
[----:B------:R-:W-:Y:S01]  /*6c00*/  FFMA.FTZ R15, -R39, R39, 1 ;  /* 0x3f800000270f7423 */ /* 0x000fe20000010127 */
[----:B------:R1:W5:Y:S01]  /*6c10*/  LDL.LU R42, [R1+0x78] ;  /* 0x00007800012a7983 */ /* 0x0003620000300800 */
[----:B------:R-:W-:Y:S02]  /*6c20*/  FMUL.FTZ R14, R14, c[0x0][0x2ec] ;  /* 0x0000bb000e0e7a20 */ /* 0x000fe40000410000 */
[----:B------:R-:W-:Y:S01]  /*6c30*/  FMUL.FTZ R13, R13, c[0x0][0x2ec] ;  /* 0x0000bb000d0d7a20 */ /* 0x000fe20000410000 */
[----:B------:R1:W5:Y:S01]  /*6c40*/  LDL.LU R41, [R1+0x74] ;  /* 0x0000740001297983 */ /* 0x0003620000300800 */
[----:B------:R-:W-:Y:S02]  /*6c50*/  FMUL.FTZ R16, R16, c[0x0][0x2ec] ;  /* 0x0000bb0010107a20 */ /* 0x000fe40000410000 */
[----:B------:R-:W-:Y:S01]  /*6c60*/  FADD.FTZ R26, -R0, R26 ;  /* 0x0000001a001a7221 */ /* 0x000fe20000010100 */
[----:B------:R1:W5:Y:S01]  /*6c70*/  LDL.LU R40, [R1+0x70] ;  /* 0x0000700001287983 */ /* 0x0003620000300800 */
[----:B------:R-:W-:Y:S02]  /*6c80*/  FMUL.FTZ R14, R2, R14 ;  /* 0x0000000e020e7220 */ /* 0x000fe40000410000 */
[----:B------:R-:W-:Y:S01]  /*6c90*/  FMUL.FTZ R13, R4, R13 ;  /* 0x0000000d040d7220 */ /* 0x000fe20000410000 */
[----:B------:R1:W5:Y:S01]  /*6ca0*/  LDL.LU R39, [R1+0x6c] ;  /* 0x00006c0001277983 */ /* 0x0003620000300800 */
        /* <DEDUP_REMOVED lines=8> */
[----:B------:R-:W-:Y:S01]  /*6d30*/  FMUL.FTZ R5, R247, R5 ;  /* 0x00000005f7057220 */ /* 0x000fe20000410000 */
[----:B------:R1:W5:Y:S01]  /*6d40*/  LDL.LU R37, [R1+0x64] ;  /* 0x0000640001257983 */ /* 0x0003620000300800 */
[----:B------:R-:W-:Y:S01]  /*6d50*/  FFMA.FTZ R23, -R238, R238, 1 ;  /* 0x3f800000ee177423 */ /* 0x000fe200000101ee */
[----:B------:R-:W-:Y:S01]  /*6d60*/  MOV R247, c[0x0][0x22c] ;  /* 0x00008b0000f77a02 */ /* 0x000fe20000000f00 */
[----:B------:R-:W-:Y:S01]  /*6d70*/  FFMA.FTZ R19, -R243, R243, 1 ;  /* 0x3f800000f3137423 */ /* 0x000fe200000101f3 */
[----:B------:R1:W5:Y:S01]  /*6d80*/  LDL.LU R36, [R1+0x60] ;  /* 0x0000600001247983 */ /* 0x0003620000300800 */
[----:B------:R-:W-:Y:S02]  /*6d90*/  FFMA.FTZ R18, -R241, R241, 1 ;  /* 0x3f800000f1127423 */ /* 0x000fe400000101f1 */
[----:B------:R-:W-:Y:S01]  /*6da0*/  IMAD R247, R247, c[0x0][0x1c0], RZ ;  /* 0x00007000f7f77a24 */ /* 0x000fe200078e02ff */
[----:B------:R1:W5:Y:S01]  /*6db0*/  LDL R185, [R1] ;  /* 0x0000000001b97983 */ /* 0x0003620000100800 */
        /* <DEDUP_REMOVED lines=14> */
[----:B-----5:R-:W-:Y:S01]  /*6ea0*/  ISETP.GE.AND P3, PT, R185, c[0x0][0x220], PT ;  /* 0x00008800b9007a0c */ /* 0x020fe20003f66270 */
        /* <DEDUP_REMOVED lines=52> */
.L_x_1429:
[----:B------:R-:W-:Y:S01]  /*71f0*/  F2FP.PACK_AB R12, R177, R180 ;  /* 0x000000b4b10c723e */ /* 0x000fe200000000ff */
[----:B------:R3:W5:Y:S01]  /*7200*/  LDL R188, [R1+0x2c] ;  /* 0x00002c0001bc7983 */ /* 0x0007620000100800 */
[----:B------:R-:W-:Y:S02]  /*7210*/  F2FP.PACK_AB R11, R167, R168 ;  /* 0x000000a8a70b723e */ /* 0x000fe400000000ff */
[----:B--2---:R-:W-:Y:S02]  /*7220*/  F2FP.PACK_AB R8, R173, R174 ;  /* 0x000000aead08723e */ /* 0x004fe400000000ff */
        /* <DEDUP_REMOVED lines=32> */
[----:B----4-:R-:W-:Y:S04]  /*7430*/  IADD3 R16, R0, 0x8000, RZ ;  /* 0x0000800000107810 */ /* 0x010fe80007ffe0ff */
[----:B------:R-:W-:Y:S01]  /*7440*/  @P1 IADD3 R2, R16, -0x40, RZ ;  /* 0xffffffc010021810 */ /* 0x000fe20007ffe0ff */
[----:B------:R-:W-:Y:S05]  /*7450*/  LDSM.16.MT88.4 R4, [R205+0x20000] ;  /* 0x02000000cd04783b */ /* 0x000fea0000004200 */
[----:B------:R-:W2:Y:S05]  /*7460*/  LDSM.16.MT88.4 R8, [R0+0x8000] ;  /* 0x008000000008783b */ /* 0x000eaa0000004200 */
[----:B------:R-:W4:Y:S05]  /*7470*/  LDSM.16.MT88.4 R12, [R205+0x22000] ;  /* 0x02200000cd0c783b */ /* 0x000f2a0000004200 */
[----:B------:R-:W1:Y:S05]  /*7480*/  LDSM.16.MT88.4 R16, [R2] ;  /* 0x000000000210783b */ /* 0x000e6a0000004200 */
        /* <DEDUP_REMOVED lines=8> */
[C---:B----4-:R-:W-:Y:S08]  /*7510*/  HMMA.16816.F32 R40, R12.reuse, R8, R40 ;  /* 0x000000080c28723c */ /* 0x050ff00000001828 */
[-C--:B------:R-:W-:Y:S08]  /*7520*/  HMMA.16816.F32 R44, R12, R10.reuse, R44 ;  /* 0x0000000a0c2c723c */ /* 0x080ff0000000182c */
[C---:B------:R-:W-:Y:S01]  /*7530*/  HMMA.16816.F32 R48, R4.reuse, R10, R48 ;  /* 0x0000000a0430723c */ /* 0x040fe20000001830 */
[----:B------:R-:W2:Y:S07]  /*7540*/  LDSM.16.MT88.4 R8, [R205+0x20800] ;  /* 0x02080000cd08783b */ /* 0x000eae0000004200 */
[-C--:B-1----:R-:W-:Y:S08]  /*7550*/  HMMA.16816.F32 R52, R4, R16.reuse, R52 ;  /* 0x000000100434723c */ /* 0x082ff00000001834 */
        /* <DEDUP_REMOVED lines=15> */
[----:B------:R-:W4:Y:S02]  /*7650*/  LDSM.16.MT88.4 R24, [R0+0xb000] ;  /* 0x00b000000018783b */ /* 0x000f240000004200 */
        /* <DEDUP_REMOVED lines=32> */
[-C--:B----4-:R-:W-:Y:S08]  /*7860*/  HMMA.16816.F32 R68, R4, R24.reuse, R68 ;  /* 0x000000180444723c */ /* 0x090ff00000001844 */
[C---:B------:R-:W-:Y:S08]  /*7870*/  HMMA.16816.F32 R72, R16.reuse, R24, R72 ;  /* 0x000000181048723c */ /* 0x040ff00000001848 */
[-C--:B------:R-:W-:Y:S08]  /*7880*/  HMMA.16816.F32 R76, R16, R26.reuse, R76 ;  /* 0x0000001a104c723c */ /* 0x080ff0000000184c */
[C---:B------:R-:W-:Y:S08]  /*7890*/  HMMA.16816.F32 R80, R4.reuse, R26, R80 ;  /* 0x0000001a0450723c */ /* 0x040ff00000001850 */
[-C--:B--2---:R-:W-:Y:S08]  /*78a0*/  HMMA.16816.F32 R84, R4, R28.reuse, R84 ;  /* 0x0000001c0454723c */ /* 0x084ff00000001854 */
[C---:B------:R-:W-:Y:S08]  /*78b0*/  HMMA.16816.F32 R88, R16.reuse, R28, R88 ;  /* 0x0000001c1058723c */ /* 0x040ff00000001858 */
[-C--:B------:R-:W-:Y:S08]  /*78c0*/  HMMA.16816.F32 R92, R16, R30.reuse, R92 ;  /* 0x0000001e105c723c */ /* 0x080ff0000000185c */
[----:B------:R-:W-:Y:S08]  /*78d0*/  HMMA.16816.F32 R96, R4, R30, R96 ;  /* 0x0000001e0460723c */ /* 0x000ff00000001860 */
        /* <DEDUP_REMOVED lines=17> */
[----:B---3--:R-:W-:Y:S01]  /*79f0*/  ISETP.GE.AND P3, PT, R185, c[0x0][0x220], PT ;  /* 0x00008800b9007a0c */ /* 0x008fe20003f66270 */
        /* <DEDUP_REMOVED lines=8> */
[----:B------:R-:W-:Y:S01]  /*7a80*/  @!P3 LEA R0, P5, R10, R2, 0x5 ;  /* 0x000000020a00b211 */ /* 0x000fe200078a28ff */
        /* <DEDUP_REMOVED lines=29> */
.L_x_1430:
[----:B---3--:R-:W-:Y:S01]  /*7c60*/  LDSM.16.M88.4 R32, [R207+0x1c000] ;  /* 0x01c00000cf20783b */ /* 0x008fe20000000200 */
[----:B-1----:R-:W-:Y:S01]  /*7c70*/  IMAD.MOV.U32 R2, RZ, RZ, c[0x0][0x22c] ;  /* 0x00008b00ff027624 */ /* 0x002fe200078e00ff */
[----:B------:R-:W-:Y:S03]  /*7c80*/  ULOP3.LUT UR8, UR7, 0x1, URZ, 0xc0, !UPT ;  /* 0x0000000107087892 */ /* 0x000fe6000f8ec03f */
[----:B------:R-:W1:Y:S01]  /*7c90*/  LDSM.16.MT88.4 R16, [R204] ;  /* 0x00000000cc10783b */ /* 0x000e620000004200 */
[----:B------:R-:W-:Y:S01]  /*7ca0*/  IMAD R2, R2, c[0x0][0x1c0], RZ ;  /* 0x0000700002027a24 */ /* 0x000fe200078e02ff */
[----:B------:R-:W-:Y:S02]  /*7cb0*/  UISETP.NE.U32.AND UP1, UPT, UR8, 0x1, UPT ;  /* 0x000000010800788c */ /* 0x000fe4000bf25070 */
[----:B------:R-:W-:Y:S01]  /*7cc0*/  UIADD3 UR8, UR7, -0x1, URZ ;  /* 0xffffffff07087890 */ /* 0x000fe2000fffe03f */
[----:B------:R-:W2:Y:S01]  /*7cd0*/  LDSM.16.M88.4 R28, [R207+0x1d000] ;  /* 0x01d00000cf1c783b */ /* 0x000ea20000000200 */
[----:B------:R-:W-:Y:S04]  /*7ce0*/  IMAD.U32 R2, R2, -0x40, RZ ;  /* 0xffffffc002027824 */ /* 0x000fe800078e00ff */
[----:B------:R-:W3:Y:S01]  /*7cf0*/  LDSM.16.MT88.4 R164, [R204+0x4000] ;  /* 0x00400000cca4783b */ /* 0x000ee20000004200 */
[C---:B------:R-:W-:Y:S04]  /*7d00*/  LEA R223, P0, R2.reuse, R186, 0x2 ;  /* 0x000000ba02df7211 */ /* 0x040fe800078010ff */
[----:B------:R-:W4:Y:S01]  /*7d10*/  LDL R194, [R1+0x30] ;  /* 0x0000300001c27983 */ /* 0x000f220000100800 */
[----:B------:R-:W-:Y:S01]  /*7d20*/  LEA.HI.X.SX32 R222, R2, R187, 0x2, P0 ;  /* 0x000000bb02de7211 */ /* 0x000fe200000f16ff */
[----:B------:R-:W-:Y:S03]  /*7d30*/  IMAD.MOV.U32 R2, RZ, RZ, R223 ;  /* 0x000000ffff027224 */ /* 0x000fe600078e00df */
[----:B------:R-:W-:Y:S05]  /*7d40*/  LDSM.16.M88.4 R168, [R208+0x1c000] ;  /* 0x01c00000d0a8783b */ /* 0x000fea0000000200 */
[----:B------:R-:W5:Y:S05]  /*7d50*/  LDL R193, [R1+0x44] ;  /* 0x0000440001c17983 */ /* 0x000f6a0000100800 */
[----:B------:R-:W3:Y:S05]  /*7d60*/  LDSM.16.MT88.4 R172, [R204+0x800] ;  /* 0x00080000ccac783b */ /* 0x000eea0000004200 */
[----:B------:R3:W4:Y:S01]  /*7d70*/  LDL R189, [R1+0x10] ;  /* 0x0000100001bd7983 */ /* 0x0007220000100800 */
[-C--:B-1----:R-:W-:Y:S04]  /*7d80*/  HMMA.16816.F32 R4, R32, R16.reuse, RZ ;  /* 0x000000102004723c */ /* 0x082fe800000018ff */
[----:B------:R-:W1:Y:S05]  /*7d90*/  LDSM.16.M88.4 R176, [R208+0x1d000] ;  /* 0x01d00000d0b0783b */ /* 0x000e6a0000000200 */
[----:B------:R1:W4:Y:S01]  /*7da0*/  LDL R0, [R1+0x8] ;  /* 0x0000080001007983 */ /* 0x0003220000100800 */
[C---:B--2---:R-:W-:Y:S04]  /*7db0*/  HMMA.16816.F32 R8, R28.reuse, R16, RZ ;  /* 0x000000101c08723c */ /* 0x044fe800000018ff */
[----:B------:R-:W2:Y:S04]  /*7dc0*/  LDSM.16.MT88.4 R180, [R204+0x4800] ;  /* 0x00480000ccb4783b */ /* 0x000ea80000004200 */
[-C--:B------:R-:W-:Y:S01]  /*7dd0*/  HMMA.16816.F32 R12, R28, R18.reuse, RZ ;  /* 0x000000121c0c723c */ /* 0x080fe200000018ff */
[----:B------:R1:W4:Y:S05]  /*7de0*/  LDL R190, [R1+0x4] ;  /* 0x0000040001be7983 */ /* 0x00032a0000100800 */
[----:B------:R1:W4:Y:S02]  /*7df0*/  LDL R191, [R1+0xc] ;  /* 0x00000c0001bf7983 */ /* 0x0003240000100800 */
[C---:B------:R-:W-:Y:S08]  /*7e00*/  HMMA.16816.F32 R16, R32.reuse, R18, RZ ;  /* 0x000000122010723c */ /* 0x040ff000000018ff */
[-C--:B---3--:R-:W-:Y:S08]  /*7e10*/  HMMA.16816.F32 R20, R32, R164.reuse, RZ ;  /* 0x000000a42014723c */ /* 0x088ff000000018ff */
        /* <DEDUP_REMOVED lines=79> */
[----:B------:R-:W-:Y:S01]  /*8310*/  @UP5 UIADD3 UR10, UP4, UR10, -0x100, URZ ;  /* 0xffffff000a0a5890 */ /* 0x000fe2000ff9e03f */
[-C--:B-1----:R-:W-:Y:S05]  /*8320*/  HMMA.16816.F32 R4, R172, R176.reuse, R4 ;  /* 0x000000b0ac04723c */ /* 0x082fea0000001804 */
[----:B-----5:R-:W-:Y:S01]  /*8330*/  @P2 IADD3.X R169, R193, UR9, RZ, P3, !PT ;  /* 0x00000009c1a92c10 */ /* 0x020fe20009ffe4ff */
        /* <DEDUP_REMOVED lines=10> */
[----:B------:R-:W-:Y:S01]  /*83e0*/  RED.E.ADD.F32.FTZ.RN.STRONG.GPU [R2.64], R4 ;  /* 0x000000040200798e */ /* 0x000fe2000c10e784 */
        /* <DEDUP_REMOVED lines=9> */
[-C--:B------:R-:W-:Y:S04]  /*8480*/  LEA.HI.X.SX32 R165, R247, R3.reuse, 0x2, P3 ;  /* 0x00000003f7a57211 */ /* 0x080fe800018f16ff */
[----:B------:R-:W-:Y:S01]  /*8490*/  HMMA.16816.F32 R32, R172, R166, R32 ;  /* 0x000000a6ac20723c */ /* 0x000fe20000001820 */
[----:B------:R-:W-:Y:S05]  /*84a0*/  RED.E.ADD.F32.FTZ.RN.STRONG.GPU [R164.64], R5 ;  /* 0x00000005a400798e */ /* 0x000fea000c10e784 */
[----:B--2---:R1:W-:Y:S05]  /*84b0*/  @P2 STL [R1+0x10], R189 ;  /* 0x000010bd01002387 */ /* 0x0043ea0000100800 */
[----:B-----5:R2:W-:Y:S05]  /*84c0*/  @P2 STL [R1+0x8], R0 ;  /* 0x0000080001002387 */ /* 0x0205ea0000100800 */
[----:B------:R-:W4:Y:S01]  /*84d0*/  LDL R178, [R1+0x28] ;  /* 0x0000280001b27983 */ /* 0x000f220000100800 */
[----:B-1----:R-:W-:Y:S04]  /*84e0*/  IMAD.MOV.U32 R189, RZ, RZ, c[0x0][0x22c] ;  /* 0x00008b00ffbd7624 */ /* 0x002fe800078e00ff */
[----:B------:R-:W-:Y:S01]  /*84f0*/  IMAD R189, R189, c[0x0][0x1c0], RZ ;  /* 0x00007000bdbd7a24 */ /* 0x000fe200078e02ff */
[----:B--2---:R-:W2:Y:S03]  /*8500*/  LDL R0, [R1+0x1c] ;  /* 0x00001c0001007983 */ /* 0x004ea60000100800 */
[----:B------:R-:W-:Y:S02]  /*8510*/  IMAD.SHL.U32 R189, R189, 0x10, RZ ;  /* 0x00000010bdbd7824 */ /* 0x000fe400078e00ff */
[----:B------:R1:W-:Y:S03]  /*8520*/  @P2 STL [R1+0x4], R190 ;  /* 0x000004be01002387 */ /* 0x0003e60000100800 */
[-C--:B------:R-:W-:Y:S02]  /*8530*/  LEA R176, P0, R189, R2.reuse, 0x2 ;  /* 0x00000002bdb07211 */ /* 0x080fe400078010ff */
[----:B---3--:R3:W-:Y:S01]  /*8540*/  @P2 STL [R1+0xc], R191 ;  /* 0x00000cbf01002387 */ /* 0x0087e20000100800 */
[-C--:B------:R-:W-:Y:S02]  /*8550*/  LEA R170, P2, R193, R2.reuse, 0x2 ;  /* 0x00000002c1aa7211 */ /* 0x080fe400078410ff */
[-C--:B------:R-:W-:Y:S02]  /*8560*/  LEA.HI.X.SX32 R177, R189, R3.reuse, 0x2, P0 ;  /* 0x00000003bdb17211 */ /* 0x080fe400000f16ff */
[-C--:B------:R-:W-:Y:S02]  /*8570*/  LEA.HI.X.SX32 R171, R193, R3.reuse, 0x2, P2 ;  /* 0x00000003c1ab7211 */ /* 0x080fe400010f16ff */
[CC--:B------:R-:W-:Y:S01]  /*8580*/  LEA R4, P2, R184.reuse, R2.reuse, 0x2 ;  /* 0x00000002b8047211 */ /* 0x0c0fe200078410ff */
[----:B------:R5:W-:Y:S03]  /*8590*/  RED.E.ADD.F32.FTZ.RN.STRONG.GPU [R176.64], R6 ;  /* 0x00000006b000798e */ /* 0x000be6000c10e784 */
[-C--:B------:R-:W-:Y:S02]  /*85a0*/  LEA.HI.X.SX32 R5, R184, R3.reuse, 0x2, P2 ;  /* 0x00000003b8057211 */ /* 0x080fe400010f16ff */
        /* <DEDUP_REMOVED lines=22> */
[C---:B------:R-:W-:Y:S02]  /*8710*/  IADD3 R180, R190.reuse, 0x20, RZ ;  /* 0x00000020beb47810 */ /* 0x040fe40007ffe0ff */
[----:B------:R-:W-:Y:S01]  /*8720*/  IMAD.IADD R181, R247, 0x1, R181 ;  /* 0x00000001f7b57824 */ /* 0x000fe200078e02b5 */
        /* <DEDUP_REMOVED lines=15> */
[CC--:B------:R-:W-:Y:S02]  /*8820*/  LEA R6, P2, R181.reuse, R2.reuse, 0x2 ;  /* 0x00000002b5067211 */ /* 0x0c0fe400078410ff */
[----:B------:R-:W-:Y:S01]  /*8830*/  IADD3 R179, R190, 0x20, RZ ;  /* 0x00000020beb37810 */ /* 0x000fe20007ffe0ff */
[----:B------:R1:W-:Y:S01]  /*8840*/  RED.E.ADD.F32.FTZ.RN.STRONG.GPU [R4.64], R18 ;  /* 0x000000120400798e */ /* 0x0003e2000c10e784 */
[-C--:B------:R-:W-:Y:S01]  /*8850*/  LEA.HI.X.SX32 R7, R181, R3.reuse, 0x2, P2 ;  /* 0x00000003b5077211 */ /* 0x080fe200010f16ff */
[----:B------:R-:W-:Y:S01]  /*8860*/  IMAD.MOV.U32 R190, RZ, RZ, c[0x0][0x22c] ;  /* 0x00008b00ffbe7624 */ /* 0x000fe200078e00ff */
[-C--:B------:R-:W-:Y:S01]  /*8870*/  LEA R10, P0, R180, R2.reuse, 0x2 ;  /* 0x00000002b40a7211 */ /* 0x080fe200078010ff */
[C---:B------:R-:W-:Y:S01]  /*8880*/  IMAD.IADD R179, R247.reuse, 0x1, R179 ;  /* 0x00000001f7b37824 */ /* 0x040fe200078e02b3 */
[----:B------:R-:W5:Y:S01]  /*8890*/  LDL R16, [R1+0x14] ;  /* 0x0000140001107983 */ /* 0x000f620000100800 */
[----:B------:R-:W-:Y:S01]  /*88a0*/  IMAD R190, R190, c[0x0][0x1c0], RZ ;  /* 0x00007000bebe7a24 */ /* 0x000fe200078e02ff */
[-C--:B------:R-:W-:Y:S01]  /*88b0*/  LEA.HI.X.SX32 R11, R180, R3.reuse, 0x2, P0 ;  /* 0x00000003b40b7211 */ /* 0x080fe200000f16ff */
[----:B------:R-:W-:Y:S01]  /*88c0*/  IMAD.IADD R179, R247, 0x1, R179 ;  /* 0x00000001f7b37824 */ /* 0x000fe200078e02b3 */
[----:B------:R-:W-:Y:S01]  /*88d0*/  IADD3 R17, R189, 0x60, RZ ;  /* 0x00000060bd117810 */ /* 0x000fe20007ffe0ff */
[----:B------:R1:W-:Y:S01]  /*88e0*/  RED.E.ADD.F32.FTZ.RN.STRONG.GPU [R6.64], R19 ;  /* 0x000000130600798e */ /* 0x0003e2000c10e784 */
[----:B------:R-:W-:Y:S02]  /*88f0*/  IMAD.SHL.U32 R190, R190, 0x10, RZ ;  /* 0x00000010bebe7824 */ /* 0x000fe400078e00ff */
[C---:B------:R-:W-:Y:S02]  /*8900*/  IMAD.IADD R179, R247.reuse, 0x1, R179 ;  /* 0x00000001f7b37824 */ /* 0x040fe400078e02b3 */
[----:B------:R2:W-:Y:S01]  /*8910*/  RED.E.ADD.F32.FTZ.RN.STRONG.GPU [R10.64], R12 ;  /* 0x0000000c0a00798e */ /* 0x0005e2000c10e784 */
[C---:B------:R-:W-:Y:S01]  /*8920*/  IADD3 R170, R190.reuse, 0x40, RZ ;  /* 0x00000040beaa7810 */ /* 0x040fe20007ffe0ff */
[----:B------:R-:W-:Y:S01]  /*8930*/  IMAD.IADD R17, R247, 0x1, R17 ;  /* 0x00000001f7117824 */ /* 0x000fe200078e0211 */
[-C--:B------:R-:W-:Y:S02]  /*8940*/  LEA R8, P3, R179, R2.reuse, 0x2 ;  /* 0x00000002b3087211 */ /* 0x080fe400078610ff */
[----:B------:R-:W-:Y:S01]  /*8950*/  IADD3 R169, R190, 0x40, RZ ;  /* 0x00000040bea97810 */ /* 0x000fe20007ffe0ff */
[----:B------:R-:W-:Y:S01]  /*8960*/  IMAD.IADD R170, R247, 0x1, R170 ;  /* 0x00000001f7aa7824 */ /* 0x000fe200078e02aa */
[-C--:B------:R-:W-:Y:S01]  /*8970*/  LEA.HI.X.SX32 R9, R179, R3.reuse, 0x2, P3 ;  /* 0x00000003b3097211 */ /* 0x080fe200018f16ff */
[C---:B------:R-:W-:Y:S02]  /*8980*/  IMAD.IADD R17, R247.reuse, 0x1, R17 ;  /* 0x00000001f7117824 */ /* 0x040fe400078e0211 */
[----:B------:R-:W-:Y:S02]  /*8990*/  IMAD.IADD R169, R247, 0x1, R169 ;  /* 0x00000001f7a97824 */ /* 0x000fe400078e02a9 */
[----:B------:R2:W-:Y:S01]  /*89a0*/  RED.E.ADD.F32.FTZ.RN.STRONG.GPU [R8.64], R13 ;  /* 0x0000000d0800798e */ /* 0x0005e2000c10e784 */
[----:B-1----:R-:W-:Y:S01]  /*89b0*/  IADD3 R18, R189, 0x60, RZ ;  /* 0x00000060bd127810 */ /* 0x002fe20007ffe0ff */
[C---:B------:R-:W-:Y:S02]  /*89c0*/  IMAD.IADD R169, R247.reuse, 0x1, R169 ;  /* 0x00000001f7a97824 */ /* 0x040fe400078e02a9 */
[C---:B------:R-:W-:Y:S02]  /*89d0*/  IMAD.IADD R17, R247.reuse, 0x1, R17 ;  /* 0x00000001f7117824 */ /* 0x040fe400078e0211 */
[----:B------:R-:W-:Y:S01]  /*89e0*/  IMAD.IADD R18, R247, 0x1, R18 ;  /* 0x00000001f7127824 */ /* 0x000fe200078e0212 */
        /* <DEDUP_REMOVED lines=36> */
[-C--:B-----5:R-:W-:Y:S02]  /*8c30*/  LEA R4, P0, R167, R2.reuse, 0x2 ;  /* 0x00000002a7047211 */ /* 0x0a0fe400078010ff */
        /* <DEDUP_REMOVED lines=335> */
.L_x_1432:
        /* <DEDUP_REMOVED lines=18> */
.L_x_1433:
        /* <DEDUP_REMOVED lines=57> */
.L_x_1435:
[----:B---34-:R-:W-:Y:S05]  /*a5e0*/  BSYNC B0 ;  /* 0x0000000000007941 */ /* 0x018fea0003800000 */
.L_x_1434:
        /* <DEDUP_REMOVED lines=18> */
.L_x_1437:
[----:B------:R-:W-:Y:S05]  /*a710*/  BSYNC B0 ;  /* 0x0000000000007941 */ /* 0x000fea0003800000 */
.L_x_1436:
        /* <DEDUP_REMOVED lines=18> */
.L_x_1439:
[----:B------:R-:W-:Y:S05]  /*a840*/  BSYNC B0 ;  /* 0x0000000000007941 */ /* 0x000fea0003800000 */
.L_x_1438:
        /* <DEDUP_REMOVED lines=18> */
.L_x_1441:
[----:B------:R-:W-:Y:S05]  /*a970*/  BSYNC B0 ;  /* 0x0000000000007941 */ /* 0x000fea0003800000 */
.L_x_1440:
        /* <DEDUP_REMOVED lines=27> */
.L_x_1443:
[----:B------:R-:W-:Y:S05]  /*ab30*/  BSYNC B0 ;  /* 0x0000000000007941 */ /* 0x000fea0003800000 */
.L_x_1442:
        /* <DEDUP_REMOVED lines=16> */
.L_x_1445:
[----:B------:R-:W-:Y:S05]  /*ac40*/  BSYNC B0 ;  /* 0x0000000000007941 */ /* 0x000fea0003800000 */
.L_x_1444:
        /* <DEDUP_REMOVED lines=16> */
.L_x_1447:
[----:B------:R-:W-:Y:S05]  /*ad50*/  BSYNC B0 ;  /* 0x0000000000007941 */ /* 0x000fea0003800000 */
.L_x_1446:
        /* <DEDUP_REMOVED lines=16> */
.L_x_1402:
        /* <DEDUP_REMOVED lines=20> */
.L_x_1449:
        /* <DEDUP_REMOVED lines=18> */
.L_x_1450:
[----:B------:R1:W5:Y:S01]  /*b0c0*/  LDL R12, [R1] ;  /* 0x00000000010c7983 */ /* 0x0003620000100800 */
[----:B------:R-:W-:Y:S01]  /*b0d0*/  USHF.L.U32 UR7, UR18, 0x7, URZ ;  /* 0x0000000712077899 */ /* 0x000fe2000800063f */
[----:B------:R-:W-:Y:S01]  /*b0e0*/  BSSY B0, `(.L_x_1451) ;  /* 0x0000024000007945 */ /* 0x000fe20003800000 */
[----:B------:R-:W-:Y:S01]  /*b0f0*/  ULDC.64 UR8, c[0x0][0x3a0] ;  /* 0x0000e80000087ab9 */ /* 0x000fe20000000a00 */
[----:B------:R-:W2:Y:S01]  /*b100*/  S2R R5, SR_TID.X ;  /* 0x0000000000057919 */ /* 0x000ea20000002100 */
        /* <DEDUP_REMOVED lines=9> */
[----:B------:R-:W-:Y:S02]  /*b1a0*/  UIMAD UR8, UR57, UR8, URZ ;  /* 0x00000008390872a4 */ /* 0x000fe4000f8e023f */
[----:B------:R-:W-:Y:S01]  /*b1b0*/  IADD3.X R3, R3, UR15, R4, P0, !PT ;  /* 0x0000000f03037c10 */ /* 0x000fe200087fe404 */
[----:B------:R-:W-:Y:S01]  /*b1c0*/  IMAD.U32 R4, RZ, RZ, UR38 ;  /* 0x00000026ff047e24 */ /* 0x000fe2000f8e00ff */
[----:B------:R-:W-:Y:S01]  /*b1d0*/  UIMAD UR8, UR38, UR9, UR8 ;  /* 0x00000009260872a4 */ /* 0x000fe2000f8e0208 */
[----:B--2---:R-:W-:Y:S02]  /*b1e0*/  SHF.R.S32.HI R0, RZ, 0x1f, R5 ;  /* 0x0000001fff007819 */ /* 0x004fe40000011405 */
[----:B------:R-:W-:-:S02]  /*b1f0*/  IMAD.WIDE.U32 R2, R4, c[0x0][0x3b8], R2 ;  /* 0x0000ee0004027a25 */ /* 0x000fc400078e0002 */
[----:B------:R-:W-:-:S03]  /*b200*/  LEA.HI R0, R0, R5, RZ, 0x3 ;  /* 0x0000000500007211 */ /* 0x000fc600078f18ff */
[----:B------:R-:W-:Y:S02]  /*b210*/  IADD3 R8, R3, UR8, RZ ;  /* 0x0000000803087c10 */ /* 0x000fe4000fffe0ff */
[----:B------:R-:W-:-:S04]  /*b220*/  SHF.R.S32.HI R0, RZ, 0x3, R0 ;  /* 0x00000003ff007819 */ /* 0x000fc80000011400 */
[----:B------:R-:W-:Y:S02]  /*b230*/  ISETP.GE.AND P5, PT, R0, UR6, PT ;  /* 0x0000000600007c0c */ /* 0x000fe4000bfa6270 */
[----:B------:R-:W-:-:S11]  /*b240*/  SHF.R.S32.HI R11, RZ, 0x1f, R0 ;  /* 0x0000001fff0b7819 */ /* 0x000fd60000011400 */
[----:B------:R-:W-:Y:S05]  /*b250*/  @P5 BRA `(.L_x_1452) ;  /* 0x000000c000005947 */ /* 0x000fea0003800000 */
[----:B-1----:R-:W-:Y:S01]  /*b260*/  MOV R5, R8 ;  /* 0x0000000800057202 */ /* 0x002fe20000000f00 */
[----:B------:R-:W-:Y:S01]  /*b270*/  IMAD.MOV.U32 R4, RZ, RZ, R2 ;  /* 0x000000ffff047224 */ /* 0x000fe200078e0002 */
[----:B------:R-:W-:Y:S01]  /*b280*/  ISETP.GE.AND P1, PT, R230, c[0x0][0x220], PT ;  /* 0x00008800e6007a0c */ /* 0x000fe20003f26270 */
[----:B------:R-:W-:Y:S01]  /*b290*/  IMAD R9, R11, c[0x0][0x3a0], RZ ;  /* 0x0000e8000b097a24 */ /* 0x000fe200078e02ff */
[----:B-----5:R-:W-:Y:S01]  /*b2a0*/  ISETP.GE.AND P0, PT, R12, c[0x0][0x220], PT ;  /* 0x000088000c007a0c */ /* 0x020fe20003f06270 */
[----:B------:R-:W-:-:S04]  /*b2b0*/  IMAD.WIDE.U32 R6, R0, c[0x0][0x3a0], R4 ;  /* 0x0000e80000067a25 */ /* 0x000fc800078e0004 */
[----:B------:R-:W-:-:S04]  /*b2c0*/  IMAD R4, R0, c[0x0][0x3a4], R9 ;  /* 0x0000e90000047a24 */ /* 0x000fc800078e0209 */
[----:B------:R-:W-:Y:S01]  /*b2d0*/  IMAD.IADD R5, R4, 0x1, R7 ;  /* 0x0000000104057824 */ /* 0x000fe200078e0207 */
[----:B------:R-:W-:-:S04]  /*b2e0*/  LEA R4, P2, R6, c[0x0][0x340], 0x1 ;  /* 0x0000d00006047a11 */ /* 0x000fc800078408ff */
[----:B------:R-:W-:-:S05]  /*b2f0*/  LEA.HI.X R5, R6, c[0x0][0x344], R5, 0x1, P2 ;  /* 0x0000d10006057a11 */ /* 0x000fca00010f0c05 */
[----:B------:R1:W-:Y:S04]  /*b300*/  @!P1 STG.E.128 [R4.64], RZ ;  /* 0x000000ff04009986 */ /* 0x0003e8000c101d04 */
[----:B------:R1:W-:Y:S02]  /*b310*/  @!P0 STG.E.128 [R4.64+0x80], RZ ;  /* 0x000080ff04008986 */ /* 0x0003e4000c101d04 */
.L_x_1452:
[----:B-1----:R-:W-:Y:S05]  /*b320*/  BSYNC B0 ;  /* 0x0000000000007941 */ /* 0x002fea0003800000 */
.L_x_1451:
[----:B------:R-:W-:Y:S01]  /*b330*/  IADD3 R4, R0, 0x20, RZ ;  /* 0x0000002000047810 */ /* 0x000fe20007ffe0ff */
        /* <DEDUP_REMOVED lines=8> */
[----:B-----5:R-:W-:Y:S01]  /*b3c0*/  ISETP.GE.AND P0, PT, R12, c[0x0][0x220], PT ;  /* 0x000088000c007a0c */ /* 0x020fe20003f06270 */
        /* <DEDUP_REMOVED lines=8> */
.L_x_1454:
[----:B------:R-:W-:Y:S05]  /*b450*/  BSYNC B0 ;  /* 0x0000000000007941 */ /* 0x000fea0003800000 */
.L_x_1453:
        /* <DEDUP_REMOVED lines=18> */
.L_x_1456:
[----:B------:R-:W-:Y:S05]  /*b580*/  BSYNC B0 ;  /* 0x0000000000007941 */ /* 0x000fea0003800000 */
.L_x_1455:
        /* <DEDUP_REMOVED lines=18> */
.L_x_1458:
[----:B------:R-:W-:Y:S05]  /*b6b0*/  BSYNC B0 ;  /* 0x0000000000007941 */ /* 0x000fea0003800000 */
.L_x_1457:
        /* <DEDUP_REMOVED lines=27> */
.L_x_1460:
[----:B------:R-:W-:Y:S05]  /*b870*/  BSYNC B0 ;  /* 0x0000000000007941 */ /* 0x000fea0003800000 */
.L_x_1459:
[----:B------:R-:W-:Y:S01]  /*b880*/  BSSY B0, `(.L_x_1461) ;  /* 0x0000010000007945 */ /* 0x000fe20003800000 */
[----:B------:R-:W-:Y:S05]  /*b890*/  @P4 BRA `(.L_x_1462) ;  /* 0x000000e000004947 */ /* 0x000fea0003800000 */
[----:B-1----:R-:W-:Y:S01]  /*b8a0*/  IADD3 R4, P0, R0, 0x20, RZ ;  /* 0x0000002000047810 */ /* 0x002fe20007f1e0ff */
        /* <DEDUP_REMOVED lines=13> */
.L_x_1462:
[----:B------:R-:W-:Y:S05]  /*b980*/  BSYNC B0 ;  /* 0x0000000000007941 */ /* 0x000fea0003800000 */
.L_x_1461:
        /* <DEDUP_REMOVED lines=16> */
.L_x_1464:
[----:B------:R-:W-:Y:S05]  /*ba90*/  BSYNC B0 ;  /* 0x0000000000007941 */ /* 0x000fea0003800000 */
.L_x_1463:
[----:B------:R-:W-:Y:S05]  /*baa0*/  @P2 BRA `(.L_x_1448) ;  /* 0x000000d000002947 */ /* 0x000fea0003800000 */
[----:B------:R-:W-:Y:S02]  /*bab0*/  IADD3 R0, P0, R0, 0x60, RZ ;  /* 0x0000006000007810 */ /* 0x000fe40007f1e0ff */
[----:B------:R-:W-:-:S03]  /*bac0*/  ISETP.GE.AND P1, PT, R230, c[0x0][0x220], PT ;  /* 0x00008800e6007a0c */ /* 0x000fc60003f26270 */
[----:B------:R-:W-:Y:S01]  /*bad0*/  IMAD.X R3, RZ, RZ, R11, P0 ;  /* 0x000000ffff037224 */ /* 0x000fe200000e060b */
[----:B-----5:R-:W-:-:S03]  /*bae0*/  ISETP.GE.AND P0, PT, R12, c[0x0][0x220], PT ;  /* 0x000088000c007a0c */ /* 0x020fc60003f06270 */
        /* <DEDUP_REMOVED lines=9> */
.L_x_1448:
[----:B------:R-:W-:Y:S05]  /*bb80*/  BSYNC B1 ;  /* 0x0000000000017941 */ /* 0x000fea0003800000 */
.L_x_1397:
        /* <DEDUP_REMOVED lines=11> */
.L_x_1465:
[----:B------:R-:W-:Y:S05]  /*bc40*/  EXIT ;  /* 0x000000000000794d */ /* 0x000fea0003800000 */
.L_x_1467:
        /* <DEDUP_REMOVED lines=11> */
.L_x_2081:


//--------------------- .text._ZN5flash44flash_bwd_dq_dk_dv_loop_seqk_parallel_kernelI23Flash_bwd_kernel_traitsILi128ELi64ELi128ELi8ELi2ELi4ELi2ELb0ELb0EN7cutlass6half_tE19Flash_kernel_traitsILi128ELi64ELi128ELi8ES3_EELb1ELb0ELb1ELb0ELb0ELb0ELb0EEEvNS_16Flash_bwd_paramsE --------------------------
	.section	.text._ZN5flash44flash_bwd_dq_dk_dv_loop_seqk_parallel_kernelI23Flash_bwd_kernel_traitsILi128ELi64ELi128ELi8ELi2ELi4ELi2ELb0ELb0EN7cutlass6half_tE19Flash_kernel_traitsILi128ELi64ELi128ELi8ES3_EELb1ELb0ELb1ELb0ELb0ELb0ELb0EEEvNS_16Flash_bwd_paramsE,"ax",@progbits
	.sectioninfo	@"SHI_REGISTERS=255"
	.align	128
        .global         _ZN5flash44flash_bwd_dq_dk_dv_loop_seqk_parallel_kernelI23Flash_bwd_kernel_traitsILi128ELi64ELi128ELi8ELi2ELi4ELi2ELb0ELb0EN7cutlass6half_tE19Flash_kernel_traitsILi128ELi64ELi128ELi8ES3_EELb1ELb0ELb1ELb0ELb0ELb0ELb0EEEvNS_16Flash_bwd_paramsE
        .type           _ZN5flash44flash_bwd_dq_dk_dv_loop_seqk_parallel_kernelI23Flash_bwd_kernel_traitsILi128ELi64ELi128ELi8ELi2ELi4ELi2ELb0ELb0EN7cutlass6half_tE19Flash_kernel_traitsILi128ELi64ELi128ELi8ES3_EELb1ELb0ELb1ELb0ELb0ELb0ELb0EEEvNS_16Flash_bwd_paramsE,@function
        .size           _ZN5flash44flash_bwd_dq_dk_dv_loop_seqk_parallel_kernelI23Flash_bwd_kernel_traitsILi128ELi64ELi128ELi8ELi2ELi4ELi2ELb0ELb0EN7cutlass6half_tE19Flash_kernel_traitsILi128ELi64ELi128ELi8ES3_EELb1ELb0ELb1ELb0ELb0ELb0ELb0EEEvNS_16Flash_bwd_paramsE,(.L_x_2082 - _ZN5flash44flash_bwd_dq_dk_dv_loop_seqk_parallel_kernelI23Flash_bwd_kernel_traitsILi128ELi64ELi128ELi8ELi2ELi4ELi2ELb0ELb0EN7cutlass6half_tE19Flash_kernel_traitsILi128ELi64ELi128ELi8ES3_EELb1ELb0ELb1ELb0ELb0ELb0ELb0EEEvNS_16Flash_bwd_paramsE)
        .other          _ZN5flash44flash_bwd_dq_dk_dv_loop_seqk_parallel_kernelI23Flash_bwd_kernel_traitsILi128ELi64ELi128ELi8ELi2ELi4ELi2ELb0ELb0EN7cutlass6half_tE19Flash_kernel_traitsILi128ELi64ELi128ELi8ES3_EELb1ELb0ELb1ELb0ELb0ELb0ELb0EEEvNS_16Flash_bwd_paramsE,@"STO_CUDA_ENTRY STV_DEFAULT"
_ZN5flash44flash_bwd_dq_dk_dv_loop_seqk_parallel_kernelI23Flash_bwd_kernel_traitsILi128ELi64ELi128ELi8ELi2ELi4ELi2ELb0ELb0EN7cutlass6half_tE19Flash_kernel_traitsILi128ELi64ELi128ELi8ES3_EELb1ELb0ELb1ELb0ELb0ELb0ELb0EEEvNS_16Flash_bwd_paramsE:
.text._ZN5flash44flash_bwd_dq_dk_dv_loop_seqk_parallel_kernelI23Flash_bwd_kernel_traitsILi128ELi64ELi128ELi8ELi2ELi4ELi2ELb0ELb0EN7cutlass6half_tE19Flash_kernel_traitsILi128ELi64ELi128ELi8ES3_EELb1ELb0ELb1ELb0ELb0ELb0ELb0EEEvNS_16Flash_bwd_paramsE:
        /* <DEDUP_REMOVED lines=31> */
[CC--:B------:R-:W-:Y:S01]  /*01f0*/  LEA.HI R3, R0.reuse, R8.reuse, RZ, 0x2 ;  /* 0x0000000800037211 */ /* 0x0c0fe200078f10ff */
[----:B------:R-:W-:Y:S01]  /*0200*/  UIMAD.WIDE UR36, UR48, UR36, URZ ;  /* 0x00000024302472a5 */ /* 0x000fe2000f8e023f */
[CC--:B------:R-:W-:Y:S01]  /*0210*/  LEA.HI R235, R0.reuse, R8.reuse, RZ, 0x3 ;  /* 0x0000000800eb7211 */ /* 0x0c0fe200078f18ff */
[----:B---3--:R-:W-:Y:S01]  /*0220*/  UIMAD UR49, UR35, UR48, URZ ;  /* 0x00000030233172a4 */ /* 0x008fe2000f8e023f */
[CC--:B------:R-:W-:Y:S01]  /*0230*/  LEA.HI R248, R0.reuse, R8.reuse, RZ, 0x6 ;  /* 0x0000000800f87211 */ /* 0x0c0fe200078f30ff */
[----:B------:R-:W-:Y:S01]  /*0240*/  UIMAD UR58, UR5, UR4, UR58 ;  /* 0x00000004053a72a4 */ /* 0x000fe2000f8e023a */
[CC--:B------:R-:W-:Y:S01]  /*0250*/  LEA.HI R6, R0.reuse, R8.reuse, RZ, 0x4 ;  /* 0x0000000800067211 */ /* 0x0c0fe200078f20ff */
[----:B------:R-:W-:Y:S01]  /*0260*/  UIMAD UR48, UR48, UR10, URZ ;  /* 0x0000000a303072a4 */ /* 0x000fe2000f8e023f */
[----:B------:R-:W-:Y:S01]  /*0270*/  LEA.HI R14, R0, R8, RZ, 0x7 ;  /* 0x00000008000e7211 */ /* 0x000fe200078f38ff */
[----:B------:R-:W-:Y:S01]  /*0280*/  UIMAD UR4, UR33, UR11, UR35 ;  /* 0x0000000b210472a4 */ /* 0x000fe2000f8e0223 */
[--C-:B------:R-:W-:Y:S01]  /*0290*/  SHF.R.S32.HI R0, RZ, 0x5, R5.reuse ;  /* 0x00000005ff007819 */ /* 0x100fe20000011405 */
[----:B------:R-:W-:Y:S01]  /*02a0*/  ULDC UR14, c[0x0][0x1c0] ;  /* 0x00007000000e7ab9 */ /* 0x000fe20000000800 */
[----:B------:R-:W-:Y:S01]  /*02b0*/  SHF.R.S32.HI R2, RZ, 0x1f, R5 ;  /* 0x0000001fff027819 */ /* 0x000fe20000011405 */
[----:B------:R-:W-:Y:S01]  /*02c0*/  ULDC UR9, c[0x0][0x1c0] ;  /* 0x0000700000097ab9 */ /* 0x000fe20000000800 */
[C---:B------:R-:W-:Y:S01]  /*02d0*/  LOP3.LUT R4, R5.reuse, 0xffffffe0, RZ, 0xc0, !PT ;  /* 0xffffffe005047812 */ /* 0x040fe200078ec0ff */
[----:B------:R-:W-:Y:S01]  /*02e0*/  UIMAD UR55, UR6, UR33, URZ ;  /* 0x00000021063772a4 */ /* 0x000fe2000f8e023f */
[-C--:B------:R-:W-:Y:S01]  /*02f0*/  LEA.HI R5, R5, R0.reuse, RZ, 0x1 ;  /* 0x0000000005057211 */ /* 0x080fe200078f08ff */
[----:B------:R-:W-:Y:S01]  /*0300*/  UIMAD UR5, UR33, UR9, UR35 ;  /* 0x00000009210572a4 */ /* 0x000fe2000f8e0223 */
[----:B------:R-:W-:Y:S01]  /*0310*/  LEA.HI R2, R2, R0, RZ, 0x2 ;  /* 0x0000000002027211 */ /* 0x000fe200078f10ff */
[----:B------:R-:W-:Y:S01]  /*0320*/  IMAD.IADD R7, R8, 0x1, -R4 ;  /* 0x0000000108077824 */ /* 0x000fe200078e0a04 */
[----:B------:R-:W-:Y:S01]  /*0330*/  LOP3.LUT R9, R3, 0x7ffffffc, RZ, 0xc0, !PT ;  /* 0x7ffffffc03097812 */ /* 0x000fe200078ec0ff */
[----:B------:R-:W-:Y:S01]  /*0340*/  @!UP5 UIMAD UR6, UR33, UR14, UR35 ;  /* 0x0000000e2106d2a4 */ /* 0x000fe2000f8e0223 */
        /* <DEDUP_REMOVED lines=15> */
[----:B------:R-:W-:Y:S01]  /*0440*/  ULDC UR52, c[0x0][0x214] ;  /* 0x0000850000347ab9 */ /* 0x000fe20000000800 */
        /* <DEDUP_REMOVED lines=15> */
[----:B------:R-:W-:Y:S01]  /*0540*/  IMAD.SHL.U32 R4, R8, 0x200, RZ ;  /* 0x0000020008047824 */ /* 0x000fe200078e00ff */
[----:B------:R-:W-:Y:S01]  /*0550*/  LOP3.LUT R0, R11, 0xfffffff8, RZ, 0xc0, !PT ;  /* 0xfffffff80b007812 */ /* 0x000fe200078ec0ff */
[----:B------:R-:W-:Y:S01]  /*0560*/  ULDC.U8 UR8, c[0x0][0x3d0] ;  /* 0x0000f40000087ab9 */ /* 0x000fe20000000000 */
[----:B------:R-:W-:Y:S01]  /*0570*/  SHF.R.S32.HI R243, RZ, 0x2, R243 ;  /* 0x00000002fff37819 */ /* 0x000fe200000114f3 */
[----:B------:R-:W-:Y:S01]  /*0580*/  ULDC UR53, c[0x0][0x224] ;  /* 0x0000890000357ab9 */ /* 0x000fe20000000800 */
[----:B------:R-:W-:Y:S01]  /*0590*/  IADD3 R242, R236, 0x40, RZ ;  /* 0x00000040ecf27810 */ /* 0x000fe20007ffe0ff */
[----:B------:R-:W-:Y:S01]  /*05a0*/  IMAD.IADD R13, R5, 0x1, -R0 ;  /* 0x00000001050d7824 */ /* 0x000fe200078e0a00 */
[----:B------:R-:W-:Y:S01]  /*05b0*/  LOP3.LUT R0, R2, 0x1c0, RZ, 0xc0, !PT ;  /* 0x000001c002007812 */ /* 0x000fe200078ec0ff */
[----:B------:R-:W-:Y:S01]  /*05c0*/  IMAD.SHL.U32 R2, R9, 0x10, RZ ;  /* 0x0000001009027824 */ /* 0x000fe200078e00ff */
[----:B------:R-:W-:Y:S01]  /*05d0*/  @UP5 UIMAD UR57, UR33, UR52, URZ ;  /* 0x00000034213952a4 */ /* 0x000fe2000f8e023f */
[----:B------:R-:W-:Y:S01]  /*05e0*/  IMAD.SHL.U32 R5, R248, 0x20, RZ ;  /* 0x00000020f8057824 */ /* 0x000fe200078e00ff */
[C---:B------:R-:W-:Y:S01]  /*05f0*/  LOP3.LUT R206, R0.reuse, 0x8, R235, 0xf8, !PT ;  /* 0x0000000800ce7812 */ /* 0x040fe200078ef8eb */
[----:B------:R-:W-:Y:S01]  /*0600*/  IMAD R243, R15, 0x10, R243 ;  /* 0x000000100ff37824 */ /* 0x000fe200078e02f3 */
[----:B------:R-:W-:Y:S01]  /*0610*/  LOP3.LUT R201, R0, 0x30, R2, 0xf8, !PT ;  /* 0x0000003000c97812 */ /* 0x000fe200078ef802 */
[----:B------:R-:W-:Y:S01]  /*0620*/  IMAD R2, R248, 0x800, R4 ;  /* 0x00000800f8027824 */ /* 0x000fe200078e0204 */
[----:B------:R-:W-:Y:S01]  /*0630*/  SHF.R.U32.HI R3, RZ, 0x3, R0 ;  /* 0x00000003ff037819 */ /* 0x000fe20000011600 */
[----:B------:R-:W-:Y:S01]  /*0640*/  ULDC.64 UR12, c[0x0][0x118] ;  /* 0x00004600000c7ab9 */ /* 0x000fe20000000a00 */
[----:B------:R-:W-:Y:S01]  /*0650*/  LOP3.LUT R0, R6, 0x1, RZ, 0xc0, !PT ;  /* 0x0000000106007812 */ /* 0x000fe200078ec0ff */
[----:B------:R-:W-:Y:S01]  /*0660*/  ULDC UR41, c[0x0][0x2e8] ;  /* 0x0000ba0000297ab9 */ /* 0x000fe20000000800 */
[----:B------:R-:W-:Y:S01]  /*0670*/  LOP3.LUT R206, R206, R3, RZ, 0x3c, !PT ;  /* 0x00000003cece7212 */ /* 0x000fe200078e3cff */
[----:B------:R-:W-:Y:S01]  /*0680*/  ULOP3.LUT UR59, UR35, UR59, URZ, 0x3c, !UPT ;  /* 0x0000003b233b7292 */ /* 0x000fe2000f8e3c3f */
        /* <DEDUP_REMOVED lines=11> */
[----:B------:R-:W-:Y:S01]  /*0740*/  IMAD.SHL.U32 R2, R12, 0x2, RZ ;  /* 0x000000020c027824 */ /* 0x000fe200078e00ff */
[----:B------:R-:W-:Y:S01]  /*0750*/  SHF.R.S32.HI R0, RZ, 0x7, R14 ;  /* 0x00000007ff007819 */ /* 0x000fe2000001140e */
[----:B------:R-:W-:Y:S01]  /*0760*/  IMAD.U32 R4, RZ, RZ, UR7 ;  /* 0x00000007ff047e24 */ /* 0x000fe2000f8e00ff */
        /* <DEDUP_REMOVED lines=8> */
[----:B------:R-:W-:Y:S01]  /*07f0*/  SHF.R.S32.HI R235, RZ, 0x3, R235 ;  /* 0x00000003ffeb7819 */ /* 0x000fe200000114eb */
[----:B------:R-:W-:Y:S01]  /*0800*/  IMAD.SHL.U32 R201, R201, 0x2, RZ ;  /* 0x00000002c9c97824 */ /* 0x000fe200078e00ff */
[----:B------:R-:W-:Y:S01]  /*0810*/  LOP3.LUT R2, R2, 0x8, RZ, 0xc0, !PT ;  /* 0x0000000802027812 */ /* 0x000fe200078ec0ff */
[----:B------:R-:W-:Y:S01]  /*0820*/  USHF.R.S32.HI UR60, URZ, 0x1f, UR35 ;  /* 0x0000001f3f3c7899 */ /* 0x000fe20008011423 */
[----:B------:R-:W-:Y:S01]  /*0830*/  SHF.R.U32.HI R3, RZ, 0x3, R0 ;  /* 0x00000003ff037819 */ /* 0x000fe20000011600 */
[----:B------:R-:W-:Y:S01]  /*0840*/  UISETP.NE.AND UP6, UPT, UR8, URZ, UPT ;  /* 0x0000003f0800728c */ /* 0x000fe2000bfc5270 */
[----:B------:R-:W-:Y:S01]  /*0850*/  LOP3.LUT R5, R0, 0x20, R5, 0xf8, !PT ;  /* 0x0000002000057812 */ /* 0x000fe200078ef805 */
[----:B------:R-:W-:Y:S01]  /*0860*/  USHF.R.S32.HI UR61, URZ, 0x1f, UR35 ;  /* 0x0000001f3f3d7899 */ /* 0x000fe20008011423 */
[----:B------:R-:W-:Y:S01]  /*0870*/  LOP3.LUT R7, R3, R0, R2, 0x1e, !PT ;  /* 0x0000000003077212 */ /* 0x000fe200078e1e02 */
[----:B------:R-:W-:Y:S01]  /*0880*/  IMAD R0, R15, 0x400, R6 ;  /* 0x000004000f007824 */ /* 0x000fe200078e0206 */
[----:B------:R-:W-:Y:S01]  /*0890*/  LOP3.LUT R3, R5, R3, RZ, 0x3c, !PT ;  /* 0x0000000305037212 */ /* 0x000fe200078e3cff */
[----:B------:R-:W-:Y:S01]  /*08a0*/  IMAD.SHL.U32 R5, R13, 0x40, RZ ;  /* 0x000000400d057824 */ /* 0x000fe200078e00ff */
[----:B------:R-:W-:Y:S01]  /*08b0*/  LOP3.LUT R9, R2, 0x10, R4, 0xf8, !PT ;  /* 0x0000001002097812 */ /* 0x000fe200078ef804 */
[----:B------:R-:W-:Y:S01]  /*08c0*/  IMAD.SHL.U32 R2, R11, 0x40, RZ ;  /* 0x000000400b027824 */ /* 0x000fe200078e00ff */
[----:B------:R-:W-:Y:S01]  /*08d0*/  UIMAD.WIDE.U32 UR42, UR36, UR44, URZ ;  /* 0x0000002c242a72a5 */ /* 0x000fe2000f8e003f */
[----:B------:R-:W-:Y:S01]  /*08e0*/  IMAD.SHL.U32 R4, R8, 0x8, RZ ;  /* 0x0000000808047824 */ /* 0x000fe200078e00ff */
[----:B------:R-:W-:Y:S01]  /*08f0*/  LOP3.LUT R5, R5, 0x1c0, RZ, 0xc0, !PT ;  /* 0x000001c005057812 */ /* 0x000fe200078ec0ff */
[----:B------:R-:W-:Y:S01]  /*0900*/  IMAD.IADD R232, R3, 0x1, R0 ;  /* 0x0000000103e87824 */ /* 0x000fe200078e0200 */
[----:B------:R-:W-:Y:S01]  /*0910*/  LOP3.LUT R0, R2, 0xfffffe00, RZ, 0xc0, !PT ;  /* 0xfffffe0002007812 */ /* 0x000fe200078ec0ff */
[----:B------:R-:W-:Y:S01]  /*0920*/  IMAD.IADD R7, R12, 0x1, R7 ;  /* 0x000000010c077824 */ /* 0x000fe200078e0207 */
[----:B------:R-:W-:Y:S01]  /*0930*/  LOP3.LUT R3, R5, 0x8, R4, 0xf8, !PT ;  /* 0x0000000805037812 */ /* 0x000fe200078ef804 */
[----:B------:R-:W-:Y:S01]  /*0940*/  IMAD.SHL.U32 R232, R232, 0x2, RZ ;  /* 0x00000002e8e87824 */ /* 0x000fe200078e00ff */
[----:B------:R-:W-:Y:S01]  /*0950*/  SHF.R.U32.HI R6, RZ, 0x3, R5 ;  /* 0x00000003ff067819 */ /* 0x000fe20000011605 */
[----:B------:R-:W-:Y:S01]  /*0960*/  IMAD R4, R15, 0x400, R0 ;  /* 0x000004000f047824 */ /* 0x000fe200078e0200 */
[----:B------:R-:W-:Y:S01]  /*0970*/  LEA R252, R7, 0xc000, 0x1 ;  /* 0x0000c00007fc7811 */ /* 0x000fe200078e08ff */
[----:B------:R-:W-:Y:S01]  /*0980*/  IMAD.IADD R233, R232, 0x1, R231 ;  /* 0x00000001e8e97824 */ /* 0x000fe200078e02e7 */
[----:B------:R-:W-:Y:S01]  /*0990*/  LOP3.LUT R3, R3, R6, RZ, 0x3c, !PT ;  /* 0x0000000603037212 */ /* 0x000fe200078e3cff */
[----:B------:R-:W-:Y:S01]  /*09a0*/  UIMAD UR54, UR37, UR44, URZ ;  /* 0x0000002c253672a4 */ /* 0x000fe2000f8e023f */
[C-C-:B------:R-:W-:Y:S01]  /*09b0*/  LOP3.LUT R2, R6.reuse, R9, R5.reuse, 0x1e, !PT ;  /* 0x0000000906027212 */ /* 0x140fe200078e1e05 */
[----:B------:R-:W-:Y:S01]  /*09c0*/  USHF.R.S32.HI UR56, URZ, 0x1f, UR49 ;  /* 0x0000001f3f387899 */ /* 0x000fe20008011431 */
[----:B------:R-:W-:Y:S01]  /*09d0*/  LOP3.LUT R200, R6, R200, R5, 0x1e, !PT ;  /* 0x000000c806c87212 */ /* 0x000fe200078e1e05 */
[----:B------:R-:W-:Y:S01]  /*09e0*/  IMAD.IADD R210, R4, 0x1, R3 ;  /* 0x0000000104d27824 */ /* 0x000fe200078e0203 */
[-C--:B------:R-:W-:Y:S01]  /*09f0*/  LOP3.LUT R209, R2, R0.reuse, RZ, 0xfc, !PT ;  /* 0x0000000002d17212 */ /* 0x080fe200078efcff */
[----:B------:R-:W-:Y:S01]  /*0a00*/  IMAD.MOV.U32 R3, RZ, RZ, 0x20 ;  /* 0x00000020ff037424 */ /* 0x000fe200078e00ff */
[----:B------:R-:W-:Y:S01]  /*0a10*/  LOP3.LUT R200, R200, R0, RZ, 0xfc, !PT ;  /* 0x00000000c8c87212 */ /* 0x000fe200078efcff */
[----:B------:R-:W-:Y:S01]  /*0a20*/  IMAD.MOV.U32 R2, RZ, RZ, 0x40 ;  /* 0x00000040ff027424 */ /* 0x000fe200078e00ff */
[----:B------:R-:W-:Y:S01]  /*0a30*/  IADD3 R4, R252, 0x420, RZ ;  /* 0x00000420fc047810 */ /* 0x000fe20007ffe0ff */
[----:B------:R-:W-:Y:S01]  /*0a40*/  UIMAD UR53, UR5, UR53, URZ ;  /* 0x00000035053572a4 */ /* 0x000fe2000f8e023f */
[C---:B------:R-:W-:Y:S01]  /*0a50*/  SEL R0, R3.reuse, 0xffffffe0, !P4 ;  /* 0xffffffe003007807 */ /* 0x040fe20006000000 */
[----:B------:R-:W-:Y:S01]  /*0a60*/  @!UP5 UIMAD UR52, UR6, UR52, URZ ;  /* 0x000000340634d2a4 */ /* 0x000fe2000f8e023f */
[----:B------:R-:W-:Y:S01]  /*0a70*/  SEL R205, R2, 0xffffffc0, !P3 ;  /* 0xffffffc002cd7807 */ /* 0x000fe20005800000 */
[----:B------:R-:W-:Y:S01]  /*0a80*/  USHF.R.S32.HI UR51, URZ, 0x1f, UR47 ;  /* 0x0000001f3f337899 */ /* 0x000fe2000801142f */
[----:B------:R-:W-:Y:S01]  /*0a90*/  SEL R3, R3, 0xffffffe0, !P1 ;  /* 0xffffffe003037807 */ /* 0x000fe20004800000 */
[----:B------:R-:W-:Y:S01]  /*0aa0*/  IMAD R204, R206, 0x2, R0 ;  /* 0x00000002cecc7824 */ /* 0x000fe200078e0200 */
[----:B------:R-:W-:Y:S01]  /*0ab0*/  SEL R2, R2, 0xffffffc0, !P2 ;  /* 0xffffffc002027807 */ /* 0x000fe20005000000 */
[----:B------:R-:W-:Y:S01]  /*0ac0*/  IMAD R206, R206, 0x2, R205 ;  /* 0x00000002cece7824 */ /* 0x000fe200078e02cd */
[----:B------:R-:W-:Y:S01]  /*0ad0*/  @P1 IADD3 R4, R252, 0x3e0, RZ ;  /* 0x000003e0fc041810 */ /* 0x000fe20007ffe0ff */
[----:B------:R-:W-:Y:S01]  /*0ae0*/  IMAD.IADD R5, R3, 0x1, R252 ;  /* 0x0000000103057824 */ /* 0x000fe200078e02fc */
[----:B------:R-:W-:Y:S01]  /*0af0*/  LEA R200, R200, 0xc000, 0x1 ;  /* 0x0000c000c8c87811 */ /* 0x000fe200078e08ff */
[--C-:B------:R-:W-:Y:S01]  /*0b00*/  IMAD.IADD R0, R252, 0x1, R2.reuse ;  /* 0x00000001fc007824 */ /* 0x100fe200078e0202 */
[----:B------:R-:W-:Y:S01]  /*0b10*/  USHF.R.S32.HI UR50, URZ, 0x1f, UR46 ;  /* 0x0000001f3f327899 */ /* 0x000fe2000801142e */
[----:B------:R-:W-:Y:S01]  /*0b20*/  IMAD.IADD R230, R232, 0x1, R3 ;  /* 0x00000001e8e67824 */ /* 0x000fe200078e0203 */
[----:B------:R-:W-:Y:S01]  /*0b30*/  STL [R1+0x8], R5 ;  /* 0x0000080501007387 */ /* 0x000fe20000100800 */
[----:B------:R-:W-:Y:S01]  /*0b40*/  IMAD.IADD R3, R5, 0x1, R2 ;  /* 0x0000000105037824 */ /* 0x000fe200078e0202 */
[----:B------:R-:W-:Y:S01]  /*0b50*/  UMOV UR40, 0xffffc000 ;  /* 0xffffc00000287882 */ /* 0x000fe20000000000 */
[----:B------:R-:W-:Y:S01]  /*0b60*/  IMAD.IADD R205, R205, 0x1, R204 ;  /* 0x00000001cdcd7824 */ /* 0x000fe200078e02cc */
[----:B------:R1:W-:Y:S01]  /*0b70*/  STL [R1], R0 ;  /* 0x0000000001007387 */ /* 0x0003e20000100800 */
[----:B------:R-:W-:-:S03]  /*0b80*/  IMAD.IADD R231, R231, 0x1, R230 ;  /* 0x00000001e7e77824 */ /* 0x000fc600078e02e6 */
[----:B------:R2:W-:Y:S04]  /*0b90*/  STL [R1+0x14], R4 ;  /* 0x0000140401007387 */ /* 0x0005e80000100800 */
[----:B------:R2:W-:Y:S01]  /*0ba0*/  STL [R1+0xc], R3 ;  /* 0x00000c0301007387 */ /* 0x0005e20000100800 */
[----:B-1----:R-:W-:-:S05]  /*0bb0*/  IMAD.IADD R0, R2, 0x1, R4 ;  /* 0x0000000102007824 */ /* 0x002fca00078e0204 */
[----:B------:R2:W-:Y:S02]  /*0bc0*/  STL [R1+0x10], R0 ;  /* 0x0000100001007387 */ /* 0x0005e40000100800 */
.L_x_1540:
        /* <DEDUP_REMOVED lines=53> */
.L_x_1468:
        /* <DEDUP_REMOVED lines=21> */
[----:B------:R-:W-:Y:S02]  /*1070*/  UIADD3 UR6, UR15, 0x3f, URZ ;  /* 0x0000003f0f067890 */ /* 0x000fe4000fffe03f */
[----:B------:R-:W-:Y:S02]  /*1080*/  ULDC.64 UR8, c[0x0][0x178] ;  /* 0x00005e0000087ab9 */ /* 0x000fe40000000a00 */
[----:B------:R-:W-:Y:S02]  /*1090*/  UIMAD UR7, UR39, UR8, URZ ;  /* 0x00000008270772a4 */ /* 0x000fe4000f8e023f */
[----:B------:R-:W-:Y:S02]  /*10a0*/  USHF.R.S32.HI UR10, URZ, 0x1f, UR6 ;  /* 0x0000001f3f0a7899 */ /* 0x000fe40008011406 */
[----:B------:R-:W-:Y:S02]  /*10b0*/  UIMAD.WIDE.U32 UR4, UR33, UR8, URZ ;  /* 0x00000008210472a5 */ /* 0x000fe4000f8e003f */
[----:B------:R-:W-:-:S02]  /*10c0*/  UIMAD UR11, UR33, UR9, UR7 ;  /* 0x00000009210b72a4 */ /* 0x000fc4000f8e0207 */
[----:B------:R-:W-:Y:S02]  /*10d0*/  ULEA.HI UR10, UR10, UR6, URZ, 0x6 ;  /* 0x000000060a0a7291 */ /* 0x000fe4000f8f303f */
[----:B------:R-:W-:Y:S02]  /*10e0*/  ULDC.64 UR8, c[0x0][0x190] ;  /* 0x0000640000087ab9 */ /* 0x000fe40000000a00 */
[----:B------:R-:W-:Y:S02]  /*10f0*/  UISETP.NE.AND UP3, UPT, UR16, -0x1, UPT ;  /* 0xffffffff1000788c */ /* 0x000fe4000bf65270 */
[----:B------:R-:W-:Y:S02]  /*1100*/  UIMAD.WIDE.U32 UR6, UR16, UR8, URZ ;  /* 0x00000008100672a5 */ /* 0x000fe4000f8e003f */
[----:B------:R-:W-:Y:S02]  /*1110*/  ULDC UR17, c[0x0][0x2e4] ;  /* 0x0000b90000117ab9 */ /* 0x000fe40000000800 */
[----:B------:R-:W-:-:S02]  /*1120*/  USEL UR38, UR4, UR6, !UP3 ;  /* 0x0000000604267287 */ /* 0x000fc4000d800000 */
[----:B------:R-:W-:Y:S02]  /*1130*/  UIADD3 UR4, UR15, 0x80, UR23 ;  /* 0x000000800f047890 */ /* 0x000fe4000fffe017 */
[----:B------:R-:W-:Y:S02]  /*1140*/  UIADD3 UR34, UR5, UR11, URZ ;  /* 0x0000000b05227290 */ /* 0x000fe4000fffe03f */
[----:B------:R-:W-:Y:S02]  /*1150*/  UIADD3 UR4, UR4, UR17, -UR14 ;  /* 0x0000001104047290 */ /* 0x000fe4000fffe80e */
[----:B-1----:R-:W-:Y:S02]  /*1160*/  UISETP.NE.AND UP0, UPT, UR29, -0x1, UPT ;  /* 0xffffffff1d00788c */ /* 0x002fe4000bf05270 */
[----:B------:R-:W-:Y:S02]  /*1170*/  UIADD3 UR4, UR4, 0x3f, URZ ;  /* 0x0000003f04047890 */ /* 0x000fe4000fffe03f */
[----:B------:R-:W-:-:S02]  /*1180*/  UIMAD UR6, UR16, UR9, URZ ;  /* 0x00000009100672a4 */ /* 0x000fc4000f8e023f */
[----:B------:R-:W-:Y:S01]  /*1190*/  USHF.R.S32.HI UR5, URZ, 0x1f, UR4 ;  /* 0x0000001f3f057899 */ /* 0x000fe20008011404 */
[----:B------:R-:W-:Y:S01]  /*11a0*/  PLOP3.LUT P0, PT, PT, PT, UP0, 0x80, 0x0 ;  /* 0x000000000000781c */ /* 0x000fe20003f0f008 */
[----:B------:R-:W-:Y:S02]  /*11b0*/  @UP3 UIADD3 UR34, UR7, UR6, URZ ;  /* 0x0000000607223290 */ /* 0x000fe4000fffe03f */
[----:B------:R-:W-:Y:S02]  /*11c0*/  ULEA.HI UR4, UR5, UR4, URZ, 0x6 ;  /* 0x0000000405047291 */ /* 0x000fe4000f8f303f */
[----:B------:R-:W-:Y:S02]  /*11d0*/  USHF.R.S32.HI UR5, URZ, 0x6, UR10 ;  /* 0x000000063f057899 */ /* 0x000fe4000801140a */
[----:B------:R-:W-:Y:S02]  /*11e0*/  USHF.R.S32.HI UR4, URZ, 0x6, UR4 ;  /* 0x000000063f047899 */ /* 0x000fe40008011404 */
[----:B------:R-:W-:-:S02]  /*11f0*/  @UP0 UIADD3 UR6, UR24, UR29, URZ ;  /* 0x0000001d18060290 */ /* 0x000fc4000fffe03f */
[----:B------:R-:W-:Y:S02]  /*1200*/  UISETP.LT.AND UP2, UPT, UR5, UR4, UPT ;  /* 0x000000040500728c */ /* 0x000fe4000bf41270 */
[----:B------:R-:W-:Y:S02]  /*1210*/  ULDC.64 UR8, c[0x0][0x198] ;  /* 0x0000660000087ab9 */ /* 0x000fe40000000a00 */
[----:B------:R-:W-:Y:S02]  /*1220*/  USEL UR32, UR5, UR4, UP2 ;  /* 0x0000000405207287 */ /* 0x000fe40009000000 */
[----:B------:R-:W-:Y:S02]  /*1230*/  @UP0 UIMAD.WIDE.U32 UR4, UR6, UR8, URZ ;  /* 0x00000008060402a5 */ /* 0x000fe4000f8e003f */
[----:B------:R-:W-:Y:S02]  /*1240*/  ULEA UR11, UR32, 0xffffffc0, 0x6 ;  /* 0xffffffc0200b7891 */ /* 0x000fe4000f8e303f */
[----:B------:R-:W-:-:S02]  /*1250*/  @UP0 UIMAD UR27, UR6, UR9, UR5 ;  /* 0x00000009061b02a4 */ /* 0x000fc4000f8e0205 */
[----:B------:R-:W-:Y:S02]  /*1260*/  USHF.R.S32.HI UR31, URZ, 0x1f, UR11 ;  /* 0x0000001f3f1f7899 */ /* 0x000fe4000801140b */
        /* <DEDUP_REMOVED lines=14> */
.L_x_1470:
        /* <DEDUP_REMOVED lines=18> */
.L_x_1471:
        /* <DEDUP_REMOVED lines=72> */
.L_x_1472:
[----:B------:R-:W-:Y:S02]  /*18f0*/  UMOV UR6, UR53 ;  /* 0x0000003500067c82 */ /* 0x000fe40008000000 */
.L_x_1473:
[----:B------:R-:W-:Y:S01]  /*1900*/  UIADD3 UR4, UP4, UP3, UR4, UR47, UR49 ;  /* 0x0000002f04047290 */ /* 0x000fe2000fb9e031 */
[----:B------:R-:W1:Y:S01]  /*1910*/  S2R R17, SR_TID.X ;  /* 0x0000000000117919 */ /* 0x000e620000002100 */
[----:B------:R-:W-:Y:S01]  /*1920*/  SHF.R.S32.HI R16, RZ, 0x1f, R235 ;  /* 0x0000001fff107819 */ /* 0x000fe200000114eb */
[----:B------:R-:W-:Y:S01]  /*1930*/  IMAD.U32 R8, RZ, RZ, UR13 ;  /* 0x0000000dff087e24 */ /* 0x000fe2000f8e00ff */
[----:B------:R-:W-:Y:S01]  /*1940*/  UIADD3 UR21, UP2, UP1, UR17, UR4, UR19 ;  /* 0x0000000411157290 */ /* 0x000fe2000f95e013 */
[----:B------:R-:W-:Y:S01]  /*1950*/  IADD3 R0, P1, R235, UR11, RZ ;  /* 0x0000000beb007c10 */ /* 0x000fe2000ff3e0ff */
[----:B------:R-:W-:Y:S01]  /*1960*/  UIADD3.X UR4, UR7, UR51, UR56, UP4, UP3 ;  /* 0x0000003307047290 */ /* 0x000fe2000a7e6438 */
[--C-:B------:R-:W-:Y:S01]  /*1970*/  SHF.R.S32.HI R237, RZ, 0x1f, R236.reuse ;  /* 0x0000001fffed7819 */ /* 0x100fe200000114ec */
[----:B------:R-:W-:Y:S01]  /*1980*/  IMAD.U32 R6, RZ, RZ, UR12 ;  /* 0x0000000cff067e24 */ /* 0x000fe2000f8e00ff */
[----:B------:R-:W-:Y:S01]  /*1990*/  IADD3.X R5, R16, UR31, RZ, P1, !PT ;  /* 0x0000001f10057c10 */ /* 0x000fe20008ffe4ff */
[----:B------:R-:W-:Y:S01]  /*19a0*/  UIADD3.X UR17, UR8, UR4, UR10, UP2, UP1 ;  /* 0x0000000408117290 */ /* 0x000fe200097e240a */
[----:B------:R-:W-:Y:S01]  /*19b0*/  IMAD.U32 R7, RZ, RZ, UR11 ;  /* 0x0000000bff077e24 */ /* 0x000fe2000f8e00ff */
[----:B------:R-:W-:Y:S01]  /*19c0*/  ULDC.64 UR12, c[0x0][0x3c8] ;  /* 0x0000f200000c7ab9 */ /* 0x000fe20000000a00 */
[----:B------:R-:W-:Y:S01]  /*19d0*/  IMAD.WIDE.U32 R2, R0, c[0x0][0x190], R236 ;  /* 0x0000640000027a25 */ /* 0x000fe200078e00ec */
[----:B------:R-:W-:Y:S01]  /*19e0*/  ULDC.64 UR4, c[0x0][0x1a8] ;  /* 0x00006a0000047ab9 */ /* 0x000fe20000000a00 */
[----:B------:R-:W-:Y:S01]  /*19f0*/  BSSY B1, `(.L_x_1469) ;  /* 0x0000a66000017945 */ /* 0x000fe20003800000 */
[----:B------:R-:W-:Y:S01]  /*1a00*/  UIMAD UR4, UR60, UR4, URZ ;  /* 0x000000043c0472a4 */ /* 0x000fe2000f8e023f */
[----:B------:R-:W-:Y:S01]  /*1a10*/  IMAD R5, R5, c[0x0][0x190], RZ ;  /* 0x0000640005057a24 */ /* 0x000fe200078e02ff */
[----:B------:R-:W-:Y:S01]  /*1a20*/  IADD3 R4, P1, R2, UR38, RZ ;  /* 0x0000002602047c10 */ /* 0x000fe2000ff3e0ff */
[----:B------:R-:W-:-:S02]  /*1a30*/  ULDC UR38, c[0x0][0x2e8] ;  /* 0x0000ba0000267ab9 */ /* 0x000fc40000000800 */
[----:B------:R-:W-:Y:S01]  /*1a40*/  UIMAD UR10, UR35, UR5, UR4 ;  /* 0x00000005230a72a4 */ /* 0x000fe2000f8e0204 */
[----:B------:R-:W-:Y:S01]  /*1a50*/  IMAD R0, R0, c[0x0][0x194], R5 ;  /* 0x0000650000007a24 */ /* 0x000fe200078e0205 */
[----:B------:R-:W-:Y:S02]  /*1a60*/  UIADD3 UR16, UR11, UR9, URZ ;  /* 0x000000090b107290 */ /* 0x000fe4000fffe03f */
[----:B------:R-:W-:Y:S01]  /*1a70*/  ULDC.64 UR4, c[0x0][0x378] ;  /* 0x0000de0000047ab9 */ /* 0x000fe20000000a00 */
[----:B-1----:R-:W-:Y:S01]  /*1a80*/  SHF.R.S32.HI R18, RZ, 0x1f, R17 ;  /* 0x0000001fff127819 */ /* 0x002fe20000011411 */
[----:B------:R-:W-:Y:S01]  /*1a90*/  UIMAD UR4, UR60, UR4, URZ ;  /* 0x000000043c0472a4 */ /* 0x000fe2000f8e023f */
[----:B------:R-:W-:Y:S01]  /*1aa0*/  IADD3.X R5, R3, UR34, R0, P1, !PT ;  /* 0x0000002203057c10 */ /* 0x000fe20008ffe400 */
[----:B------:R-:W-:Y:S01]  /*1ab0*/  UIADD3 UR9, UR32, -0x1, URZ ;  /* 0xffffffff20097890 */ /* 0x000fe2000fffe03f */
[----:B------:R-:W-:Y:S01]  /*1ac0*/  IADD3 R2, P1, R236, UR20, RZ ;  /* 0x00000014ec027c10 */ /* 0x000fe2000ff3e0ff */
[----:B------:R-:W-:-:S03]  /*1ad0*/  UIMAD UR8, UR35, UR5, UR4 ;  /* 0x00000005230872a4 */ /* 0x000fc6000f8e0204 */
[----:B------:R-:W-:Y:S01]  /*1ae0*/  ULDC.64 UR4, c[0x0][0x370] ;  /* 0x0000dc0000047ab9 */ /* 0x000fe20000000a00 */
[----:B------:R-:W-:Y:S01]  /*1af0*/  IADD3.X R3, R237, UR30, RZ, P1, !PT ;  /* 0x0000001eed037c10 */ /* 0x000fe20008ffe4ff */
[----:B------:R-:W-:-:S03]  /*1b00*/  UIMAD UR4, UR31, UR4, URZ ;  /* 0x000000041f0472a4 */ /* 0x000fc6000f8e023f */
[----:B------:R-:W-:Y:S01]  /*1b10*/  UMOV UR31, 0x4 ;  /* 0x00000004001f7882 */ /* 0x000fe20000000000 */
[----:B------:R-:W-:Y:S01]  /*1b20*/  IMAD.WIDE.U32 R2, R7, c[0x0][0x370], R2 ;  /* 0x0000dc0007027a25 */ /* 0x000fe200078e0002 */
[----:B------:R-:W-:Y:S02]  /*1b30*/  UIMAD UR7, UR11, UR5, UR4 ;  /* 0x000000050b0772a4 */ /* 0x000fe4000f8e0204 */
[----:B------:R-:W-:-:S04]  /*1b40*/  UIADD3 UR4, UR11, UR6, URZ ;  /* 0x000000060b047290 */ /* 0x000fc8000fffe03f */
[----:B------:R-:W-:Y:S01]  /*1b50*/  UIMAD.WIDE UR4, UR4, UR31, UR12 ;  /* 0x0000001f040472a5 */ /* 0x000fe2000f8e020c */
[----:B------:R1:W2:Y:S01]  /*1b60*/  R2UR UR12, R6 ;  /* 0x00000000060c73c2 */ /* 0x0002a200000e0000 */
[----:B------:R-:W-:-:S05]  /*1b70*/  IADD3 R3, R3, UR7, RZ ;  /* 0x0000000703037c10 */ /* 0x000fca000fffe0ff */
[----:B------:R-:W-:Y:S02]  /*1b80*/  UMOV UR19, UR5 ;  /* 0x0000000500137c82 */ /* 0x000fe40008000000 */
[----:B------:R-:W-:Y:S01]  /*1b90*/  UIADD3 UR5, UR23, UR15, URZ ;  /* 0x0000000f17057290 */ /* 0x000fe2000fffe03f */
[----:B------:R3:W4:Y:S01]  /*1ba0*/  R2UR UR13, R8 ;  /* 0x00000000080d73c2 */ /* 0x00072200000e0000 */
[----:B------:R-:W-:Y:S02]  /*1bb0*/  UMOV UR20, UR4 ;  /* 0x0000000400147c82 */ /* 0x000fe40008000000 */
[----:B------:R-:W-:-:S04]  /*1bc0*/  UIADD3 UR4, UR5, -UR38, -UR14 ;  /* 0x8000002605047290 */ /* 0x000fc8000fffe80e */
[----:B------:R-:W-:-:S04]  /*1bd0*/  USHF.R.S32.HI UR6, URZ, 0x1f, UR4 ;  /* 0x0000001f3f067899 */ /* 0x000fc80008011404 */
[----:B------:R-:W-:Y:S01]  /*1be0*/  ULEA.HI UR4, UR6, UR4, URZ, 0x6 ;  /* 0x0000000406047291 */ /* 0x000fe2000f8f303f */
[----:B-1----:R-:W-:-:S03]  /*1bf0*/  LEA.HI R6, R18, R17, RZ, 0x5 ;  /* 0x0000001112067211 */ /* 0x002fc600078f28ff */
[----:B------:R-:W-:Y:S02]  /*1c00*/  USHF.R.S32.HI UR4, URZ, 0x6, UR4 ;  /* 0x000000063f047899 */ /* 0x000fe40008011404 */
[----:B------:R-:W-:Y:S01]  /*1c10*/  ULDC.64 UR6, c[0x0][0x200] ;  /* 0x0000800000067ab9 */ /* 0x000fe20000000a00 */
[----:B------:R-:W-:Y:S01]  /*1c20*/  LOP3.LUT R0, R6, 0xffffffe0, RZ, 0xc0, !PT ;  /* 0xffffffe006007812 */ /* 0x000fe200078ec0ff */
[----:B------:R-:W-:Y:S01]  /*1c30*/  UISETP.LT.AND UP1, UPT, URZ, UR4, UPT ;  /* 0x000000043f00728c */ /* 0x000fe2000bf21270 */
[----:B------:R-:W-:-:S03]  /*1c40*/  SHF.R.S32.HI R6, RZ, 0x5, R6 ;  /* 0x00000005ff067819 */ /* 0x000fc60000011406 */
[----:B------:R-:W-:-:S04]  /*1c50*/  IMAD.IADD R13, R17, 0x1, -R0 ;  /* 0x00000001110d7824 */ /* 0x000fc800078e0a00 */
[----:B------:R-:W-:-:S05]  /*1c60*/  IMAD R0, R6, UR48, R13 ;  /* 0x0000003006007c24 */ /* 0x000fca000f8e020d */
[----:B------:R-:W-:Y:S01]  /*1c70*/  IADD3 R6, P1, R0, UR21, RZ ;  /* 0x0000001500067c10 */ /* 0x000fe2000ff3e0ff */
[----:B------:R-:W-:-:S03]  /*1c80*/  USEL UR21, URZ, UR4, !UP1 ;  /* 0x000000043f157287 */ /* 0x000fc6000c800000 */
[----:B------:R-:W-:Y:S01]  /*1c90*/  LEA.HI.X.SX32 R7, R0, UR17, 0x1, P1 ;  /* 0x0000001100077c11 */ /* 0x000fe200088f0eff */
[----:B------:R-:W-:Y:S01]  /*1ca0*/  IMAD.U32 R0, RZ, RZ, UR35 ;  /* 0x00000023ff007e24 */ /* 0x000fe2000f8e00ff */
[----:B------:R-:W-:Y:S01]  /*1cb0*/  UISETP.GT.AND UP1, UPT, UR32, UR21, UPT ;  /* 0x000000152000728c */ /* 0x000fe2000bf24270 */
[----:B------:R-:W-:Y:S01]  /*1cc0*/  LEA R212, P1, R6, c[0x0][0x350], 0x2 ;  /* 0x0000d40006d47a11 */ /* 0x000fe200078210ff */
[----:B------:R-:W-:Y:S01]  /*1cd0*/  UIMAD.WIDE UR16, UR16, UR31, UR6 ;  /* 0x0000001f101072a5 */ /* 0x000fe2000f8e0206 */
[----:B------:R-:W-:Y:S02]  /*1ce0*/  IMAD.WIDE.U32 R2, R0, c[0x0][0x378], R2 ;  /* 0x0000de0000027a25 */ /* 0x000fe400078e0002 */
[----:B------:R-:W-:Y:S02]  /*1cf0*/  LEA.HI.X R213, R6, c[0x0][0x354], R7, 0x2, P1 ;  /* 0x0000d50006d57a11 */ /* 0x000fe400008f1407 */
[----:B------:R-:W-:Y:S01]  /*1d00*/  PLOP3.LUT P1, PT, PT, PT, UP1, 0x80, 0x0 ;  /* 0x000000000000781c */ /* 0x000fe20003f2f018 */
[----:B------:R-:W-:Y:S01]  /*1d10*/  IMAD.WIDE.U32 R4, R0, c[0x0][0x1a8], R4 ;  /* 0x00006a0000047a25 */ /* 0x000fe200078e0004 */
[----:B------:R-:W-:-:S03]  /*1d20*/  IADD3 R3, R3, UR8, RZ ;  /* 0x0000000803037c10 */ /* 0x000fc6000fffe0ff */
[----:B------:R-:W-:Y:S01]  /*1d30*/  IMAD R0, R16, c[0x0][0x370], RZ ;  /* 0x0000dc0010007a24 */ /* 0x000fe200078e02ff */
[----:B------:R-:W-:Y:S01]  /*1d40*/  IADD3 R10, R5, UR10, RZ ;  /* 0x0000000a050a7c10 */ /* 0x000fe2000fffe0ff */
[----:B------:R-:W-:Y:S01]  /*1d50*/  IMAD.WIDE.U32 R2, R235, c[0x0][0x370], R2 ;  /* 0x0000dc00eb027a25 */ /* 0x000fe200078e0002 */
[----:B------:R-:W-:-:S03]  /*1d60*/  LEA R240, P3, R4, c[0x0][0x160], 0x1 ;  /* 0x0000580004f07a11 */ /* 0x000fc600078608ff */
[----:B------:R-:W-:Y:S01]  /*1d70*/  IMAD R0, R235, c[0x0][0x374], R0 ;  /* 0x0000dd00eb007a24 */ /* 0x000fe200078e0200 */
[----:B------:R-:W-:Y:S02]  /*1d80*/  LEA R238, P2, R2, c[0x0][0x330], 0x1 ;  /* 0x0000cc0002ee7a11 */ /* 0x000fe400078408ff */
[----:B------:R-:W-:Y:S01]  /*1d90*/  LEA.HI.X R241, R4, c[0x0][0x164], R10, 0x1, P3 ;  /* 0x0000590004f17a11 */ /* 0x000fe200018f0c0a */
[----:B------:R-:W-:-:S05]  /*1da0*/  IMAD.IADD R9, R3, 0x1, R0 ;  /* 0x0000000103097824 */ /* 0x000fca00078e0200 */
[----:B------:R-:W-:Y:S01]  /*1db0*/  LEA.HI.X R239, R2, c[0x0][0x334], R9, 0x1, P2 ;  /* 0x0000cd0002ef7a11 */ /* 0x000fe200010f0c09 */
        /* <DEDUP_REMOVED lines=19> */
.L_x_1475:
        /* <DEDUP_REMOVED lines=18> */
.L_x_1476:
        /* <DEDUP_REMOVED lines=30> */
.L_x_1478:
[----:B------:R-:W-:Y:S05]  /*21f0*/  BSYNC B0 ;  /* 0x0000000000007941 */ /* 0x000fea0003800000 */
.L_x_1477:
        /* <DEDUP_REMOVED lines=18> */
.L_x_1480:
[----:B------:R-:W-:Y:S05]  /*2320*/  BSYNC B0 ;  /* 0x0000000000007941 */ /* 0x000fea0003800000 */
.L_x_1479:
        /* <DEDUP_REMOVED lines=18> */
.L_x_1482:
[----:B------:R-:W-:Y:S05]  /*2450*/  BSYNC B0 ;  /* 0x0000000000007941 */ /* 0x000fea0003800000 */
.L_x_1481:
        /* <DEDUP_REMOVED lines=17> */
.L_x_1484:
[----:B------:R-:W-:Y:S05]  /*2570*/  BSYNC B0 ;  /* 0x0000000000007941 */ /* 0x000fea0003800000 */
.L_x_1483:
        /* <DEDUP_REMOVED lines=27> */
.L_x_1486:
[----:B------:R-:W-:Y:S05]  /*2730*/  BSYNC B0 ;  /* 0x0000000000007941 */ /* 0x000fea0003800000 */
.L_x_1485:
        /* <DEDUP_REMOVED lines=16> */
.L_x_1488:
[----:B------:R-:W-:Y:S05]  /*2840*/  BSYNC B0 ;  /* 0x0000000000007941 */ /* 0x000fea0003800000 */
.L_x_1487:
        /* <DEDUP_REMOVED lines=16> */
.L_x_1490:
[----:B------:R-:W-:Y:S05]  /*2950*/  BSYNC B0 ;  /* 0x0000000000007941 */ /* 0x000fea0003800000 */
.L_x_1489:
        /* <DEDUP_REMOVED lines=16> */
.L_x_1474:
[----:B------:R-:W-:Y:S01]  /*2a60*/  PLOP3.LUT P0, PT, PT, PT, UP6, 0x80, 0x0 ;  /* 0x000000000000781c */ /* 0x000fe20003f0f068 */
[----:B------:R-:W-:Y:S01]  /*2a70*/  ULEA.HI UR4, UR9, UR9, URZ, 0x1 ;  /* 0x0000000909047291 */ /* 0x000fe2000f8f083f */
[----:B------:R-:W-:Y:S01]  /*2a80*/  IMAD.SHL.U32 R0, R235, 0x40, RZ ;  /* 0x00000040eb007824 */ /* 0x000fe200078e00ff */
[----:B------:R-:W-:Y:S02]  /*2a90*/  BSSY B0, `(.L_x_1492) ;  /* 0x000001d000007945 */ /* 0x000fe40003800000 */
[----:B------:R-:W-:Y:S02]  /*2aa0*/  ULOP3.LUT UR4, UR4, 0xfffffffe, URZ, 0xc0, !UPT ;  /* 0xfffffffe04047892 */ /* 0x000fe4000f8ec03f */
[----:B------:R-:W-:Y:S02]  /*2ab0*/  LOP3.LUT R0, R0, 0x1c0, RZ, 0xc0, !PT ;  /* 0x000001c000007812 */ /* 0x000fe400078ec0ff */
[----:B------:R-:W-:-:S02]  /*2ac0*/  UIADD3 UR4, UR9, -UR4, URZ ;  /* 0x8000000409047290 */ /* 0x000fc4000fffe03f */
[----:B------:R-:W-:Y:S02]  /*2ad0*/  LOP3.LUT R6, R0, 0x38, R236, 0xf8, !PT ;  /* 0x0000003800067812 */ /* 0x000fe400078ef8ec */
[----:B------:R-:W-:Y:S01]  /*2ae0*/  @P0 BAR.SYNC.DEFER_BLOCKING 0x0 ;  /* 0x0000000000000b1d */ /* 0x000fe20000010000 */
[----:B------:R-:W-:Y:S01]  /*2af0*/  UISETP.NE.AND UP0, UPT, UR4, 0x1, UPT ;  /* 0x000000010400788c */ /* 0x000fe2000bf05270 */
[----:B------:R-:W-:Y:S01]  /*2b00*/  SHF.R.U32.HI R8, RZ, 0x3, R0 ;  /* 0x00000003ff087819 */ /* 0x000fe20000011600 */
[----:B------:R-:W-:-:S03]  /*2b10*/  UIMAD UR4, UR9, -0x40, UR15 ;  /* 0xffffffc0090478a4 */ /* 0x000fc6000f8e020f */
[----:B------:R-:W-:-:S03]  /*2b20*/  LOP3.LUT R8, R6, R8, RZ, 0x3c, !PT ;  /* 0x0000000806087212 */ /* 0x000fc600078e3cff */
[----:B------:R-:W-:Y:S02]  /*2b30*/  ISETP.GE.AND P2, PT, R235, UR4, PT ;  /* 0x00000004eb007c0c */ /* 0x000fe4000bf46270 */
[----:B------:R-:W-:-:S04]  /*2b40*/  IMAD R8, R248, 0x200, R8 ;  /* 0x00000200f8087824 */ /* 0x000fc800078e0208 */
[----:B------:R-:W-:-:S07]  /*2b50*/  IMAD.SHL.U32 R0, R8, 0x2, RZ ;  /* 0x0000000208007824 */ /* 0x000fce00078e00ff */
        /* <DEDUP_REMOVED lines=16> */
.L_x_1493:
[----:B------:R-:W-:Y:S05]  /*2c60*/  BSYNC B0 ;  /* 0x0000000000007941 */ /* 0x000fea0003800000 */
.L_x_1492:
        /* <DEDUP_REMOVED lines=29> */
.L_x_1495:
[----:B------:R-:W-:Y:S05]  /*2e40*/  BSYNC B0 ;  /* 0x0000000000007941 */ /* 0x000fea0003800000 */
.L_x_1494:
        /* <DEDUP_REMOVED lines=15> */
.L_x_1497:
        /* <DEDUP_REMOVED lines=19> */
.L_x_1498:
[----:B------:R-:W-:Y:S05]  /*3070*/  BSYNC B0 ;  /* 0x0000000000007941 */ /* 0x000fea0003800000 */
.L_x_1496:
        /* <DEDUP_REMOVED lines=14> */
.L_x_1500:
        /* <DEDUP_REMOVED lines=27> */
.L_x_1501:
[----:B------:R-:W-:Y:S05]  /*3310*/  BSYNC B0 ;  /* 0x0000000000007941 */ /* 0x000fea0003800000 */
.L_x_1499:
[----:B------:R-:W-:Y:S01]  /*3320*/  ULDC.64 UR6, c[0x0][0x198] ;  /* 0x0000660000067ab9 */ /* 0x000fe20000000a00 */
[----:B------:R-:W-:Y:S01]  /*3330*/  IMAD.U32 R10, RZ, RZ, UR23 ;  /* 0x00000017ff0a7e24 */ /* 0x000fe2000f8e00ff */
[----:B------:R-:W-:Y:S01]  /*3340*/  UIMAD UR6, UR18, UR6, URZ ;  /* 0x00000006120672a4 */ /* 0x000fe2000f8e023f */
[C---:B------:R-:W-:Y:S01]  /*3350*/  IADD3 R6, R243.reuse, 0x28, RZ ;  /* 0x00000028f3067810 */ /* 0x040fe20007ffe0ff */
[----:B------:R-:W-:Y:S01]  /*3360*/  IMAD.MOV.U32 R246, RZ, RZ, 0x7f800000 ;  /* 0x7f800000fff67424 */ /* 0x000fe200078e00ff */
[----:B------:R-:W-:Y:S01]  /*3370*/  IADD3 R5, R243, 0x8, RZ ;  /* 0x00000008f3057810 */ /* 0x000fe20007ffe0ff */
[----:B------:R-:W-:Y:S01]  /*3380*/  UIMAD UR6, UR23, UR7, UR6 ;  /* 0x00000007170672a4 */ /* 0x000fe2000f8e0206 */
[----:B-1----:R-:W-:Y:S01]  /*3390*/  IMAD.WIDE.U32 R2, R10, c[0x0][0x198], R236 ;  /* 0x000066000a027a25 */ /* 0x002fe200078e00ec */
[----:B------:R-:W-:Y:S02]  /*33a0*/  ISETP.GE.AND P2, PT, R6, UR4, PT ;  /* 0x0000000406007c0c */ /* 0x000fe4000bf46270 */
[----:B------:R-:W-:Y:S01]  /*33b0*/  ISETP.GE.AND P4, PT, R5, UR4, PT ;  /* 0x0000000405007c0c */ /* 0x000fe2000bf86270 */
[----:B------:R-:W-:Y:S01]  /*33c0*/  IMAD.MOV.U32 R244, RZ, RZ, 0x7f800000 ;  /* 0x7f800000fff47424 */ /* 0x000fe200078e00ff */
[----:B------:R-:W-:Y:S01]  /*33d0*/  IADD3 R4, P0, R2, UR25, RZ ;  /* 0x0000001902047c10 */ /* 0x000fe2000ff1e0ff */
[----:B------:R-:W-:Y:S01]  /*33e0*/  IMAD.U32 R7, RZ, RZ, UR6 ;  /* 0x00000006ff077e24 */ /* 0x000fe2000f8e00ff */
[----:B------:R-:W-:-:S02]  /*33f0*/  MOV R245, 0x7f800000 ;  /* 0x7f80000000f57802 */ /* 0x000fc40000000f00 */
[----:B------:R-:W-:Y:S02]  /*3400*/  IADD3 R2, R243, 0x20, RZ ;  /* 0x00000020f3027810 */ /* 0x000fe40007ffe0ff */
[----:B------:R-:W-:Y:S01]  /*3410*/  IADD3.X R5, R3, UR27, R7, P0, !PT ;  /* 0x0000001b03057c10 */ /* 0x000fe200087fe407 */
[----:B------:R-:W-:Y:S01]  /*3420*/  IMAD.MOV.U32 R7, RZ, RZ, 0x4 ;  /* 0x00000004ff077424 */ /* 0x000fe200078e00ff */
[----:B------:R-:W-:Y:S02]  /*3430*/  ISETP.GE.AND P5, PT, R243, UR4, PT ;  /* 0x00000004f3007c0c */ /* 0x000fe4000bfa6270 */
[----:B------:R-:W-:Y:S01]  /*3440*/  ISETP.GE.AND P3, PT, R2, UR4, PT ;  /* 0x0000000402007c0c */ /* 0x000fe2000bf66270 */
[----:B------:R-:W-:Y:S01]  /*3450*/  @!P2 IMAD.WIDE R6, R6, R7, UR16 ;  /* 0x000000100606ae25 */ /* 0x000fe2000f8e0207 */
[----:B------:R-:W-:Y:S02]  /*3460*/  MOV R2, 0x4 ;  /* 0x0000000400027802 */ /* 0x000fe40000000f00 */
[----:B------:R-:W-:-:S02]  /*3470*/  MOV R247, 0x7f800000 ;  /* 0x7f80000000f77802 */ /* 0x000fc40000000f00 */
[----:B------:R1:W5:Y:S01]  /*3480*/  @!P2 LDG.E R245, [R6.64] ;  /* 0x0000000c06f5a981 */ /* 0x000362000c1e1900 */
[----:B------:R-:W-:Y:S01]  /*3490*/  UIMAD UR4, UR22, -0x80, UR14 ;  /* 0xffffff80160478a4 */ /* 0x000fe2000f8e020e */
[----:B------:R-:W-:-:S05]  /*34a0*/  IMAD.WIDE R2, R243, R2, UR16 ;  /* 0x00000010f3027e25 */ /* 0x000fca000f8e0202 */
[----:B------:R-:W-:Y:S01]  /*34b0*/  ISETP.GE.AND P6, PT, R235, UR4, PT ;  /* 0x00000004eb007c0c */ /* 0x000fe2000bfc6270 */
[----:B------:R2:W5:Y:S04]  /*34c0*/  @!P5 LDG.E R246, [R2.64] ;  /* 0x0000000c02f6d981 */ /* 0x000568000c1e1900 */
[----:B------:R2:W5:Y:S04]  /*34d0*/  @!P4 LDG.E R247, [R2.64+0x20] ;  /* 0x0000200c02f7c981 */ /* 0x000568000c1e1900 */
[----:B------:R2:W5:Y:S04]  /*34e0*/  @!P3 LDG.E R244, [R2.64+0x80] ;  /* 0x0000800c02f4b981 */ /* 0x000568000c1e1900 */
[----:B------:R1:W-:Y:S04]  /*34f0*/  @P6 STS.128 [R0+0xc000], RZ ;  /* 0x00c000ff00006388 */ /* 0x0003e80000000c00 */
[----:B------:R1:W-:Y:S01]  /*3500*/  @P6 STS.128 [R0+0x10000], RZ ;  /* 0x010000ff00006388 */ /* 0x0003e20000000c00 */
[----:B------:R-:W-:Y:S01]  /*3510*/  IMAD.WIDE.U32 R4, R11, c[0x0][0x1b0], R4 ;  /* 0x00006c000b047a25 */ /* 0x000fe200078e0004 */
[----:B------:R-:W-:Y:S03]  /*3520*/  BSSY B0, `(.L_x_1502) ;  /* 0x000001c000007945 */ /* 0x000fe60003800000 */
[----:B--2---:R-:W-:-:S04]  /*3530*/  IMAD R2, R14, c[0x0][0x1b0], RZ ;  /* 0x00006c000e027a24 */ /* 0x004fc800078e02ff */
[----:B------:R-:W-:-:S05]  /*3540*/  IMAD R2, R11, c[0x0][0x1b4], R2 ;  /* 0x00006d000b027a24 */ /* 0x000fca00078e0202 */
        /* <DEDUP_REMOVED lines=25> */
.L_x_1503:
[----:B-1----:R-:W-:Y:S05]  /*36e0*/  BSYNC B0 ;  /* 0x0000000000007941 */ /* 0x002fea0003800000 */
.L_x_1502:
        /* <DEDUP_REMOVED lines=30> */
.L_x_1505:
[----:B------:R-:W-:Y:S05]  /*38d0*/  BSYNC B0 ;  /* 0x0000000000007941 */ /* 0x000fea0003800000 */
.L_x_1504:
[----:B------:R-:W-:Y:S01]  /*38e0*/  IADD3 R2, R235, 0x40, RZ ;  /* 0x00000040eb027810 */ /* 0x000fe20007ffe0ff */
[----:B------:R-:W-:Y:S03]  /*38f0*/  BSSY B0, `(.L_x_1506) ;  /* 0x000001e000007945 */ /* 0x000fe60003800000 */
[----:B------:R-:W-:-:S13]  /*3900*/  ISETP.GE.AND P4, PT, R2, UR4, PT ;  /* 0x0000000402007c0c */ /* 0x000fda000bf86270 */
[----:B------:R1:W-:Y:S04]  /*3910*/  @P4 STS.128 [R0+0xe000], RZ ;  /* 0x00e000ff00004388 */ /* 0x0003e80000000c00 */
[----:B------:R1:W-:Y:S01]  /*3920*/  @P4 STS.128 [R0+0x12000], RZ ;  /* 0x012000ff00004388 */ /* 0x0003e20000000c00 */
[----:B------:R-:W-:Y:S05]  /*3930*/  @P4 BRA `(.L_x_1507) ;  /* 0x0000019000004947 */ /* 0x000fea0003800000 */
[----:B--2---:R-:W-:Y:S02]  /*3940*/  IADD3 R6, P0, R235, 0x40, RZ ;  /* 0x00000040eb067810 */ /* 0x004fe40007f1e0ff */
        /* <DEDUP_REMOVED lines=24> */
.L_x_1507:
[----:B------:R-:W-:Y:S05]  /*3ad0*/  BSYNC B0 ;  /* 0x0000000000007941 */ /* 0x000fea0003800000 */
.L_x_1506:
        /* <DEDUP_REMOVED lines=11> */
[----:B--2---:R-:W-:-:S04]  /*3b90*/  IMAD.WIDE.U32 R6, R2, c[0x0][0x198], R4 ;  /* 0x0000660002067a25 */ /* 0x004fc800078e0004 */
        /* <DEDUP_REMOVED lines=18> */
.L_x_1509:
[----:B------:R-:W-:Y:S05]  /*3cc0*/  BSYNC B0 ;  /* 0x0000000000007941 */ /* 0x000fea0003800000 */
.L_x_1508:
[----:B------:R-:W-:Y:S01]  /*3cd0*/  ULDC.64 UR6, c[0x0][0x1a0] ;  /* 0x0000680000067ab9 */ /* 0x000fe20000000a00 */
[----:B--2---:R-:W-:Y:S01]  /*3ce0*/  IMAD.WIDE.U32 R2, R10, c[0x0][0x1a0], R236 ;  /* 0x000068000a027a25 */ /* 0x004fe200078e00ec */
        /* <DEDUP_REMOVED lines=36> */
.L_x_1511:
[----:B------:R-:W-:Y:S05]  /*3f30*/  BSYNC B0 ;  /* 0x0000000000007941 */ /* 0x000fea0003800000 */
.L_x_1510:
        /* <DEDUP_REMOVED lines=29> */
.L_x_1513:
[----:B------:R-:W-:Y:S05]  /*4110*/  BSYNC B0 ;  /* 0x0000000000007941 */ /* 0x000fea0003800000 */
.L_x_1512:
        /* <DEDUP_REMOVED lines=29> */
.L_x_1515:
[----:B------:R-:W-:Y:S05]  /*42f0*/  BSYNC B0 ;  /* 0x0000000000007941 */ /* 0x000fea0003800000 */
.L_x_1514:
        /* <DEDUP_REMOVED lines=27> */
.L_x_1517:
[----:B------:R-:W-:Y:S05]  /*44b0*/  BSYNC B0 ;  /* 0x0000000000007941 */ /* 0x000fea0003800000 */
.L_x_1516:
[----:B-1----:R-:W-:Y:S02]  /*44c0*/  IMAD.MOV.U32 R6, RZ, RZ, c[0x0][0x308] ;  /* 0x0000c200ff067624 */ /* 0x002fe400078e00ff */
[----:B------:R-:W-:Y:S01]  /*44d0*/  IMAD.MOV.U32 R7, RZ, RZ, c[0x0][0x30c] ;  /* 0x0000c300ff077624 */ /* 0x000fe200078e00ff */
[----:B--234-:R-:W-:Y:S01]  /*44e0*/  LEA.HI R0, R18, R17, RZ, 0x4 ;  /* 0x0000001112007211 */ /* 0x01cfe200078f20ff */
[----:B------:R-:W0:Y:S04]  /*44f0*/  LDGDEPBAR ;  /* 0x00000000000079af */ /* 0x000e280000000000 */
[----:B------:R1:W2:Y:S04]  /*4500*/  LDG.E.64 R2, [R6.64+0x8] ;  /* 0x0000080c06027981 */ /* 0x0002a8000c1e1b00 */
[----:B-1----:R-:W3:Y:S01]  /*4510*/  LDG.E.64 R6, [R6.64] ;  /* 0x0000000c06067981 */ /* 0x002ee2000c1e1b00 */
[----:B------:R-:W-:Y:S01]  /*4520*/  LOP3.LUT R0, R0, 0xfffffff0, RZ, 0xc0, !PT ;  /* 0xfffffff000007812 */ /* 0x000fe200078ec0ff */
[----:B------:R-:W-:Y:S01]  /*4530*/  IMAD.MOV.U32 R199, RZ, RZ, 0x40 ;  /* 0x00000040ffc77424 */ /* 0x000fe200078e00ff */
[----:B------:R-:W-:Y:S01]  /*4540*/  UIADD3 UR23, -UR14, 0x80, UR5 ;  /* 0x000000800e177890 */ /* 0x000fe2000fffe105 */
[----:B------:R-:W-:Y:S01]  /*4550*/  IMAD.MOV.U32 R250, RZ, RZ, 0x40 ;  /* 0x00000040fffa7424 */ /* 0x000fe200078e00ff */
[----:B------:R-:W-:Y:S01]  /*4560*/  CS2R R158, SRZ ;  /* 0x00000000009e7805 */ /* 0x000fe2000001ff00 */
[----:B------:R-:W-:Y:S01]  /*4570*/  IMAD.IADD R0, R17, 0x1, -R0 ;  /* 0x0000000111007824 */ /* 0x000fe200078e0a00 */
[----:B------:R-:W-:Y:S01]  /*4580*/  CS2R R156, SRZ ;  /* 0x00000000009c7805 */ /* 0x000fe2000001ff00 */
[----:B------:R-:W-:Y:S01]  /*4590*/  IMAD.MOV.U32 R234, RZ, RZ, R218 ;  /* 0x000000ffffea7224 */ /* 0x000fe200078e00da */
        /* <DEDUP_REMOVED lines=16> */
[--C-:B------:R-:W-:Y:S01]  /*46a0*/  SHF.R.S32.HI R4, RZ, 0x1f, R13.reuse ;  /* 0x0000001fff047819 */ /* 0x100fe2000001140d */
        /* <DEDUP_REMOVED lines=9> */
[----:B------:R-:W-:Y:S01]  /*4740*/  CS2R R122, SRZ ;  /* 0x00000000007a7805 */ /* 0x000fe2000001ff00 */
[----:B------:R-:W-:Y:S01]  /*4750*/  CS2R R120, SRZ ;  /* 0x0000000000787805 */ /* 0x000fe2000001ff00 */
[----:B------:R-:W-:Y:S01]  /*4760*/  SEL R0, R0, R210, !P1 ;  /* 0x000000d200007207 */ /* 0x000fe20004800000 */
        /* <DEDUP_REMOVED lines=44> */
[----:B------:R-:W-:Y:S01]  /*4a30*/  ULDC UR4, c[0x0][0x2e8] ;  /* 0x0000ba0000047ab9 */ /* 0x000fe20000000800 */
[----:B------:R-:W-:Y:S01]  /*4a40*/  SEL R199, R199, 0xffffffc0, !P4 ;  /* 0xffffffc0c7c77807 */ /* 0x000fe20006000000 */
[----:B------:R-:W-:Y:S01]  /*4a50*/  UIADD3 UR23, UR23, -UR4, URZ ;  /* 0x8000000417177290 */ /* 0x000fe2000fffe03f */
[----:B------:R-:W-:Y:S01]  /*4a60*/  SEL R250, R250, 0xffffffc0, !P4 ;  /* 0xffffffc0fafa7807 */ /* 0x000fe20006000000 */
[----:B------:R-:W-:Y:S01]  /*4a70*/  ULDC UR18, c[0x0][0x2e4] ;  /* 0x0000b90000127ab9 */ /* 0x000fe20000000800 */
[----:B--2---:R-:W-:-:S02]  /*4a80*/  IADD3 R249, P3, P2, R2, UR46, R13 ;  /* 0x0000002e02f97c10 */ /* 0x004fc4000fa7e00d */
[----:B------:R-:W-:Y:S02]  /*4a90*/  IADD3 R2, R209, 0x2000, RZ ;  /* 0x00002000d1027810 */ /* 0x000fe40007ffe0ff */
[----:B------:R-:W-:Y:S02]  /*4aa0*/  IADD3.X R251, R3, UR50, R4, P3, P2 ;  /* 0x0000003203fb7c10 */ /* 0x000fe40009fe4404 */
[----:B------:R-:W-:-:S05]  /*4ab0*/  SEL R2, R2, R209, !P1 ;  /* 0x000000d102027207 */ /* 0x000fca0004800000 */
[----:B------:R-:W-:Y:S01]  /*4ac0*/  IMAD.SHL.U32 R202, R2, 0x2, RZ ;  /* 0x0000000202ca7824 */ /* 0x000fe200078e00ff */
[----:B---3--:R1:W2:Y:S08]  /*4ad0*/  R2UR UR10, R7 ;  /* 0x00000000070a73c2 */ /* 0x0082b000000e0000 */
[----:B------:R1:W3:Y:S01]  /*4ae0*/  R2UR UR11, R6 ;  /* 0x00000000060b73c2 */ /* 0x0002e200000e0000 */
[----:B------:R-:W-:-:S07]  /*4af0*/  DEPBAR.LE SB1, 0x0, {3,2} ;  /* 0x0000900c0000791a */ /* 0x000fce0000000000 */
.L_x_1522:
[----:B------:R-:W0:Y:S01]  /*4b00*/  LDGDEPBAR ;  /* 0x00000000000079af */ /* 0x000e220000000000 */
[----:B------:R-:W-:Y:S01]  /*4b10*/  IADD3 R0, R203, R208, RZ ;  /* 0x000000d0cb007210 */ /* 0x000fe20007ffe0ff */
[----:B------:R-:W-:Y:S01]  /*4b20*/  IMAD.U32 R2, RZ, RZ, UR20 ;  /* 0x00000014ff027e24 */ /* 0x000fe2000f8e00ff */
[----:B------:R-:W-:Y:S01]  /*4b30*/  USHF.L.U32 UR6, UR9, 0x6, URZ ;  /* 0x0000000609067899 */ /* 0x000fe2000800063f */
[----:B------:R-:W-:Y:S01]  /*4b40*/  IMAD.U32 R3, RZ, RZ, UR19 ;  /* 0x00000013ff037e24 */ /* 0x000fe2000f8e00ff */
[----:B------:R-:W-:Y:S02]  /*4b50*/  ULDC UR5, c[0x0][0x2e4] ;  /* 0x0000b90000057ab9 */ /* 0x000fe40000000800 */
[C---:B------:R-:W-:Y:S01]  /*4b60*/  LEA R2, P0, R243.reuse, R2, 0x2 ;  /* 0x00000002f3027211 */ /* 0x040fe200078010ff */
[----:B------:R-:W-:Y:S03]  /*4b70*/  UISETP.GE.AND UP0, UPT, UR6, UR23, UPT ;  /* 0x000000170600728c */ /* 0x000fe6000bf06270 */
[----:B------:R-:W-:Y:S03]  /*4b80*/  LEA.HI.X.SX32 R3, R243, R3, 0x2, P0 ;  /* 0x00000003f3037211 */ /* 0x000fe600000f16ff */
        /* <DEDUP_REMOVED lines=24> */
[----:B------:R-:W-:Y:S04]  /*4d10*/  HMMA.16816.F32 R32, R32, R166, RZ ;  /* 0x000000a62020723c */ /* 0x000fe800000018ff */
[----:B-1----:R-:W-:Y:S01]  /*4d20*/  IMAD.IADD R3, R203, 0x1, R199 ;  /* 0x00000001cb037824 */ /* 0x002fe200078e02c7 */
[----:B------:R-:W-:Y:S03]  /*4d30*/  IADD3 R2, R0, R199, RZ ;  /* 0x000000c700027210 */ /* 0x000fe60007ffe0ff */
[-C--:B----4-:R-:W-:Y:S01]  /*4d40*/  HMMA.16816.F32 R4, R168, R172.reuse, R4 ;  /* 0x000000aca804723c */ /* 0x090fe20000001804 */
[----:B------:R-:W1:Y:S06]  /*4d50*/  LDSM.16.M88.4 R164, [R3] ;  /* 0x0000000003a4783b */ /* 0x000e6c0000000200 */
[----:B------:R-:W2:Y:S01]  /*4d60*/  LDSM.16.M88.4 R188, [R3+0x1000] ;  /* 0x0010000003bc783b */ /* 0x000ea20000000200 */
        /* <DEDUP_REMOVED lines=9> */
[----:B------:R-:W3:Y:S06]  /*4e00*/  LDSM.16.M88.4 R168, [R2] ;  /* 0x0000000002a8783b */ /* 0x000eec0000000200 */
[----:B------:R-:W4:Y:S01]  /*4e10*/  LDSM.16.M88.4 R180, [R205+0xc800] ;  /* 0x00c80000cdb4783b */ /* 0x000f220000000200 */
[-C--:B-1----:R-:W-:Y:S08]  /*4e20*/  HMMA.16816.F32 R4, R164, R184.reuse, R4 ;  /* 0x000000b8a404723c */ /* 0x082ff00000001804 */
[C---:B--2---:R-:W-:Y:S08]  /*4e30*/  HMMA.16816.F32 R8, R188.reuse, R184, R8 ;  /* 0x000000b8bc08723c */ /* 0x044ff00000001808 */
        /* <DEDUP_REMOVED lines=8> */
[----:B------:R-:W1:Y:S06]  /*4ec0*/  LDSM.16.M88.4 R164, [R203+0x2000] ;  /* 0x00200000cba4783b */ /* 0x000e6c0000000200 */
[----:B------:R-:W2:Y:S01]  /*4ed0*/  LDSM.16.M88.4 R192, [R207+0x10800] ;  /* 0x01080000cfc0783b */ /* 0x000ea20000000200 */
[-C--:B---3--:R-:W-:Y:S08]  /*4ee0*/  HMMA.16816.F32 R4, R168, R172.reuse, R4 ;  /* 0x000000aca804723c */ /* 0x088ff00000001804 */
[C---:B------:R-:W-:Y:S08]  /*4ef0*/  HMMA.16816.F32 R8, R176.reuse, R172, R8 ;  /* 0x000000acb008723c */ /* 0x040ff00000001808 */
        /* <DEDUP_REMOVED lines=8> */
[----:B------:R-:W3:Y:S06]  /*4f80*/  LDSM.16.M88.4 R168, [R0+0x2000] ;  /* 0x0020000000a8783b */ /* 0x000eec0000000200 */
[----:B------:R-:W4:Y:S01]  /*4f90*/  LDSM.16.M88.4 R180, [R204+0x10800] ;  /* 0x01080000ccb4783b */ /* 0x000f220000000200 */
[-C--:B-1----:R-:W-:Y:S08]  /*4fa0*/  HMMA.16816.F32 R4, R164, R184.reuse, R4 ;  /* 0x000000b8a404723c */ /* 0x082ff00000001804 */
[C---:B------:R-:W-:Y:S08]  /*4fb0*/  HMMA.16816.F32 R8, R188.reuse, R184, R8 ;  /* 0x000000b8bc08723c */ /* 0x040ff00000001808 */
        /* <DEDUP_REMOVED lines=39> */
[----:B------:R-:W-:Y:S04]  /*5230*/  USHF.L.U32 UR5, UR22, 0x7, URZ ;  /* 0x0000000716057899 */ /* 0x000fe8000800063f */
[----:B------:R-:W-:Y:S04]  /*5240*/  UIADD3 UR4, UR5, UR15, URZ ;  /* 0x0000000f05047290 */ /* 0x000fe8000fffe03f */
[----:B------:R-:W-:Y:S02]  /*5250*/  UIADD3 UR7, UR18, UR4, -UR14 ;  /* 0x0000000412077290 */ /* 0x000fe4000fffe80e */
[----:B------:R-:W-:Y:S04]  /*5260*/  UIADD3 UR4, UR6, 0x40, URZ ;  /* 0x0000004006047890 */ /* 0x000fe8000fffe03f */
[----:B------:R-:W-:Y:S02]  /*5270*/  UISETP.GE.AND UP0, UPT, UR4, UR7, UPT ;  /* 0x000000070400728c */ /* 0x000fe4000bf06270 */
[----:B------:R-:W-:Y:S03]  /*5280*/  UIADD3 UR4, UR5, 0x80, URZ ;  /* 0x0000008005047890 */ /* 0x000fe6000fffe03f */
[----:B------:R-:W-:Y:S01]  /*5290*/  UMOV UR5, UR18 ;  /* 0x0000001200057c82 */ /* 0x000fe20008000000 */
[----:B------:R-:W-:Y:S02]  /*52a0*/  PLOP3.LUT P1, PT, PT, PT, UP0, 0x80, 0x0 ;  /* 0x000000000000781c */ /* 0x000fe40003f2f008 */
[----:B------:R-:W-:Y:S05]  /*52b0*/  IMAD.U32 R0, RZ, RZ, UR4 ;  /* 0x00000004ff007e24 */ /* 0x000fea000f8e00ff */
[----:B------:R-:W-:Y:S11]  /*52c0*/  ISETP.LT.AND P0, PT, R0, UR14, PT ;  /* 0x0000000e00007c0c */ /* 0x000ff6000bf01270 */
[----:B------:R-:W-:Y:S02]  /*52d0*/  @!UPT UIADD3 URZ, URZ, URZ, URZ ;  /* 0x0000003f3f3ff290 */ /* 0x000fe4000fffe03f */
[----:B------:R-:W-:-:S05]  /*52e0*/  @!P1 BRA P0, `(.L_x_1519) ;  /* 0x0000085000009947 */ /* 0x000fca0000000000 */
.L_x_1518:
[----:B------:R-:W-:Y:S01]  /*52f0*/  IADD3 R0, R243, UR6, RZ ;  /* 0x00000006f3007c10 */ /* 0x000fe2000fffe0ff */
[----:B------:R-:W-:Y:S02]  /*5300*/  UIADD3 UR4, -UR5, UR14, -UR15 ;  /* 0x0000000e05047290 */ /* 0x000fe4000fffe90f */
[----:B------:R-:W-:Y:S01]  /*5310*/  UMOV UR18, UR5 ;  /* 0x0000000500127c82 */ /* 0x000fe20008000000 */
[C---:B------:R-:W-:Y:S02]  /*5320*/  IADD3 R164, R0.reuse, 0x8, RZ ;  /* 0x0000000800a47810 */ /* 0x040fe40007ffe0ff */
[C---:B------:R-:W-:Y:S02]  /*5330*/  IADD3 R3, R0.reuse, 0x20, RZ ;  /* 0x0000002000037810 */ /* 0x040fe40007ffe0ff */
[C---:B------:R-:W-:Y:S02]  /*5340*/  IADD3 R2, R0.reuse, 0x28, RZ ;  /* 0x0000002800027810 */ /* 0x040fe40007ffe0ff */
[----:B------:R-:W-:Y:S02]  /*5350*/  IADD3 R175, R0, UR4, RZ ;  /* 0x0000000400af7c10 */ /* 0x000fe4000fffe0ff */
[----:B------:R-:W-:Y:S02]  /*5360*/  IADD3 R167, R164, UR4, RZ ;  /* 0x00000004a4a77c10 */ /* 0x000fe4000fffe0ff */
[C---:B------:R-:W-:Y:S02]  /*5370*/  IADD3 R165, R3.reuse, UR4, RZ ;  /* 0x0000000403a57c10 */ /* 0x040fe4000fffe0ff */
[----:B------:R-:W-:Y:S01]  /*5380*/  IADD3 R166, R2, UR4, RZ ;  /* 0x0000000402a67c10 */ /* 0x000fe2000fffe0ff */
[----:B------:R-:W-:Y:S01]  /*5390*/  UIADD3 UR4, UR14, 0x1, -UR15 ;  /* 0x000000010e047890 */ /* 0x000fe2000fffe80f */
[----:B------:R-:W-:Y:S02]  /*53a0*/  IMNMX R175, RZ, R175, !PT ;  /* 0x000000afffaf7217 */ /* 0x000fe40007800200 */
[----:B------:R-:W-:Y:S01]  /*53b0*/  IMNMX R167, RZ, R167, !PT ;  /* 0x000000a7ffa77217 */ /* 0x000fe20007800200 */
[----:B------:R-:W-:Y:S01]  /*53c0*/  UIADD3 UR4, UR4, UR41, URZ ;  /* 0x0000002904047290 */ /* 0x000fe2000fffe03f */
[----:B------:R-:W-:Y:S05]  /*53d0*/  IMNMX R165, RZ, R165, !PT ;  /* 0x000000a5ffa57217 */ /* 0x000fea0007800200 */
[----:B------:R-:W-:Y:S02]  /*53e0*/  IADD3 R174, R0, UR4, RZ ;  /* 0x0000000400ae7c10 */ /* 0x000fe4000fffe0ff */
[----:B------:R-:W-:Y:S01]  /*53f0*/  IADD3 R168, R2, UR4, RZ ;  /* 0x0000000402a87c10 */ /* 0x000fe2000fffe0ff */
[----:B------:R-:W1:Y:S01]  /*5400*/  S2R R0, SR_TID.X ;  /* 0x0000000000007919 */ /* 0x000e620000002100 */
[----:B------:R-:W-:Y:S01]  /*5410*/  IADD3 R169, R164, UR4, RZ ;  /* 0x00000004a4a97c10 */ /* 0x000fe2000fffe0ff */
[----:B------:R-:W-:Y:S01]  /*5420*/  IMAD.SHL.U32 R2, R248, 0x20, RZ ;  /* 0x00000020f8027824 */ /* 0x000fe200078e00ff */
[----:B------:R-:W-:Y:S02]  /*5430*/  IADD3 R164, R3, UR4, RZ ;  /* 0x0000000403a47c10 */ /* 0x000fe4000fffe0ff */
[----:B------:R-:W-:Y:S02]  /*5440*/  IMNMX R3, RZ, R166, !PT ;  /* 0x000000a6ff037217 */ /* 0x000fe40007800200 */
[----:B------:R-:W-:Y:S02]  /*5450*/  IMNMX R174, R174, UR14, PT ;  /* 0x0000000eaeae7c17 */ /* 0x000fe4000b800200 */
[----:B------:R-:W-:Y:S02]  /*5460*/  IMNMX R166, R169, UR14, PT ;  /* 0x0000000ea9a67c17 */ /* 0x000fe4000b800200 */
[----:B------:R-:W-:Y:S01]  /*5470*/  IMNMX R164, R164, UR14, PT ;  /* 0x0000000ea4a47c17 */ /* 0x000fe2000b800200 */
[----:B-1----:R-:W-:Y:S05]  /*5480*/  IMAD.SHL.U32 R0, R0, 0x2, RZ ;  /* 0x0000000200007824 */ /* 0x002fea00078e00ff */
[----:B------:R-:W-:Y:S01]  /*5490*/  LOP3.LUT R2, R2, 0x6, R0, 0xf8, !PT ;  /* 0x0000000602027812 */ /* 0x000fe200078ef800 */
[----:B------:R-:W-:Y:S04]  /*54a0*/  IMAD.U32 R0, RZ, RZ, UR22 ;  /* 0x00000016ff007e24 */ /* 0x000fe8000f8e00ff */
[----:B------:R-:W-:Y:S01]  /*54b0*/  IMAD R0, R0, 0x80, R2 ;  /* 0x0000008000007824 */ /* 0x000fe200078e0202 */
[----:B------:R-:W-:Y:S04]  /*54c0*/  IMNMX R2, R168, UR14, PT ;  /* 0x0000000ea8027c17 */ /* 0x000fe8000b800200 */
[C---:B------:R-:W-:Y:S02]  /*54d0*/  ISETP.GE.AND P3, PT, R0.reuse, R175, PT ;  /* 0x000000af0000720c */ /* 0x040fe40003f66270 */
[C---:B------:R-:W-:Y:S02]  /*54e0*/  ISETP.GE.AND P2, PT, R0.reuse, R167, PT ;  /* 0x000000a70000720c */ /* 0x040fe40003f46270 */
        /* <DEDUP_REMOVED lines=10> */
[C---:B------:R-:W-:Y:S02]  /*5590*/  ISETP.GE.OR P1, PT, R0.reuse, R164, !P1 ;  /* 0x000000a40000720c */ /* 0x040fe40004f26670 */
[C---:B------:R-:W-:Y:S02]  /*55a0*/  ISETP.GE.OR P0, PT, R0.reuse, R2, !P0 ;  /* 0x000000020000720c */ /* 0x040fe40004706670 */
[----:B------:R-:W-:Y:S02]  /*55b0*/  IADD3 R0, R0, 0x19, RZ ;  /* 0x0000001900007810 */ /* 0x000fe40007ffe0ff */
[-C--:B------:R-:W-:Y:S02]  /*55c0*/  ISETP.GE.AND P6, PT, R173, R175.reuse, PT ;  /* 0x000000afad00720c */ /* 0x080fe40003fc6270 */
[-C--:B------:R-:W-:Y:S02]  /*55d0*/  ISETP.GE.AND P5, PT, R172, R175.reuse, PT ;  /* 0x000000afac00720c */ /* 0x080fe40003fa6270 */
        /* <DEDUP_REMOVED lines=86> */
.L_x_1519:
[----:B------:R-:W2:Y:S01]  /*5b40*/  LDL R166, [R1+0x4] ;  /* 0x0000040001a67983 */ /* 0x000ea20000100800 */
[----:B------:R-:W-:Y:S01]  /*5b50*/  IMAD.U32 R2, RZ, RZ, UR9 ;  /* 0x00000009ff027e24 */ /* 0x000fe2000f8e00ff */
[----:B------:R-:W-:Y:S01]  /*5b60*/  UIADD3 UR4, UR10, -0x4498517b, URZ ;  /* 0xbb67ae850a047890 */ /* 0x000fe2000fffe03f */
[----:B------:R-:W-:Y:S01]  /*5b70*/  IMAD.U32 R0, RZ, RZ, UR22 ;  /* 0x00000016ff007e24 */ /* 0x000fe2000f8e00ff */
[----:B------:R-:W-:Y:S01]  /*5b80*/  FSETP.NEU.FTZ.AND P0, PT, R246, -INF , PT ;  /* 0xff800000f600780b */ /* 0x000fe20003f1d000 */
[----:B------:R-:W-:Y:S01]  /*5b90*/  IMAD.WIDE.U32 R164, R249, -0x2daee0ad, RZ ;  /* 0xd2511f53f9a47825 */ /* 0x000fe200078e00ff */
[----:B------:R-:W-:Y:S02]  /*5ba0*/  ULDC UR6, c[0x0][0x1c0] ;  /* 0x0000700000067ab9 */ /* 0x000fe40000000800 */
[----:B------:R-:W-:Y:S01]  /*5bb0*/  UISETP.GT.AND UP2, UPT, UR9, UR21, UPT ;  /* 0x000000150900728c */ /* 0x000fe2000bf44270 */
[----:B------:R-:W-:Y:S01]  /*5bc0*/  IMAD R3, R0, 0x4, R248 ;  /* 0x0000000400037824 */ /* 0x000fe200078e02f8 */
[----:B------:R-:W-:Y:S01]  /*5bd0*/  LOP3.LUT R170, R164, UR4, RZ, 0x3c, !PT ;  /* 0x00000004a4aa7c12 */ /* 0x000fe2000f8e3cff */
[----:B------:R-:W-:Y:S03]  /*5be0*/  UIADD3 UR4, UR11, -0x61c88647, URZ ;  /* 0x9e3779b90b047890 */ /* 0x000fe6000fffe03f */
[----:B------:R-:W-:Y:S01]  /*5bf0*/  LOP3.LUT R3, R165, UR10, R3, 0x96, !PT ;  /* 0x0000000aa5037c12 */ /* 0x000fe2000f8e9603 */
[----:B--2---:R-:W-:Y:S04]  /*5c00*/  IMAD R0, R2, 0x4, R166 ;  /* 0x0000000402007824 */ /* 0x004fe800078e02a6 */
[----:B------:R-:W-:Y:S01]  /*5c10*/  IMAD.WIDE.U32 R2, R3, -0x326172a9, RZ ;  /* 0xcd9e8d5703027825 */ /* 0x000fe200078e00ff */
[C---:B------:R-:W-:Y:S03]  /*5c20*/  IADD3 R164, R0.reuse, 0x2, RZ ;  /* 0x0000000200a47810 */ /* 0x040fe60007ffe0ff */
[----:B------:R-:W-:Y:S01]  /*5c30*/  IMAD.WIDE.U32 R166, R0, -0x326172a9, RZ ;  /* 0xcd9e8d5700a67825 */ /* 0x000fe200078e00ff */
[----:B------:R-:W-:Y:S03]  /*5c40*/  LOP3.LUT R0, R251, UR11, RZ, 0x3c, !PT ;  /* 0x0000000bfb007c12 */ /* 0x000fe6000f8e3cff */
[----:B------:R-:W-:Y:S01]  /*5c50*/  IMAD.WIDE.U32 R164, R164, -0x326172a9, RZ ;  /* 0xcd9e8d57a4a47825 */ /* 0x000fe200078e00ff */
[C---:B------:R-:W-:Y:S04]  /*5c60*/  LOP3.LUT R168, R3.reuse, UR4, R166, 0x96, !PT ;  /* 0x0000000403a87c12 */ /* 0x040fe8000f8e96a6 */
[----:B------:R-:W-:Y:S01]  /*5c70*/  LOP3.LUT R166, R3, UR4, R164, 0x96, !PT ;  /* 0x0000000403a67c12 */ /* 0x000fe2000f8e96a4 */
[----:B------:R-:W-:Y:S01]  /*5c80*/  UIADD3 UR4, UR11, 0x3c6ef372, URZ ;  /* 0x3c6ef3720b047890 */ /* 0x000fe2000fffe03f */
[-C--:B------:R-:W-:Y:S01]  /*5c90*/  LOP3.LUT R164, R167, R0.reuse, RZ, 0x3c, !PT ;  /* 0x00000000a7a47212 */ /* 0x080fe200078e3cff */
[----:B------:R-:W-:Y:S04]  /*5ca0*/  IMAD.WIDE.U32 R168, R168, -0x2daee0ad, RZ ;  /* 0xd2511f53a8a87825 */ /* 0x000fe800078e00ff */
[----:B------:R-:W-:Y:S01]  /*5cb0*/  LOP3.LUT R174, R2, UR4, RZ, 0x3c, !PT ;  /* 0x0000000402ae7c12 */ /* 0x000fe2000f8e3cff */
[----:B------:R-:W-:Y:S01]  /*5cc0*/  UIADD3 UR4, UR10, 0x76cf5d0a, URZ ;  /* 0x76cf5d0a0a047890 */ /* 0x000fe2000fffe03f */
[----:B------:R-:W-:Y:S01]  /*5cd0*/  LOP3.LUT R2, R165, R0, RZ, 0x3c, !PT ;  /* 0x00000000a5027212 */ /* 0x000fe200078e3cff */
[----:B------:R-:W-:Y:S04]  /*5ce0*/  IMAD.WIDE.U32 R166, R166, -0x2daee0ad, RZ ;  /* 0xd2511f53a6a67825 */ /* 0x000fe800078e00ff */
[----:B------:R-:W-:Y:S04]  /*5cf0*/  IMAD.WIDE.U32 R164, R164, -0x2daee0ad, RZ ;  /* 0xd2511f53a4a47825 */ /* 0x000fe800078e00ff */
[----:B------:R-:W-:Y:S01]  /*5d00*/  IMAD.WIDE.U32 R2, R2, -0x2daee0ad, RZ ;  /* 0xd2511f5302027825 */ /* 0x000fe200078e00ff */
[----:B------:R-:W-:Y:S02]  /*5d10*/  LOP3.LUT R172, R169, UR4, R164, 0x96, !PT ;  /* 0x00000004a9ac7c12 */ /* 0x000fe4000f8e96a4 */
[C---:B------:R-:W-:Y:S01]  /*5d20*/  LOP3.LUT R164, R170.reuse, R165, RZ, 0x3c, !PT ;  /* 0x000000a5aaa47212 */ /* 0x040fe200078e3cff */
[----:B------:R-:W-:Y:S01]  /*5d30*/  FMUL.FTZ R0, R245, 1.4426950216293334961 ;  /* 0x3fb8aa3bf5007820 */ /* 0x000fe20000410000 */
[----:B------:R-:W-:Y:S01]  /*5d40*/  LOP3.LUT R171, R167, UR4, R2, 0x96, !PT ;  /* 0x00000004a7ab7c12 */ /* 0x000fe2000f8e9602 */
[----:B------:R-:W-:Y:S01]  /*5d50*/  UIADD3 UR4, UR11, -0x255992d5, URZ ;  /* 0xdaa66d2b0b047890 */ /* 0x000fe2000fffe03f */
[----:B------:R-:W-:Y:S01]  /*5d60*/  LOP3.LUT R2, R170, R3, RZ, 0x3c, !PT ;  /* 0x00000003aa027212 */ /* 0x000fe200078e3cff */
[----:B------:R-:W-:Y:S04]  /*5d70*/  IMAD.WIDE.U32 R172, R172, -0x326172a9, RZ ;  /* 0xcd9e8d57acac7825 */ /* 0x000fe800078e00ff */
[----:B------:R-:W-:Y:S04]  /*5d80*/  IMAD.WIDE.U32 R170, R171, -0x326172a9, RZ ;  /* 0xcd9e8d57abaa7825 */ /* 0x000fe800078e00ff */
[----:B------:R-:W-:Y:S04]  /*5d90*/  IMAD.WIDE.U32 R2, R2, -0x326172a9, RZ ;  /* 0xcd9e8d5702027825 */ /* 0x000fe800078e00ff */
[----:B------:R-:W-:Y:S01]  /*5da0*/  IMAD.WIDE.U32 R164, R164, -0x326172a9, RZ ;  /* 0xcd9e8d57a4a47825 */ /* 0x000fe200078e00ff */
[----:B------:R-:W-:Y:S02]  /*5db0*/  LOP3.LUT R167, R171, UR4, R2, 0x96, !PT ;  /* 0x00000004aba77c12 */ /* 0x000fe4000f8e9602 */
[C---:B------:R-:W-:Y:S02]  /*5dc0*/  LOP3.LUT R2, R174.reuse, R3, RZ, 0x3c, !PT ;  /* 0x00000003ae027212 */ /* 0x040fe400078e3cff */
[----:B------:R-:W-:Y:S01]  /*5dd0*/  LOP3.LUT R169, R173, UR4, R164, 0x96, !PT ;  /* 0x00000004ada97c12 */ /* 0x000fe2000f8e96a4 */
[----:B------:R-:W-:Y:S01]  /*5de0*/  UIADD3 UR4, UR10, 0x32370b8f, URZ ;  /* 0x32370b8f0a047890 */ /* 0x000fe2000fffe03f */
[----:B------:R-:W-:Y:S01]  /*5df0*/  LOP3.LUT R164, R174, R165, RZ, 0x3c, !PT ;  /* 0x000000a5aea47212 */ /* 0x000fe200078e3cff */
[----:B------:R-:W-:Y:S04]  /*5e00*/  IMAD.WIDE.U32 R2, R2, -0x2daee0ad, RZ ;  /* 0xd2511f5302027825 */ /* 0x000fe800078e00ff */
[----:B------:R-:W-:Y:S01]  /*5e10*/  IMAD.WIDE.U32 R164, R164, -0x2daee0ad, RZ ;  /* 0xd2511f53a4a47825 */ /* 0x000fe200078e00ff */
[----:B------:R-:W-:Y:S03]  /*5e20*/  LOP3.LUT R3, R3, UR4, R166, 0x96, !PT ;  /* 0x0000000403037c12 */ /* 0x000fe6000f8e96a6 */
[----:B------:R-:W-:Y:S01]  /*5e30*/  IMAD.WIDE.U32 R166, R167, -0x2daee0ad, RZ ;  /* 0xd2511f53a7a67825 */ /* 0x000fe200078e00ff */
[----:B------:R-:W-:Y:S01]  /*5e40*/  LOP3.LUT R165, R165, UR4, R168, 0x96, !PT ;  /* 0x00000004a5a57c12 */ /* 0x000fe2000f8e96a8 */
[----:B------:R-:W-:Y:S02]  /*5e50*/  UIADD3 UR4, UR10, -0x126145ec, URZ ;  /* 0xed9eba140a047890 */ /* 0x000fe4000fffe03f */
[----:B------:R-:W-:Y:S04]  /*5e60*/  IMAD.WIDE.U32 R168, R169, -0x2daee0ad, RZ ;  /* 0xd2511f53a9a87825 */ /* 0x000fe800078e00ff */
[----:B------:R-:W-:Y:S01]  /*5e70*/  LOP3.LUT R174, R167, UR4, R2, 0x96, !PT ;  /* 0x00000004a7ae7c12 */ /* 0x000fe2000f8e9602 */
[----:B------:R-:W-:Y:S01]  /*5e80*/  IMAD.WIDE.U32 R2, R3, -0x326172a9, RZ ;  /* 0xcd9e8d5703027825 */ /* 0x000fe200078e00ff */
[----:B------:R-:W-:Y:S01]  /*5e90*/  LOP3.LUT R176, R169, UR4, R164, 0x96, !PT ;  /* 0x00000004a9b07c12 */ /* 0x000fe2000f8e96a4 */
[----:B------:R-:W-:Y:S02]  /*5ea0*/  UIADD3 UR4, UR11, 0x78dde6e4, URZ ;  /* 0x78dde6e40b047890 */ /* 0x000fe4000fffe03f */
[----:B------:R-:W-:Y:S04]  /*5eb0*/  IMAD.WIDE.U32 R164, R165, -0x326172a9, RZ ;  /* 0xcd9e8d57a5a47825 */ /* 0x000fe800078e00ff */
[----:B------:R-:W-:Y:S01]  /*5ec0*/  IMAD.WIDE.U32 R176, R176, -0x326172a9, RZ ;  /* 0xcd9e8d57b0b07825 */ /* 0x000fe200078e00ff */
[----:B------:R-:W-:Y:S02]  /*5ed0*/  LOP3.LUT R173, R165, UR4, R172, 0x96, !PT ;  /* 0x00000004a5ad7c12 */ /* 0x000fe4000f8e96ac */
[----:B------:R-:W-:Y:S01]  /*5ee0*/  LOP3.LUT R165, R3, UR4, R170, 0x96, !PT ;  /* 0x0000000403a57c12 */ /* 0x000fe2000f8e96aa */
[----:B------:R-:W-:Y:S01]  /*5ef0*/  UIADD3 UR4, UR11, 0x1715609d, URZ ;  /* 0x1715609d0b047890 */ /* 0x000fe2000fffe03f */
[----:B------:R-:W-:Y:S05]  /*5f00*/  IMAD.WIDE.U32 R174, R174, -0x326172a9, RZ ;  /* 0xcd9e8d57aeae7825 */ /* 0x000fea00078e00ff */
[----:B------:R-:W-:Y:S01]  /*5f10*/  LOP3.LUT R172, R177, UR4, R164, 0x96, !PT ;  /* 0x00000004b1ac7c12 */ /* 0x000fe2000f8e96a4 */
        /* <DEDUP_REMOVED lines=9> */
[----:B------:R-:W-:Y:S01]  /*5fb0*/  FMUL.FTZ R3, R247, 1.4426950216293334961 ;  /* 0x3fb8aa3bf7037820 */ /* 0x000fe20000410000 */
[----:B------:R-:W-:Y:S01]  /*5fc0*/  LOP3.LUT R165, R169, UR4, R164, 0x96, !PT ;  /* 0x00000004a9a57c12 */ /* 0x000fe2000f8e96a4 */
[----:B------:R-:W-:Y:S01]  /*5fd0*/  FMUL.FTZ R164, R246, 1.4426950216293334961 ;  /* 0x3fb8aa3bf6a47820 */ /* 0x000fe20000410000 */
[----:B------:R-:W-:Y:S01]  /*5fe0*/  LOP3.LUT R175, R173, UR4, R2, 0x96, !PT ;  /* 0x00000004adaf7c12 */ /* 0x000fe2000f8e9602 */
[----:B------:R-:W-:Y:S01]  /*5ff0*/  FMUL.FTZ R2, R244, 1.4426950216293334961 ;  /* 0x3fb8aa3bf4027820 */ /* 0x000fe20000410000 */
[----:B------:R-:W-:Y:S01]  /*6000*/  UIADD3 UR4, UR11, -0x4ab325aa, URZ ;  /* 0xb54cda560b047890 */ /* 0x000fe2000fffe03f */
[----:B------:R-:W-:Y:S01]  /*6010*/  IMAD.WIDE.U32 R170, R170, -0x326172a9, RZ ;  /* 0xcd9e8d57aaaa7825 */ /* 0x000fe200078e00ff */
[----:B------:R-:W-:Y:S02]  /*6020*/  FSEL R164, R164, RZ, P0 ;  /* 0x000000ffa4a47208 */ /* 0x000fe40000000000 */
[----:B------:R-:W-:Y:S01]  /*6030*/  FSETP.NEU.FTZ.AND P0, PT, R247, -INF , PT ;  /* 0xff800000f700780b */ /* 0x000fe20003f1d000 */
[----:B------:R-:W-:Y:S01]  /*6040*/  IMAD.WIDE.U32 R166, R166, -0x326172a9, RZ ;  /* 0xcd9e8d57a6a67825 */ /* 0x000fe200078e00ff */
[----:B------:R-:W-:Y:S02]  /*6050*/  LOP3.LUT R176, R171, UR4, R176, 0x96, !PT ;  /* 0x00000004abb07c12 */ /* 0x000fe4000f8e96b0 */
[----:B------:R-:W-:Y:S01]  /*6060*/  FSEL R3, R3, RZ, P0 ;  /* 0x000000ff03037208 */ /* 0x000fe20000000000 */
[--C-:B------:R-:W-:Y:S01]  /*6070*/  FFMA.FTZ R4, R4, c[0x0][0x23c], -R164.reuse ;  /* 0x00008f0004047a23 */ /* 0x100fe200000108a4 */
[----:B------:R-:W-:Y:S01]  /*6080*/  FSETP.NEU.FTZ.AND P0, PT, R244, -INF , PT ;  /* 0xff800000f400780b */ /* 0x000fe20003f1d000 */
[----:B------:R-:W-:Y:S01]  /*6090*/  FFMA.FTZ R32, R32, c[0x0][0x23c], -R164 ;  /* 0x00008f0020207a23 */ /* 0x000fe200000108a4 */
[----:B------:R-:W-:Y:S01]  /*60a0*/  LOP3.LUT R174, R167, UR4, R174, 0x96, !PT ;  /* 0x00000004a7ae7c12 */ /* 0x000fe2000f8e96ae */
[----:B------:R1:W-:Y:S01]  /*60b0*/  MUFU.EX2 R190, R4 ;  /* 0x0000000400be7308 */ /* 0x0003e20000000800 */
[--C-:B------:R-:W-:Y:S01]  /*60c0*/  FFMA.FTZ R35, R35, c[0x0][0x23c], -R3.reuse ;  /* 0x00008f0023237a23 */ /* 0x100fe20000010803 */
[----:B------:R-:W-:Y:S01]  /*60d0*/  FSEL R2, R2, RZ, P0 ;  /* 0x000000ff02027208 */ /* 0x000fe20000000000 */
[--C-:B------:R-:W-:Y:S01]  /*60e0*/  FFMA.FTZ R19, R19, c[0x0][0x23c], -R3.reuse ;  /* 0x00008f0013137a23 */ /* 0x100fe20000010803 */
[----:B------:R-:W-:Y:S01]  /*60f0*/  ULDC.U8 UR4, c[0x0][0x2d8] ;  /* 0x0000b60000047ab9 */ /* 0x000fe20000000000 */
[--C-:B------:R-:W-:Y:S01]  /*6100*/  FFMA.FTZ R34, R34, c[0x0][0x23c], -R3.reuse ;  /* 0x00008f0022227a23 */ /* 0x100fe20000010803 */
[----:B------:R-:W-:Y:S01]  /*6110*/  FSETP.NEU.FTZ.AND P0, PT, R245, -INF , PT ;  /* 0xff800000f500780b */ /* 0x000fe20003f1d000 */
[--C-:B------:R-:W-:Y:S02]  /*6120*/  FFMA.FTZ R18, R18, c[0x0][0x23c], -R3.reuse ;  /* 0x00008f0012127a23 */ /* 0x100fe40000010803 */
[--C-:B------:R-:W-:Y:S01]  /*6130*/  FFMA.FTZ R23, R23, c[0x0][0x23c], -R3.reuse ;  /* 0x00008f0017177a23 */ /* 0x100fe20000010803 */
[----:B------:R-:W2:Y:S01]  /*6140*/  MUFU.EX2 R228, R32 ;  /* 0x0000002000e47308 */ /* 0x000ea20000000800 */
[--C-:B------:R-:W-:Y:S01]  /*6150*/  FFMA.FTZ R22, R22, c[0x0][0x23c], -R3.reuse ;  /* 0x00008f0016167a23 */ /* 0x100fe20000010803 */
[----:B------:R-:W-:Y:S01]  /*6160*/  FSEL R0, R0, RZ, P0 ;  /* 0x000000ff00007208 */ /* 0x000fe20000000000 */
[--C-:B------:R-:W-:Y:S02]  /*6170*/  FFMA.FTZ R7, R7, c[0x0][0x23c], -R3.reuse ;  /* 0x00008f0007077a23 */ /* 0x100fe40000010803 */
[----:B------:R-:W-:Y:S01]  /*6180*/  FFMA.FTZ R3, R6, c[0x0][0x23c], -R3 ;  /* 0x00008f0006037a23 */ /* 0x000fe20000010803 */
[----:B------:R-:W-:Y:S01]  /*6190*/  SHF.R.U32.HI R6, RZ, 0x18, R168 ;  /* 0x00000018ff067819 */ /* 0x000fe200000116a8 */
[----:B------:R-:W-:Y:S02]  /*61a0*/  FFMA.FTZ R8, R8, c[0x0][0x23c], -R2 ;  /* 0x00008f0008087a23 */ /* 0x000fe40000010802 */
[----:B------:R-:W-:Y:S01]  /*61b0*/  FFMA.FTZ R16, R16, c[0x0][0x23c], -R164 ;  /* 0x00008f0010107a23 */ /* 0x000fe200000108a4 */
[----:B------:R3:W-:Y:S01]  /*61c0*/  MUFU.EX2 R185, R3 ;  /* 0x0000000300b97308 */ /* 0x0007e20000000800 */
[----:B------:R-:W-:Y:S01]  /*61d0*/  FFMA.FTZ R28, R28, c[0x0][0x23c], -R2 ;  /* 0x00008f001c1c7a23 */ /* 0x000fe20000010802 */
[----:B------:R-:W-:Y:S01]  /*61e0*/  ISETP.LE.U32.AND P0, PT, R6, UR4, PT ;  /* 0x0000000406007c0c */ /* 0x000fe2000bf03070 */
[----:B------:R-:W-:Y:S01]  /*61f0*/  FFMA.FTZ R33, R33, c[0x0][0x23c], -R164 ;  /* 0x00008f0021217a23 */ /* 0x000fe200000108a4 */
[----:B-1----:R-:W-:Y:S01]  /*6200*/  SHF.R.U32.HI R4, RZ, 0x18, R172 ;  /* 0x00000018ff047819 */ /* 0x002fe200000116ac */
[--C-:B------:R-:W-:Y:S01]  /*6210*/  FFMA.FTZ R17, R17, c[0x0][0x23c], -R164.reuse ;  /* 0x00008f0011117a23 */ /* 0x100fe200000108a4 */
[----:B------:R-:W-:Y:S01]  /*6220*/  LOP3.LUT R6, R166, 0xff, RZ, 0xc0, !PT ;  /* 0x000000ffa6067812 */ /* 0x000fe200078ec0ff */
[--C-:B------:R-:W-:Y:S01]  /*6230*/  FFMA.FTZ R20, R20, c[0x0][0x23c], -R164.reuse ;  /* 0x00008f0014147a23 */ /* 0x100fe200000108a4 */
[----:B------:R-:W-:Y:S01]  /*6240*/  ISETP.LE.U32.AND P6, PT, R4, UR4, PT ;  /* 0x0000000404007c0c */ /* 0x000fe2000bfc3070 */
[--C-:B------:R-:W-:Y:S01]  /*6250*/  FFMA.FTZ R21, R21, c[0x0][0x23c], -R164.reuse ;  /* 0x00008f0015157a23 */ /* 0x100fe200000108a4 */
[----:B------:R1:W-:Y:S01]  /*6260*/  MUFU.EX2 R192, R7 ;  /* 0x0000000700c07308 */ /* 0x0003e20000000800 */
[----:B------:R-:W-:Y:S01]  /*6270*/  FFMA.FTZ R164, R5, c[0x0][0x23c], -R164 ;  /* 0x00008f0005a47a23 */ /* 0x000fe200000108a4 */
[----:B------:R-:W-:Y:S01]  /*6280*/  LOP3.LUT R5, R172, 0xff, RZ, 0xc0, !PT ;  /* 0x000000ffac057812 */ /* 0x000fe200078ec0ff */
[----:B------:R-:W-:Y:S01]  /*6290*/  FFMA.FTZ R12, R12, c[0x0][0x23c], -R2 ;  /* 0x00008f000c0c7a23 */ /* 0x000fe20000010802 */
[----:B------:R-:W-:Y:S01]  /*62a0*/  SHF.R.U32.HI R4, RZ, 0x18, R170 ;  /* 0x00000018ff047819 */ /* 0x000fe200000116aa */
[----:B------:R-:W-:Y:S01]  /*62b0*/  FFMA.FTZ R15, R15, c[0x0][0x23c], -R0 ;  /* 0x00008f000f0f7a23 */ /* 0x000fe20000010800 */
[----:B------:R-:W-:Y:S01]  /*62c0*/  ISETP.LE.U32.AND P2, PT, R5, UR4, PT ;  /* 0x0000000405007c0c */ /* 0x000fe2000bf43070 */
[--C-:B------:R-:W-:Y:S01]  /*62d0*/  FFMA.FTZ R13, R13, c[0x0][0x23c], -R2.reuse ;  /* 0x00008f000d0d7a23 */ /* 0x100fe20000010802 */
[----:B------:R-:W-:Y:S01]  /*62e0*/  LOP3.LUT R5, R170, 0xff, RZ, 0xc0, !PT ;  /* 0x000000ffaa057812 */ /* 0x000fe200078ec0ff */
[--C-:B------:R-:W-:Y:S01]  /*62f0*/  FFMA.FTZ R24, R24, c[0x0][0x23c], -R2.reuse ;  /* 0x00008f0018187a23 */ /* 0x100fe20000010802 */
[----:B------:R-:W4:Y:S01]  /*6300*/  MUFU.EX2 R229, R35 ;  /* 0x0000002300e57308 */ /* 0x000f220000000800 */
[----:B------:R-:W-:Y:S01]  /*6310*/  ISETP.LE.U32.AND P4, PT, R4, UR4, PT ;  /* 0x0000000404007c0c */ /* 0x000fe2000bf83070 */
[----:B------:R-:W-:Y:S01]  /*6320*/  FFMA.FTZ R25, R25, c[0x0][0x23c], -R2 ;  /* 0x00008f0019197a23 */ /* 0x000fe20000010802 */
[--C-:B------:R-:W-:Y:S01]  /*6330*/  SHF.R.U32.HI R4, RZ, 0x18, R175.reuse ;  /* 0x00000018ff047819 */ /* 0x100fe200000116af */
[--C-:B------:R-:W-:Y:S01]  /*6340*/  FFMA.FTZ R11, R11, c[0x0][0x23c], -R0.reuse ;  /* 0x00008f000b0b7a23 */ /* 0x100fe20000010800 */
[----:B---3--:R-:W-:Y:S01]  /*6350*/  LOP3.LUT R3, R168, 0xff, RZ, 0xc0, !PT ;  /* 0x000000ffa8037812 */ /* 0x008fe200078ec0ff */
[--C-:B------:R-:W-:Y:S01]  /*6360*/  FFMA.FTZ R14, R14, c[0x0][0x23c], -R0.reuse ;  /* 0x00008f000e0e7a23 */ /* 0x100fe20000010800 */
[----:B------:R-:W-:Y:S01]  /*6370*/  ISETP.LE.U32.AND P1, PT, R5, UR4, PT ;  /* 0x0000000405007c0c */ /* 0x000fe2000bf23070 */
[--C-:B------:R-:W-:Y:S01]  /*6380*/  FFMA.FTZ R10, R10, c[0x0][0x23c], -R0.reuse ;  /* 0x00008f000a0a7a23 */ /* 0x100fe20000010800 */
[----:B------:R-:W-:Y:S01]  /*6390*/  ISETP.LE.U32.AND P5, PT, R3, UR4, PT ;  /* 0x0000000403007c0c */ /* 0x000fe2000bfa3070 */
[----:B------:R3:W-:Y:S01]  /*63a0*/  MUFU.EX2 R187, R8 ;  /* 0x0000000800bb7308 */ /* 0x0007e20000000800 */
[----:B------:R-:W-:Y:S01]  /*63b0*/  LOP3.LUT R3, R175, 0xff, RZ, 0xc0, !PT ;  /* 0x000000ffaf037812 */ /* 0x000fe200078ec0ff */
[----:B--2---:R-:W-:Y:S01]  /*63c0*/  @!P2 FADD.FTZ R228, -R228, -RZ ;  /* 0x800000ffe4e4a221 */ /* 0x004fe20000010100 */
[----:B------:R-:W-:Y:S01]  /*63d0*/  ISETP.LE.U32.AND P2, PT, R4, UR4, PT ;  /* 0x0000000404007c0c */ /* 0x000fe2000bf43070 */
[----:B------:R-:W-:Y:S01]  /*63e0*/  FFMA.FTZ R31, R31, c[0x0][0x23c], -R0 ;  /* 0x00008f001f1f7a23 */ /* 0x000fe20000010800 */
[----:B-1----:R-:W-:Y:S01]  /*63f0*/  SHF.R.U32.HI R7, RZ, 0x10, R172 ;  /* 0x00000010ff077819 */ /* 0x002fe200000116ac */
[--C-:B------:R-:W-:Y:S01]  /*6400*/  FFMA.FTZ R27, R27, c[0x0][0x23c], -R0.reuse ;  /* 0x00008f001b1b7a23 */ /* 0x100fe20000010800 */
[----:B------:R-:W-:Y:S01]  /*6410*/  ISETP.LE.U32.AND P3, PT, R3, UR4, PT ;  /* 0x0000000403007c0c */ /* 0x000fe2000bf63070 */
[----:B------:R-:W-:Y:S01]  /*6420*/  FFMA.FTZ R26, R26, c[0x0][0x23c], -R0 ;  /* 0x00008f001a1a7a23 */ /* 0x000fe20000010800 */
[----:B------:R-:W-:Y:S01]  /*6430*/  LOP3.LUT R3, R7, 0xff, RZ, 0xc0, !PT ;  /* 0x000000ff07037812 */ /* 0x000fe200078ec0ff */
[----:B------:R-:W1:Y:S01]  /*6440*/  MUFU.EX2 R221, R16 ;  /* 0x0000001000dd7308 */ /* 0x000e620000000800 */
[----:B------:R-:W-:Y:S01]  /*6450*/  SHF.R.U32.HI R4, RZ, 0x18, R176 ;  /* 0x00000018ff047819 */ /* 0x000fe200000116b0 */
[----:B------:R-:W-:Y:S01]  /*6460*/  FFMA.FTZ R0, R30, c[0x0][0x23c], -R0 ;  /* 0x00008f001e007a23 */ /* 0x000fe20000010800 */
[----:B------:R-:W-:Y:S01]  /*6470*/  LOP3.LUT R5, R176, 0xff, RZ, 0xc0, !PT ;  /* 0x000000ffb0057812 */ /* 0x000fe200078ec0ff */
[----:B----4-:R-:W-:Y:S01]  /*6480*/  @!P6 FADD.FTZ R229, -R229, -RZ ;  /* 0x800000ffe5e5e221 */ /* 0x010fe20000010100 */
[----:B------:R-:W-:Y:S02]  /*6490*/  ISETP.LE.U32.AND P6, PT, R3, UR4, PT ;  /* 0x0000000403007c0c */ /* 0x000fe4000bfc3070 */
[----:B------:R-:W-:Y:S02]  /*64a0*/  LOP3.LUT R3, R165, 0xff, RZ, 0xc0, !PT ;  /* 0x000000ffa5037812 */ /* 0x000fe400078ec0ff */
[----:B------:R-:W-:Y:S01]  /*64b0*/  LOP3.LUT R172, R172, 0xffff, RZ, 0xc0, !PT ;  /* 0x0000ffffacac7812 */ /* 0x000fe200078ec0ff */
[----:B------:R-:W2:Y:S01]  /*64c0*/  MUFU.EX2 R227, R28 ;  /* 0x0000001c00e37308 */ /* 0x000ea20000000800 */
[----:B------:R-:W-:Y:S02]  /*64d0*/  SHF.R.U32.HI R7, RZ, 0x18, R166 ;  /* 0x00000018ff077819 */ /* 0x000fe400000116a6 */
[----:B---3--:R-:W-:Y:S02]  /*64e0*/  SHF.R.U32.HI R8, RZ, 0x10, R170 ;  /* 0x00000010ff087819 */ /* 0x008fe400000116aa */
[----:B------:R-:W-:Y:S05]  /*64f0*/  LOP3.LUT R170, R170, 0xffff, RZ, 0xc0, !PT ;  /* 0x0000ffffaaaa7812 */ /* 0x000fea00078ec0ff */
[----:B------:R-:W3:Y:S01]  /*6500*/  MUFU.EX2 R222, R19 ;  /* 0x0000001300de7308 */ /* 0x000ee20000000800 */
[----:B-1----:R-:W-:Y:S01]  /*6510*/  @!P1 FADD.FTZ R221, -R221, -RZ ;  /* 0x800000ffdddd9221 */ /* 0x002fe20000010100 */
[----:B------:R-:W-:Y:S02]  /*6520*/  ISETP.LE.U32.AND P1, PT, R4, UR4, PT ;  /* 0x0000000404007c0c */ /* 0x000fe4000bf23070 */
[----:B------:R-:W-:Y:S06]  /*6530*/  SHF.R.U32.HI R4, RZ, 0x8, R172 ;  /* 0x00000008ff047819 */ /* 0x000fec00000116ac */
[----:B------:R-:W1:Y:S01]  /*6540*/  MUFU.EX2 R224, R23 ;  /* 0x0000001700e07308 */ /* 0x000e620000000800 */
[----:B--2---:R-:W-:Y:S01]  /*6550*/  @!P5 FADD.FTZ R227, -R227, -RZ ;  /* 0x800000ffe3e3d221 */ /* 0x004fe20000010100 */
[----:B------:R-:W-:Y:S02]  /*6560*/  ISETP.LE.U32.AND P5, PT, R3, UR4, PT ;  /* 0x0000000403007c0c */ /* 0x000fe4000bfa3070 */
[----:B------:R-:W-:Y:S01]  /*6570*/  LOP3.LUT R3, R8, 0xff, RZ, 0xc0, !PT ;  /* 0x000000ff08037812 */ /* 0x000fe200078ec0ff */
[----:B------:R-:W-:Y:S05]  /*6580*/  @!P1 FADD.FTZ R192, -R192, -RZ ;  /* 0x800000ffc0c09221 */ /* 0x000fea0000010100 */
[----:B------:R-:W2:Y:S01]  /*6590*/  MUFU.EX2 R223, R20 ;  /* 0x0000001400df7308 */ /* 0x000ea20000000800 */
[----:B---3--:R-:W-:Y:S01]  /*65a0*/  @!P4 FADD.FTZ R222, -R222, -RZ ;  /* 0x800000ffdedec221 */ /* 0x008fe20000010100 */
[----:B------:R-:W-:Y:S02]  /*65b0*/  ISETP.LE.U32.AND P4, PT, R5, UR4, PT ;  /* 0x0000000405007c0c */ /* 0x000fe4000bf83070 */
[----:B------:R-:W-:Y:S02]  /*65c0*/  SHF.R.U32.HI R5, RZ, 0x10, R176 ;  /* 0x00000010ff057819 */ /* 0x000fe400000116b0 */
[----:B------:R-:W-:Y:S04]  /*65d0*/  LOP3.LUT R176, R176, 0xffff, RZ, 0xc0, !PT ;  /* 0x0000ffffb0b07812 */ /* 0x000fe800078ec0ff */
[----:B------:R3:W4:Y:S01]  /*65e0*/  MUFU.EX2 R217, R12 ;  /* 0x0000000c00d97308 */ /* 0x0007220000000800 */
[----:B------:R-:W-:Y:S01]  /*65f0*/  LOP3.LUT R5, R5, 0xff, RZ, 0xc0, !PT ;  /* 0x000000ff05057812 */ /* 0x000fe200078ec0ff */
[----:B-1----:R-:W-:Y:S01]  /*6600*/  @!P2 FADD.FTZ R224, -R224, -RZ ;  /* 0x800000ffe0e0a221 */ /* 0x002fe20000010100 */
[----:B------:R-:W-:Y:S02]  /*6610*/  ISETP.LE.U32.AND P2, PT, R6, UR4, PT ;  /* 0x0000000406007c0c */ /* 0x000fe4000bf43070 */
[----:B------:R-:W-:Y:S05]  /*6620*/  @!P4 FADD.FTZ R190, -R190, -RZ ;  /* 0x800000ffbebec221 */ /* 0x000fea0000010100 */
[----:B------:R-:W1:Y:S01]  /*6630*/  MUFU.EX2 R226, R34 ;  /* 0x0000002200e27308 */ /* 0x000e620000000800 */
[----:B--2---:R-:W-:Y:S01]  /*6640*/  @!P3 FADD.FTZ R223, -R223, -RZ ;  /* 0x800000ffdfdfb221 */ /* 0x004fe20000010100 */
[----:B------:R-:W-:Y:S02]  /*6650*/  ISETP.LE.U32.AND P3, PT, R3, UR4, PT ;  /* 0x0000000403007c0c */ /* 0x000fe4000bf63070 */
[----:B------:R-:W-:Y:S06]  /*6660*/  SHF.R.U32.HI R3, RZ, 0x10, R175 ;  /* 0x00000010ff037819 */ /* 0x000fec00000116af */
[----:B------:R-:W2:Y:S01]  /*6670*/  MUFU.EX2 R219, R18 ;  /* 0x0000001200db7308 */ /* 0x000ea20000000800 */
[----:B------:R-:W-:Y:S01]  /*6680*/  LOP3.LUT R3, R3, 0xff, RZ, 0xc0, !PT ;  /* 0x000000ff03037812 */ /* 0x000fe200078ec0ff */
[--C-:B---3--:R-:W-:Y:S03]  /*6690*/  FFMA.FTZ R12, R9, c[0x0][0x23c], -R2.reuse ;  /* 0x00008f00090c7a23 */ /* 0x108fe60000010802 */
[----:B------:R-:W-:Y:S01]  /*66a0*/  ISETP.LE.U32.AND P1, PT, R3, UR4, PT ;  /* 0x0000000403007c0c */ /* 0x000fe2000bf23070 */
[----:B------:R-:W-:Y:S01]  /*66b0*/  FFMA.FTZ R2, R29, c[0x0][0x23c], -R2 ;  /* 0x00008f001d027a23 */ /* 0x000fe20000010802 */
[----:B------:R-:W-:Y:S01]  /*66c0*/  LOP3.LUT R3, R4, 0xffff, RZ, 0xc0, !PT ;  /* 0x0000ffff04037812 */ /* 0x000fe200078ec0ff */
[----:B----4-:R-:W-:Y:S01]  /*66d0*/  @!P2 FADD.FTZ R217, -R217, -RZ ;  /* 0x800000ffd9d9a221 */ /* 0x010fe20000010100 */
[----:B------:R-:W-:Y:S01]  /*66e0*/  SHF.R.U32.HI R4, RZ, 0x8, R170 ;  /* 0x00000008ff047819 */ /* 0x000fe200000116aa */
[----:B------:R-:W3:Y:S01]  /*66f0*/  MUFU.EX2 R195, R15 ;  /* 0x0000000f00c37308 */ /* 0x000ee20000000800 */
[----:B------:R-:W-:Y:S02]  /*6700*/  ISETP.LE.U32.AND P4, PT, R3, UR4, PT ;  /* 0x0000000403007c0c */ /* 0x000fe4000bf83070 */
[----:B------:R-:W-:Y:S01]  /*6710*/  SHF.R.U32.HI R3, RZ, 0x18, R165 ;  /* 0x00000018ff037819 */ /* 0x000fe200000116a5 */
[----:B-1----:R-:W-:Y:S01]  /*6720*/  @!P6 FADD.FTZ R226, -R226, -RZ ;  /* 0x800000ffe2e2e221 */ /* 0x002fe20000010100 */
[----:B------:R-:W-:Y:S02]  /*6730*/  ISETP.LE.U32.AND P6, PT, R7, UR4, PT ;  /* 0x0000000407007c0c */ /* 0x000fe4000bfc3070 */
[----:B------:R-:W-:Y:S02]  /*6740*/  ISETP.LE.U32.AND P2, PT, R5, UR4, PT ;  /* 0x0000000405007c0c */ /* 0x000fe4000bf43070 */
[----:B------:R-:W-:Y:S01]  /*6750*/  LOP3.LUT R5, R174, 0xff, RZ, 0xc0, !PT ;  /* 0x000000ffae057812 */ /* 0x000fe200078ec0ff */
[----:B------:R-:W1:Y:S01]  /*6760*/  MUFU.EX2 R220, R22 ;  /* 0x0000001600dc7308 */ /* 0x000e620000000800 */
[----:B------:R-:W-:Y:S02]  /*6770*/  SHF.R.U32.HI R9, RZ, 0x10, R166 ;  /* 0x00000010ff097819 */ /* 0x000fe400000116a6 */
[----:B------:R-:W-:Y:S01]  /*6780*/  LOP3.LUT R166, R166, 0xffff, RZ, 0xc0, !PT ;  /* 0x0000ffffa6a67812 */ /* 0x000fe200078ec0ff */
[----:B--2---:R-:W-:Y:S01]  /*6790*/  @!P3 FADD.FTZ R219, -R219, -RZ ;  /* 0x800000ffdbdbb221 */ /* 0x004fe20000010100 */
[----:B------:R-:W-:Y:S02]  /*67a0*/  ISETP.LE.U32.AND P3, PT, R3, UR4, PT ;  /* 0x0000000403007c0c */ /* 0x000fe4000bf63070 */
[----:B------:R-:W-:Y:S02]  /*67b0*/  LOP3.LUT R3, R4, 0xffff, RZ, 0xc0, !PT ;  /* 0x0000ffff04037812 */ /* 0x000fe400078ec0ff */
[----:B------:R-:W-:Y:S01]  /*67c0*/  SHF.R.U32.HI R4, RZ, 0x18, R174 ;  /* 0x00000018ff047819 */ /* 0x000fe200000116ae */
[----:B------:R-:W2:Y:S01]  /*67d0*/  MUFU.EX2 R225, R33 ;  /* 0x0000002100e17308 */ /* 0x000ea20000000800 */
[----:B------:R-:W-:Y:S02]  /*67e0*/  @!P2 FADD.FTZ R185, -R185, -RZ ;  /* 0x800000ffb9b9a221 */ /* 0x000fe40000010100 */
[----:B---3--:R-:W-:Y:S01]  /*67f0*/  @!P6 FADD.FTZ R195, -R195, -RZ ;  /* 0x800000ffc3c3e221 */ /* 0x008fe20000010100 */
[----:B------:R-:W-:Y:S02]  /*6800*/  ISETP.LE.U32.AND P6, PT, R3, UR4, PT ;  /* 0x0000000403007c0c */ /* 0x000fe4000bfc3070 */
[----:B------:R-:W-:Y:S02]  /*6810*/  LOP3.LUT R3, R175, 0xffff, RZ, 0xc0, !PT ;  /* 0x0000ffffaf037812 */ /* 0x000fe400078ec0ff */
[----:B------:R-:W-:Y:S02]  /*6820*/  SHF.R.U32.HI R15, RZ, 0x10, R168 ;  /* 0x00000010ff0f7819 */ /* 0x000fe400000116a8 */
[----:B------:R3:W-:Y:S01]  /*6830*/  MUFU.EX2 R186, R2 ;  /* 0x0000000200ba7308 */ /* 0x0007e20000000800 */
[----:B------:R-:W-:Y:S02]  /*6840*/  SHF.R.U32.HI R3, RZ, 0x8, R3 ;  /* 0x00000008ff037819 */ /* 0x000fe40000011603 */
[----:B------:R-:W-:Y:S01]  /*6850*/  LOP3.LUT R168, R168, 0xffff, RZ, 0xc0, !PT ;  /* 0x0000ffffa8a87812 */ /* 0x000fe200078ec0ff */
[----:B-1----:R-:W-:Y:S01]  /*6860*/  @!P1 FADD.FTZ R220, -R220, -RZ ;  /* 0x800000ffdcdc9221 */ /* 0x002fe20000010100 */
[----:B------:R-:W-:Y:S02]  /*6870*/  ISETP.LE.U32.AND P1, PT, R5, UR4, PT ;  /* 0x0000000405007c0c */ /* 0x000fe4000bf23070 */
[----:B------:R-:W-:Y:S02]  /*6880*/  LOP3.LUT R3, R3, 0xffff, RZ, 0xc0, !PT ;  /* 0x0000ffff03037812 */ /* 0x000fe400078ec0ff */
[----:B------:R-:W-:Y:S01]  /*6890*/  LOP3.LUT R5, R9, 0xff, RZ, 0xc0, !PT ;  /* 0x000000ff09057812 */ /* 0x000fe200078ec0ff */
[----:B------:R-:W1:Y:S03]  /*68a0*/  MUFU.EX2 R194, R17 ;  /* 0x0000001100c27308 */ /* 0x000e660000000800 */
[----:B------:R-:W-:Y:S01]  /*68b0*/  ISETP.LE.U32.AND P2, PT, R5, UR4, PT ;  /* 0x0000000405007c0c */ /* 0x000fe2000bf43070 */
[----:B--2---:R-:W-:Y:S01]  /*68c0*/  @!P4 FADD.FTZ R225, -R225, -RZ ;  /* 0x800000ffe1e1c221 */ /* 0x004fe20000010100 */
[----:B------:R-:W-:Y:S02]  /*68d0*/  ISETP.LE.U32.AND P4, PT, R4, UR4, PT ;  /* 0x0000000404007c0c */ /* 0x000fe4000bf83070 */
[----:B------:R-:W-:Y:S01]  /*68e0*/  SHF.R.U32.HI R4, RZ, 0x8, R176 ;  /* 0x00000008ff047819 */ /* 0x000fe200000116b0 */
[----:B------:R-:W-:Y:S02]  /*68f0*/  @!P1 FADD.FTZ R187, -R187, -RZ ;  /* 0x800000ffbbbb9221 */ /* 0x000fe40000010100 */
[----:B------:R-:W2:Y:S01]  /*6900*/  MUFU.EX2 R189, R11 ;  /* 0x0000000b00bd7308 */ /* 0x000ea20000000800 */
[----:B------:R-:W-:Y:S02]  /*6910*/  LOP3.LUT R4, R4, 0xffff, RZ, 0xc0, !PT ;  /* 0x0000ffff04047812 */ /* 0x000fe400078ec0ff */
[----:B---3--:R-:W-:Y:S02]  /*6920*/  F2FP.RELU.PACK_AB R2, R192, R185 ;  /* 0x000000b9c002723e */ /* 0x008fe400000008ff */
[----:B------:R-:W-:Y:S02]  /*6930*/  ISETP.LE.U32.AND P1, PT, R4, UR4, PT ;  /* 0x0000000404007c0c */ /* 0x000fe4000bf23070 */
[----:B------:R-:W-:Y:S01]  /*6940*/  SHF.R.U32.HI R4, RZ, 0x10, R174 ;  /* 0x00000010ff047819 */ /* 0x000fe200000116ae */
[----:B------:R3:W-:Y:S02]  /*6950*/  STS [R232+0x20400], R2 ;  /* 0x02040002e8007388 */ /* 0x0007e40000000800 */
[----:B------:R-:W4:Y:S01]  /*6960*/  MUFU.EX2 R193, R21 ;  /* 0x0000001500c17308 */ /* 0x000f220000000800 */
[----:B------:R-:W-:Y:S02]  /*6970*/  LOP3.LUT R174, R174, 0xffff, RZ, 0xc0, !PT ;  /* 0x0000ffffaeae7812 */ /* 0x000fe400078ec0ff */
[----:B------:R-:W-:Y:S01]  /*6980*/  LOP3.LUT R5, R4, 0xff, RZ, 0xc0, !PT ;  /* 0x000000ff04057812 */ /* 0x000fe200078ec0ff */
[----:B-1----:R-:W-:Y:S01]  /*6990*/  @!P6 FADD.FTZ R194, -R194, -RZ ;  /* 0x800000ffc2c2e221 */ /* 0x002fe20000010100 */
[----:B------:R-:W-:Y:S02]  /*69a0*/  ISETP.LE.U32.AND P6, PT, R3, UR4, PT ;  /* 0x0000000403007c0c */ /* 0x000fe4000bfc3070 */
[----:B------:R-:W-:Y:S02]  /*69b0*/  SHF.R.U32.HI R4, RZ, 0x8, R174 ;  /* 0x00000008ff047819 */ /* 0x000fe400000116ae */
[----:B------:R-:W-:Y:S01]  /*69c0*/  SHF.R.U32.HI R3, RZ, 0x8, R166 ;  /* 0x00000008ff037819 */ /* 0x000fe200000116a6 */
[----:B------:R-:W1:Y:S01]  /*69d0*/  MUFU.EX2 R177, R164 ;  /* 0x000000a400b17308 */ /* 0x000e620000000800 */
[----:B------:R-:W-:Y:S02]  /*69e0*/  LOP3.LUT R4, R4, 0xffff, RZ, 0xc0, !PT ;  /* 0x0000ffff04047812 */ /* 0x000fe400078ec0ff */
[----:B------:R-:W-:Y:S01]  /*69f0*/  LOP3.LUT R3, R3, 0xffff, RZ, 0xc0, !PT ;  /* 0x0000ffff03037812 */ /* 0x000fe200078ec0ff */
[----:B--2---:R-:W-:Y:S01]  /*6a00*/  @!P4 FADD.FTZ R189, -R189, -RZ ;  /* 0x800000ffbdbdc221 */ /* 0x004fe20000010100 */
[----:B------:R-:W-:Y:S02]  /*6a10*/  ISETP.LE.U32.AND P4, PT, R5, UR4, PT ;  /* 0x0000000405007c0c */ /* 0x000fe4000bf83070 */
[----:B------:R-:W-:Y:S02]  /*6a20*/  SHF.R.U32.HI R5, RZ, 0x10, R165 ;  /* 0x00000010ff057819 */ /* 0x000fe400000116a5 */
[----:B------:R-:W-:Y:S01]  /*6a30*/  LOP3.LUT R165, R165, 0xffff, RZ, 0xc0, !PT ;  /* 0x0000ffffa5a57812 */ /* 0x000fe200078ec0ff */
[----:B------:R-:W2:Y:S01]  /*6a40*/  MUFU.EX2 R191, R14 ;  /* 0x0000000e00bf7308 */ /* 0x000ea20000000800 */
[----:B------:R-:W-:Y:S01]  /*6a50*/  LOP3.LUT R5, R5, 0xff, RZ, 0xc0, !PT ;  /* 0x000000ff05057812 */ /* 0x000fe200078ec0ff */
[----:B----4-:R-:W-:Y:S01]  /*6a60*/  @!P6 FADD.FTZ R193, -R193, -RZ ;  /* 0x800000ffc1c1e221 */ /* 0x010fe20000010100 */
[----:B------:R-:W-:Y:S02]  /*6a70*/  ISETP.LE.U32.AND P6, PT, R4, UR4, PT ;  /* 0x0000000404007c0c */ /* 0x000fe4000bfc3070 */
[----:B------:R-:W-:Y:S02]  /*6a80*/  SHF.R.U32.HI R4, RZ, 0x8, R168 ;  /* 0x00000008ff047819 */ /* 0x000fe400000116a8 */
[----:B---3--:R-:W-:Y:S03]  /*6a90*/  F2FP.RELU.PACK_AB R2, R194, R221 ;  /* 0x000000ddc202723e */ /* 0x008fe600000008ff */
[----:B------:R-:W3:Y:S01]  /*6aa0*/  MUFU.EX2 R179, R10 ;  /* 0x0000000a00b37308 */ /* 0x000ee20000000800 */
[----:B------:R-:W-:Y:S01]  /*6ab0*/  LOP3.LUT R4, R4, 0xffff, RZ, 0xc0, !PT ;  /* 0x0000ffff04047812 */ /* 0x000fe200078ec0ff */
[----:B-1----:R-:W-:Y:S08]  /*6ac0*/  @!P1 FADD.FTZ R177, -R177, -RZ ;  /* 0x800000ffb1b19221 */ /* 0x002ff00000010100 */
[----:B------:R-:W1:Y:S01]  /*6ad0*/  MUFU.EX2 R176, R12 ;  /* 0x0000000c00b07308 */ /* 0x000e620000000800 */
[----:B--2---:R-:W-:Y:S01]  /*6ae0*/  @!P2 FADD.FTZ R191, -R191, -RZ ;  /* 0x800000ffbfbfa221 */ /* 0x004fe20000010100 */
[----:B------:R-:W-:Y:S02]  /*6af0*/  ISETP.LE.U32.AND P2, PT, R3, UR4, PT ;  /* 0x0000000403007c0c */ /* 0x000fe4000bf43070 */
[----:B------:R-:W-:Y:S06]  /*6b00*/  LOP3.LUT R3, R15, 0xff, RZ, 0xc0, !PT ;  /* 0x000000ff0f037812 */ /* 0x000fec00078ec0ff */
[----:B------:R2:W4:Y:S01]  /*6b10*/  MUFU.EX2 R181, R0 ;  /* 0x0000000000b57308 */ /* 0x0005220000000800 */
[----:B------:R-:W-:Y:S02]  /*6b20*/  ISETP.LE.U32.AND P1, PT, R3, UR4, PT ;  /* 0x0000000403007c0c */ /* 0x000fe4000bf23070 */
[----:B------:R-:W-:Y:S01]  /*6b30*/  SHF.R.U32.HI R3, RZ, 0x8, R165 ;  /* 0x00000008ff037819 */ /* 0x000fe200000116a5 */
[----:B---3--:R-:W-:Y:S01]  /*6b40*/  @!P4 FADD.FTZ R179, -R179, -RZ ;  /* 0x800000ffb3b3c221 */ /* 0x008fe20000010100 */
[----:B------:R-:W-:Y:S02]  /*6b50*/  ISETP.LE.U32.AND P4, PT, R5, UR4, PT ;  /* 0x0000000405007c0c */ /* 0x000fe4000bf83070 */
[----:B------:R-:W-:Y:S02]  /*6b60*/  F2FP.RELU.PACK_AB R5, R177, R190 ;  /* 0x000000beb105723e */ /* 0x000fe400000008ff */
[----:B------:R-:W-:Y:S01]  /*6b70*/  LOP3.LUT R3, R3, 0xffff, RZ, 0xc0, !PT ;  /* 0x0000ffff03037812 */ /* 0x000fe200078ec0ff */
[----:B------:R-:W3:Y:S02]  /*6b80*/  MUFU.EX2 R184, R13 ;  /* 0x0000000d00b87308 */ /* 0x000ee40000000800 */
[----:B------:R3:W-:Y:S01]  /*6b90*/  STS [R232+0x20000], R5 ;  /* 0x02000005e8007388 */ /* 0x0007e20000000800 */
[----:B-1----:R-:W-:Y:S01]  /*6ba0*/  @!P6 FADD.FTZ R176, -R176, -RZ ;  /* 0x800000ffb0b0e221 */ /* 0x002fe20000010100 */
[----:B------:R-:W-:Y:S02]  /*6bb0*/  ISETP.LE.U32.AND P6, PT, R3, UR4, PT ;  /* 0x0000000403007c0c */ /* 0x000fe4000bfc3070 */
[----:B------:R1:W-:Y:S01]  /*6bc0*/  STS [R233+0x20000], R2 ;  /* 0x02000002e9007388 */ /* 0x0003e20000000800 */
[----:B------:R-:W-:Y:S03]  /*6bd0*/  F2FP.RELU.PACK_AB R3, R189, R179 ;  /* 0x000000b3bd03723e */ /* 0x000fe600000008ff */
[----:B------:R-:W1:Y:S01]  /*6be0*/  MUFU.EX2 R182, R24 ;  /* 0x0000001800b67308 */ /* 0x000e620000000800 */
[----:B--2---:R-:W-:Y:S01]  /*6bf0*/  F2FP.RELU.PACK_AB R0, R222, R219 ;  /* 0x000000dbde00723e */ /* 0x004fe200000008ff */
[----:B----4-:R-:W-:Y:S01]  /*6c00*/  @!P1 FADD.FTZ R181, -R181, -RZ ;  /* 0x800000ffb5b59221 */ /* 0x010fe20000010100 */
[----:B------:R-:W-:Y:S03]  /*6c10*/  FSETP.GE.FTZ.AND P1, PT, R177, RZ, PT ;  /* 0x000000ffb100720b */ /* 0x000fe60003f36000 */
[----:B------:R2:W-:Y:S04]  /*6c20*/  STS [R233+0x20400], R0 ;  /* 0x02040000e9007388 */ /* 0x0005e80000000800 */
[----:B------:R-:W4:Y:S01]  /*6c30*/  MUFU.EX2 R183, R27 ;  /* 0x0000001b00b77308 */ /* 0x000f220000000800 */
[----:B------:R4:W-:Y:S01]  /*6c40*/  STS [R232+0x21400], R3 ;  /* 0x02140003e8007388 */ /* 0x0009e20000000800 */
[----:B---3--:R-:W-:Y:S01]  /*6c50*/  @!P2 FADD.FTZ R184, -R184, -RZ ;  /* 0x800000ffb8b8a221 */ /* 0x008fe20000010100 */
[----:B------:R-:W-:Y:S01]  /*6c60*/  ISETP.LE.U32.AND P2, PT, R4, UR4, PT ;  /* 0x0000000404007c0c */ /* 0x000fe2000bf43070 */
[----:B------:R-:W-:Y:S01]  /*6c70*/  ULDC UR4, c[0x0][0x22c] ;  /* 0x00008b0000047ab9 */ /* 0x000fe20000000800 */
[----:B------:R-:W-:Y:S01]  /*6c80*/  F2FP.RELU.PACK_AB R4, R176, R187 ;  /* 0x000000bbb004723e */ /* 0x000fe200000008ff */
[----:B------:R-:W-:Y:S01]  /*6c90*/  UIMAD UR6, UR4, UR6, URZ ;  /* 0x00000006040672a4 */ /* 0x000fe2000f8e023f */
[----:B------:R-:W-:Y:S03]  /*6ca0*/  F2FP.RELU.PACK_AB R5, R184, R217 ;  /* 0x000000d9b805723e */ /* 0x000fe600000008ff */
[----:B------:R-:W3:Y:S01]  /*6cb0*/  MUFU.EX2 R180, R25 ;  /* 0x0000001900b47308 */ /* 0x000ee20000000800 */
[----:B-1----:R-:W-:Y:S01]  /*6cc0*/  F2FP.RELU.PACK_AB R2, R224, R220 ;  /* 0x000000dce002723e */ /* 0x002fe200000008ff */
[----:B------:R1:W-:Y:S01]  /*6cd0*/  STS [R232+0x21000], R4 ;  /* 0x02100004e8007388 */ /* 0x0003e20000000800 */
[----:B------:R-:W-:Y:S01]  /*6ce0*/  ULEA UR4, -UR6, URZ, 0x6 ;  /* 0x0000003f06047291 */ /* 0x000fe2000f8e313f */
[----:B------:R-:W-:Y:S02]  /*6cf0*/  @!P5 FADD.FTZ R182, -R182, -RZ ;  /* 0x800000ffb6b6d221 */ /* 0x000fe40000010100 */
[----:B------:R1:W-:Y:S01]  /*6d00*/  STS [R233+0x21000], R5 ;  /* 0x02100005e9007388 */ /* 0x0003e20000000800 */
[----:B------:R-:W-:Y:S01]  /*6d10*/  @!P2 FADD.FTZ R186, -R186, -RZ ;  /* 0x800000ffbabaa221 */ /* 0x000fe20000010100 */
[----:B------:R-:W-:Y:S02]  /*6d20*/  FSETP.GE.FTZ.AND P2, PT, R190, RZ, PT ;  /* 0x000000ffbe00720b */ /* 0x000fe40003f56000 */
[----:B------:R-:W1:Y:S01]  /*6d30*/  MUFU.EX2 R178, R26 ;  /* 0x0000001a00b27308 */ /* 0x000e620000000800 */
[----:B--2---:R-:W-:Y:S01]  /*6d40*/  F2FP.RELU.PACK_AB R0, R225, R228 ;  /* 0x000000e4e100723e */ /* 0x004fe200000008ff */
[----:B----4-:R-:W-:Y:S01]  /*6d50*/  @!P3 FADD.FTZ R183, -R183, -RZ ;  /* 0x800000ffb7b7b221 */ /* 0x010fe20000010100 */
[----:B------:R-:W-:Y:S02]  /*6d60*/  FSETP.GE.FTZ.AND P3, PT, R176, RZ, PT ;  /* 0x000000ffb000720b */ /* 0x000fe40003f76000 */
[----:B------:R-:W-:Y:S05]  /*6d70*/  F2FP.RELU.PACK_AB R3, R193, R223 ;  /* 0x000000dfc103723e */ /* 0x000fea00000008ff */
[----:B------:R-:W2:Y:S01]  /*6d80*/  MUFU.EX2 R188, R31 ;  /* 0x0000001f00bc7308 */ /* 0x000ea20000000800 */
[----:B---3--:R-:W-:Y:S01]  /*6d90*/  @!P6 FADD.FTZ R180, -R180, -RZ ;  /* 0x800000ffb4b4e221 */ /* 0x008fe20000010100 */
[----:B-1----:R-:W-:Y:S04]  /*6da0*/  F2FP.RELU.PACK_AB R4, R195, R191 ;  /* 0x000000bfc304723e */ /* 0x002fe800000008ff */
[----:B------:R-:W-:Y:S01]  /*6db0*/  F2FP.RELU.PACK_AB R5, R180, R182 ;  /* 0x000000b6b405723e */ /* 0x000fe200000008ff */
[----:B------:R1:W-:Y:S01]  /*6dc0*/  STS [R233+0x21400], R4 ;  /* 0x02140004e9007388 */ /* 0x0003e20000000800 */
[----:B------:R-:W-:Y:S03]  /*6dd0*/  @!P4 FADD.FTZ R178, -R178, -RZ ;  /* 0x800000ffb2b2c221 */ /* 0x000fe60000010100 */
[----:B------:R3:W-:Y:S04]  /*6de0*/  STS [R230+0x20000], R3 ;  /* 0x02000003e6007388 */ /* 0x0007e80000000800 */
[----:B------:R4:W-:Y:S04]  /*6df0*/  STS [R230+0x20400], R2 ;  /* 0x02040002e6007388 */ /* 0x0009e80000000800 */
[----:B------:R4:W-:Y:S01]  /*6e00*/  STS [R231+0x20000], R0 ;  /* 0x02000000e7007388 */ /* 0x0009e20000000800 */
[----:B--2---:R-:W-:Y:S01]  /*6e10*/  @!P0 FADD.FTZ R188, -R188, -RZ ;  /* 0x800000ffbcbc8221 */ /* 0x004fe20000010100 */
[----:B------:R-:W-:Y:S02]  /*6e20*/  FSETP.GE.FTZ.AND P0, PT, R185, RZ, PT ;  /* 0x000000ffb900720b */ /* 0x000fe40003f16000 */
[----:B-1----:R-:W-:Y:S01]  /*6e30*/  F2FP.RELU.PACK_AB R4, R183, R178 ;  /* 0x000000b2b704723e */ /* 0x002fe200000008ff */
[----:B---3--:R-:W-:Y:S01]  /*6e40*/  IMAD.SHL.U32 R3, R210, 0x2, RZ ;  /* 0x00000002d2037824 */ /* 0x008fe200078e00ff */
[----:B----4-:R-:W-:Y:S03]  /*6e50*/  F2FP.RELU.PACK_AB R2, R186, R227 ;  /* 0x000000e3ba02723e */ /* 0x010fe600000008ff */
[--C-:B------:R-:W-:Y:S02]  /*6e60*/  IMAD.IADD R196, R208, 0x1, R3.reuse ;  /* 0x00000001d0c47824 */ /* 0x100fe400078e0203 */
[----:B------:R-:W-:Y:S01]  /*6e70*/  IMAD.IADD R198, R199, 0x1, R3 ;  /* 0x00000001c7c67824 */ /* 0x000fe200078e0203 */
[----:B------:R-:W-:Y:S01]  /*6e80*/  F2FP.RELU.PACK_AB R0, R229, R226 ;  /* 0x000000e2e500723e */ /* 0x000fe200000008ff */
[----:B------:R-:W-:Y:S04]  /*6e90*/  IMAD.IADD R197, R199, 0x1, R196 ;  /* 0x00000001c7c57824 */ /* 0x000fe800078e02c4 */
[----:B------:R1:W-:Y:S04]  /*6ea0*/  STS [R231+0x20400], R0 ;  /* 0x02040000e7007388 */ /* 0x0003e80000000800 */
[----:B------:R-:W-:Y:S04]  /*6eb0*/  STS [R230+0x21000], R5 ;  /* 0x02100005e6007388 */ /* 0x000fe80000000800 */
[----:B------:R-:W-:Y:S04]  /*6ec0*/  STS [R230+0x21400], R4 ;  /* 0x02140004e6007388 */ /* 0x000fe80000000800 */
[----:B------:R-:W-:Y:S01]  /*6ed0*/  STS [R231+0x21000], R2 ;  /* 0x02100002e7007388 */ /* 0x000fe20000000800 */
[----:B-1----:R-:W-:Y:S05]  /*6ee0*/  F2FP.RELU.PACK_AB R0, R188, R181 ;  /* 0x000000b5bc00723e */ /* 0x002fea00000008ff */
[----:B------:R-:W-:Y:S04]  /*6ef0*/  STS [R231+0x21400], R0 ;  /* 0x02140000e7007388 */ /* 0x000fe80000000800 */
[----:B------:R-:W-:Y:S08]  /*6f00*/  LDSM.16.M88.4 R32, [R3+0x8000] ;  /* 0x008000000320783b */ /* 0x000ff00000000200 */
[----:B------:R-:W1:Y:S08]  /*6f10*/  LDSM.16.M88.4 R16, [R207+0x14000] ;  /* 0x01400000cf10783b */ /* 0x000e700000000200 */
[----:B------:R-:W2:Y:S08]  /*6f20*/  LDSM.16.M88.4 R28, [R3+0x9000] ;  /* 0x00900000031c783b */ /* 0x000eb00000000200 */
[----:B------:R-:W3:Y:S08]  /*6f30*/  LDSM.16.M88.4 R164, [R207+0x14800] ;  /* 0x01480000cfa4783b */ /* 0x000ef00000000200 */
[----:B------:R-:W-:Y:S08]  /*6f40*/  LDSM.16.M88.4 R168, [R196+0x8000] ;  /* 0x00800000c4a8783b */ /* 0x000ff00000000200 */
[----:B------:R-:W-:Y:S01]  /*6f50*/  LDSM.16.M88.4 R172, [R196+0x9000] ;  /* 0x00900000c4ac783b */ /* 0x000fe20000000200 */
        /* <DEDUP_REMOVED lines=82> */
[C---:B------:R-:W-:Y:S07]  /*7480*/  HMMA.16816.F32 R8, R172.reuse, R168, R8 ;  /* 0x000000a8ac08723c */ /* 0x040fee0000001808 */
[----:B------:R-:W-:Y:S01]  /*7490*/  IMAD.U32 R169, RZ, RZ, UR4 ;  /* 0x00000004ffa97e24 */ /* 0x000fe2000f8e00ff */
[-C--:B------:R-:W-:Y:S01]  /*74a0*/  HMMA.16816.F32 R12, R172, R170.reuse, R12 ;  /* 0x000000aaac0c723c */ /* 0x080fe2000000180c */
[----:B------:R-:W-:Y:S07]  /*74b0*/  IMAD.U32 R168, RZ, RZ, UR4 ;  /* 0x00000004ffa87e24 */ /* 0x000fee000f8e00ff */
[C---:B-----5:R-:W-:Y:S01]  /*74c0*/  FADD.FTZ R4, -R216.reuse, R4 ;  /* 0x00000004d8047221 */ /* 0x060fe20000010100 */
[C---:B------:R-:W-:Y:S03]  /*74d0*/  HMMA.16816.F32 R16, R164.reuse, R170, R16 ;  /* 0x000000aaa410723c */ /* 0x040fe60000001810 */
[----:B------:R-:W-:Y:S01]  /*74e0*/  FADD.FTZ R2, -R216, R5 ;  /* 0x00000005d8027221 */ /* 0x000fe20000010100 */
[-C--:B------:R-:W-:Y:S01]  /*74f0*/  FSEL R4, R4, R216.reuse, P2 ;  /* 0x000000d804047208 */ /* 0x080fe20001000000 */
[----:B------:R-:W-:Y:S01]  /*7500*/  FADD.FTZ R0, -R215, R6 ;  /* 0x00000006d7007221 */ /* 0x000fe20000010100 */
[----:B------:R-:W-:Y:S01]  /*7510*/  FSETP.GE.FTZ.AND P2, PT, R179, RZ, PT ;  /* 0x000000ffb300720b */ /* 0x000fe20003f56000 */
[C---:B------:R-:W-:Y:S01]  /*7520*/  FADD.FTZ R11, -R211.reuse, R11 ;  /* 0x0000000bd30b7221 */ /* 0x040fe20000010100 */
[----:B------:R-:W-:Y:S01]  /*7530*/  FSEL R2, R2, R216, P1 ;  /* 0x000000d802027208 */ /* 0x000fe20000800000 */
[----:B------:R-:W-:Y:S01]  /*7540*/  FMUL.FTZ R190, R190, R4 ;  /* 0x00000004bebe7220 */ /* 0x000fe20000410000 */
[----:B------:R-:W-:Y:S02]  /*7550*/  FSETP.GE.FTZ.AND P1, PT, R192, RZ, PT ;  /* 0x000000ffc000720b */ /* 0x000fe40003f36000 */
[----:B------:R-:W-:Y:S01]  /*7560*/  FADD.FTZ R10, -R211, R10 ;  /* 0x0000000ad30a7221 */ /* 0x000fe20000010100 */
[-C--:B------:R-:W-:Y:S01]  /*7570*/  FSEL R0, R0, R215.reuse, P0 ;  /* 0x000000d700007208 */ /* 0x080fe20000000000 */
[----:B------:R-:W-:Y:S01]  /*7580*/  FMUL.FTZ R177, R177, R2 ;  /* 0x00000002b1b17220 */ /* 0x000fe20000410000 */
[----:B------:R-:W-:Y:S01]  /*7590*/  FSETP.GE.FTZ.AND P0, PT, R187, RZ, PT ;  /* 0x000000ffbb00720b */ /* 0x000fe20003f16000 */
[----:B------:R-:W-:Y:S02]  /*75a0*/  FADD.FTZ R2, -R215, R7 ;  /* 0x00000007d7027221 */ /* 0x000fe40000010100 */
[----:B------:R-:W-:Y:S01]  /*75b0*/  FMUL.FTZ R185, R185, R0 ;  /* 0x00000000b9b97220 */ /* 0x000fe20000410000 */
[----:B------:R-:W1:Y:S01]  /*75c0*/  LDSM.16.M88.4 R4, [R205+0x18800] ;  /* 0x01880000cd04783b */ /* 0x000e620000000200 */
[----:B------:R-:W-:Y:S01]  /*75d0*/  FADD.FTZ R0, -R214, R8 ;  /* 0x00000008d6007221 */ /* 0x000fe20000010100 */
[----:B------:R-:W-:Y:S01]  /*75e0*/  FSEL R2, R2, R215, P1 ;  /* 0x000000d702027208 */ /* 0x000fe20000800000 */
[----:B------:R-:W-:Y:S01]  /*75f0*/  FADD.FTZ R9, -R214, R9 ;  /* 0x00000009d6097221 */ /* 0x000fe20000010100 */
[----:B------:R-:W-:Y:S01]  /*7600*/  FSETP.GE.FTZ.AND P1, PT, R189, RZ, PT ;  /* 0x000000ffbd00720b */ /* 0x000fe20003f36000 */
[----:B------:R-:W-:Y:S01]  /*7610*/  FADD.FTZ R8, -R211, R15 ;  /* 0x0000000fd3087221 */ /* 0x000fe20000010100 */
[----:B------:R-:W-:Y:S01]  /*7620*/  FSEL R0, R0, R214, P0 ;  /* 0x000000d600007208 */ /* 0x000fe20000000000 */
[----:B------:R-:W-:Y:S01]  /*7630*/  FMUL.FTZ R192, R192, R2 ;  /* 0x00000002c0c07220 */ /* 0x000fe20000410000 */
[----:B------:R-:W-:Y:S02]  /*7640*/  LEA R212, P0, R169, R212, 0x2 ;  /* 0x000000d4a9d47211 */ /* 0x000fe400078010ff */
[-C--:B------:R-:W-:Y:S01]  /*7650*/  FSEL R2, R10, R211.reuse, P2 ;  /* 0x000000d30a027208 */ /* 0x080fe20001000000 */
[----:B------:R-:W-:Y:S01]  /*7660*/  FMUL.FTZ R187, R187, R0 ;  /* 0x00000000bbbb7220 */ /* 0x000fe20000410000 */
[----:B------:R-:W-:Y:S01]  /*7670*/  FSEL R0, R11, R211, P1 ;  /* 0x000000d30b007208 */ /* 0x000fe20000800000 */
[----:B------:R-:W-:Y:S01]  /*7680*/  FADD.FTZ R10, -R214, R13 ;  /* 0x0000000dd60a7221 */ /* 0x000fe20000010100 */
[----:B------:R-:W-:Y:S01]  /*7690*/  LEA.HI.X.SX32 R213, R168, R213, 0x2, P0 ;  /* 0x000000d5a8d57211 */ /* 0x000fe200000f16ff */
[----:B------:R-:W-:Y:S01]  /*76a0*/  FMUL.FTZ R179, R179, R2 ;  /* 0x00000002b3b37220 */ /* 0x000fe20000410000 */
[----:B------:R-:W-:Y:S01]  /*76b0*/  FSEL R168, R9, R214, P3 ;  /* 0x000000d609a87208 */ /* 0x000fe20001800000 */
[----:B------:R-:W-:Y:S01]  /*76c0*/  FADD.FTZ R9, -R211, R14 ;  /* 0x0000000ed3097221 */ /* 0x000fe20000010100 */
[----:B------:R-:W-:Y:S01]  /*76d0*/  FSETP.GE.FTZ.AND P0, PT, R195, RZ, PT ;  /* 0x000000ffc300720b */ /* 0x000fe20003f16000 */
[----:B------:R-:W-:Y:S01]  /*76e0*/  FMUL.FTZ R189, R189, R0 ;  /* 0x00000000bdbd7220 */ /* 0x000fe20000410000 */
[----:B------:R-:W-:Y:S01]  /*76f0*/  FSETP.GE.FTZ.AND P1, PT, R191, RZ, PT ;  /* 0x000000ffbf00720b */ /* 0x000fe20003f36000 */
[C---:B------:R-:W-:Y:S01]  /*7700*/  FADD.FTZ R0, -R215.reuse, R19 ;  /* 0x00000013d7007221 */ /* 0x040fe20000010100 */
[----:B------:R-:W-:Y:S01]  /*7710*/  FSETP.GE.FTZ.AND P2, PT, R184, RZ, PT ;  /* 0x000000ffb800720b */ /* 0x000fe20003f56000 */
[----:B------:R-:W-:Y:S01]  /*7720*/  FADD.FTZ R2, -R215, R18 ;  /* 0x00000012d7027221 */ /* 0x000fe20000010100 */
[-C--:B------:R-:W-:Y:S01]  /*7730*/  FSEL R8, R8, R211.reuse, P0 ;  /* 0x000000d308087208 */ /* 0x080fe20000000000 */
[----:B------:R-:W-:Y:S01]  /*7740*/  FADD.FTZ R11, -R214, R12 ;  /* 0x0000000cd60b7221 */ /* 0x000fe20000010100 */
[----:B------:R-:W-:Y:S01]  /*7750*/  FSETP.GE.FTZ.AND P0, PT, R222, RZ, PT ;  /* 0x000000ffde00720b */ /* 0x000fe20003f16000 */
[----:B------:R-:W-:Y:S01]  /*7760*/  FMUL.FTZ R168, R176, R168 ;  /* 0x000000a8b0a87220 */ /* 0x000fe20000410000 */
[----:B------:R-:W-:Y:S01]  /*7770*/  FSEL R9, R9, R211, P1 ;  /* 0x000000d309097208 */ /* 0x000fe20000800000 */
[----:B------:R-:W-:Y:S01]  /*7780*/  FMUL.FTZ R195, R195, R8 ;  /* 0x00000008c3c37220 */ /* 0x000fe20000410000 */
[----:B------:R-:W-:Y:S02]  /*7790*/  FSETP.GE.FTZ.AND P1, PT, R219, RZ, PT ;  /* 0x000000ffdb00720b */ /* 0x000fe40003f36000 */
[----:B------:R-:W-:Y:S01]  /*77a0*/  FSETP.GE.FTZ.AND P3, PT, R217, RZ, PT ;  /* 0x000000ffd900720b */ /* 0x000fe20003f76000 */
[----:B------:R-:W-:Y:S01]  /*77b0*/  FMUL.FTZ R191, R191, R9 ;  /* 0x00000009bfbf7220 */ /* 0x000fe20000410000 */
[----:B------:R-:W-:Y:S02]  /*77c0*/  FSEL R10, R10, R214, P2 ;  /* 0x000000d60a0a7208 */ /* 0x000fe40001000000 */
[----:B------:R-:W-:Y:S02]  /*77d0*/  FSETP.GE.FTZ.AND P2, PT, R194, RZ, PT ;  /* 0x000000ffc200720b */ /* 0x000fe40003f56000 */
[-C--:B------:R-:W-:Y:S01]  /*77e0*/  FSEL R0, R0, R215.reuse, P0 ;  /* 0x000000d700007208 */ /* 0x080fe20000000000 */
[----:B------:R-:W-:Y:S01]  /*77f0*/  FMUL.FTZ R184, R184, R10 ;  /* 0x0000000ab8b87220 */ /* 0x000fe20000410000 */
[-C--:B-1----:R-:W-:Y:S01]  /*7800*/  HMMA.16816.F32 R20, R164, R4.reuse, R20 ;  /* 0x00000004a414723c */ /* 0x082fe20000001814 */
[----:B------:R-:W-:Y:S02]  /*7810*/  FSEL R2, R2, R215, P1 ;  /* 0x000000d702027208 */ /* 0x000fe40000800000 */
[----:B------:R-:W-:Y:S01]  /*7820*/  FMUL.FTZ R10, R222, R0 ;  /* 0x00000000de0a7220 */ /* 0x000fe20000410000 */
[----:B------:R-:W-:Y:S02]  /*7830*/  FSETP.GE.FTZ.AND P0, PT, R224, RZ, PT ;  /* 0x000000ffe000720b */ /* 0x000fe40003f16000 */
[----:B------:R-:W-:Y:S01]  /*7840*/  FMUL.FTZ R12, R219, R2 ;  /* 0x00000002db0c7220 */ /* 0x000fe20000410000 */
[----:B------:R-:W-:Y:S01]  /*7850*/  FSETP.GE.FTZ.AND P1, PT, R220, RZ, PT ;  /* 0x000000ffdc00720b */ /* 0x000fe20003f36000 */
[C---:B------:R-:W-:Y:S01]  /*7860*/  HMMA.16816.F32 R24, R172.reuse, R4, R24 ;  /* 0x00000004ac18723c */ /* 0x040fe20000001818 */
[----:B------:R-:W-:Y:S02]  /*7870*/  FSEL R11, R11, R214, P3 ;  /* 0x000000d60b0b7208 */ /* 0x000fe40001800000 */
[----:B------:R-:W-:Y:S03]  /*7880*/  FSETP.GE.FTZ.AND P3, PT, R221, RZ, PT ;  /* 0x000000ffdd00720b */ /* 0x000fe60003f76000 */
[----:B------:R-:W-:Y:S02]  /*7890*/  FMUL.FTZ R217, R217, R11 ;  /* 0x0000000bd9d97220 */ /* 0x000fe40000410000 */
[C---:B------:R-:W-:Y:S01]  /*78a0*/  FADD.FTZ R4, -R216.reuse, R17 ;  /* 0x00000011d8047221 */ /* 0x040fe20000010100 */
[-C--:B------:R-:W-:Y:S03]  /*78b0*/  HMMA.16816.F32 R28, R172, R6.reuse, R28 ;  /* 0x00000006ac1c723c */ /* 0x080fe6000000181c */
[----:B------:R-:W-:Y:S01]  /*78c0*/  FADD.FTZ R5, -R216, R16 ;  /* 0x00000010d8057221 */ /* 0x000fe20000010100 */
[----:B------:R-:W-:Y:S02]  /*78d0*/  FSEL R4, R4, R216, P2 ;  /* 0x000000d804047208 */ /* 0x000fe40001000000 */
[----:B------:R-:W-:Y:S01]  /*78e0*/  FSETP.GE.FTZ.AND P2, PT, R193, RZ, PT ;  /* 0x000000ffc100720b */ /* 0x000fe20003f56000 */
[C---:B------:R-:W-:Y:S01]  /*78f0*/  FADD.FTZ R23, -R215.reuse, R23 ;  /* 0x00000017d7177221 */ /* 0x040fe20000010100 */
[----:B------:R-:W-:Y:S01]  /*7900*/  HMMA.16816.F32 R32, R164, R6, R32 ;  /* 0x00000006a420723c */ /* 0x000fe20000001820 */
[----:B------:R-:W-:Y:S03]  /*7910*/  FADD.FTZ R22, -R215, R22 ;  /* 0x00000016d7167221 */ /* 0x000fe60000010100 */
[C---:B------:R-:W-:Y:S01]  /*7920*/  FADD.FTZ R21, -R216.reuse, R21 ;  /* 0x00000015d8157221 */ /* 0x040fe20000010100 */
[-C--:B------:R-:W-:Y:S01]  /*7930*/  FSEL R0, R23, R215.reuse, P0 ;  /* 0x000000d717007208 */ /* 0x080fe20000000000 */
[----:B------:R-:W-:Y:S01]  /*7940*/  FADD.FTZ R20, -R216, R20 ;  /* 0x00000014d8147221 */ /* 0x000fe20000010100 */
[----:B------:R-:W-:Y:S01]  /*7950*/  FSEL R2, R22, R215, P1 ;  /* 0x000000d716027208 */ /* 0x000fe20000800000 */
[----:B------:R-:W-:Y:S01]  /*7960*/  FADD.FTZ R24, -R214, R24 ;  /* 0x00000018d6187221 */ /* 0x000fe20000010100 */
[----:B------:R-:W-:Y:S02]  /*7970*/  FSETP.GE.FTZ.AND P1, PT, R182, RZ, PT ;  /* 0x000000ffb600720b */ /* 0x000fe40003f36000 */
        /* <DEDUP_REMOVED lines=10> */
[----:B------:R-:W-:Y:S01]  /*7a20*/  FSEL R0, R24, R214, P1 ;  /* 0x000000d618007208 */ /* 0x000fe20000800000 */
[----:B------:R-:W-:Y:S01]  /*7a30*/  FMUL.FTZ R13, R221, R5 ;  /* 0x00000005dd0d7220 */ /* 0x000fe20000410000 */
[----:B------:R-:W-:Y:S01]  /*7a40*/  FSETP.GE.FTZ.AND P1, PT, R183, RZ, PT ;  /* 0x000000ffb700720b */ /* 0x000fe20003f36000 */
[----:B------:R-:W-:Y:S01]  /*7a50*/  FMUL.FTZ R23, R220, R2 ;  /* 0x00000002dc177220 */ /* 0x000fe20000410000 */
[----:B------:R-:W-:Y:S01]  /*7a60*/  FSEL R5, R20, R216, P3 ;  /* 0x000000d814057208 */ /* 0x000fe20001800000 */
        /* <DEDUP_REMOVED lines=16> */
[----:B------:R-:W-:Y:S01]  /*7b70*/  FMUL.FTZ R21, R180, R4 ;  /* 0x00000004b4157220 */ /* 0x000fe20000410000 */
[----:B------:R-:W-:Y:S02]  /*7b80*/  FSETP.GE.FTZ.AND P1, PT, R228, RZ, PT ;  /* 0x000000ffe400720b */ /* 0x000fe40003f36000 */
[----:B------:R-:W-:Y:S01]  /*7b90*/  FSEL R0, R28, R214, P3 ;  /* 0x000000d61c007208 */ /* 0x000fe20001800000 */
[----:B------:R-:W-:Y:S01]  /*7ba0*/  @P2 FADD.FTZ R214, -R214, R29 ;  /* 0x0000001dd6d62221 */ /* 0x000fe20000010100 */
[----:B------:R-:W-:Y:S01]  /*7bb0*/  FSETP.GE.FTZ.AND P3, PT, R225, RZ, PT ;  /* 0x000000ffe100720b */ /* 0x000fe20003f76000 */
[----:B------:R-:W-:Y:S01]  /*7bc0*/  @P0 FADD.FTZ R211, -R211, R31 ;  /* 0x0000001fd3d30221 */ /* 0x000fe20000010100 */
[----:B------:R-:W-:Y:S01]  /*7bd0*/  FSETP.GE.FTZ.AND P2, PT, R229, RZ, PT ;  /* 0x000000ffe500720b */ /* 0x000fe20003f56000 */
[----:B------:R-:W-:Y:S01]  /*7be0*/  FMUL.FTZ R18, R227, R0 ;  /* 0x00000000e3127220 */ /* 0x000fe20000410000 */
[----:B------:R-:W-:Y:S01]  /*7bf0*/  FSEL R2, R2, R216, P1 ;  /* 0x000000d802027208 */ /* 0x000fe20000800000 */
[----:B------:R-:W-:Y:S01]  /*7c00*/  FADD.FTZ R0, -R215, R34 ;  /* 0x00000022d7007221 */ /* 0x000fe20000010100 */
[----:B------:R-:W-:Y:S01]  /*7c10*/  PLOP3.LUT P1, PT, PT, PT, UP2, 0x80, 0x0 ;  /* 0x000000000000781c */ /* 0x000fe20003f2f028 */
[----:B------:R-:W-:Y:S01]  /*7c20*/  FMUL.FTZ R30, R181, R30 ;  /* 0x0000001eb51e7220 */ /* 0x000fe20000410000 */
[----:B------:R-:W-:Y:S01]  /*7c30*/  FSETP.GE.FTZ.AND P0, PT, R226, RZ, PT ;  /* 0x000000ffe200720b */ /* 0x000fe20003f16000 */
[----:B------:R-:W-:Y:S02]  /*7c40*/  FMUL.FTZ R17, R228, R2 ;  /* 0x00000002e4117220 */ /* 0x000fe40000410000 */
[----:B------:R-:W-:Y:S01]  /*7c50*/  FMUL.FTZ R214, R186, R214 ;  /* 0x000000d6bad67220 */ /* 0x000fe20000410000 */
[----:B------:R-:W-:Y:S01]  /*7c60*/  FSEL R0, R0, R215, P0 ;  /* 0x000000d700007208 */ /* 0x000fe20000000000 */
[----:B------:R-:W-:Y:S02]  /*7c70*/  @P3 FADD.FTZ R216, -R216, R33 ;  /* 0x00000021d8d83221 */ /* 0x000fe40000010100 */
[----:B------:R-:W-:Y:S02]  /*7c80*/  @P2 FADD.FTZ R215, -R215, R35 ;  /* 0x00000023d7d72221 */ /* 0x000fe40000010100 */
        /* <DEDUP_REMOVED lines=10> */
[C---:B------:R-:W-:Y:S03]  /*7d30*/  IMAD.U32 R2, R9.reuse, -0x40, RZ ;  /* 0xffffffc009027824 */ /* 0x040fe600078e00ff */
[----:B------:R-:W-:Y:S02]  /*7d40*/  UISETP.NE.U32.AND UP0, UPT, UR4, 0x1, UPT ;  /* 0x000000010400788c */ /* 0x000fe4000bf05070 */
[C---:B------:R-:W-:Y:S02]  /*7d50*/  LEA R4, P3, R2.reuse, R240, 0x1 ;  /* 0x000000f002047211 */ /* 0x040fe400078608ff */
[----:B------:R-:W-:Y:S01]  /*7d60*/  USEL UR4, UR40, 0x4000, !UP0 ;  /* 0x0000400028047887 */ /* 0x000fe2000c000000 */
[----:B------:R-:W-:Y:S02]  /*7d70*/  SHF.R.S32.HI R6, RZ, 0x1f, R2 ;  /* 0x0000001fff067819 */ /* 0x000fe40000011402 */
[----:B------:R-:W-:Y:S02]  /*7d80*/  LEA.HI.X.SX32 R5, R2, R241, 0x1, P3 ;  /* 0x000000f102057211 */ /* 0x000fe400018f0eff */
[C---:B------:R-:W-:Y:S02]  /*7d90*/  LEA R0, P4, R9.reuse, R2, 0x5 ;  /* 0x0000000209007211 */ /* 0x040fe400078828ff */
[----:B------:R-:W-:Y:S02]  /*7da0*/  IADD3 R218, R218, UR4, RZ ;  /* 0x00000004dada7c10 */ /* 0x000fe4000fffe0ff */
[----:B------:R-:W-:Y:S02]  /*7db0*/  IADD3 R234, R234, UR4, RZ ;  /* 0x00000004eaea7c10 */ /* 0x000fe4000fffe0ff */
[C-C-:B------:R-:W-:Y:S01]  /*7dc0*/  LEA.HI.X R2, R9.reuse, R6, R14.reuse, 0x5, P4 ;  /* 0x0000000609027211 */ /* 0x140fe200020f2c0e */
[----:B------:R1:W-:Y:S01]  /*7dd0*/  @P2 STS [R218], RZ ;  /* 0x000000ffda002388 */ /* 0x0003e20000000800 */
[C---:B------:R-:W-:Y:S02]  /*7de0*/  @!P2 LEA R8, P4, R9.reuse, R4, 0x6 ;  /* 0x000000040908a211 */ /* 0x040fe400078830ff */
[C---:B------:R-:W-:Y:S01]  /*7df0*/  @!P0 LEA R6, P3, R0.reuse, R240, 0x1 ;  /* 0x000000f000068211 */ /* 0x040fe200078608ff */
[----:B------:R1:W-:Y:S01]  /*7e00*/  @P2 STS [R218+0x4], RZ ;  /* 0x000004ffda002388 */ /* 0x0003e20000000800 */
[----:B------:R-:W-:Y:S01]  /*7e10*/  @!P2 LEA.HI.X R9, R9, R5, R14, 0x6, P4 ;  /* 0x000000050909a211 */ /* 0x000fe200020f340e */
[----:B------:R-:W-:Y:S01]  /*7e20*/  IMAD.MOV.U32 R240, RZ, RZ, R4 ;  /* 0x000000fffff07224 */ /* 0x000fe200078e0004 */
[----:B------:R-:W-:Y:S01]  /*7e30*/  @!P0 LEA.HI.X R7, R0, R241, R2, 0x1, P3 ;  /* 0x000000f100078211 */ /* 0x000fe200018f0c02 */
[----:B------:R1:W-:Y:S01]  /*7e40*/  @P2 STS [R218+0x8], RZ ;  /* 0x000008ffda002388 */ /* 0x0003e20000000800 */
[----:B------:R-:W-:Y:S01]  /*7e50*/  IADD3 R203, R203, UR4, RZ ;  /* 0x00000004cbcb7c10 */ /* 0x000fe2000fffe0ff */
        /* <DEDUP_REMOVED lines=31> */
.L_x_1520:
        /* <DEDUP_REMOVED lines=134> */
[C---:B------:R-:W-:Y:S01]  /*88b0*/  LEA R4, P0, R5.reuse, R238, 0x1 ;  /* 0x000000ee05047211 */ /* 0x040fe200078008ff */
        /* <DEDUP_REMOVED lines=35> */
.L_x_1521:
[----:B------:R-:W-:Y:S01]  /*8af0*/  LDSM.16.M88.4 R32, [R3+0x1c000] ;  /* 0x01c000000320783b */ /* 0x000fe20000000200 */
[----:B-1----:R-:W-:Y:S01]  /*8b00*/  @P1 IADD3 R0, R243, -0x40, RZ ;  /* 0xffffffc0f3001810 */ /* 0x002fe20007ffe0ff */
[----:B------:R-:W-:Y:S01]  /*8b10*/  IMAD.MOV.U32 R2, RZ, RZ, 0x4 ;  /* 0x00000004ff027424 */ /* 0x000fe200078e00ff */
[----:B------:R-:W-:Y:S02]  /*8b20*/  @UP2 UIADD3 UR5, UP0, UR16, -0x100, URZ ;  /* 0xffffff0010052890 */ /* 0x000fe4000ff1e03f */
[----:B------:R-:W1:Y:S01]  /*8b30*/  LDSM.16.MT88.4 R16, [R200] ;  /* 0x00000000c810783b */ /* 0x000e620000004200 */
[----:B------:R-:W-:Y:S01]  /*8b40*/  @P1 IMAD.WIDE R214, R0, R2, UR16 ;  /* 0x0000001000d61e25 */ /* 0x000fe2000f8e0202 */
[----:B------:R-:W-:Y:S02]  /*8b50*/  @UP2 UIADD3.X UR4, UR17, -0x1, URZ, UP0, !UPT ;  /* 0xffffffff11042890 */ /* 0x000fe400087fe43f */
[----:B------:R-:W-:Y:S01]  /*8b60*/  UISETP.GT.AND UP1, UPT, UR9, UR21, UPT ;  /* 0x000000150900728c */ /* 0x000fe2000bf24270 */
[----:B------:R-:W2:Y:S01]  /*8b70*/  LDSM.16.M88.4 R28, [R3+0x1d000] ;  /* 0x01d00000031c783b */ /* 0x000ea20000000200 */
[----:B------:R-:W-:Y:S02]  /*8b80*/  @UP2 UMOV UR16, UR5 ;  /* 0x0000000500102c82 */ /* 0x000fe40008000000 */
[----:B------:R-:W-:Y:S02]  /*8b90*/  USHF.L.U32 UR5, UR6, 0x3, URZ ;  /* 0x0000000306057899 */ /* 0x000fe4000800063f */
[----:B------:R-:W3:Y:S01]  /*8ba0*/  LDSM.16.MT88.4 R164, [R200+0x4000] ;  /* 0x00400000c8a4783b */ /* 0x000ee20000004200 */
[----:B------:R-:W-:Y:S02]  /*8bb0*/  @UP2 UMOV UR17, UR4 ;  /* 0x0000000400112c82 */ /* 0x000fe40008000000 */
[----:B------:R-:W-:Y:S01]  /*8bc0*/  ULOP3.LUT UR4, UR9, 0x1, URZ, 0xc0, !UPT ;  /* 0x0000000109047892 */ /* 0x000fe2000f8ec03f */
[----:B------:R-:W-:Y:S01]  /*8bd0*/  IMAD.U32 R2, RZ, RZ, UR5 ;  /* 0x00000005ff027e24 */ /* 0x000fe2000f8e00ff */
[----:B------:R-:W-:Y:S02]  /*8be0*/  LDSM.16.M88.4 R168, [R196+0x1c000] ;  /* 0x01c00000c4a8783b */ /* 0x000fe40000000200 */
[----:B------:R-:W-:Y:S02]  /*8bf0*/  UISETP.NE.U32.AND UP0, UPT, UR4, 0x1, UPT ;  /* 0x000000010400788c */ /* 0x000fe4000bf05070 */
[-C--:B------:R-:W-:Y:S01]  /*8c00*/  LEA R2, P2, R2, R212.reuse, 0x2 ;  /* 0x000000d402027211 */ /* 0x080fe200078410ff */
[----:B------:R-:W4:Y:S01]  /*8c10*/  LDSM.16.MT88.4 R172, [R200+0x800] ;  /* 0x00080000c8ac783b */ /* 0x000f220000004200 */
[----:B------:R-:W-:Y:S04]  /*8c20*/  UIMAD UR4, UR6, 0x18, URZ ;  /* 0x00000018060478a4 */ /* 0x000fe8000f8e023f */
[----:B------:R-:W3:Y:S02]  /*8c30*/  LDSM.16.M88.4 R176, [R196+0x1d000] ;  /* 0x01d00000c4b0783b */ /* 0x000ee40000000200 */
[----:B------:R-:W-:Y:S02]  /*8c40*/  IMAD.U32 R211, RZ, RZ, UR4 ;  /* 0x00000004ffd37e24 */ /* 0x000fe4000f8e00ff */
[----:B------:R-:W-:Y:S01]  /*8c50*/  IMAD.U32 R219, RZ, RZ, UR4 ;  /* 0x00000004ffdb7e24 */ /* 0x000fe2000f8e00ff */
[----:B------:R-:W3:Y:S01]  /*8c60*/  LDSM.16.MT88.4 R180, [R200+0x4800] ;  /* 0x00480000c8b4783b */ /* 0x000ee20000004200 */
[----:B------:R-:W-:Y:S04]  /*8c70*/  USHF.L.U32 UR4, UR6, 0x5, URZ ;  /* 0x0000000506047899 */ /* 0x000fe8000800063f */
[----:B------:R-:W-:Y:S02]  /*8c80*/  LDSM.16.M88.4 R184, [R198+0x1c000] ;  /* 0x01c00000c6b8783b */ /* 0x000fe40000000200 */
[----:B------:R-:W-:Y:S02]  /*8c90*/  IMAD.U32 R216, RZ, RZ, UR4 ;  /* 0x00000004ffd87e24 */ /* 0x000fe4000f8e00ff */
[----:B------:R-:W-:Y:S01]  /*8ca0*/  IMAD.U32 R222, RZ, RZ, UR4 ;  /* 0x00000004ffde7e24 */ /* 0x000fe2000f8e00ff */
[-C--:B-1----:R-:W-:Y:S01]  /*8cb0*/  HMMA.16816.F32 R4, R32, R16.reuse, RZ ;  /* 0x000000102004723c */ /* 0x082fe200000018ff */
[----:B------:R-:W1:Y:S01]  /*8cc0*/  LDSM.16.MT88.4 R188, [R200+0x1000] ;  /* 0x00100000c8bc783b */ /* 0x000e620000004200 */
[----:B------:R-:W-:Y:S04]  /*8cd0*/  UIMAD UR4, UR6, 0x28, URZ ;  /* 0x00000028060478a4 */ /* 0x000fe8000f8e023f */
[----:B------:R-:W-:Y:S02]  /*8ce0*/  LDSM.16.MT88.4 R192, [R200+0x1800] ;  /* 0x00180000c8c0783b */ /* 0x000fe40000004200 */
[C---:B--2---:R-:W-:Y:S01]  /*8cf0*/  HMMA.16816.F32 R8, R28.reuse, R16, RZ ;  /* 0x000000101c08723c */ /* 0x044fe200000018ff */
[----:B------:R-:W-:Y:S02]  /*8d00*/  IMAD.U32 R217, RZ, RZ, UR4 ;  /* 0x00000004ffd97e24 */ /* 0x000fe4000f8e00ff */
[----:B------:R2:W5:Y:S01]  /*8d10*/  @P1 LDG.E R246, [R214.64] ;  /* 0x0000000cd6f61981 */ /* 0x000562000c1e1900 */
[----:B------:R-:W-:Y:S01]  /*8d20*/  IMAD.U32 R225, RZ, RZ, UR4 ;  /* 0x00000004ffe17e24 */ /* 0x000fe2000f8e00ff */
[----:B------:R-:W-:Y:S03]  /*8d30*/  UIMAD UR4, UR6, 0x30, URZ ;  /* 0x00000030060478a4 */ /* 0x000fe6000f8e023f */
[-C--:B------:R-:W-:Y:S01]  /*8d40*/  HMMA.16816.F32 R12, R28, R18.reuse, RZ ;  /* 0x000000121c0c723c */ /* 0x080fe200000018ff */
[----:B------:R2:W5:Y:S03]  /*8d50*/  @P1 LDG.E R247, [R214.64+0x20] ;  /* 0x0000200cd6f71981 */ /* 0x000566000c1e1900 */
[----:B------:R-:W-:Y:S02]  /*8d60*/  IMAD.U32 R220, RZ, RZ, UR4 ;  /* 0x00000004ffdc7e24 */ /* 0x000fe4000f8e00ff */
[----:B------:R2:W5:Y:S01]  /*8d70*/  @P1 LDG.E R244, [R214.64+0x80] ;  /* 0x0000800cd6f41981 */ /* 0x000562000c1e1900 */
[----:B------:R-:W-:Y:S01]  /*8d80*/  IMAD.U32 R224, RZ, RZ, UR4 ;  /* 0x00000004ffe07e24 */ /* 0x000fe2000f8e00ff */
[C---:B------:R-:W-:Y:S01]  /*8d90*/  HMMA.16816.F32 R16, R32.reuse, R18, RZ ;  /* 0x000000122010723c */ /* 0x040fe200000018ff */
[----:B------:R-:W-:Y:S02]  /*8da0*/  UIMAD UR4, UR6, 0x38, URZ ;  /* 0x00000038060478a4 */ /* 0x000fe4000f8e023f */
[----:B------:R2:W5:Y:S04]  /*8db0*/  @P1 LDG.E R245, [R214.64+0xa0] ;  /* 0x0000a00cd6f51981 */ /* 0x000568000c1e1900 */
[----:B------:R-:W-:Y:S01]  /*8dc0*/  IMAD.U32 R221, RZ, RZ, UR4 ;  /* 0x00000004ffdd7e24 */ /* 0x000fe2000f8e00ff */
[-C--:B---3--:R-:W-:Y:S01]  /*8dd0*/  HMMA.16816.F32 R20, R32, R164.reuse, RZ ;  /* 0x000000a42014723c */ /* 0x088fe200000018ff */
[----:B------:R-:W-:Y:S01]  /*8de0*/  IMAD.U32 R223, RZ, RZ, UR4 ;  /* 0x00000004ffdf7e24 */ /* 0x000fe2000f8e00ff */
[----:B------:R-:W-:Y:S04]  /*8df0*/  USHF.L.U32 UR4, UR6, 0x4, URZ ;  /* 0x0000000406047899 */ /* 0x000fe8000800063f */
[----:B------:R-:W-:Y:S02]  /*8e00*/  UIADD3 UR8, UR4, 0x60, URZ ;  /* 0x0000006004087890 */ /* 0x000fe4000fffe03f */
[C---:B------:R-:W-:Y:S01]  /*8e10*/  HMMA.16816.F32 R24, R28.reuse, R164, RZ ;  /* 0x000000a41c18723c */ /* 0x040fe200000018ff */
[----:B------:R-:W-:Y:S02]  /*8e20*/  UIADD3 UR6, UR4, 0x20, URZ ;  /* 0x0000002004067890 */ /* 0x000fe4000fffe03f */
[----:B------:R-:W-:Y:S05]  /*8e30*/  UIADD3 UR7, UR4, 0x40, URZ ;  /* 0x0000004004077890 */ /* 0x000fea000fffe03f */
[-C--:B------:R-:W-:Y:S08]  /*8e40*/  HMMA.16816.F32 R28, R28, R166.reuse, RZ ;  /* 0x000000a61c1c723c */ /* 0x080ff000000018ff */
[----:B------:R-:W-:Y:S01]  /*8e50*/  HMMA.16816.F32 R32, R32, R166, RZ ;  /* 0x000000a62020723c */ /* 0x000fe200000018ff */
[----:B------:R-:W3:Y:S07]  /*8e60*/  LDSM.16.M88.4 R164, [R198+0x1d000] ;  /* 0x01d00000c6a4783b */ /* 0x000eee0000000200 */
[-C--:B----4-:R-:W-:Y:S08]  /*8e70*/  HMMA.16816.F32 R4, R168, R172.reuse, R4 ;  /* 0x000000aca804723c */ /* 0x090ff00000001804 */
[C---:B------:R-:W-:Y:S08]  /*8e80*/  HMMA.16816.F32 R8, R176.reuse, R172, R8 ;  /* 0x000000acb008723c */ /* 0x040ff00000001808 */
[-C--:B------:R-:W-:Y:S08]  /*8e90*/  HMMA.16816.F32 R12, R176, R174.reuse, R12 ;  /* 0x000000aeb00c723c */ /* 0x080ff0000000180c */
[C---:B------:R-:W-:Y:S01]  /*8ea0*/  HMMA.16816.F32 R16, R168.reuse, R174, R16 ;  /* 0x000000aea810723c */ /* 0x040fe20000001810 */
[----:B------:R-:W4:Y:S07]  /*8eb0*/  LDSM.16.MT88.4 R172, [R200+0x5000] ;  /* 0x00500000c8ac783b */ /* 0x000f2e0000004200 */
[-C--:B------:R-:W-:Y:S08]  /*8ec0*/  HMMA.16816.F32 R20, R168, R180.reuse, R20 ;  /* 0x000000b4a814723c */ /* 0x080ff00000001814 */
[C---:B------:R-:W-:Y:S08]  /*8ed0*/  HMMA.16816.F32 R24, R176.reuse, R180, R24 ;  /* 0x000000b4b018723c */ /* 0x040ff00000001818 */
[-C--:B------:R-:W-:Y:S01]  /*8ee0*/  HMMA.16816.F32 R28, R176, R182.reuse, R28 ;  /* 0x000000b6b01c723c */ /* 0x080fe2000000181c */
[----:B------:R-:W2:Y:S07]  /*8ef0*/  LDSM.16.M88.4 R176, [R197+0x1c000] ;  /* 0x01c00000c5b0783b */ /* 0x000eae0000000200 */
[----:B------:R-:W-:Y:S01]  /*8f00*/  HMMA.16816.F32 R32, R168, R182, R32 ;  /* 0x000000b6a820723c */ /* 0x000fe20000001820 */
[----:B------:R-:W2:Y:S05]  /*8f10*/  LDSM.16.M88.4 R168, [R197+0x1d000] ;  /* 0x01d00000c5a8783b */ /* 0x000eaa0000000200 */
[----:B------:R-:W2:Y:S02]  /*8f20*/  LDSM.16.MT88.4 R180, [R200+0x5800] ;  /* 0x00580000c8b4783b */ /* 0x000ea40000004200 */
[-C--:B-1----:R-:W-:Y:S08]  /*8f30*/  HMMA.16816.F32 R4, R184, R188.reuse, R4 ;  /* 0x000000bcb804723c */ /* 0x082ff00000001804 */
[C---:B---3--:R-:W-:Y:S08]  /*8f40*/  HMMA.16816.F32 R8, R164.reuse, R188, R8 ;  /* 0x000000bca408723c */ /* 0x048ff00000001808 */
[-C--:B------:R-:W-:Y:S08]  /*8f50*/  HMMA.16816.F32 R12, R164, R190.reuse, R12 ;  /* 0x000000bea40c723c */ /* 0x080ff0000000180c */
[C---:B------:R-:W-:Y:S01]  /*8f60*/  HMMA.16816.F32 R16, R184.reuse, R190, R16 ;  /* 0x000000beb810723c */ /* 0x040fe20000001810 */
[----:B------:R-:W-:Y:S07]  /*8f70*/  LDSM.16.MT88.4 R188, [R200+0x6000] ;  /* 0x00600000c8bc783b */ /* 0x000fee0000004200 */
[-C--:B----4-:R-:W-:Y:S08]  /*8f80*/  HMMA.16816.F32 R20, R184, R172.reuse, R20 ;  /* 0x000000acb814723c */ /* 0x090ff00000001814 */
[C---:B------:R-:W-:Y:S08]  /*8f90*/  HMMA.16816.F32 R24, R164.reuse, R172, R24 ;  /* 0x000000aca418723c */ /* 0x040ff00000001818 */
[-C--:B------:R-:W-:Y:S01]  /*8fa0*/  HMMA.16816.F32 R28, R164, R174.reuse, R28 ;  /* 0x000000aea41c723c */ /* 0x080fe2000000181c */
[----:B------:R-:W-:Y:S07]  /*8fb0*/  LDSM.16.M88.4 R164, [R3+0x1e000] ;  /* 0x01e0000003a4783b */ /* 0x000fee0000000200 */
[----:B------:R-:W-:Y:S01]  /*8fc0*/  HMMA.16816.F32 R32, R184, R174, R32 ;  /* 0x000000aeb820723c */ /* 0x000fe20000001820 */
[----:B------:R-:W1:Y:S05]  /*8fd0*/  LDSM.16.MT88.4 R172, [R200+0x2000] ;  /* 0x00200000c8ac783b */ /* 0x000e6a0000004200 */
[----:B------:R3:W4:Y:S02]  /*8fe0*/  LDSM.16.M88.4 R184, [R3+0x1f000] ;  /* 0x01f0000003b8783b */ /* 0x0007240000000200 */
[-C--:B--2---:R-:W-:Y:S08]  /*8ff0*/  HMMA.16816.F32 R4, R176, R192.reuse, R4 ;  /* 0x000000c0b004723c */ /* 0x084ff00000001804 */
[C---:B------:R-:W-:Y:S08]  /*9000*/  HMMA.16816.F32 R8, R168.reuse, R192, R8 ;  /* 0x000000c0a808723c */ /* 0x040ff00000001808 */
[-C--:B------:R-:W-:Y:S01]  /*9010*/  HMMA.16816.F32 R12, R168, R194.reuse, R12 ;  /* 0x000000c2a80c723c */ /* 0x080fe2000000180c */
[----:B---3--:R-:W-:Y:S07]  /*9020*/  IMAD.U32 R3, RZ, RZ, UR5 ;  /* 0x00000005ff037e24 */ /* 0x008fee000f8e00ff */
[C---:B------:R-:W-:Y:S01]  /*9030*/  HMMA.16816.F32 R16, R176.reuse, R194, R16 ;  /* 0x000000c2b010723c */ /* 0x040fe20000001810 */
[----:B------:R-:W-:Y:S03]  /*9040*/  LDSM.16.MT88.4 R192, [R200+0x6800] ;  /* 0x00680000c8c0783b */ /* 0x000fe60000004200 */
[-C--:B------:R-:W-:Y:S04]  /*9050*/  LEA.HI.X.SX32 R3, R3, R213.reuse, 0x2, P2 ;  /* 0x000000d503037211 */ /* 0x080fe800010f16ff */
[-C--:B------:R-:W-:Y:S08]  /*9060*/  HMMA.16816.F32 R20, R176, R180.reuse, R20 ;  /* 0x000000b4b014723c */ /* 0x080ff00000001814 */
[C---:B------:R-:W-:Y:S08]  /*9070*/  HMMA.16816.F32 R24, R168.reuse, R180, R24 ;  /* 0x000000b4a818723c */ /* 0x040ff00000001818 */
[-C--:B------:R-:W-:Y:S01]  /*9080*/  HMMA.16816.F32 R28, R168, R182.reuse, R28 ;  /* 0x000000b6a81c723c */ /* 0x080fe2000000181c */
[----:B------:R-:W-:Y:S07]  /*9090*/  LDSM.16.M88.4 R168, [R196+0x1e000] ;  /* 0x01e00000c4a8783b */ /* 0x000fee0000000200 */
[----:B------:R-:W-:Y:S01]  /*90a0*/  HMMA.16816.F32 R32, R176, R182, R32 ;  /* 0x000000b6b020723c */ /* 0x000fe20000001820 */
[----:B------:R-:W2:Y:S05]  /*90b0*/  LDSM.16.MT88.4 R176, [R200+0x2800] ;  /* 0x00280000c8b0783b */ /* 0x000eaa0000004200 */
[----:B------:R-:W3:Y:S02]  /*90c0*/  LDSM.16.M88.4 R180, [R196+0x1f000] ;  /* 0x01f00000c4b4783b */ /* 0x000ee40000000200 */
[-C--:B-1----:R-:W-:Y:S08]  /*90d0*/  HMMA.16816.F32 R4, R164, R172.reuse, R4 ;  /* 0x000000aca404723c */ /* 0x082ff00000001804 */
[C---:B----4-:R-:W-:Y:S08]  /*90e0*/  HMMA.16816.F32 R8, R184.reuse, R172, R8 ;  /* 0x000000acb808723c */ /* 0x050ff00000001808 */
        /* <DEDUP_REMOVED lines=8> */
[----:B------:R-:W1:Y:S05]  /*9170*/  LDSM.16.M88.4 R164, [R198+0x1e000] ;  /* 0x01e00000c6a4783b */ /* 0x000e6a0000000200 */
[----:B------:R-:W4:Y:S02]  /*9180*/  LDSM.16.MT88.4 R188, [R200+0x7000] ;  /* 0x00700000c8bc783b */ /* 0x000f240000004200 */
[-C--:B--2---:R-:W-:Y:S08]  /*9190*/  HMMA.16816.F32 R4, R168, R176.reuse, R4 ;  /* 0x000000b0a804723c */ /* 0x084ff00000001804 */
[C---:B---3--:R-:W-:Y:S08]  /*91a0*/  HMMA.16816.F32 R8, R180.reuse, R176, R8 ;  /* 0x000000b0b408723c */ /* 0x048ff00000001808 */
[-C--:B------:R-:W-:Y:S08]  /*91b0*/  HMMA.16816.F32 R12, R180, R178.reuse, R12 ;  /* 0x000000b2b40c723c */ /* 0x080ff0000000180c */
[C---:B------:R-:W-:Y:S01]  /*91c0*/  HMMA.16816.F32 R16, R168.reuse, R178, R16 ;  /* 0x000000b2a810723c */ /* 0x040fe20000001810 */
[----:B------:R-:W-:Y:S05]  /*91d0*/  LDSM.16.M88.4 R176, [R197+0x1e000] ;  /* 0x01e00000c5b0783b */ /* 0x000fea0000000200 */
[----:B------:R-:W-:Y:S02]  /*91e0*/  LDSM.16.M88.4 R196, [R197+0x1f000] ;  /* 0x01f00000c5c4783b */ /* 0x000fe40000000200 */
[-C--:B------:R-:W-:Y:S08]  /*91f0*/  HMMA.16816.F32 R20, R168, R192.reuse, R20 ;  /* 0x000000c0a814723c */ /* 0x080ff00000001814 */
[C---:B------:R-:W-:Y:S07]  /*9200*/  HMMA.16816.F32 R24, R180.reuse, R192, R24 ;  /* 0x000000c0b418723c */ /* 0x040fee0000001818 */
[----:B------:R-:W-:Y:S01]  /*9210*/  IMAD.U32 R193, RZ, RZ, UR7 ;  /* 0x00000007ffc17e24 */ /* 0x000fe2000f8e00ff */
[-C--:B------:R-:W-:Y:S01]  /*9220*/  HMMA.16816.F32 R28, R180, R194.reuse, R28 ;  /* 0x000000c2b41c723c */ /* 0x080fe2000000181c */
[----:B------:R-:W2:Y:S07]  /*9230*/  LDSM.16.MT88.4 R180, [R200+0x3800] ;  /* 0x00380000c8b4783b */ /* 0x000eae0000004200 */
[----:B------:R-:W-:Y:S01]  /*9240*/  HMMA.16816.F32 R32, R168, R194, R32 ;  /* 0x000000c2a820723c */ /* 0x000fe20000001820 */
[----:B------:R-:W3:Y:S07]  /*9250*/  LDSM.16.MT88.4 R168, [R200+0x7800] ;  /* 0x00780000c8a8783b */ /* 0x000eee0000004200 */
[-C--:B-1----:R-:W-:Y:S08]  /*9260*/  HMMA.16816.F32 R4, R164, R172.reuse, R4 ;  /* 0x000000aca404723c */ /* 0x082ff00000001804 */
[C---:B------:R-:W-:Y:S07]  /*9270*/  HMMA.16816.F32 R8, R184.reuse, R172, R8 ;  /* 0x000000acb808723c */ /* 0x040fee0000001808 */
[----:B------:R-:W-:Y:S01]  /*9280*/  IMAD.U32 R172, RZ, RZ, UR8 ;  /* 0x00000008ffac7e24 */ /* 0x000fe2000f8e00ff */
[-C--:B------:R-:W-:Y:S08]  /*9290*/  HMMA.16816.F32 R12, R184, R174.reuse, R12 ;  /* 0x000000aeb80c723c */ /* 0x080ff0000000180c */
[C---:B------:R-:W-:Y:S08]  /*92a0*/  HMMA.16816.F32 R16, R164.reuse, R174, R16 ;  /* 0x000000aea410723c */ /* 0x040ff00000001810 */
[-C--:B----4-:R-:W-:Y:S08]  /*92b0*/  HMMA.16816.F32 R20, R164, R188.reuse, R20 ;  /* 0x000000bca414723c */ /* 0x090ff00000001814 */
[C---:B------:R-:W-:Y:S07]  /*92c0*/  HMMA.16816.F32 R24, R184.reuse, R188, R24 ;  /* 0x000000bcb818723c */ /* 0x040fee0000001818 */
[----:B------:R-:W-:Y:S01]  /*92d0*/  IMAD.U32 R189, RZ, RZ, UR7 ;  /* 0x00000007ffbd7e24 */ /* 0x000fe2000f8e00ff */
[-C--:B------:R-:W-:Y:S08]  /*92e0*/  HMMA.16816.F32 R28, R184, R190.reuse, R28 ;  /* 0x000000beb81c723c */ /* 0x080ff0000000181c */
[----:B------:R-:W-:Y:S07]  /*92f0*/  HMMA.16816.F32 R32, R164, R190, R32 ;  /* 0x000000bea420723c */ /* 0x000fee0000001820 */
[----:B------:R-:W-:Y:S01]  /*9300*/  IMAD.U32 R164, RZ, RZ, UR4 ;  /* 0x00000004ffa47e24 */ /* 0x000fe2000f8e00ff */
[-C--:B--2---:R-:W-:Y:S01]  /*9310*/  HMMA.16816.F32 R4, R176, R180.reuse, R4 ;  /* 0x000000b4b004723c */ /* 0x084fe20000001804 */
[----:B------:R-:W-:Y:S01]  /*9320*/  IMAD.U32 R165, RZ, RZ, UR4 ;  /* 0x00000004ffa57e24 */ /* 0x000fe2000f8e00ff */
[----:B------:R-:W-:Y:S02]  /*9330*/  UIADD3 UR4, UR5, UR7, URZ ;  /* 0x0000000705047290 */ /* 0x000fe4000fffe03f */
[----:B------:R-:W-:Y:S01]  /*9340*/  UIADD3 UR7, UR5, UR8, URZ ;  /* 0x0000000805077290 */ /* 0x000fe2000fffe03f */
[-C--:B------:R-:W-:Y:S03]  /*9350*/  LEA R164, P0, R164, R212.reuse, 0x2 ;  /* 0x000000d4a4a47211 */ /* 0x080fe600078010ff */
[C---:B------:R-:W-:Y:S01]  /*9360*/  HMMA.16816.F32 R8, R196.reuse, R180, R8 ;  /* 0x000000b4c408723c */ /* 0x040fe20000001808 */
[----:B------:R-:W-:Y:S03]  /*9370*/  IMAD.U32 R191, RZ, RZ, UR4 ;  /* 0x00000004ffbf7e24 */ /* 0x000fe6000f8e00ff */
[-C--:B------:R-:W-:Y:S01]  /*9380*/  LEA.HI.X.SX32 R165, R165, R213.reuse, 0x2, P0 ;  /* 0x000000d5a5a57211 */ /* 0x080fe200000f16ff */
[----:B------:R-:W-:Y:S01]  /*9390*/  IMAD.U32 R173, RZ, RZ, UR7 ;  /* 0x00000007ffad7e24 */ /* 0x000fe2000f8e00ff */
[-C--:B------:R-:W-:Y:S01]  /*93a0*/  LEA R166, P0, R216, R212.reuse, 0x2 ;  /* 0x000000d4d8a67211 */ /* 0x080fe200078010ff */
[----:B------:R-:W-:Y:S01]  /*93b0*/  IMAD.U32 R180, RZ, RZ, UR6 ;  /* 0x00000006ffb47e24 */ /* 0x000fe2000f8e00ff */
[-C--:B------:R-:W-:Y:S01]  /*93c0*/  HMMA.16816.F32 R12, R196, R182.reuse, R12 ;  /* 0x000000b6c40c723c */ /* 0x080fe2000000180c */
[----:B------:R-:W-:Y:S01]  /*93d0*/  IMAD.U32 R195, RZ, RZ, UR4 ;  /* 0x00000004ffc37e24 */ /* 0x000fe2000f8e00ff */
[----:B------:R-:W-:Y:S02]  /*93e0*/  UIADD3 UR7, UR5, UR7, URZ ;  /* 0x0000000705077290 */ /* 0x000fe4000fffe03f */
[-C--:B------:R-:W-:Y:S01]  /*93f0*/  LEA.HI.X.SX32 R167, R222, R213.reuse, 0x2, P0 ;  /* 0x000000d5dea77211 */ /* 0x080fe200000f16ff */
[----:B------:R-:W-:Y:S02]  /*9400*/  UIADD3 UR4, UR5, UR4, URZ ;  /* 0x0000000405047290 */ /* 0x000fe4000fffe03f */
[----:B------:R1:W-:Y:S01]  /*9410*/  RED.E.ADD.F32.FTZ.RN.STRONG.GPU [R212.64], R4 ;  /* 0x00000004d400798e */ /* 0x0003e2000c10e78c */
[C---:B------:R-:W-:Y:S01]  /*9420*/  HMMA.16816.F32 R16, R176.reuse, R182, R16 ;  /* 0x000000b6b010723c */ /* 0x040fe20000001810 */
[----:B------:R-:W-:Y:S01]  /*9430*/  IMAD.U32 R174, RZ, RZ, UR7 ;  /* 0x00000007ffae7e24 */ /* 0x000fe2000f8e00ff */
[----:B------:R-:W-:Y:S02]  /*9440*/  UIADD3 UR7, UR5, UR7, URZ ;  /* 0x0000000705077290 */ /* 0x000fe4000fffe03f */
[----:B------:R2:W-:Y:S01]  /*9450*/  RED.E.ADD.F32.FTZ.RN.STRONG.GPU [R2.64], R5 ;  /* 0x000000050200798e */ /* 0x0005e2000c10e78c */
[----:B------:R-:W-:Y:S02]  /*9460*/  IMAD.U32 R192, RZ, RZ, UR4 ;  /* 0x00000004ffc07e24 */ /* 0x000fe4000f8e00ff */
[----:B------:R-:W-:Y:S01]  /*9470*/  IMAD.U32 R183, RZ, RZ, UR6 ;  /* 0x00000006ffb77e24 */ /* 0x000fe2000f8e00ff */
[-C--:B---3--:R-:W-:Y:S01]  /*9480*/  HMMA.16816.F32 R20, R176, R168.reuse, R20 ;  /* 0x000000a8b014723c */ /* 0x088fe20000001814 */
[----:B------:R3:W-:Y:S01]  /*9490*/  RED.E.ADD.F32.FTZ.RN.STRONG.GPU [R164.64], R6 ;  /* 0x00000006a400798e */ /* 0x0007e2000c10e78c */
[----:B------:R-:W-:Y:S02]  /*94a0*/  UIADD3 UR6, UR5, UR6, URZ ;  /* 0x0000000605067290 */ /* 0x000fe4000fffe03f */
[----:B------:R-:W-:Y:S01]  /*94b0*/  IMAD.U32 R175, RZ, RZ, UR7 ;  /* 0x00000007ffaf7e24 */ /* 0x000fe2000f8e00ff */
[----:B------:R-:W-:Y:S03]  /*94c0*/  UIADD3 UR7, UR5, UR7, URZ ;  /* 0x0000000705077290 */ /* 0x000fe6000fffe03f */
[C---:B------:R-:W-:Y:S01]  /*94d0*/  HMMA.16816.F32 R24, R196.reuse, R168, R24 ;  /* 0x000000a8c418723c */ /* 0x040fe20000001818 */
[----:B------:R-:W-:Y:S03]  /*94e0*/  IMAD.U32 R181, RZ, RZ, UR6 ;  /* 0x00000006ffb57e24 */ /* 0x000fe6000f8e00ff */
[----:B------:R-:W-:Y:S01]  /*94f0*/  IMAD.U32 R185, RZ, RZ, UR6 ;  /* 0x00000006ffb97e24 */ /* 0x000fe2000f8e00ff */
[----:B------:R-:W-:Y:S02]  /*9500*/  UIADD3 UR6, UR5, UR6, URZ ;  /* 0x0000000605067290 */ /* 0x000fe4000fffe03f */
[----:B------:R-:W-:Y:S01]  /*9510*/  IMAD.U32 R169, RZ, RZ, UR7 ;  /* 0x00000007ffa97e24 */ /* 0x000fe2000f8e00ff */
[-C--:B------:R-:W-:Y:S04]  /*9520*/  HMMA.16816.F32 R28, R196, R170.reuse, R28 ;  /* 0x000000aac41c723c */ /* 0x080fe8000000181c */
[-C--:B-1----:R-:W-:Y:S01]  /*9530*/  LEA R4, P1, R211, R212.reuse, 0x2 ;  /* 0x000000d4d3047211 */ /* 0x082fe200078210ff */
[----:B------:R-:W-:Y:S02]  /*9540*/  IMAD.U32 R182, RZ, RZ, UR6 ;  /* 0x00000006ffb67e24 */ /* 0x000fe4000f8e00ff */
[----:B------:R-:W-:Y:S01]  /*9550*/  IMAD.U32 R187, RZ, RZ, UR6 ;  /* 0x00000006ffbb7e24 */ /* 0x000fe2000f8e00ff */
[----:B------:R-:W-:Y:S01]  /*9560*/  HMMA.16816.F32 R32, R176, R170, R32 ;  /* 0x000000aab020723c */ /* 0x000fe20000001820 */
[----:B------:R-:W-:Y:S03]  /*9570*/  UIADD3 UR6, UR5, UR6, URZ ;  /* 0x0000000605067290 */ /* 0x000fe6000fffe03f */
[-C--:B--2---:R-:W-:Y:S01]  /*9580*/  LEA.HI.X.SX32 R5, R219, R213.reuse, 0x2, P1 ;  /* 0x000000d5db057211 */ /* 0x084fe200008f16ff */
[----:B------:R-:W-:Y:S01]  /*9590*/  IMAD.U32 R197, RZ, RZ, UR4 ;  /* 0x00000004ffc57e24 */ /* 0x000fe2000f8e00ff */
[-C--:B---3--:R-:W-:Y:S01]  /*95a0*/  LEA R164, P2, R217, R212.reuse, 0x2 ;  /* 0x000000d4d9a47211 */ /* 0x088fe200078410ff */
[----:B------:R-:W-:Y:S01]  /*95b0*/  IMAD.U32 R184, RZ, RZ, UR6 ;  /* 0x00000006ffb87e24 */ /* 0x000fe2000f8e00ff */
[-C--:B------:R-:W-:Y:S01]  /*95c0*/  LEA R6, P1, R220, R212.reuse, 0x2 ;  /* 0x000000d4dc067211 */ /* 0x080fe200078210ff */
[----:B------:R1:W-:Y:S01]  /*95d0*/  RED.E.ADD.F32.FTZ.RN.STRONG.GPU [R4.64], R7 ;  /* 0x000000070400798e */ /* 0x0003e2000c10e78c */
[----:B------:R-:W-:Y:S02]  /*95e0*/  UIADD3 UR4, UR5, UR4, URZ ;  /* 0x0000000405047290 */ /* 0x000fe4000fffe03f */
[-C--:B------:R-:W-:Y:S01]  /*95f0*/  LEA.HI.X.SX32 R165, R225, R213.reuse, 0x2, P2 ;  /* 0x000000d5e1a57211 */ /* 0x080fe200010f16ff */
[----:B------:R-:W-:Y:S01]  /*9600*/  IMAD.U32 R188, RZ, RZ, UR6 ;  /* 0x00000006ffbc7e24 */ /* 0x000fe2000f8e00ff */
[----:B------:R-:W-:Y:S01]  /*9610*/  RED.E.ADD.F32.FTZ.RN.STRONG.GPU [R166.64], R8 ;  /* 0x00000008a600798e */ /* 0x000fe2000c10e78c */
[----:B------:R-:W-:Y:S01]  /*9620*/  UIADD3 UR6, UR5, UR6, URZ ;  /* 0x0000000605067290 */ /* 0x000fe2000fffe03f */
[----:B------:R-:W-:Y:S02]  /*9630*/  IMAD.U32 R194, RZ, RZ, UR4 ;  /* 0x00000004ffc27e24 */ /* 0x000fe4000f8e00ff */
[----:B------:R-:W-:Y:S01]  /*9640*/  IMAD.U32 R199, RZ, RZ, UR4 ;  /* 0x00000004ffc77e24 */ /* 0x000fe2000f8e00ff */
[----:B------:R-:W-:Y:S01]  /*9650*/  RED.E.ADD.F32.FTZ.RN.STRONG.GPU [R164.64], R9 ;  /* 0x00000009a400798e */ /* 0x000fe2000c10e78c */
[----:B------:R-:W-:Y:S01]  /*9660*/  UIADD3 UR4, UR5, UR4, URZ ;  /* 0x0000000405047290 */ /* 0x000fe2000fffe03f */
[----:B------:R-:W-:Y:S02]  /*9670*/  IMAD.U32 R186, RZ, RZ, UR6 ;  /* 0x00000006ffba7e24 */ /* 0x000fe4000f8e00ff */
[----:B------:R-:W-:Y:S01]  /*9680*/  IMAD.U32 R190, RZ, RZ, UR6 ;  /* 0x00000006ffbe7e24 */ /* 0x000fe2000f8e00ff */
[----:B------:R-:W-:Y:S02]  /*9690*/  UIADD3 UR6, UR5, UR6, URZ ;  /* 0x0000000605067290 */ /* 0x000fe4000fffe03f */
[----:B------:R-:W-:Y:S01]  /*96a0*/  IMAD.U32 R196, RZ, RZ, UR4 ;  /* 0x00000004ffc47e24 */ /* 0x000fe2000f8e00ff */
[----:B------:R-:W-:Y:S01]  /*96b0*/  UIADD3 UR8, UR5, UR4, URZ ;  /* 0x0000000405087290 */ /* 0x000fe2000fffe03f */
[----:B------:R-:W-:Y:S01]  /*96c0*/  IMAD.U32 R198, RZ, RZ, UR4 ;  /* 0x00000004ffc67e24 */ /* 0x000fe2000f8e00ff */
[----:B------:R-:W-:Y:S01]  /*96d0*/  UIADD3 UR4, UR5, UR7, URZ ;  /* 0x0000000705047290 */ /* 0x000fe2000fffe03f */
[----:B------:R-:W-:Y:S02]  /*96e0*/  IMAD.U32 R170, RZ, RZ, UR6 ;  /* 0x00000006ffaa7e24 */ /* 0x000fe4000f8e00ff */
[----:B------:R-:W-:Y:S02]  /*96f0*/  IMAD.U32 R171, RZ, RZ, UR6 ;  /* 0x00000006ffab7e24 */ /* 0x000fe4000f8e00ff */
[----:B------:R-:W-:Y:S01]  /*9700*/  IMAD.U32 R0, RZ, RZ, UR8 ;  /* 0x00000008ff007e24 */ /* 0x000fe2000f8e00ff */
[-C--:B-1----:R-:W-:Y:S01]  /*9710*/  LEA.HI.X.SX32 R7, R224, R213.reuse, 0x2, P1 ;  /* 0x000000d5e0077211 */ /* 0x082fe200008f16ff */
[----:B------:R-:W-:Y:S01]  /*9720*/  IMAD.U32 R168, RZ, RZ, UR4 ;  /* 0x00000004ffa87e24 */ /* 0x000fe2000f8e00ff */
[-C--:B------:R-:W-:Y:S01]  /*9730*/  LEA R4, P0, R221, R212.reuse, 0x2 ;  /* 0x000000d4dd047211 */ /* 0x080fe200078010ff */
[----:B------:R-:W-:Y:S02]  /*9740*/  UIADD3 UR4, UR9, -0x1, URZ ;  /* 0xffffffff09047890 */ /* 0x000fe4000fffe03f */
[----:B------:R1:W-:Y:S01]  /*9750*/  RED.E.ADD.F32.FTZ.RN.STRONG.GPU [R6.64], R10 ;  /* 0x0000000a0600798e */ /* 0x0003e2000c10e78c */
[-C--:B------:R-:W-:Y:S04]  /*9760*/  LEA.HI.X.SX32 R5, R223, R213.reuse, 0x2, P0 ;  /* 0x000000d5df057211 */ /* 0x080fe800000f16ff */
[----:B------:R-:W-:Y:S01]  /*9770*/  UMOV UR9, UR4 ;  /* 0x0000000400097c82 */ /* 0x000fe20008000000 */
[----:B------:R2:W-:Y:S05]  /*9780*/  RED.E.ADD.F32.FTZ.RN.STRONG.GPU [R4.64], R11 ;  /* 0x0000000b0400798e */ /* 0x0005ea000c10e78c */
[----:B------:R-:W-:Y:S05]  /*9790*/  RED.E.ADD.F32.FTZ.RN.STRONG.GPU [R212.64+0x80], R16 ;  /* 0x00008010d400798e */ /* 0x000fea000c10e78c */
[----:B------:R-:W-:Y:S01]  /*97a0*/  RED.E.ADD.F32.FTZ.RN.STRONG.GPU [R2.64+0x80], R17 ;  /* 0x000080110200798e */ /* 0x000fe2000c10e78c */
[-C--:B-1----:R-:W-:Y:S04]  /*97b0*/  LEA R6, P1, R180, R212.reuse, 0x2 ;  /* 0x000000d4b4067211 */ /* 0x082fe800078210ff */
[-C--:B------:R-:W-:Y:S02]  /*97c0*/  LEA.HI.X.SX32 R7, R183, R213.reuse, 0x2, P1 ;  /* 0x000000d5b7077211 */ /* 0x080fe400008f16ff */
[-C--:B--2---:R-:W-:Y:S02]  /*97d0*/  LEA R4, P0, R181, R212.reuse, 0x2 ;  /* 0x000000d4b5047211 */ /* 0x084fe400078010ff */
[-C--:B------:R-:W-:Y:S01]  /*97e0*/  LEA R10, P1, R182, R212.reuse, 0x2 ;  /* 0x000000d4b60a7211 */ /* 0x080fe200078210ff */
[----:B------:R1:W-:Y:S01]  /*97f0*/  RED.E.ADD.F32.FTZ.RN.STRONG.GPU [R6.64], R18 ;  /* 0x000000120600798e */ /* 0x0003e2000c10e78c */
[-C--:B------:R-:W-:Y:S02]  /*9800*/  LEA.HI.X.SX32 R5, R185, R213.reuse, 0x2, P0 ;  /* 0x000000d5b9057211 */ /* 0x080fe400000f16ff */
[-C--:B------:R-:W-:Y:S03]  /*9810*/  LEA.HI.X.SX32 R11, R187, R213.reuse, 0x2, P1 ;  /* 0x000000d5bb0b7211 */ /* 0x080fe600008f16ff */
[----:B------:R2:W-:Y:S05]  /*9820*/  RED.E.ADD.F32.FTZ.RN.STRONG.GPU [R4.64], R19 ;  /* 0x000000130400798e */ /* 0x0005ea000c10e78c */
[----:B------:R-:W-:Y:S01]  /*9830*/  RED.E.ADD.F32.FTZ.RN.STRONG.GPU [R10.64], R12 ;  /* 0x0000000c0a00798e */ /* 0x000fe2000c10e78c */
        /* <DEDUP_REMOVED lines=8> */
[----:B------:R3:W-:Y:S05]  /*98c0*/  RED.E.ADD.F32.FTZ.RN.STRONG.GPU [R8.64], R15 ;  /* 0x0000000f0800798e */ /* 0x0007ea000c10e78c */
[----:B------:R-:W-:Y:S05]  /*98d0*/  RED.E.ADD.F32.FTZ.RN.STRONG.GPU [R212.64+0x100], R20 ;  /* 0x00010014d400798e */ /* 0x000fea000c10e78c */
[----:B------:R-:W-:Y:S05]  /*98e0*/  RED.E.ADD.F32.FTZ.RN.STRONG.GPU [R2.64+0x100], R21 ;  /* 0x000100150200798e */ /* 0x000fea000c10e78c */
[----:B------:R-:W-:Y:S01]  /*98f0*/  LDSM.16.MT88.4 R12, [R201+0x1e000] ;  /* 0x01e00000c90c783b */ /* 0x000fe20000004200 */
[-C--:B-1----:R-:W-:Y:S04]  /*9900*/  LEA R6, P0, R189, R212.reuse, 0x2 ;  /* 0x000000d4bd067211 */ /* 0x082fe800078010ff */
[-C--:B------:R-:W-:Y:S02]  /*9910*/  LEA.HI.X.SX32 R7, R193, R213.reuse, 0x2, P0 ;  /* 0x000000d5c1077211 */ /* 0x080fe400000f16ff */
[-C--:B--2---:R-:W-:Y:S03]  /*9920*/  LEA R4, P1, R191, R212.reuse, 0x2 ;  /* 0x000000d4bf047211 */ /* 0x084fe600078210ff */
[----:B------:R1:W-:Y:S01]  /*9930*/  RED.E.ADD.F32.FTZ.RN.STRONG.GPU [R6.64], R22 ;  /* 0x000000160600798e */ /* 0x0003e2000c10e78c */
[-C--:B------:R-:W-:Y:S02]  /*9940*/  LEA.HI.X.SX32 R5, R195, R213.reuse, 0x2, P1 ;  /* 0x000000d5c3057211 */ /* 0x080fe400008f16ff */
[-C--:B---3--:R-:W-:Y:S03]  /*9950*/  LEA R8, P0, R192, R212.reuse, 0x2 ;  /* 0x000000d4c0087211 */ /* 0x088fe600078010ff */
[----:B------:R2:W-:Y:S01]  /*9960*/  RED.E.ADD.F32.FTZ.RN.STRONG.GPU [R4.64], R23 ;  /* 0x000000170400798e */ /* 0x0005e2000c10e78c */
[-C--:B------:R-:W-:Y:S04]  /*9970*/  LEA.HI.X.SX32 R9, R197, R213.reuse, 0x2, P0 ;  /* 0x000000d5c5097211 */ /* 0x080fe800000f16ff */
[----:B------:R-:W-:Y:S05]  /*9980*/  LDSM.16.MT88.4 R20, [R202+0x2000] ;  /* 0x00200000ca14783b */ /* 0x000fea0000004200 */
[----:B------:R3:W-:Y:S01]  /*9990*/  RED.E.ADD.F32.FTZ.RN.STRONG.GPU [R8.64], R24 ;  /* 0x000000180800798e */ /* 0x0007e2000c10e78c */
[-C--:B-1----:R-:W-:Y:S04]  /*99a0*/  LEA R6, P1, R194, R212.reuse, 0x2 ;  /* 0x000000d4c2067211 */ /* 0x082fe800078210ff */
[-C--:B------:R-:W-:Y:S01]  /*99b0*/  LEA.HI.X.SX32 R7, R199, R213.reuse, 0x2, P1 ;  /* 0x000000d5c7077211 */ /* 0x080fe200008f16ff */
[----:B------:R-:W-:Y:S01]  /*99c0*/  IMAD.MOV.U32 R199, RZ, RZ, R250 ;  /* 0x000000ffffc77224 */ /* 0x000fe200078e00fa */
[-C--:B--2---:R-:W-:Y:S03]  /*99d0*/  LEA R4, P0, R196, R212.reuse, 0x2 ;  /* 0x000000d4c4047211 */ /* 0x084fe600078010ff */
[----:B------:R1:W-:Y:S01]  /*99e0*/  RED.E.ADD.F32.FTZ.RN.STRONG.GPU [R6.64], R25 ;  /* 0x000000190600798e */ /* 0x0003e2000c10e78c */
[-C--:B------:R-:W-:Y:S05]  /*99f0*/  LEA.HI.X.SX32 R5, R198, R213.reuse, 0x2, P0 ;  /* 0x000000d5c6057211 */ /* 0x080fea00000f16ff */
[----:B------:R2:W-:Y:S01]  /*9a00*/  RED.E.ADD.F32.FTZ.RN.STRONG.GPU [R4.64], R26 ;  /* 0x0000001a0400798e */ /* 0x0005e2000c10e78c */
[CC--:B---3--:R-:W-:Y:S04]  /*9a10*/  LEA R8, P1, R0.reuse, R212.reuse, 0x2 ;  /* 0x000000d400087211 */ /* 0x0c8fe800078210ff */
[-C--:B------:R-:W-:Y:S01]  /*9a20*/  LEA.HI.X.SX32 R9, R0, R213.reuse, 0x2, P1 ;  /* 0x000000d500097211 */ /* 0x080fe200008f16ff */
[----:B------:R-:W-:Y:S04]  /*9a30*/  IMAD.IADD R0, R199, 0x1, R202 ;  /* 0x00000001c7007824 */ /* 0x000fe800078e02ca */
[----:B------:R3:W-:Y:S05]  /*9a40*/  RED.E.ADD.F32.FTZ.RN.STRONG.GPU [R8.64], R27 ;  /* 0x0000001b0800798e */ /* 0x0007ea000c10e78c */
[----:B------:R-:W-:Y:S05]  /*9a50*/  RED.E.ADD.F32.FTZ.RN.STRONG.GPU [R212.64+0x180], R32 ;  /* 0x00018020d400798e */ /* 0x000fea000c10e78c */
[----:B------:R-:W-:Y:S01]  /*9a60*/  RED.E.ADD.F32.FTZ.RN.STRONG.GPU [R2.64+0x180], R33 ;  /* 0x000180210200798e */ /* 0x000fe2000c10e78c */
[CC--:B-1----:R-:W-:Y:S04]  /*9a70*/  LEA R6, P0, R172.reuse, R212.reuse, 0x2 ;  /* 0x000000d4ac067211 */ /* 0x0c2fe800078010ff */
[-C--:B------:R-:W-:Y:S01]  /*9a80*/  LEA.HI.X.SX32 R7, R172, R213.reuse, 0x2, P0 ;  /* 0x000000d5ac077211 */ /* 0x080fe200000f16ff */
[----:B------:R-:W-:Y:S01]  /*9a90*/  LDSM.16.MT88.4 R16, [R0] ;  /* 0x000000000010783b */ /* 0x000fe20000004200 */
[CC--:B--2---:R-:W-:Y:S04]  /*9aa0*/  LEA R4, P0, R173.reuse, R212.reuse, 0x2 ;  /* 0x000000d4ad047211 */ /* 0x0c4fe800078010ff */
[----:B------:R1:W-:Y:S01]  /*9ab0*/  RED.E.ADD.F32.FTZ.RN.STRONG.GPU [R6.64], R34 ;  /* 0x000000220600798e */ /* 0x0003e2000c10e78c */
[-C--:B------:R-:W-:Y:S04]  /*9ac0*/  LEA.HI.X.SX32 R5, R173, R213.reuse, 0x2, P0 ;  /* 0x000000d5ad057211 */ /* 0x080fe800000f16ff */
[----:B------:R-:W-:Y:S01]  /*9ad0*/  LDSM.16.MT88.4 R24, [R0+0x2000] ;  /* 0x002000000018783b */ /* 0x000fe20000004200 */
[CC--:B---3--:R-:W-:Y:S04]  /*9ae0*/  LEA R8, P1, R174.reuse, R212.reuse, 0x2 ;  /* 0x000000d4ae087211 */ /* 0x0c8fe800078210ff */
[----:B------:R2:W-:Y:S01]  /*9af0*/  RED.E.ADD.F32.FTZ.RN.STRONG.GPU [R4.64], R35 ;  /* 0x000000230400798e */ /* 0x0005e2000c10e78c */
[-C--:B------:R-:W-:Y:S04]  /*9b00*/  LEA.HI.X.SX32 R9, R174, R213.reuse, 0x2, P1 ;  /* 0x000000d5ae097211 */ /* 0x080fe800008f16ff */
[----:B------:R-:W-:Y:S05]  /*9b10*/  LDSM.16.MT88.4 R32, [R201+0x1e800] ;  /* 0x01e80000c920783b */ /* 0x000fea0000004200 */
[----:B------:R-:W-:Y:S05]  /*9b20*/  RED.E.ADD.F32.FTZ.RN.STRONG.GPU [R8.64], R28 ;  /* 0x0000001c0800798e */ /* 0x000fea000c10e78c */
[----:B------:R-:W-:Y:S01]  /*9b30*/  LDSM.16.MT88.4 R8, [R202] ;  /* 0x00000000ca08783b */ /* 0x000fe20000004200 */
[CC--:B-1----:R-:W-:Y:S04]  /*9b40*/  LEA R6, P0, R175.reuse, R212.reuse, 0x2 ;  /* 0x000000d4af067211 */ /* 0x0c2fe800078010ff */
[----:B------:R-:W-:Y:S01]  /*9b50*/  LDSM.16.MT88.4 R164, [R0+0x800] ;  /* 0x0008000000a4783b */ /* 0x000fe20000004200 */
[-C--:B------:R-:W-:Y:S02]  /*9b60*/  LEA.HI.X.SX32 R7, R175, R213.reuse, 0x2, P0 ;  /* 0x000000d5af077211 */ /* 0x080fe400000f16ff */
[CC--:B------:R-:W-:Y:S02]  /*9b70*/  LEA R2, P0, R168.reuse, R212.reuse, 0x2 ;  /* 0x000000d4a8027211 */ /* 0x0c0fe400078010ff */
[----:B------:R-:W-:Y:S01]  /*9b80*/  LDSM.16.MT88.4 R172, [R0+0x2800] ;  /* 0x0028000000ac783b */ /* 0x000fe20000004200 */
[C---:B--2---:R-:W-:Y:S02]  /*9b90*/  LEA R4, P1, R169.reuse, R212, 0x2 ;  /* 0x000000d4a9047211 */ /* 0x044fe400078210ff */
[-C--:B------:R-:W-:Y:S02]  /*9ba0*/  LEA.HI.X.SX32 R3, R168, R213.reuse, 0x2, P0 ;  /* 0x000000d5a8037211 */ /* 0x080fe400000f16ff */
[----:B------:R-:W-:Y:S01]  /*9bb0*/  RED.E.ADD.F32.FTZ.RN.STRONG.GPU [R6.64], R29 ;  /* 0x0000001d0600798e */ /* 0x000fe2000c10e78c */
[----:B------:R-:W-:Y:S02]  /*9bc0*/  LEA.HI.X.SX32 R5, R169, R213, 0x2, P1 ;  /* 0x000000d5a9057211 */ /* 0x000fe400008f16ff */
[----:B------:R-:W-:Y:S01]  /*9bd0*/  PLOP3.LUT P1, PT, PT, PT, UP0, 0x80, 0x0 ;  /* 0x000000000000781c */ /* 0x000fe20003f2f008 */
[----:B------:R-:W-:Y:S01]  /*9be0*/  @UP2 UIADD3 UR20, UP0, UR20, -0x100, URZ ;  /* 0xffffff0014142890 */ /* 0x000fe2000ff1e03f */
[----:B------:R-:W-:Y:S01]  /*9bf0*/  LDSM.16.MT88.4 R168, [R202+0x2800] ;  /* 0x00280000caa8783b */ /* 0x000fe20000004200 */
[----:B------:R-:W-:Y:S02]  /*9c00*/  PLOP3.LUT P0, PT, PT, PT, UP1, 0x80, 0x0 ;  /* 0x000000000000781c */ /* 0x000fe40003f0f018 */
[----:B------:R-:W-:Y:S02]  /*9c10*/  @UP2 UIADD3.X UR19, UR19, -0x1, URZ, UP0, !UPT ;  /* 0xffffffff13132890 */ /* 0x000fe400087fe43f */
        /* <DEDUP_REMOVED lines=223> */
[----:B------:R1:W-:Y:S04]  /*aa10*/  STS [R252], R60 ;  /* 0x0000003cfc007388 */ /* 0x0003e80000000800 */
[----:B------:R1:W-:Y:S01]  /*aa20*/  STS [R252+0x400], R59 ;  /* 0x0004003bfc007388 */ /* 0x0003e20000000800 */
        /* <DEDUP_REMOVED lines=19> */
[----:B------:R-:W-:Y:S02]  /*ab60*/  F2FP.PACK_AB R41, R41, R138 ;  /* 0x0000008a2929723e */ /* 0x000fe400000000ff */
[----:B------:R-:W-:Y:S01]  /*ab70*/  F2FP.PACK_AB R38, R38, R140 ;  /* 0x0000008c2626723e */ /* 0x000fe200000000ff */
        /* <DEDUP_REMOVED lines=122> */
.L_x_1523:
        /* <DEDUP_REMOVED lines=19> */
.L_x_1524:
        /* <DEDUP_REMOVED lines=13> */
[----:B------:R-:W-:Y:S01]  /*b520*/  SHF.R.S32.HI R37, RZ, 0x1f, R235 ;  /* 0x0000001fff257819 */ /* 0x000fe200000114eb */
[----:B------:R-:W-:Y:S01]  /*b530*/  UIMAD UR6, UR4, UR7, UR5 ;  /* 0x00000007040672a4 */ /* 0x000fe2000f8e0205 */
[----:B------:R-:W-:Y:S01]  /*b540*/  LOP3.LUT R0, R2, R0, RZ, 0x3c, !PT ;  /* 0x0000000002007212 */ /* 0x000fe200078e3cff */
[----:B------:R-:W-:Y:S01]  /*b550*/  IMAD.WIDE.U32 R2, R36, c[0x0][0x3a0], R8 ;  /* 0x0000e80024027a25 */ /* 0x000fe200078e0008 */
[----:B------:R-:W-:-:S03]  /*b560*/  UIMAD UR5, UR22, -0x80, UR14 ;  /* 0xffffff80160578a4 */ /* 0x000fc6000f8e020e */
[----:B------:R-:W-:Y:S01]  /*b570*/  IMAD R0, R248, 0x200, R0 ;  /* 0x00000200f8007824 */ /* 0x000fe200078e0200 */
[----:B------:R-:W-:Y:S01]  /*b580*/  IADD3 R2, P0, R2, UR11, RZ ;  /* 0x0000000b02027c10 */ /* 0x000fe2000ff1e0ff */
[----:B------:R-:W-:Y:S01]  /*b590*/  IMAD.U32 R4, RZ, RZ, UR6 ;  /* 0x00000006ff047e24 */ /* 0x000fe2000f8e00ff */
[----:B------:R-:W-:Y:S01]  /*b5a0*/  ULDC.64 UR6, c[0x0][0x3b8] ;  /* 0x0000ee0000067ab9 */ /* 0x000fe20000000a00 */
[----:B------:R-:W-:Y:S01]  /*b5b0*/  IMAD.SHL.U32 R0, R0, 0x2, RZ ;  /* 0x0000000200007824 */ /* 0x000fe200078e00ff */
[----:B------:R-:W-:Y:S01]  /*b5c0*/  ISETP.GE.AND P5, PT, R235, UR5, PT ;  /* 0x00000005eb007c0c */ /* 0x000fe2000bfa6270 */
[----:B------:R-:W-:Y:S01]  /*b5d0*/  UIMAD UR6, UR61, UR6, URZ ;  /* 0x000000063d0672a4 */ /* 0x000fe2000f8e023f */
        /* <DEDUP_REMOVED lines=34> */
.L_x_1526:
[----:B--234-:R-:W-:Y:S05]  /*b800*/  BSYNC B0 ;  /* 0x0000000000007941 */ /* 0x01cfea0003800000 */
.L_x_1525:
        /* <DEDUP_REMOVED lines=18> */
.L_x_1528:
[----:B------:R-:W-:Y:S05]  /*b930*/  BSYNC B0 ;  /* 0x0000000000007941 */ /* 0x000fea0003800000 */
.L_x_1527:
        /* <DEDUP_REMOVED lines=18> */
.L_x_1530:
[----:B------:R-:W-:Y:S05]  /*ba60*/  BSYNC B0 ;  /* 0x0000000000007941 */ /* 0x000fea0003800000 */
.L_x_1529:
        /* <DEDUP_REMOVED lines=17> */
.L_x_1532:
[----:B------:R-:W-:Y:S05]  /*bb80*/  BSYNC B0 ;  /* 0x0000000000007941 */ /* 0x000fea0003800000 */
.L_x_1531:
        /* <DEDUP_REMOVED lines=27> */
.L_x_1534:
[----:B------:R-:W-:Y:S05]  /*bd40*/  BSYNC B0 ;  /* 0x0000000000007941 */ /* 0x000fea0003800000 */
.L_x_1533:
        /* <DEDUP_REMOVED lines=16> */
.L_x_1536:
[----:B------:R-:W-:Y:S05]  /*be50*/  BSYNC B0 ;  /* 0x0000000000007941 */ /* 0x000fea0003800000 */
.L_x_1535:
        /* <DEDUP_REMOVED lines=16> */
.L_x_1538:
[----:B------:R-:W-:Y:S05]  /*bf60*/  BSYNC B0 ;  /* 0x0000000000007941 */ /* 0x000fea0003800000 */
.L_x_1537:
        /* <DEDUP_REMOVED lines=14> */
.L_x_1491:
[----:B------:R-:W-:Y:S05]  /*c050*/  BSYNC B1 ;  /* 0x0000000000017941 */ /* 0x000fea0003800000 */
.L_x_1469:
        /* <DEDUP_REMOVED lines=11> */
.L_x_1539:
[----:B------:R-:W-:Y:S05]  /*c110*/  EXIT ;  /* 0x000000000000794d */ /* 0x000fea0003800000 */
.L_x_1541:
        /* <DEDUP_REMOVED lines=14> */
.L_x_2082:


//--------------------- .text._ZN5flash44flash_bwd_dq_dk_dv_loop_seqk_parallel_kernelI23Flash_bwd_kernel_traitsILi128ELi64ELi128ELi8ELi2ELi4ELi2ELb0ELb0EN7cutlass6half_tE19Flash_kernel_traitsILi128ELi64ELi128ELi8ES3_EELb0ELb0ELb1ELb0ELb0ELb0ELb1EEEvNS_16Flash_bwd_paramsE --------------------------
	.section	.text._ZN5flash44flash_bwd_dq_dk_dv_loop_seqk_parallel_kernelI23Flash_bwd_kernel_traitsILi128ELi64ELi128ELi8ELi2ELi4ELi2ELb0ELb0EN7cutlass6half_tE19Flash_kernel_traitsILi128ELi64ELi128ELi8ES3_EELb0ELb0ELb1ELb0ELb0ELb0ELb1EEEvNS_16Flash_bwd_paramsE,"ax",@progbits
	.sectioninfo	@"SHI_REGISTERS=255"
	.align	128
        .global         _ZN5flash44flash_bwd_dq_dk_dv_loop_seqk_parallel_kernelI23Flash_bwd_kernel_traitsILi128ELi64ELi128ELi8ELi2ELi4ELi2ELb0ELb0EN7cutlass6half_tE19Flash_kernel_traitsILi128ELi64ELi128ELi8ES3_EELb0ELb0ELb1ELb0ELb0ELb0ELb1EEEvNS_16Flash_bwd_paramsE
        .type           _ZN5flash44flash_bwd_dq_dk_dv_loop_seqk_parallel_kernelI23Flash_bwd_kernel_traitsILi128ELi64ELi128ELi8ELi2ELi4ELi2ELb0ELb0EN7cutlass6half_tE19Flash_kernel_traitsILi128ELi64ELi128ELi8ES3_EELb0ELb0ELb1ELb0ELb0ELb0ELb1EEEvNS_16Flash_bwd_paramsE,@function
        .size           _ZN5flash44flash_bwd_dq_dk_dv_loop_seqk_parallel_kernelI23Flash_bwd_kernel_traitsILi128ELi64ELi128ELi8ELi2ELi4ELi2ELb0ELb0EN7cutlass6half_tE19Flash_kernel_traitsILi128ELi64ELi128ELi8ES3_EELb0ELb0ELb1ELb0ELb0ELb0ELb1EEEvNS_16Flash_bwd_paramsE,(.L_x_2083 - _ZN5flash44flash_bwd_dq_dk_dv_loop_seqk_parallel_kernelI23Flash_bwd_kernel_traitsILi128ELi64ELi128ELi8ELi2ELi4ELi2ELb0ELb0EN7cutlass6half_tE19Flash_kernel_traitsILi128ELi64ELi128ELi8ES3_EELb0ELb0ELb1ELb0ELb0ELb0ELb1EEEvNS_16Flash_bwd_paramsE)
        .other          _ZN5flash44flash_bwd_dq_dk_dv_loop_seqk_parallel_kernelI23Flash_bwd_kernel_traitsILi128ELi64ELi128ELi8ELi2ELi4ELi2ELb0ELb0EN7cutlass6half_tE19Flash_kernel_traitsILi128ELi64ELi128ELi8ES3_EELb0ELb0ELb1ELb0ELb0ELb0ELb1EEEvNS_16Flash_bwd_paramsE,@"STO_CUDA_ENTRY STV_DEFAULT"
_ZN5flash44flash_bwd_dq_dk_dv_loop_seqk_parallel_kernelI23Flash_bwd_kernel_traitsILi128ELi64ELi128ELi8ELi2ELi4ELi2ELb0ELb0EN7cutlass6half_tE19Flash_kernel_traitsILi128ELi64ELi128ELi8ES3_EELb0ELb0ELb1ELb0ELb0ELb0ELb1EEEvNS_16Flash_bwd_paramsE:
.text._ZN5flash44flash_bwd_dq_dk_dv_loop_seqk_parallel_kernelI23Flash_bwd_kernel_traitsILi128ELi64ELi128ELi8ELi2ELi4ELi2ELb0ELb0EN7cutlass6half_tE19Flash_kernel_traitsILi128ELi64ELi128ELi8ES3_EELb0ELb0ELb1ELb0ELb0ELb0ELb1EEEvNS_16Flash_bwd_paramsE:
        /* <DEDUP_REMOVED lines=31> */
[-C--:B------:R-:W-:Y:S01]  /*01f0*/  LEA.HI R18, R13, R14.reuse, RZ, 0x2 ;  /* 0x0000000e0d127211 */ /* 0x080fe200078f10ff */
        /* <DEDUP_REMOVED lines=14> */
[----:B------:R-:W-:Y:S01]  /*02e0*/  IMAD.IADD R12, R3, 0x1, -R2 ;  /* 0x00000001030c7824 */ /* 0x000fe200078e0a02 */
[-C--:B------:R-:W-:Y:S01]  /*02f0*/  LEA.HI R6, R13, R14.reuse, RZ, 0x4 ;  /* 0x0000000e0d067211 */ /* 0x080fe200078f20ff */
        /* <DEDUP_REMOVED lines=27> */
[----:B------:R-:W-:Y:S01]  /*04b0*/  LOP3.LUT P4, RZ, R0, 0x2, RZ, 0xc0, !PT ;  /* 0x0000000200ff7812 */ /* 0x000fe2000788c0ff */
        /* <DEDUP_REMOVED lines=23> */
[----:B------:R-:W-:Y:S01]  /*0630*/  LEA.HI R2, R13, R14, RZ, 0x6 ;  /* 0x0000000e0d027211 */ /* 0x000fe200078f30ff */
        /* <DEDUP_REMOVED lines=10> */
[----:B------:R-:W-:Y:S01]  /*06e0*/  IMAD.SHL.U32 R6, R2, 0x8, RZ ;  /* 0x0000000802067824 */ /* 0x000fe200078e00ff */
[----:B------:R-:W-:Y:S01]  /*06f0*/  LOP3.LUT R193, R193, R190, RZ, 0x3c, !PT ;  /* 0x000000bec1c17212 */ /* 0x000fe200078e3cff */
[----:B------:R-:W-:Y:S01]  /*0700*/  UMOV UR41, 0xffffc000 ;  /* 0xffffc00000297882 */ /* 0x000fe20000000000 */
        /* <DEDUP_REMOVED lines=11> */
[----:B------:R-:W-:Y:S01]  /*07c0*/  IMAD.U32 R6, RZ, RZ, UR14 ;  /* 0x0000000eff067e24 */ /* 0x000fe2000f8e00ff */
[----:B------:R-:W-:Y:S01]  /*07d0*/  LEA.HI R0, R13, R14, RZ, 0x7 ;  /* 0x0000000e0d007211 */ /* 0x000fe200078f38ff */
[C---:B------:R-:W-:Y:S01]  /*07e0*/  IMAD.IADD R3, R14.reuse, 0x1, -R3 ;  /* 0x000000010e037824 */ /* 0x040fe200078e0a03 */
[----:B------:R1:W-:Y:S01]  /*07f0*/  STL [R1+0x2c], R5 ;  /* 0x00002c0501007387 */ /* 0x0003e20000100800 */
        /* <DEDUP_REMOVED lines=20> */
[----:B------:R-:W-:Y:S02]  /*0940*/  IMAD.SHL.U32 R5, R15, 0x40, RZ ;  /* 0x000000400f057824 */ /* 0x000fe400078e00ff */
[----:B------:R-:W-:Y:S02]  /*0950*/  IMAD.IADD R8, R8, 0x1, R0 ;  /* 0x0000000108087824 */ /* 0x000fe400078e0200 */
[----:B------:R-:W-:Y:S01]  /*0960*/  IMAD.SHL.U32 R0, R10, 0x40, RZ ;  /* 0x000000400a007824 */ /* 0x000fe200078e00ff */
[----:B------:R-:W-:Y:S01]  /*0970*/  LOP3.LUT R5, R5, 0x1c0, RZ, 0xc0, !PT ;  /* 0x000001c005057812 */ /* 0x000fe200078ec0ff */
[----:B--2---:R-:W-:-:S02]  /*0980*/  IMAD.SHL.U32 R4, R9, 0x10, RZ ;  /* 0x0000001009047824 */ /* 0x004fc400078e00ff */
[----:B------:R-:W-:Y:S01]  /*0990*/  IMAD R11, R12, 0x10, R2 ;  /* 0x000000100c0b7824 */ /* 0x000fe200078e0202 */
[--C-:B------:R-:W-:Y:S01]  /*09a0*/  SHF.R.U32.HI R6, RZ, 0x3, R5.reuse ;  /* 0x00000003ff067819 */ /* 0x100fe20000011605 */
[----:B------:R-:W-:Y:S01]  /*09b0*/  IMAD.SHL.U32 R234, R234, 0x2, RZ ;  /* 0x00000002eaea7824 */ /* 0x000fe200078e00ff */
[----:B------:R-:W-:Y:S01]  /*09c0*/  LOP3.LUT R7, R3, 0x10, R4, 0xf8, !PT ;  /* 0x0000001003077812 */ /* 0x000fe200078ef804 */
[----:B------:R-:W-:Y:S01]  /*09d0*/  IMAD.SHL.U32 R3, R9, 0x8, RZ ;  /* 0x0000000809037824 */ /* 0x000fe200078e00ff */
[----:B------:R-:W-:Y:S01]  /*09e0*/  LOP3.LUT R0, R0, 0xfffffe00, RZ, 0xc0, !PT ;  /* 0xfffffe0000007812 */ /* 0x000fe200078ec0ff */
[----:B------:R-:W-:Y:S01]  /*09f0*/  STL [R1+0x30], R11 ;  /* 0x0000300b01007387 */ /* 0x000fe20000100800 */
[----:B------:R-:W-:Y:S01]  /*0a00*/  LOP3.LUT R2, R6, R7, R5, 0x1e, !PT ;  /* 0x0000000706027212 */ /* 0x000fe200078e1e05 */
[----:B------:R-:W-:Y:S01]  /*0a10*/  IMAD.IADD R237, R234, 0x1, R236 ;  /* 0x00000001eaed7824 */ /* 0x000fe200078e02ec */
[----:B------:R-:W-:Y:S01]  /*0a20*/  LOP3.LUT R3, R5, 0x8, R3, 0xf8, !PT ;  /* 0x0000000805037812 */ /* 0x000fe200078ef803 */
[----:B------:R-:W-:Y:S01]  /*0a30*/  IMAD R4, R12, 0x400, R0 ;  /* 0x000004000c047824 */ /* 0x000fe200078e0200 */
[----:B------:R-:W-:-:S02]  /*0a40*/  LOP3.LUT R189, R6, R189, R5, 0x1e, !PT ;  /* 0x000000bd06bd7212 */ /* 0x000fc400078e1e05 */
[----:B------:R-:W-:Y:S02]  /*0a50*/  LOP3.LUT R3, R3, R6, RZ, 0x3c, !PT ;  /* 0x0000000603037212 */ /* 0x000fe400078e3cff */
[-C--:B------:R-:W-:Y:S01]  /*0a60*/  LOP3.LUT R199, R2, R0.reuse, RZ, 0xfc, !PT ;  /* 0x0000000002c77212 */ /* 0x080fe200078efcff */
[----:B------:R-:W-:Y:S01]  /*0a70*/  IMAD.MOV.U32 R2, RZ, RZ, 0x40 ;  /* 0x00000040ff027424 */ /* 0x000fe200078e00ff */
[----:B------:R-:W-:Y:S01]  /*0a80*/  LOP3.LUT R189, R189, R0, RZ, 0xfc, !PT ;  /* 0x00000000bdbd7212 */ /* 0x000fe200078efcff */
[----:B------:R-:W-:Y:S01]  /*0a90*/  IMAD.IADD R200, R4, 0x1, R3 ;  /* 0x0000000104c87824 */ /* 0x000fe200078e0203 */
[----:B------:R-:W-:Y:S01]  /*0aa0*/  IADD3 R0, R11, -0x40, RZ ;  /* 0xffffffc00b007810 */ /* 0x000fe20007ffe0ff */
[----:B------:R-:W-:Y:S01]  /*0ab0*/  IMAD.MOV.U32 R4, RZ, RZ, 0x20 ;  /* 0x00000020ff047424 */ /* 0x000fe200078e00ff */
[----:B------:R-:W-:Y:S02]  /*0ac0*/  IADD3 R5, R244, 0x40, RZ ;  /* 0x00000040f4057810 */ /* 0x000fe40007ffe0ff */
[----:B------:R-:W-:-:S02]  /*0ad0*/  SHF.R.S32.HI R3, RZ, 0x1f, R0 ;  /* 0x0000001fff037819 */ /* 0x000fc40000011400 */
[----:B------:R-:W-:Y:S01]  /*0ae0*/  SEL R194, R4, 0xffffffe0, !P4 ;  /* 0xffffffe004c27807 */ /* 0x000fe20006000000 */
[----:B------:R1:W-:Y:S01]  /*0af0*/  STL [R1], R5 ;  /* 0x0000000501007387 */ /* 0x0003e20000100800 */
[C---:B------:R-:W-:Y:S01]  /*0b00*/  SHF.L.U64.HI R3, R0.reuse, 0x2, R3 ;  /* 0x0000000200037819 */ /* 0x040fe20000010203 */
[----:B------:R-:W-:Y:S01]  /*0b10*/  IMAD.SHL.U32 R0, R0, 0x4, RZ ;  /* 0x0000000400007824 */ /* 0x000fe200078e00ff */
[----:B------:R-:W-:Y:S01]  /*0b20*/  SEL R195, R2, 0xffffffc0, !P3 ;  /* 0xffffffc002c37807 */ /* 0x000fe20005800000 */
[C---:B------:R-:W-:Y:S01]  /*0b30*/  IMAD.IADD R194, R193.reuse, 0x1, R194 ;  /* 0x00000001c1c27824 */ /* 0x040fe200078e02c2 */
[----:B------:R-:W-:Y:S01]  /*0b40*/  SEL R4, R4, 0xffffffe0, !P1 ;  /* 0xffffffe004047807 */ /* 0x000fe20004800000 */
[----:B------:R2:W-:Y:S01]  /*0b50*/  STL [R1+0x48], R3 ;  /* 0x0000480301007387 */ /* 0x0005e20000100800 */
[----:B------:R-:W-:Y:S01]  /*0b60*/  LEA R6, R8, 0xc000, 0x1 ;  /* 0x0000c00008067811 */ /* 0x000fe200078e08ff */
[----:B------:R-:W-:Y:S01]  /*0b70*/  IMAD.IADD R196, R193, 0x1, R195 ;  /* 0x00000001c1c47824 */ /* 0x000fe200078e02c3 */
[----:B------:R-:W-:Y:S01]  /*0b80*/  SEL R2, R2, 0xffffffc0, !P2 ;  /* 0xffffffc002027807 */ /* 0x000fe20005000000 */
[----:B------:R3:W-:Y:S01]  /*0b90*/  STL [R1+0x44], R0 ;  /* 0x0000440001007387 */ /* 0x0007e20000100800 */
[----:B------:R-:W-:Y:S01]  /*0ba0*/  IMAD.IADD R235, R234, 0x1, R4 ;  /* 0x00000001eaeb7824 */ /* 0x000fe200078e0204 */
[----:B------:R-:W-:Y:S01]  /*0bb0*/  LEA R189, R189, 0xc000, 0x1 ;  /* 0x0000c000bdbd7811 */ /* 0x000fe200078e08ff */
[----:B------:R-:W-:Y:S01]  /*0bc0*/  IMAD.IADD R195, R195, 0x1, R194 ;  /* 0x00000001c3c37824 */ /* 0x000fe200078e02c2 */
[----:B------:R-:W-:Y:S01]  /*0bd0*/  STL [R1+0x3c], R6 ;  /* 0x00003c0601007387 */ /* 0x000fe20000100800 */
[----:B------:R-:W-:-:S02]  /*0be0*/  IMAD.IADD R236, R236, 0x1, R235 ;  /* 0x00000001ecec7824 */ /* 0x000fc400078e02eb */
[----:B-1----:R-:W-:-:S04]  /*0bf0*/  IMAD.IADD R5, R4, 0x1, R6 ;  /* 0x0000000104057824 */ /* 0x002fc800078e0206 */
[--C-:B------:R-:W-:Y:S01]  /*0c00*/  IMAD.IADD R4, R5, 0x1, R2.reuse ;  /* 0x0000000105047824 */ /* 0x100fe200078e0202 */
[----:B------:R-:W-:Y:S01]  /*0c10*/  STL [R1+0x50], R5 ;  /* 0x0000500501007387 */ /* 0x000fe20000100800 */
[C---:B--2---:R-:W-:Y:S02]  /*0c20*/  IADD3 R3, R6.reuse, 0x420, RZ ;  /* 0x0000042006037810 */ /* 0x044fe40007ffe0ff */
[C---:B------:R-:W-:Y:S01]  /*0c30*/  @P1 IADD3 R3, R6.reuse, 0x3e0, RZ ;  /* 0x000003e006031810 */ /* 0x040fe20007ffe0ff */
[----:B---3--:R-:W-:-:S05]  /*0c40*/  IMAD.IADD R0, R6, 0x1, R2 ;  /* 0x0000000106007824 */ /* 0x008fca00078e0202 */
[----:B------:R1:W-:Y:S04]  /*0c50*/  STL [R1+0x40], R0 ;  /* 0x0000400001007387 */ /* 0x0003e80000100800 */
[----:B------:R2:W-:Y:S04]  /*0c60*/  STL [R1+0x5c], R3 ;  /* 0x00005c0301007387 */ /* 0x0005e80000100800 */
[----:B------:R2:W-:Y:S01]  /*0c70*/  STL [R1+0x54], R4 ;  /* 0x0000540401007387 */ /* 0x0005e20000100800 */
[----:B-1----:R-:W-:-:S05]  /*0c80*/  IMAD.IADD R0, R2, 0x1, R3 ;  /* 0x0000000102007824 */ /* 0x002fca00078e0203 */
[----:B------:R2:W-:Y:S02]  /*0c90*/  STL [R1+0x58], R0 ;  /* 0x0000580001007387 */ /* 0x0005e40000100800 */
.L_x_1614:
        /* <DEDUP_REMOVED lines=53> */
.L_x_1542:
        /* <DEDUP_REMOVED lines=67> */
.L_x_1544:
        /* <DEDUP_REMOVED lines=18> */
.L_x_1545:
        /* <DEDUP_REMOVED lines=72> */
.L_x_1546:
[----:B------:R-:W-:Y:S02]  /*19c0*/  UMOV UR15, UR52 ;  /* 0x00000034000f7c82 */ /* 0x000fe40008000000 */
.L_x_1547:
[----:B------:R-:W1:Y:S01]  /*19d0*/  S2R R17, SR_TID.X ;  /* 0x0000000000117919 */ /* 0x000e620000002100 */
[----:B------:R-:W-:Y:S01]  /*19e0*/  UIADD3 UR8, UP4, UP3, UR8, UR43, UR49 ;  /* 0x0000002b08087290 */ /* 0x000fe2000fb9e031 */
[----:B------:R-:W-:Y:S01]  /*19f0*/  IMAD.U32 R10, RZ, RZ, UR5 ;  /* 0x00000005ff0a7e24 */ /* 0x000fe2000f8e00ff */
[----:B------:R-:W-:Y:S01]  /*1a00*/  SHF.R.S32.HI R245, RZ, 0x1f, R244 ;  /* 0x0000001ffff57819 */ /* 0x000fe200000114f4 */
[----:B------:R-:W-:Y:S01]  /*1a10*/  IMAD.U32 R9, RZ, RZ, UR4 ;  /* 0x00000004ff097e24 */ /* 0x000fe2000f8e00ff */
[----:B------:R-:W-:Y:S01]  /*1a20*/  UIADD3 UR30, UP2, UP1, UR18, UR8, UR20 ;  /* 0x00000008121e7290 */ /* 0x000fe2000f95e014 */
[----:B------:R-:W-:Y:S01]  /*1a30*/  IMAD.U32 R8, RZ, RZ, UR17 ;  /* 0x00000011ff087e24 */ /* 0x000fe2000f8e00ff */
[----:B------:R-:W-:Y:S01]  /*1a40*/  UIADD3.X UR7, UR10, UR50, UR55, UP4, UP3 ;  /* 0x000000320a077290 */ /* 0x000fe2000a7e6437 */
[----:B------:R-:W-:Y:S01]  /*1a50*/  BSSY B1, `(.L_x_1543) ;  /* 0x0000a50000017945 */ /* 0x000fe20003800000 */
[----:B------:R-:W-:-:S02]  /*1a60*/  ULDC.64 UR8, c[0x0][0x1a8] ;  /* 0x00006a0000087ab9 */ /* 0x000fc40000000a00 */
[----:B------:R-:W-:Y:S02]  /*1a70*/  UIADD3.X UR20, UR12, UR7, UR14, UP2, UP1 ;  /* 0x000000070c147290 */ /* 0x000fe400097e240e */
[----:B------:R-:W-:Y:S02]  /*1a80*/  UIMAD UR7, UR59, UR8, URZ ;  /* 0x000000083b0772a4 */ /* 0x000fe4000f8e023f */
[----:B------:R-:W-:Y:S02]  /*1a90*/  UMOV UR16, 0x4 ;  /* 0x0000000400107882 */ /* 0x000fe40000000000 */
[----:B------:R-:W-:Y:S02]  /*1aa0*/  UIMAD UR18, UR38, UR9, UR7 ;  /* 0x00000009261272a4 */ /* 0x000fe4000f8e0207 */
[----:B------:R-:W-:Y:S02]  /*1ab0*/  ULDC.64 UR4, c[0x0][0x200] ;  /* 0x0000800000047ab9 */ /* 0x000fe40000000a00 */
[----:B------:R-:W-:-:S02]  /*1ac0*/  ULDC.64 UR8, c[0x0][0x378] ;  /* 0x0000de0000087ab9 */ /* 0x000fc40000000a00 */
[----:B------:R-:W-:Y:S01]  /*1ad0*/  UIMAD UR7, UR59, UR8, URZ ;  /* 0x000000083b0772a4 */ /* 0x000fe2000f8e023f */
[----:B-1----:R-:W-:-:S03]  /*1ae0*/  SHF.R.S32.HI R18, RZ, 0x1f, R17 ;  /* 0x0000001fff127819 */ /* 0x002fc60000011411 */
[----:B------:R-:W-:Y:S01]  /*1af0*/  UIMAD UR12, UR38, UR9, UR7 ;  /* 0x00000009260c72a4 */ /* 0x000fe2000f8e0207 */
[----:B------:R-:W-:Y:S02]  /*1b00*/  LEA.HI R2, R18, R17, RZ, 0x3 ;  /* 0x0000001112027211 */ /* 0x000fe400078f18ff */
[----:B------:R-:W-:Y:S02]  /*1b10*/  ULDC.64 UR8, c[0x0][0x370] ;  /* 0x0000dc0000087ab9 */ /* 0x000fe40000000a00 */
[----:B------:R-:W-:Y:S01]  /*1b20*/  SHF.R.S32.HI R2, RZ, 0x3, R2 ;  /* 0x00000003ff027819 */ /* 0x000fe20000011402 */
[----:B------:R-:W-:Y:S02]  /*1b30*/  UIMAD UR7, UR32, UR8, URZ ;  /* 0x00000008200772a4 */ /* 0x000fe4000f8e023f */
[----:B------:R-:W-:Y:S01]  /*1b40*/  UIADD3 UR8, UR17, UR13, URZ ;  /* 0x0000000d11087290 */ /* 0x000fe2000fffe03f */
[----:B------:R-:W-:Y:S01]  /*1b50*/  SHF.R.S32.HI R16, RZ, 0x1f, R2 ;  /* 0x0000001fff107819 */ /* 0x000fe20000011402 */
[----:B------:R-:W-:Y:S01]  /*1b60*/  UIMAD UR10, UR17, UR9, UR7 ;  /* 0x00000009110a72a4 */ /* 0x000fe2000f8e0207 */
[----:B------:R-:W-:Y:S01]  /*1b70*/  IADD3 R0, P0, R2, UR17, RZ ;  /* 0x0000001102007c10 */ /* 0x000fe2000ff1e0ff */
[----:B------:R-:W-:-:S02]  /*1b80*/  UIMAD.WIDE UR8, UR8, UR16, UR4 ;  /* 0x00000010080872a5 */ /* 0x000fc4000f8e0204 */
[----:B------:R-:W-:Y:S01]  /*1b90*/  UIADD3 UR7, -UR6, UR11, UR23 ;  /* 0x0000000b06077290 */ /* 0x000fe2000fffe117 */
[----:B------:R-:W-:Y:S01]  /*1ba0*/  IADD3.X R3, R16, UR32, RZ, P0, !PT ;  /* 0x0000002010037c10 */ /* 0x000fe200087fe4ff */
[----:B------:R-:W-:Y:S01]  /*1bb0*/  IMAD.WIDE.U32 R4, R0, c[0x0][0x190], R244 ;  /* 0x0000640000047a25 */ /* 0x000fe200078e00f4 */
[----:B------:R-:W-:Y:S02]  /*1bc0*/  ULDC UR32, c[0x0][0x2e8] ;  /* 0x0000ba0000207ab9 */ /* 0x000fe40000000800 */
[----:B------:R-:W-:Y:S01]  /*1bd0*/  UIADD3 UR7, UR7, -UR32, URZ ;  /* 0x8000002007077290 */ /* 0x000fe2000fffe03f */
[----:B------:R-:W-:Y:S01]  /*1be0*/  IMAD R3, R3, c[0x0][0x190], RZ ;  /* 0x0000640003037a24 */ /* 0x000fe200078e02ff */
[----:B------:R-:W-:Y:S01]  /*1bf0*/  IADD3 R6, P0, R4, UR39, RZ ;  /* 0x0000002704067c10 */ /* 0x000fe2000ff1e0ff */
[----:B------:R-:W-:Y:S02]  /*1c00*/  UMOV UR14, UR8 ;  /* 0x00000008000e7c82 */ /* 0x000fe40008000000 */
[----:B------:R-:W-:Y:S01]  /*1c10*/  IMAD R0, R0, c[0x0][0x194], R3 ;  /* 0x0000650000007a24 */ /* 0x000fe200078e0203 */
[----:B------:R-:W-:Y:S01]  /*1c20*/  UIADD3 UR8, UR17, UR15, URZ ;  /* 0x0000000f11087290 */ /* 0x000fe2000fffe03f */
[----:B------:R-:W-:Y:S01]  /*1c30*/  LEA.HI R3, R18, R17, RZ, 0x5 ;  /* 0x0000001112037211 */ /* 0x000fe200078f28ff */
[----:B------:R-:W-:-:S02]  /*1c40*/  USHF.R.S32.HI UR17, URZ, 0x1f, UR7 ;  /* 0x0000001f3f117899 */ /* 0x000fc40008011407 */
[----:B------:R-:W-:Y:S01]  /*1c50*/  IADD3.X R7, R5, UR35, R0, P0, !PT ;  /* 0x0000002305077c10 */ /* 0x000fe200087fe400 */
[----:B------:R-:W-:Y:S01]  /*1c60*/  ULDC.64 UR4, c[0x0][0x3c8] ;  /* 0x0000f20000047ab9 */ /* 0x000fe20000000a00 */
[----:B------:R-:W-:Y:S01]  /*1c70*/  IADD3 R4, P0, R244, UR21, RZ ;  /* 0x00000015f4047c10 */ /* 0x000fe2000ff1e0ff */
[----:B------:R-:W-:Y:S01]  /*1c80*/  ULEA.HI UR17, UR17, UR7, URZ, 0x6 ;  /* 0x0000000711117291 */ /* 0x000fe2000f8f303f */
[----:B------:R-:W-:Y:S01]  /*1c90*/  LOP3.LUT R0, R3, 0xffffffe0, RZ, 0xc0, !PT ;  /* 0xffffffe003007812 */ /* 0x000fe200078ec0ff */
[----:B------:R-:W-:Y:S01]  /*1ca0*/  UMOV UR13, UR9 ;  /* 0x00000009000d7c82 */ /* 0x000fe20008000000 */
[----:B------:R-:W-:Y:S01]  /*1cb0*/  IADD3.X R5, R245, UR31, RZ, P0, !PT ;  /* 0x0000001ff5057c10 */ /* 0x000fe200087fe4ff */
[----:B------:R-:W-:Y:S01]  /*1cc0*/  USHF.R.S32.HI UR17, URZ, 0x6, UR17 ;  /* 0x000000063f117899 */ /* 0x000fe20008011411 */
[----:B------:R-:W-:Y:S01]  /*1cd0*/  SHF.R.S32.HI R3, RZ, 0x5, R3 ;  /* 0x00000005ff037819 */ /* 0x000fe20000011403 */
[----:B------:R-:W-:Y:S01]  /*1ce0*/  IMAD.IADD R0, R17, 0x1, -R0 ;  /* 0x0000000111007824 */ /* 0x000fe200078e0a00 */
[----:B------:R-:W-:Y:S01]  /*1cf0*/  UIMAD.WIDE UR8, UR8, UR16, UR4 ;  /* 0x00000010080872a5 */ /* 0x000fe2000f8e0204 */
[----:B------:R-:W-:Y:S01]  /*1d00*/  IMAD.WIDE.U32 R4, R8, c[0x0][0x370], R4 ;  /* 0x0000dc0008047a25 */ /* 0x000fe200078e0004 */
[----:B------:R-:W-:Y:S01]  /*1d10*/  UISETP.LT.AND UP1, UPT, URZ, UR17, UPT ;  /* 0x000000113f00728c */ /* 0x000fe2000bf21270 */
[----:B------:R1:W2:Y:S01]  /*1d20*/  R2UR UR4, R9 ;  /* 0x00000000090473c2 */ /* 0x0002a200000e0000 */
[----:B------:R-:W-:Y:S01]  /*1d30*/  UIADD3 UR7, UR33, -0x1, URZ ;  /* 0xffffffff21077890 */ /* 0x000fe2000fffe03f */
[----:B------:R-:W-:Y:S01]  /*1d40*/  IMAD R0, R3, UR48, R0 ;  /* 0x0000003003007c24 */ /* 0x000fe2000f8e0200 */
[----:B------:R-:W-:Y:S01]  /*1d50*/  USEL UR17, URZ, UR17, !UP1 ;  /* 0x000000113f117287 */ /* 0x000fe2000c800000 */
[----:B------:R-:W-:Y:S01]  /*1d60*/  IADD3 R5, R5, UR10, RZ ;  /* 0x0000000a05057c10 */ /* 0x000fe2000fffe0ff */
[----:B------:R-:W-:Y:S01]  /*1d70*/  IMAD.U32 R3, RZ, RZ, UR38 ;  /* 0x00000026ff037e24 */ /* 0x000fe2000f8e00ff */
[----:B------:R-:W-:-:S02]  /*1d80*/  UMOV UR16, UR8 ;  /* 0x0000000800107c82 */ /* 0x000fc40008000000 */
[----:B------:R-:W-:Y:S01]  /*1d90*/  UISETP.GT.AND UP1, UPT, UR33, UR17, UPT ;  /* 0x000000112100728c */ /* 0x000fe2000bf24270 */
[C---:B------:R-:W-:Y:S01]  /*1da0*/  IMAD.WIDE.U32 R4, R3.reuse, c[0x0][0x378], R4 ;  /* 0x0000de0003047a25 */ /* 0x040fe200078e0004 */
[----:B------:R3:W4:Y:S01]  /*1db0*/  R2UR UR5, R10 ;  /* 0x000000000a0573c2 */ /* 0x00072200000e0000 */
[----:B------:R-:W-:Y:S02]  /*1dc0*/  UMOV UR15, UR9 ;  /* 0x00000009000f7c82 */ /* 0x000fe40008000000 */
[----:B------:R-:W-:Y:S01]  /*1dd0*/  IMAD.WIDE.U32 R6, R3, c[0x0][0x1a8], R6 ;  /* 0x00006a0003067a25 */ /* 0x000fe200078e0006 */
[----:B------:R-:W-:-:S03]  /*1de0*/  IADD3 R5, R5, UR12, RZ ;  /* 0x0000000c05057c10 */ /* 0x000fc6000fffe0ff */
[----:B------:R-:W-:Y:S01]  /*1df0*/  IMAD R3, R16, c[0x0][0x370], RZ ;  /* 0x0000dc0010037a24 */ /* 0x000fe200078e02ff */
[----:B------:R-:W-:Y:S01]  /*1e00*/  LEA R242, P4, R6, c[0x0][0x160], 0x1 ;  /* 0x0000580006f27a11 */ /* 0x000fe200078808ff */
[----:B------:R-:W-:Y:S01]  /*1e10*/  IMAD.WIDE.U32 R4, R2, c[0x0][0x370], R4 ;  /* 0x0000dc0002047a25 */ /* 0x000fe200078e0004 */
[----:B-1----:R-:W-:-:S03]  /*1e20*/  IADD3 R9, P0, R0, UR30, RZ ;  /* 0x0000001e00097c10 */ /* 0x002fc6000ff1e0ff */
[----:B------:R-:W-:Y:S01]  /*1e30*/  IMAD R3, R2, c[0x0][0x374], R3 ;  /* 0x0000dd0002037a24 */ /* 0x000fe200078e0203 */
[----:B------:R-:W-:Y:S02]  /*1e40*/  LEA R240, P3, R4, c[0x0][0x330], 0x1 ;  /* 0x0000cc0004f07a11 */ /* 0x000fe400078608ff */
[----:B------:R-:W-:Y:S01]  /*1e50*/  LEA.HI.X.SX32 R0, R0, UR20, 0x1, P0 ;  /* 0x0000001400007c11 */ /* 0x000fe200080f0eff */
[----:B------:R-:W-:Y:S01]  /*1e60*/  IMAD.IADD R3, R5, 0x1, R3 ;  /* 0x0000000105037824 */ /* 0x000fe200078e0203 */
[----:B------:R-:W-:Y:S02]  /*1e70*/  PLOP3.LUT P0, PT, PT, PT, UP1, 0x80, 0x0 ;  /* 0x000000000000781c */ /* 0x000fe40003f0f018 */
[----:B------:R-:W-:Y:S02]  /*1e80*/  LEA R188, P2, R9, c[0x0][0x350], 0x2 ;  /* 0x0000d40009bc7a11 */ /* 0x000fe400078410ff */
[----:B---3--:R-:W-:Y:S02]  /*1e90*/  IADD3 R10, R7, UR18, RZ ;  /* 0x00000012070a7c10 */ /* 0x008fe4000fffe0ff */
[----:B------:R-:W-:-:S02]  /*1ea0*/  LEA.HI.X R241, R4, c[0x0][0x334], R3, 0x1, P3 ;  /* 0x0000cd0004f17a11 */ /* 0x000fc400018f0c03 */
[----:B------:R-:W-:Y:S02]  /*1eb0*/  LEA.HI.X R243, R6, c[0x0][0x164], R10, 0x1, P4 ;  /* 0x0000590006f37a11 */ /* 0x000fe400020f0c0a */
[----:B------:R-:W-:-:S03]  /*1ec0*/  LEA.HI.X R184, R9, c[0x0][0x354], R0, 0x2, P2 ;  /* 0x0000d50009b87a11 */ /* 0x000fc600010f1400 */
[----:B--2-4-:R-:W-:Y:S05]  /*1ed0*/  @P0 BRA `(.L_x_1548) ;  /* 0x00000ca000000947 */ /* 0x014fea0003800000 */
        /* <DEDUP_REMOVED lines=18> */
.L_x_1549:
        /* <DEDUP_REMOVED lines=18> */
.L_x_1550:
[----:B------:R1:W5:Y:S01]  /*2120*/  LDL R12, [R1] ;  /* 0x00000000010c7983 */ /* 0x0003620000100800 */
        /* <DEDUP_REMOVED lines=18> */
[----:B-1----:R-:W-:Y:S01]  /*2250*/  MOV R7, R3 ;  /* 0x0000000300077202 */ /* 0x002fe20000000f00 */
[----:B------:R-:W-:Y:S01]  /*2260*/  IMAD R0, R16, c[0x0][0x3a0], RZ ;  /* 0x0000e80010007a24 */ /* 0x000fe200078e02ff */
[----:B------:R-:W-:Y:S01]  /*2270*/  ISETP.GE.AND P2, PT, R244, c[0x0][0x220], PT ;  /* 0x00008800f4007a0c */ /* 0x000fe20003f46270 */
[----:B------:R-:W-:Y:S01]  /*2280*/  IMAD.MOV.U32 R6, RZ, RZ, R4 ;  /* 0x000000ffff067224 */ /* 0x000fe200078e0004 */
[----:B-----5:R-:W-:Y:S01]  /*2290*/  ISETP.GE.AND P1, PT, R12, c[0x0][0x220], PT ;  /* 0x000088000c007a0c */ /* 0x020fe20003f26270 */
[C---:B------:R-:W-:Y:S02]  /*22a0*/  IMAD R0, R2.reuse, c[0x0][0x3a4], R0 ;  /* 0x0000e90002007a24 */ /* 0x040fe400078e0200 */
[----:B------:R-:W-:-:S04]  /*22b0*/  IMAD.WIDE.U32 R8, R2, c[0x0][0x3a0], R6 ;  /* 0x0000e80002087a25 */ /* 0x000fc800078e0006 */
[----:B------:R-:W-:Y:S01]  /*22c0*/  IMAD.IADD R0, R9, 0x1, R0 ;  /* 0x0000000109007824 */ /* 0x000fe200078e0200 */
[----:B------:R-:W-:-:S04]  /*22d0*/  LEA R6, P0, R8, c[0x0][0x340], 0x1 ;  /* 0x0000d00008067a11 */ /* 0x000fc800078008ff */
[----:B------:R-:W-:-:S05]  /*22e0*/  LEA.HI.X R7, R8, c[0x0][0x344], R0, 0x1, P0 ;  /* 0x0000d10008077a11 */ /* 0x000fca00000f0c00 */
[----:B------:R1:W-:Y:S04]  /*22f0*/  @!P2 STG.E.128 [R6.64], RZ ;  /* 0x000000ff0600a986 */ /* 0x0003e8000c101d04 */
[----:B------:R1:W-:Y:S02]  /*2300*/  @!P1 STG.E.128 [R6.64+0x80], RZ ;  /* 0x000080ff06009986 */ /* 0x0003e4000c101d04 */
.L_x_1552:
[----:B-1----:R-:W-:Y:S05]  /*2310*/  BSYNC B0 ;  /* 0x0000000000007941 */ /* 0x002fea0003800000 */
.L_x_1551:
[----:B------:R-:W-:Y:S01]  /*2320*/  IADD3 R0, R2, 0x20, RZ ;  /* 0x0000002002007810 */ /* 0x000fe20007ffe0ff */
[----:B------:R-:W-:Y:S03]  /*2330*/  BSSY B0, `(.L_x_1553) ;  /* 0x0000011000007945 */ /* 0x000fe60003800000 */
[----:B------:R-:W-:-:S13]  /*2340*/  ISETP.GE.AND P4, PT, R0, UR6, PT ;  /* 0x0000000600007c0c */ /* 0x000fda000bf86270 */
[----:B------:R-:W-:Y:S05]  /*2350*/  @P4 BRA `(.L_x_1554) ;  /* 0x000000e000004947 */ /* 0x000fea0003800000 */
[----:B------:R-:W-:Y:S02]  /*2360*/  IADD3 R0, P0, R2, 0x20, RZ ;  /* 0x0000002002007810 */ /* 0x000fe40007f1e0ff */
[----:B------:R-:W-:Y:S02]  /*2370*/  MOV R7, R3 ;  /* 0x0000000300077202 */ /* 0x000fe40000000f00 */
[----:B------:R-:W-:Y:S01]  /*2380*/  ISETP.GE.AND P1, PT, R244, c[0x0][0x220], PT ;  /* 0x00008800f4007a0c */ /* 0x000fe20003f26270 */
[----:B------:R-:W-:Y:S01]  /*2390*/  IMAD.X R6, RZ, RZ, R16, P0 ;  /* 0x000000ffff067224 */ /* 0x000fe200000e0610 */
[----:B-----5:R-:W-:-:S03]  /*23a0*/  ISETP.GE.AND P0, PT, R12, c[0x0][0x220], PT ;  /* 0x000088000c007a0c */ /* 0x020fc60003f06270 */
        /* <DEDUP_REMOVED lines=9> */
.L_x_1554:
[----:B------:R-:W-:Y:S05]  /*2440*/  BSYNC B0 ;  /* 0x0000000000007941 */ /* 0x000fea0003800000 */
.L_x_1553:
        /* <DEDUP_REMOVED lines=18> */
.L_x_1556:
[----:B------:R-:W-:Y:S05]  /*2570*/  BSYNC B0 ;  /* 0x0000000000007941 */ /* 0x000fea0003800000 */
.L_x_1555:
[----:B------:R-:W-:Y:S01]  /*2580*/  IADD3 R0, R2, 0x60, RZ ;  /* 0x0000006002007810 */ /* 0x000fe20007ffe0ff */
[----:B------:R-:W-:Y:S03]  /*2590*/  BSSY B0, `(.L_x_1557) ;  /* 0x0000010000007945 */ /* 0x000fe60003800000 */
[----:B------:R-:W-:-:S13]  /*25a0*/  ISETP.GE.AND P2, PT, R0, UR6, PT ;  /* 0x0000000600007c0c */ /* 0x000fda000bf46270 */
        /* <DEDUP_REMOVED lines=14> */
.L_x_1558:
[----:B------:R-:W-:Y:S05]  /*2690*/  BSYNC B0 ;  /* 0x0000000000007941 */ /* 0x000fea0003800000 */
.L_x_1557:
        /* <DEDUP_REMOVED lines=27> */
.L_x_1560:
[----:B------:R-:W-:Y:S05]  /*2850*/  BSYNC B0 ;  /* 0x0000000000007941 */ /* 0x000fea0003800000 */
.L_x_1559:
[----:B------:R-:W-:Y:S01]  /*2860*/  BSSY B0, `(.L_x_1561) ;  /* 0x0000010000007945 */ /* 0x000fe20003800000 */
        /* <DEDUP_REMOVED lines=15> */
.L_x_1562:
[----:B------:R-:W-:Y:S05]  /*2960*/  BSYNC B0 ;  /* 0x0000000000007941 */ /* 0x000fea0003800000 */
.L_x_1561:
        /* <DEDUP_REMOVED lines=16> */
.L_x_1564:
[----:B------:R-:W-:Y:S05]  /*2a70*/  BSYNC B0 ;  /* 0x0000000000007941 */ /* 0x000fea0003800000 */
.L_x_1563:
        /* <DEDUP_REMOVED lines=12> */
[----:B-----5:R-:W-:-:S13]  /*2b40*/  ISETP.GE.AND P0, PT, R12, c[0x0][0x220], PT ;  /* 0x000088000c007a0c */ /* 0x020fda0003f06270 */
[----:B------:R-:W-:Y:S05]  /*2b50*/  @P0 BRA `(.L_x_1565) ;  /* 0x000093f000000947 */ /* 0x000fea0003800000 */
[----:B------:R3:W-:Y:S01]  /*2b60*/  STG.E.128 [R2.64+0x80], RZ ;  /* 0x000080ff02007986 */ /* 0x0007e2000c101d04 */
[----:B------:R-:W-:Y:S05]  /*2b70*/  BRA `(.L_x_1565) ;  /* 0x000093d000007947 */ /* 0x000fea0003800000 */
.L_x_1548:
[----:B------:R-:W2:Y:S01]  /*2b80*/  LDL R15, [R1+0x2c] ;  /* 0x00002c00010f7983 */ /* 0x000ea20000100800 */
[----:B------:R-:W-:Y:S01]  /*2b90*/  PLOP3.LUT P0, PT, PT, PT, UP6, 0x80, 0x0 ;  /* 0x000000000000781c */ /* 0x000fe20003f0f068 */
[----:B------:R-:W-:Y:S01]  /*2ba0*/  ULEA.HI UR8, UR7, UR7, URZ, 0x1 ;  /* 0x0000000707087291 */ /* 0x000fe2000f8f083f */
[----:B------:R-:W-:Y:S03]  /*2bb0*/  BSSY B0, `(.L_x_1566) ;  /* 0x0000019000007945 */ /* 0x000fe60003800000 */
[----:B------:R-:W-:-:S04]  /*2bc0*/  ULOP3.LUT UR8, UR8, 0xfffffffe, URZ, 0xc0, !UPT ;  /* 0xfffffffe08087892 */ /* 0x000fc8000f8ec03f */
[----:B------:R-:W-:-:S04]  /*2bd0*/  UIADD3 UR8, UR7, -UR8, URZ ;  /* 0x8000000807087290 */ /* 0x000fc8000fffe03f */
[----:B------:R-:W-:Y:S02]  /*2be0*/  UISETP.NE.AND UP0, UPT, UR8, 0x1, UPT ;  /* 0x000000010800788c */ /* 0x000fe4000bf05270 */
[----:B------:R-:W-:Y:S01]  /*2bf0*/  UIMAD UR8, UR7, -0x40, UR11 ;  /* 0xffffffc0070878a4 */ /* 0x000fe2000f8e020b */
[----:B------:R-:W-:Y:S05]  /*2c00*/  @P0 BAR.SYNC.DEFER_BLOCKING 0x0 ;  /* 0x0000000000000b1d */ /* 0x000fea0000010000 */
[----:B------:R-:W-:Y:S01]  /*2c10*/  ISETP.GE.AND P1, PT, R2, UR8, PT ;  /* 0x0000000802007c0c */ /* 0x000fe2000bf26270 */
[----:B--2---:R-:W-:-:S12]  /*2c20*/  IMAD.SHL.U32 R0, R15, 0x2, RZ ;  /* 0x000000020f007824 */ /* 0x004fd800078e00ff */
        /* <DEDUP_REMOVED lines=17> */
.L_x_1567:
[----:B------:R-:W-:Y:S05]  /*2d40*/  BSYNC B0 ;  /* 0x0000000000007941 */ /* 0x000fea0003800000 */
.L_x_1566:
        /* <DEDUP_REMOVED lines=30> */
.L_x_1569:
[----:B------:R-:W-:Y:S05]  /*2f30*/  BSYNC B0 ;  /* 0x0000000000007941 */ /* 0x000fea0003800000 */
.L_x_1568:
        /* <DEDUP_REMOVED lines=15> */
.L_x_1571:
        /* <DEDUP_REMOVED lines=20> */
.L_x_1572:
[----:B------:R-:W-:Y:S05]  /*3170*/  BSYNC B0 ;  /* 0x0000000000007941 */ /* 0x000fea0003800000 */
.L_x_1570:
        /* <DEDUP_REMOVED lines=14> */
.L_x_1574:
        /* <DEDUP_REMOVED lines=28> */
.L_x_1575:
[----:B------:R-:W-:Y:S05]  /*3420*/  BSYNC B0 ;  /* 0x0000000000007941 */ /* 0x000fea0003800000 */
.L_x_1573:
[----:B------:R-:W5:Y:S01]  /*3430*/  LDL R19, [R1+0x30] ;  /* 0x0000300001137983 */ /* 0x000f620000100800 */
[----:B------:R-:W-:Y:S01]  /*3440*/  IMAD.MOV.U32 R12, RZ, RZ, 0x7f800000 ;  /* 0x7f800000ff0c7424 */ /* 0x000fe200078e00ff */
[----:B------:R-:W-:Y:S01]  /*3450*/  ULDC.64 UR20, c[0x0][0x198] ;  /* 0x0000660000147ab9 */ /* 0x000fe20000000a00 */
[----:B------:R-:W-:Y:S01]  /*3460*/  IMAD.MOV.U32 R10, RZ, RZ, 0x7f800000 ;  /* 0x7f800000ff0a7424 */ /* 0x000fe200078e00ff */
[----:B------:R-:W-:Y:S01]  /*3470*/  UIMAD UR9, UR24, UR20, URZ ;  /* 0x00000014180972a4 */ /* 0x000fe2000f8e023f */
[----:B------:R-:W-:Y:S02]  /*3480*/  IMAD.MOV.U32 R20, RZ, RZ, 0x7f800000 ;  /* 0x7f800000ff147424 */ /* 0x000fe400078e00ff */
[----:B------:R-:W-:Y:S01]  /*3490*/  IMAD.MOV.U32 R21, RZ, RZ, 0x7f800000 ;  /* 0x7f800000ff157424 */ /* 0x000fe200078e00ff */
[----:B------:R-:W-:-:S06]  /*34a0*/  UIMAD UR9, UR23, UR21, UR9 ;  /* 0x00000015170972a4 */ /* 0x000fcc000f8e0209 */
[----:B------:R-:W-:Y:S01]  /*34b0*/  IMAD.U32 R9, RZ, RZ, UR9 ;  /* 0x00000009ff097e24 */ /* 0x000fe2000f8e00ff */
[C---:B-----5:R-:W-:Y:S02]  /*34c0*/  IADD3 R3, R19.reuse, 0x28, RZ ;  /* 0x0000002813037810 */ /* 0x060fe40007ffe0ff */
[----:B-1----:R-:W-:Y:S02]  /*34d0*/  IADD3 R4, R19, 0x8, RZ ;  /* 0x0000000813047810 */ /* 0x002fe40007ffe0ff */
[----:B------:R-:W-:Y:S02]  /*34e0*/  ISETP.GE.AND P3, PT, R3, UR8, PT ;  /* 0x0000000803007c0c */ /* 0x000fe4000bf66270 */
[C---:B------:R-:W-:Y:S02]  /*34f0*/  IADD3 R5, R19.reuse, 0x20, RZ ;  /* 0x0000002013057810 */ /* 0x040fe40007ffe0ff */
[----:B------:R-:W-:Y:S01]  /*3500*/  ISETP.GE.AND P5, PT, R4, UR8, PT ;  /* 0x0000000804007c0c */ /* 0x000fe2000bfa6270 */
[----:B------:R-:W-:Y:S01]  /*3510*/  IMAD.SHL.U32 R4, R19, 0x4, RZ ;  /* 0x0000000413047824 */ /* 0x000fe200078e00ff */
[----:B------:R-:W-:-:S02]  /*3520*/  ISETP.GE.AND P4, PT, R5, UR8, PT ;  /* 0x0000000805007c0c */ /* 0x000fc4000bf86270 */
[----:B------:R-:W-:Y:S02]  /*3530*/  SHF.R.S32.HI R15, RZ, 0x1f, R19 ;  /* 0x0000001fff0f7819 */ /* 0x000fe40000011413 */
[----:B------:R-:W-:Y:S02]  /*3540*/  ISETP.GE.AND P6, PT, R19, UR8, PT ;  /* 0x0000000813007c0c */ /* 0x000fe4000bfc6270 */
[----:B------:R-:W-:Y:S02]  /*3550*/  SHF.R.S32.HI R5, RZ, 0x1f, R3 ;  /* 0x0000001fff057819 */ /* 0x000fe40000011403 */
[----:B------:R-:W-:Y:S02]  /*3560*/  @!P3 LEA R6, P0, R3, UR14, 0x2 ;  /* 0x0000000e0306bc11 */ /* 0x000fe4000f8010ff */
[----:B------:R-:W-:Y:S02]  /*3570*/  IADD3 R4, P1, R4, UR14, RZ ;  /* 0x0000000e04047c10 */ /* 0x000fe4000ff3e0ff */
[----:B------:R-:W-:-:S02]  /*3580*/  SHF.L.U64.HI R8, R19, 0x2, R15 ;  /* 0x0000000213087819 */ /* 0x000fc4000001020f */
        /* <DEDUP_REMOVED lines=8> */
[----:B------:R-:W-:-:S12]  /*3610*/  IMAD R3, R13, c[0x0][0x1b0], RZ ;  /* 0x00006c000d037a24 */ /* 0x000fd800078e02ff */
[----:B------:R-:W-:Y:S04]  /*3620*/  @P6 STS.128 [R0+0xc000], RZ ;  /* 0x00c000ff00006388 */ /* 0x000fe80000000c00 */
[----:B------:R-:W-:Y:S01]  /*3630*/  @P6 STS.128 [R0+0x10000], RZ ;  /* 0x010000ff00006388 */ /* 0x000fe20000000c00 */
[----:B------:R-:W-:Y:S01]  /*3640*/  IMAD R3, R11, c[0x0][0x1b4], R3 ;  /* 0x00006d000b037a24 */ /* 0x000fe200078e0203 */
[----:B------:R-:W-:Y:S02]  /*3650*/  BSSY B0, `(.L_x_1576) ;  /* 0x0000024000007945 */ /* 0x000fe40003800000 */
[----:B--2---:R1:W-:Y:S04]  /*3660*/  STL [R1+0x4], R12 ;  /* 0x0000040c01007387 */ /* 0x0043e80000100800 */
[----:B-----5:R2:W-:Y:S04]  /*3670*/  STL [R1+0x8], R10 ;  /* 0x0000080a01007387 */ /* 0x0205e80000100800 */
[----:B---3--:R3:W-:Y:S04]  /*3680*/  STL [R1+0x10], R20 ;  /* 0x0000101401007387 */ /* 0x0087e80000100800 */
[----:B----4-:R3:W-:Y:S01]  /*3690*/  STL [R1+0xc], R21 ;  /* 0x00000c1501007387 */ /* 0x0107e20000100800 */
[----:B-1----:R-:W-:-:S04]  /*36a0*/  IMAD.U32 R12, RZ, RZ, UR23 ;  /* 0x00000017ff0c7e24 */ /* 0x002fc8000f8e00ff */
[----:B------:R-:W-:-:S05]  /*36b0*/  IMAD.WIDE.U32 R4, R12, c[0x0][0x198], R244 ;  /* 0x000066000c047a25 */ /* 0x000fca00078e00f4 */
[----:B------:R-:W-:-:S04]  /*36c0*/  IADD3 R6, P0, R4, UR26, RZ ;  /* 0x0000001a04067c10 */ /* 0x000fc8000ff1e0ff */
[----:B------:R-:W-:-:S05]  /*36d0*/  IADD3.X R7, R5, UR28, R9, P0, !PT ;  /* 0x0000001c05077c10 */ /* 0x000fca00087fe409 */
        /* <DEDUP_REMOVED lines=17> */
[----:B------:R1:W-:Y:S01]  /*37f0*/  @!P1 LDGSTS.E.BYPASS.LTC128B.128 [R0+0xc000], [R8.64] ;  /* 0x0c00000008009fae */ /* 0x0003e2000b901d44 */
[----:B--2---:R-:W-:-:S13]  /*3800*/  ISETP.GE.AND P0, PT, R20, c[0x0][0x220], PT ;  /* 0x0000880014007a0c */ /* 0x004fda0003f06270 */
        /* <DEDUP_REMOVED lines=8> */
.L_x_1577:
[----:B---3--:R-:W-:Y:S05]  /*3890*/  BSYNC B0 ;  /* 0x0000000000007941 */ /* 0x008fea0003800000 */
.L_x_1576:
        /* <DEDUP_REMOVED lines=31> */
.L_x_1579:
[----:B------:R-:W-:Y:S05]  /*3a90*/  BSYNC B0 ;  /* 0x0000000000007941 */ /* 0x000fea0003800000 */
.L_x_1578:
        /* <DEDUP_REMOVED lines=32> */
.L_x_1581:
[----:B------:R-:W-:Y:S05]  /*3ca0*/  BSYNC B0 ;  /* 0x0000000000007941 */ /* 0x000fea0003800000 */
.L_x_1580:
        /* <DEDUP_REMOVED lines=31> */
.L_x_1583:
[----:B------:R-:W-:Y:S05]  /*3ea0*/  BSYNC B0 ;  /* 0x0000000000007941 */ /* 0x000fea0003800000 */
.L_x_1582:
        /* <DEDUP_REMOVED lines=39> */
.L_x_1585:
[----:B-1----:R-:W-:Y:S05]  /*4120*/  BSYNC B0 ;  /* 0x0000000000007941 */ /* 0x002fea0003800000 */
.L_x_1584:
        /* <DEDUP_REMOVED lines=30> */
.L_x_1587:
[----:B------:R-:W-:Y:S05]  /*4310*/  BSYNC B0 ;  /* 0x0000000000007941 */ /* 0x000fea0003800000 */
.L_x_1586:
        /* <DEDUP_REMOVED lines=30> */
.L_x_1589:
[----:B------:R-:W-:Y:S05]  /*4500*/  BSYNC B0 ;  /* 0x0000000000007941 */ /* 0x000fea0003800000 */
.L_x_1588:
        /* <DEDUP_REMOVED lines=29> */
.L_x_1591:
[----:B------:R-:W-:Y:S05]  /*46e0*/  BSYNC B0 ;  /* 0x0000000000007941 */ /* 0x000fea0003800000 */
.L_x_1590:
[----:B-1234-:R-:W-:Y:S01]  /*46f0*/  LEA.HI R0, R18, R17, RZ, 0x4 ;  /* 0x0000001112007211 */ /* 0x01efe200078f20ff */
[----:B------:R-:W0:Y:S01]  /*4700*/  LDGDEPBAR ;  /* 0x00000000000079af */ /* 0x000e220000000000 */
[----:B------:R-:W-:Y:S01]  /*4710*/  SHF.L.U32 R4, R19, 0x2, RZ ;  /* 0x0000000213047819 */ /* 0x000fe200000006ff */
[----:B------:R-:W-:Y:S01]  /*4720*/  UIADD3 UR8, UR23, UR11, URZ ;  /* 0x0000000b17087290 */ /* 0x000fe2000fffe03f */
[----:B------:R-:W-:Y:S01]  /*4730*/  LOP3.LUT R0, R0, 0xfffffff0, RZ, 0xc0, !PT ;  /* 0xfffffff000007812 */ /* 0x000fe200078ec0ff */
[----:B------:R-:W-:Y:S01]  /*4740*/  IMAD.MOV.U32 R197, RZ, RZ, 0x40 ;  /* 0x00000040ffc57424 */ /* 0x000fe200078e00ff */
[----:B------:R-:W-:Y:S01]  /*4750*/  CS2R R158, SRZ ;  /* 0x00000000009e7805 */ /* 0x000fe2000001ff00 */
[----:B------:R-:W-:Y:S01]  /*4760*/  UIADD3 UR8, -UR6, 0x80, UR8 ;  /* 0x0000008006087890 */ /* 0x000fe2000fffe108 */
        /* <DEDUP_REMOVED lines=35> */
[----:B------:R-:W-:Y:S01]  /*49a0*/  SHF.L.U32 R192, R2, 0x1, RZ ;  /* 0x0000000102c07819 */ /* 0x000fe200000006ff */
[----:B------:R-:W-:Y:S01]  /*49b0*/  CS2R R110, SRZ ;  /* 0x00000000006e7805 */ /* 0x000fe2000001ff00 */
[----:B------:R-:W-:Y:S01]  /*49c0*/  SHF.L.U64.HI R2, R19, 0x2, R15 ;  /* 0x0000000213027819 */ /* 0x000fe2000001020f */
[----:B------:R-:W-:Y:S01]  /*49d0*/  IMAD.SHL.U32 R191, R0, 0x2, RZ ;  /* 0x0000000200bf7824 */ /* 0x000fe200078e00ff */
[----:B------:R-:W-:Y:S01]  /*49e0*/  CS2R R108, SRZ ;  /* 0x00000000006c7805 */ /* 0x000fe2000001ff00 */
[----:B------:R-:W-:Y:S01]  /*49f0*/  IMAD.MOV.U32 R0, RZ, RZ, c[0x0][0x22c] ;  /* 0x00008b00ff007624 */ /* 0x000fe200078e00ff */
[----:B------:R-:W-:Y:S01]  /*4a00*/  CS2R R114, SRZ ;  /* 0x0000000000727805 */ /* 0x000fe2000001ff00 */
[----:B------:R1:W-:Y:S01]  /*4a10*/  STL [R1+0x38], R2 ;  /* 0x0000380201007387 */ /* 0x0003e20000100800 */
[----:B------:R-:W-:Y:S01]  /*4a20*/  CS2R R112, SRZ ;  /* 0x0000000000707805 */ /* 0x000fe2000001ff00 */
[----:B------:R-:W-:Y:S01]  /*4a30*/  IMAD R0, R0, c[0x0][0x1c0], RZ ;  /* 0x0000700000007a24 */ /* 0x000fe200078e02ff */
[----:B------:R-:W-:Y:S01]  /*4a40*/  CS2R R106, SRZ ;  /* 0x00000000006a7805 */ /* 0x000fe2000001ff00 */
[----:B------:R2:W-:Y:S01]  /*4a50*/  STL [R1+0x34], R4 ;  /* 0x0000340401007387 */ /* 0x0005e20000100800 */
[----:B------:R-:W-:Y:S01]  /*4a60*/  CS2R R104, SRZ ;  /* 0x0000000000687805 */ /* 0x000fe2000001ff00 */
[C---:B------:R-:W-:Y:S01]  /*4a70*/  IMAD.SHL.U32 R3, R0.reuse, 0x10, RZ ;  /* 0x0000001000037824 */ /* 0x040fe200078e00ff */
[----:B------:R-:W-:Y:S01]  /*4a80*/  CS2R R102, SRZ ;  /* 0x0000000000667805 */ /* 0x000fe2000001ff00 */
[----:B------:R-:W-:Y:S01]  /*4a90*/  CS2R R100, SRZ ;  /* 0x0000000000647805 */ /* 0x000fe2000001ff00 */
[----:B------:R-:W-:Y:S01]  /*4aa0*/  CS2R R94, SRZ ;  /* 0x00000000005e7805 */ /* 0x000fe2000001ff00 */
[----:B------:R-:W-:Y:S01]  /*4ab0*/  CS2R R92, SRZ ;  /* 0x00000000005c7805 */ /* 0x000fe2000001ff00 */
[C---:B------:R-:W-:Y:S01]  /*4ac0*/  IADD3 R5, R3.reuse, 0x20, RZ ;  /* 0x0000002003057810 */ /* 0x040fe20007ffe0ff */
        /* <DEDUP_REMOVED lines=13> */
[----:B-1----:R-:W-:Y:S01]  /*4ba0*/  IMAD.SHL.U32 R2, R0, 0x8, RZ ;  /* 0x0000000800027824 */ /* 0x002fe200078e00ff */
[----:B------:R-:W-:Y:S01]  /*4bb0*/  CS2R R68, SRZ ;  /* 0x0000000000447805 */ /* 0x000fe2000001ff00 */
[----:B------:R-:W-:Y:S01]  /*4bc0*/  CS2R R62, SRZ ;  /* 0x00000000003e7805 */ /* 0x000fe2000001ff00 */
[----:B------:R-:W-:Y:S01]  /*4bd0*/  CS2R R60, SRZ ;  /* 0x00000000003c7805 */ /* 0x000fe2000001ff00 */
[C---:B--2---:R-:W-:Y:S01]  /*4be0*/  IADD3 R4, R3.reuse, 0x40, RZ ;  /* 0x0000004003047810 */ /* 0x044fe20007ffe0ff */
[C---:B------:R-:W-:Y:S01]  /*4bf0*/  IMAD.IADD R5, R2.reuse, 0x1, R5 ;  /* 0x0000000102057824 */ /* 0x040fe200078e0205 */
[----:B------:R-:W-:Y:S01]  /*4c00*/  IADD3 R3, R3, 0x60, RZ ;  /* 0x0000006003037810 */ /* 0x000fe20007ffe0ff */
[----:B------:R-:W-:Y:S01]  /*4c10*/  CS2R R66, SRZ ;  /* 0x0000000000427805 */ /* 0x000fe2000001ff00 */
[----:B------:R-:W-:Y:S01]  /*4c20*/  CS2R R64, SRZ ;  /* 0x0000000000407805 */ /* 0x000fe2000001ff00 */
[C---:B------:R-:W-:Y:S01]  /*4c30*/  IMAD.IADD R4, R2.reuse, 0x1, R4 ;  /* 0x0000000102047824 */ /* 0x040fe200078e0204 */
[C---:B------:R-:W-:Y:S01]  /*4c40*/  IADD3 R3, R2.reuse, R3, RZ ;  /* 0x0000000302037210 */ /* 0x040fe20007ffe0ff */
[C---:B------:R-:W-:Y:S01]  /*4c50*/  IMAD.IADD R5, R2.reuse, 0x1, R5 ;  /* 0x0000000102057824 */ /* 0x040fe200078e0205 */
[----:B------:R-:W-:Y:S01]  /*4c60*/  CS2R R58, SRZ ;  /* 0x00000000003a7805 */ /* 0x000fe2000001ff00 */
[C---:B------:R-:W-:Y:S01]  /*4c70*/  IMAD.IADD R4, R2.reuse, 0x1, R4 ;  /* 0x0000000102047824 */ /* 0x040fe200078e0204 */
        /* <DEDUP_REMOVED lines=11> */
[----:B------:R-:W-:Y:S01]  /*4d30*/  IMAD.IADD R0, R2, 0x1, R5 ;  /* 0x0000000102007824 */ /* 0x000fe200078e0205 */
        /* <DEDUP_REMOVED lines=10> */
[----:B------:R-:W-:Y:S01]  /*4de0*/  SEL R198, R198, 0xffffffe0, !P0 ;  /* 0xffffffe0c6c67807 */ /* 0x000fe20004000000 */
[----:B------:R-:W-:Y:S01]  /*4df0*/  ULDC UR9, c[0x0][0x2e8] ;  /* 0x0000ba0000097ab9 */ /* 0x000fe20000000800 */
[----:B------:R3:W-:Y:S01]  /*4e00*/  STL [R1+0x14], R3 ;  /* 0x0000140301007387 */ /* 0x0007e20000100800 */
[----:B------:R-:W-:Y:S01]  /*4e10*/  SEL R197, R197, 0xffffffc0, !P1 ;  /* 0xffffffc0c5c57807 */ /* 0x000fe20004800000 */
[----:B------:R-:W-:-:S02]  /*4e20*/  UIADD3 UR18, UR8, -UR9, URZ ;  /* 0x8000000908127290 */ /* 0x000fc4000fffe03f */
[----:B------:R-:W-:Y:S01]  /*4e30*/  ULDC UR12, c[0x0][0x2e4] ;  /* 0x0000b900000c7ab9 */ /* 0x000fe20000000800 */
[C---:B-1----:R-:W-:Y:S01]  /*4e40*/  IADD3 R4, R2.reuse, R4, RZ ;  /* 0x0000000402047210 */ /* 0x042fe20007ffe0ff */
[----:B--2---:R-:W-:-:S04]  /*4e50*/  IMAD.IADD R0, R2, 0x1, R3 ;  /* 0x0000000102007824 */ /* 0x004fc800078e0203 */
[----:B------:R3:W-:Y:S04]  /*4e60*/  STL [R1+0x24], R4 ;  /* 0x0000240401007387 */ /* 0x0007e80000100800 */
[----:B------:R3:W-:Y:S02]  /*4e70*/  STL [R1+0x20], R0 ;  /* 0x0000200001007387 */ /* 0x0007e40000100800 */
.L_x_1596:
[----:B------:R-:W0:Y:S01]  /*4e80*/  LDGDEPBAR ;  /* 0x00000000000079af */ /* 0x000e220000000000 */
[C---:B---3--:R-:W-:Y:S01]  /*4e90*/  IADD3 R0, R192.reuse, R198, RZ ;  /* 0x000000c6c0007210 */ /* 0x048fe20007ffe0ff */
[----:B------:R-:W-:Y:S01]  /*4ea0*/  USHF.L.U32 UR8, UR7, 0x6, URZ ;  /* 0x0000000607087899 */ /* 0x000fe2000800063f */
[-C--:B------:R-:W-:Y:S01]  /*4eb0*/  IADD3 R3, R192, R197.reuse, RZ ;  /* 0x000000c5c0037210 */ /* 0x080fe20007ffe0ff */
[----:B------:R-:W-:Y:S01]  /*4ec0*/  ULDC UR10, c[0x0][0x2e4] ;  /* 0x0000b900000a7ab9 */ /* 0x000fe20000000800 */
[----:B------:R-:W-:Y:S01]  /*4ed0*/  IADD3 R2, R0, R197, RZ ;  /* 0x000000c500027210 */ /* 0x000fe20007ffe0ff */
[----:B------:R-:W-:Y:S01]  /*4ee0*/  UISETP.GE.AND UP0, UPT, UR8, UR18, UPT ;  /* 0x000000120800728c */ /* 0x000fe2000bf06270 */
[----:B------:R-:W-:Y:S01]  /*4ef0*/  MOV R248, R188 ;  /* 0x000000bc00f87202 */ /* 0x000fe20000000f00 */
[----:B------:R-:W2:Y:S01]  /*4f00*/  LDL R186, [R1+0x34] ;  /* 0x0000340001ba7983 */ /* 0x000ea20000100800 */
[----:B------:R-:W-:Y:S03]  /*4f10*/  MOV R249, R184 ;  /* 0x000000b800f97202 */ /* 0x000fe60000000f00 */
[----:B------:R-:W3:Y:S01]  /*4f20*/  LDL R185, [R1+0x38] ;  /* 0x0000380001b97983 */ /* 0x000ee20000100800 */
[----:B------:R-:W-:Y:S04]  /*4f30*/  DEPBAR.LE SB0, 0x0 ;  /* 0x000080000000791a */ /* 0x000fe80000000000 */
[----:B------:R-:W-:Y:S08]  /*4f40*/  BAR.SYNC.DEFER_BLOCKING 0x0 ;  /* 0x0000000000007b1d */ /* 0x000ff00000010000 */
[----:B------:R-:W-:Y:S08]  /*4f50*/  LDSM.16.M88.4 R32, [R192] ;  /* 0x00000000c020783b */ /* 0x000ff00000000200 */
[----:B------:R-:W1:Y:S08]  /*4f60*/  LDSM.16.M88.4 R16, [R193+0xc000] ;  /* 0x00c00000c110783b */ /* 0x000e700000000200 */
[----:B------:R-:W4:Y:S08]  /*4f70*/  LDSM.16.M88.4 R28, [R192+0x1000] ;  /* 0x00100000c01c783b */ /* 0x000f300000000200 */
[----:B------:R-:W4:Y:S08]  /*4f80*/  LDSM.16.M88.4 R164, [R193+0xc800] ;  /* 0x00c80000c1a4783b */ /* 0x000f300000000200 */
[----:B------:R-:W-:Y:S08]  /*4f90*/  LDSM.16.M88.4 R168, [R0] ;  /* 0x0000000000a8783b */ /* 0x000ff00000000200 */
[----:B------:R-:W4:Y:S01]  /*4fa0*/  LDSM.16.M88.4 R172, [R194+0xc000] ;  /* 0x00c00000c2ac783b */ /* 0x000f220000000200 */
[-C--:B-1----:R-:W-:Y:S07]  /*4fb0*/  HMMA.16816.F32 R4, R32, R16.reuse, RZ ;  /* 0x000000102004723c */ /* 0x082fee00000018ff */
[----:B------:R-:W1:Y:S01]  /*4fc0*/  LDSM.16.M88.4 R176, [R0+0x1000] ;  /* 0x0010000000b0783b */ /* 0x000e620000000200 */
[C---:B----4-:R-:W-:Y:S07]  /*4fd0*/  HMMA.16816.F32 R8, R28.reuse, R16, RZ ;  /* 0x000000101c08723c */ /* 0x050fee00000018ff */
[----:B------:R-:W4:Y:S01]  /*4fe0*/  LDSM.16.M88.4 R180, [R194+0xc800] ;  /* 0x00c80000c2b4783b */ /* 0x000f220000000200 */
[-C--:B------:R-:W-:Y:S08]  /*4ff0*/  HMMA.16816.F32 R12, R28, R18.reuse, RZ ;  /* 0x000000121c0c723c */ /* 0x080ff000000018ff */
[C---:B------:R-:W-:Y:S08]  /*5000*/  HMMA.16816.F32 R16, R32.reuse, R18, RZ ;  /* 0x000000122010723c */ /* 0x040ff000000018ff */
[-C--:B------:R-:W-:Y:S08]  /*5010*/  HMMA.16816.F32 R20, R32, R164.reuse, RZ ;  /* 0x000000a42014723c */ /* 0x080ff000000018ff */
[C---:B------:R-:W-:Y:S08]  /*5020*/  HMMA.16816.F32 R24, R28.reuse, R164, RZ ;  /* 0x000000a41c18723c */ /* 0x040ff000000018ff */
[-C--:B------:R-:W-:Y:S08]  /*5030*/  HMMA.16816.F32 R28, R28, R166.reuse, RZ ;  /* 0x000000a61c1c723c */ /* 0x080ff000000018ff */
[----:B------:R-:W-:Y:S01]  /*5040*/  HMMA.16816.F32 R32, R32, R166, RZ ;  /* 0x000000a62020723c */ /* 0x000fe200000018ff */
[----:B------:R-:W-:Y:S07]  /*5050*/  LDSM.16.M88.4 R164, [R3] ;  /* 0x0000000003a4783b */ /* 0x000fee0000000200 */
[-C--:B------:R-:W-:Y:S08]  /*5060*/  HMMA.16816.F32 R4, R168, R172.reuse, R4 ;  /* 0x000000aca804723c */ /* 0x080ff00000001804 */
[C---:B-1----:R-:W-:Y:S08]  /*5070*/  HMMA.16816.F32 R8, R176.reuse, R172, R8 ;  /* 0x000000acb008723c */ /* 0x042ff00000001808 */
[-C--:B------:R-:W-:Y:S08]  /*5080*/  HMMA.16816.F32 R12, R176, R174.reuse, R12 ;  /* 0x000000aeb00c723c */ /* 0x080ff0000000180c */
[C---:B------:R-:W-:Y:S01]  /*5090*/  HMMA.16816.F32 R16, R168.reuse, R174, R16 ;  /* 0x000000aea810723c */ /* 0x040fe20000001810 */
[----:B------:R-:W1:Y:S07]  /*50a0*/  LDSM.16.M88.4 R172, [R196+0xc000] ;  /* 0x00c00000c4ac783b */ /* 0x000e6e0000000200 */
[-C--:B----4-:R-:W-:Y:S08]  /*50b0*/  HMMA.16816.F32 R20, R168, R180.reuse, R20 ;  /* 0x000000b4a814723c */ /* 0x090ff00000001814 */
[C---:B------:R-:W-:Y:S08]  /*50c0*/  HMMA.16816.F32 R24, R176.reuse, R180, R24 ;  /* 0x000000b4b018723c */ /* 0x040ff00000001818 */
[-C--:B------:R-:W-:Y:S01]  /*50d0*/  HMMA.16816.F32 R28, R176, R182.reuse, R28 ;  /* 0x000000b6b01c723c */ /* 0x080fe2000000181c */
[----:B------:R-:W4:Y:S07]  /*50e0*/  LDSM.16.M88.4 R176, [R3+0x1000] ;  /* 0x0010000003b0783b */ /* 0x000f2e0000000200 */
[----:B------:R-:W-:Y:S01]  /*50f0*/  HMMA.16816.F32 R32, R168, R182, R32 ;  /* 0x000000b6a820723c */ /* 0x000fe20000001820 */
[----:B------:R-:W4:Y:S07]  /*5100*/  LDSM.16.M88.4 R168, [R196+0xc800] ;  /* 0x00c80000c4a8783b */ /* 0x000f2e0000000200 */
[-C--:B-1----:R-:W-:Y:S01]  /*5110*/  HMMA.16816.F32 R4, R164, R172.reuse, R4 ;  /* 0x000000aca404723c */ /* 0x082fe20000001804 */
[----:B------:R-:W-:Y:S07]  /*5120*/  LDSM.16.M88.4 R180, [R2+0x1000] ;  /* 0x0010000002b4783b */ /* 0x000fee0000000200 */
[C---:B----4-:R-:W-:Y:S08]  /*5130*/  HMMA.16816.F32 R8, R176.reuse, R172, R8 ;  /* 0x000000acb008723c */ /* 0x050ff00000001808 */
[-C--:B------:R-:W-:Y:S08]  /*5140*/  HMMA.16816.F32 R12, R176, R174.reuse, R12 ;  /* 0x000000aeb00c723c */ /* 0x080ff0000000180c */
[C---:B------:R-:W-:Y:S01]  /*5150*/  HMMA.16816.F32 R16, R164.reuse, R174, R16 ;  /* 0x000000aea410723c */ /* 0x040fe20000001810 */
[----:B------:R-:W-:Y:S07]  /*5160*/  LDSM.16.M88.4 R172, [R2] ;  /* 0x0000000002ac783b */ /* 0x000fee0000000200 */
[-C--:B------:R-:W-:Y:S08]  /*5170*/  HMMA.16816.F32 R20, R164, R168.reuse, R20 ;  /* 0x000000a8a414723c */ /* 0x080ff00000001814 */
[C---:B------:R-:W-:Y:S08]  /*5180*/  HMMA.16816.F32 R24, R176.reuse, R168, R24 ;  /* 0x000000a8b018723c */ /* 0x040ff00000001818 */
[-C--:B------:R-:W-:Y:S01]  /*5190*/  HMMA.16816.F32 R28, R176, R170.reuse, R28 ;  /* 0x000000aab01c723c */ /* 0x080fe2000000181c */
[----:B------:R-:W1:Y:S07]  /*51a0*/  LDSM.16.M88.4 R176, [R195+0xc000] ;  /* 0x00c00000c3b0783b */ /* 0x000e6e0000000200 */
[----:B------:R-:W-:Y:S01]  /*51b0*/  HMMA.16816.F32 R32, R164, R170, R32 ;  /* 0x000000aaa420723c */ /* 0x000fe20000001820 */
[----:B------:R-:W4:Y:S08]  /*51c0*/  LDSM.16.M88.4 R164, [R195+0xc800] ;  /* 0x00c80000c3a4783b */ /* 0x000f300000000200 */
[----:B------:R-:W-:Y:S01]  /*51d0*/  LDSM.16.M88.4 R168, [R192+0x2000] ;  /* 0x00200000c0a8783b */ /* 0x000fe20000000200 */
[-C--:B-1----:R-:W-:Y:S08]  /*51e0*/  HMMA.16816.F32 R4, R172, R176.reuse, R4 ;  /* 0x000000b0ac04723c */ /* 0x082ff00000001804 */
[C---:B------:R-:W-:Y:S08]  /*51f0*/  HMMA.16816.F32 R8, R180.reuse, R176, R8 ;  /* 0x000000b0b408723c */ /* 0x040ff00000001808 */
        /* <DEDUP_REMOVED lines=8> */
[----:B------:R-:W2:Y:S07]  /*5280*/  LDSM.16.M88.4 R164, [R193+0x10800] ;  /* 0x01080000c1a4783b */ /* 0x000eae0000000200 */
[-C--:B-1----:R-:W-:Y:S01]  /*5290*/  HMMA.16816.F32 R4, R168, R176.reuse, R4 ;  /* 0x000000b0a804723c */ /* 0x082fe20000001804 */
[----:B------:R-:W-:Y:S07]  /*52a0*/  LDSM.16.M88.4 R172, [R0+0x2000] ;  /* 0x0020000000ac783b */ /* 0x000fee0000000200 */
[C---:B----4-:R-:W-:Y:S08]  /*52b0*/  HMMA.16816.F32 R8, R180.reuse, R176, R8 ;  /* 0x000000b0b408723c */ /* 0x050ff00000001808 */
[-C--:B------:R-:W-:Y:S08]  /*52c0*/  HMMA.16816.F32 R12, R180, R178.reuse, R12 ;  /* 0x000000b2b40c723c */ /* 0x080ff0000000180c */
[C---:B------:R-:W-:Y:S01]  /*52d0*/  HMMA.16816.F32 R16, R168.reuse, R178, R16 ;  /* 0x000000b2a810723c */ /* 0x040fe20000001810 */
[----:B------:R-:W1:Y:S07]  /*52e0*/  LDSM.16.M88.4 R176, [R194+0x10000] ;  /* 0x01000000c2b0783b */ /* 0x000e6e0000000200 */
[-C--:B--2---:R-:W-:Y:S08]  /*52f0*/  HMMA.16816.F32 R20, R168, R164.reuse, R20 ;  /* 0x000000a4a814723c */ /* 0x084ff00000001814 */
[C---:B------:R-:W-:Y:S08]  /*5300*/  HMMA.16816.F32 R24, R180.reuse, R164, R24 ;  /* 0x000000a4b418723c */ /* 0x040ff00000001818 */
[-C--:B------:R-:W-:Y:S01]  /*5310*/  HMMA.16816.F32 R28, R180, R166.reuse, R28 ;  /* 0x000000a6b41c723c */ /* 0x080fe2000000181c */
[----:B------:R-:W2:Y:S07]  /*5320*/  LDSM.16.M88.4 R180, [R0+0x3000] ;  /* 0x0030000000b4783b */ /* 0x000eae0000000200 */
[----:B------:R-:W-:Y:S01]  /*5330*/  HMMA.16816.F32 R32, R168, R166, R32 ;  /* 0x000000a6a820723c */ /* 0x000fe20000001820 */
[----:B------:R-:W4:Y:S07]  /*5340*/  LDSM.16.M88.4 R164, [R194+0x10800] ;  /* 0x01080000c2a4783b */ /* 0x000f2e0000000200 */
[-C--:B-1----:R-:W-:Y:S01]  /*5350*/  HMMA.16816.F32 R4, R172, R176.reuse, R4 ;  /* 0x000000b0ac04723c */ /* 0x082fe20000001804 */
[----:B------:R-:W-:Y:S07]  /*5360*/  LDSM.16.M88.4 R168, [R3+0x2000] ;  /* 0x0020000003a8783b */ /* 0x000fee0000000200 */
[C---:B--2---:R-:W-:Y:S08]  /*5370*/  HMMA.16816.F32 R8, R180.reuse, R176, R8 ;  /* 0x000000b0b408723c */ /* 0x044ff00000001808 */
[-C--:B------:R-:W-:Y:S08]  /*5380*/  HMMA.16816.F32 R12, R180, R178.reuse, R12 ;  /* 0x000000b2b40c723c */ /* 0x080ff0000000180c */
[C---:B------:R-:W-:Y:S01]  /*5390*/  HMMA.16816.F32 R16, R172.reuse, R178, R16 ;  /* 0x000000b2ac10723c */ /* 0x040fe20000001810 */
[----:B------:R-:W1:Y:S07]  /*53a0*/  LDSM.16.M88.4 R176, [R196+0x10000] ;  /* 0x01000000c4b0783b */ /* 0x000e6e0000000200 */
[-C--:B----4-:R-:W-:Y:S08]  /*53b0*/  HMMA.16816.F32 R20, R172, R164.reuse, R20 ;  /* 0x000000a4ac14723c */ /* 0x090ff00000001814 */
[C---:B------:R-:W-:Y:S08]  /*53c0*/  HMMA.16816.F32 R24, R180.reuse, R164, R24 ;  /* 0x000000a4b418723c */ /* 0x040ff00000001818 */
[-C--:B------:R-:W-:Y:S01]  /*53d0*/  HMMA.16816.F32 R28, R180, R166.reuse, R28 ;  /* 0x000000a6b41c723c */ /* 0x080fe2000000181c */
[----:B------:R-:W2:Y:S07]  /*53e0*/  LDSM.16.M88.4 R180, [R3+0x3000] ;  /* 0x0030000003b4783b */ /* 0x000eae0000000200 */
[----:B------:R-:W-:Y:S01]  /*53f0*/  HMMA.16816.F32 R32, R172, R166, R32 ;  /* 0x000000a6ac20723c */ /* 0x000fe20000001820 */
[----:B------:R-:W4:Y:S06]  /*5400*/  LDSM.16.M88.4 R164, [R196+0x10800] ;  /* 0x01080000c4a4783b */ /* 0x000f2c0000000200 */
[----:B------:R-:W-:Y:S01]  /*5410*/  IADD3 R172, P0, R186, UR16, RZ ;  /* 0x00000010baac7c10 */ /* 0x000fe2000ff1e0ff */
[-C--:B-1----:R-:W-:Y:S05]  /*5420*/  HMMA.16816.F32 R4, R168, R176.reuse, R4 ;  /* 0x000000b0a804723c */ /* 0x082fea0000001804 */
[----:B---3--:R-:W-:Y:S02]  /*5430*/  IADD3.X R173, R185, UR15, RZ, P0, !PT ;  /* 0x0000000fb9ad7c10 */ /* 0x008fe400087fe4ff */
[----:B------:R-:W-:Y:S03]  /*5440*/  PLOP3.LUT P0, PT, PT, PT, UP0, 0x80, 0x0 ;  /* 0x000000000000781c */ /* 0x000fe60003f0f008 */
[----:B------:R1:W5:Y:S04]  /*5450*/  LDG.E R202, [R172.64] ;  /* 0x00000004acca7981 */ /* 0x000368000c1e1900 */
[----:B------:R1:W5:Y:S04]  /*5460*/  LDG.E R201, [R172.64+0x20] ;  /* 0x00002004acc97981 */ /* 0x000368000c1e1900 */
[----:B------:R1:W5:Y:S04]  /*5470*/  LDG.E R187, [R172.64+0x80] ;  /* 0x00008004acbb7981 */ /* 0x000368000c1e1900 */
[----:B------:R1:W5:Y:S01]  /*5480*/  LDG.E R186, [R172.64+0xa0] ;  /* 0x0000a004acba7981 */ /* 0x000362000c1e1900 */
[C---:B--2---:R-:W-:Y:S08]  /*5490*/  HMMA.16816.F32 R8, R180.reuse, R176, R8 ;  /* 0x000000b0b408723c */ /* 0x044ff00000001808 */
[-C--:B------:R-:W-:Y:S08]  /*54a0*/  HMMA.16816.F32 R12, R180, R178.reuse, R12 ;  /* 0x000000b2b40c723c */ /* 0x080ff0000000180c */
[C---:B------:R-:W-:Y:S01]  /*54b0*/  HMMA.16816.F32 R16, R168.reuse, R178, R16 ;  /* 0x000000b2a810723c */ /* 0x040fe20000001810 */
[----:B------:R-:W-:Y:S07]  /*54c0*/  LDSM.16.M88.4 R176, [R195+0x10000] ;  /* 0x01000000c3b0783b */ /* 0x000fee0000000200 */
[-C--:B----4-:R-:W-:Y:S01]  /*54d0*/  HMMA.16816.F32 R20, R168, R164.reuse, R20 ;  /* 0x000000a4a814723c */ /* 0x090fe20000001814 */
[----:B-1----:R-:W1:Y:S07]  /*54e0*/  LDSM.16.M88.4 R172, [R2+0x2000] ;  /* 0x0020000002ac783b */ /* 0x002e6e0000000200 */
[C---:B------:R-:W-:Y:S08]  /*54f0*/  HMMA.16816.F32 R24, R180.reuse, R164, R24 ;  /* 0x000000a4b418723c */ /* 0x040ff00000001818 */
[-C--:B------:R-:W-:Y:S08]  /*5500*/  HMMA.16816.F32 R28, R180, R166.reuse, R28 ;  /* 0x000000a6b41c723c */ /* 0x080ff0000000181c */
[----:B------:R-:W-:Y:S01]  /*5510*/  HMMA.16816.F32 R32, R168, R166, R32 ;  /* 0x000000a6a820723c */ /* 0x000fe20000001820 */
[----:B------:R-:W2:Y:S07]  /*5520*/  LDSM.16.M88.4 R164, [R2+0x3000] ;  /* 0x0030000002a4783b */ /* 0x000eae0000000200 */
[-C--:B-1----:R-:W-:Y:S11]  /*5530*/  HMMA.16816.F32 R4, R172, R176.reuse, R4 ;  /* 0x000000b0ac04723c */ /* 0x082ff60000001804 */
[----:B------:R-:W-:Y:S11]  /*5540*/  @!UPT UIADD3 URZ, URZ, URZ, URZ ;  /* 0x0000003f3f3ff290 */ /* 0x000ff6000fffe03f */
[----:B------:R-:W-:Y:S02]  /*5550*/  @!UPT UIADD3 URZ, URZ, URZ, URZ ;  /* 0x0000003f3f3ff290 */ /* 0x000fe4000fffe03f */
[----:B------:R-:W-:Y:S01]  /*5560*/  FMUL.FTZ R4, R4, c[0x0][0x2ec] ;  /* 0x0000bb0004047a20 */ /* 0x000fe20000410000 */
[C---:B--2---:R-:W-:Y:S03]  /*5570*/  HMMA.16816.F32 R8, R164.reuse, R176, R8 ;  /* 0x000000b0a408723c */ /* 0x044fe60000001808 */
[----:B------:R-:W1:Y:S01]  /*5580*/  MUFU.TANH R206, R4 ;  /* 0x0000000400ce7308 */ /* 0x000e620000002400 */
[----:B------:R-:W-:Y:S02]  /*5590*/  FMUL.FTZ R5, R5, c[0x0][0x2ec] ;  /* 0x0000bb0005057a20 */ /* 0x000fe40000410000 */
[----:B------:R-:W-:Y:S02]  /*55a0*/  FMUL.FTZ R6, R6, c[0x0][0x2ec] ;  /* 0x0000bb0006067a20 */ /* 0x000fe40000410000 */
[----:B------:R-:W-:Y:S01]  /*55b0*/  FMUL.FTZ R7, R7, c[0x0][0x2ec] ;  /* 0x0000bb0007077a20 */ /* 0x000fe20000410000 */
[-C--:B------:R-:W-:Y:S04]  /*55c0*/  HMMA.16816.F32 R12, R164, R178.reuse, R12 ;  /* 0x000000b2a40c723c */ /* 0x080fe8000000180c */
[----:B------:R-:W2:Y:S04]  /*55d0*/  MUFU.TANH R181, R5 ;  /* 0x0000000500b57308 */ /* 0x000ea80000002400 */
[C---:B------:R-:W-:Y:S06]  /*55e0*/  HMMA.16816.F32 R16, R172.reuse, R178, R16 ;  /* 0x000000b2ac10723c */ /* 0x040fec0000001810 */
[----:B------:R-:W3:Y:S01]  /*55f0*/  MUFU.TANH R177, R6 ;  /* 0x0000000600b17308 */ /* 0x000ee20000002400 */
[----:B------:R-:W-:Y:S02]  /*5600*/  FMUL.FTZ R8, R8, c[0x0][0x2ec] ;  /* 0x0000bb0008087a20 */ /* 0x000fe40000410000 */
[----:B------:R-:W-:Y:S03]  /*5610*/  FMUL.FTZ R9, R9, c[0x0][0x2ec] ;  /* 0x0000bb0009097a20 */ /* 0x000fe60000410000 */
[----:B------:R-:W-:Y:S02]  /*5620*/  FMUL.FTZ R10, R10, c[0x0][0x2ec] ;  /* 0x0000bb000a0a7a20 */ /* 0x000fe40000410000 */
[----:B------:R-:W-:Y:S02]  /*5630*/  FMUL.FTZ R11, R11, c[0x0][0x2ec] ;  /* 0x0000bb000b0b7a20 */ /* 0x000fe40000410000 */
[----:B------:R4:W1:Y:S01]  /*5640*/  MUFU.TANH R176, R7 ;  /* 0x0000000700b07308 */ /* 0x0008620000002400 */
[----:B------:R-:W-:Y:S02]  /*5650*/  FMUL.FTZ R12, R12, c[0x0][0x2ec] ;  /* 0x0000bb000c0c7a20 */ /* 0x000fe40000410000 */
[----:B------:R-:W-:Y:S02]  /*5660*/  FMUL.FTZ R13, R13, c[0x0][0x2ec] ;  /* 0x0000bb000d0d7a20 */ /* 0x000fe40000410000 */
[----:B------:R-:W-:Y:S02]  /*5670*/  FMUL.FTZ R14, R14, c[0x0][0x2ec] ;  /* 0x0000bb000e0e7a20 */ /* 0x000fe40000410000 */
[----:B------:R-:W-:Y:S02]  /*5680*/  FMUL.FTZ R15, R15, c[0x0][0x2ec] ;  /* 0x0000bb000f0f7a20 */ /* 0x000fe40000410000 */
[----:B------:R-:W-:Y:S01]  /*5690*/  FMUL.FTZ R16, R16, c[0x0][0x2ec] ;  /* 0x0000bb0010107a20 */ /* 0x000fe20000410000 */
[----:B------:R1:W1:Y:S01]  /*56a0*/  MUFU.TANH R210, R8 ;  /* 0x0000000800d27308 */ /* 0x0002620000002400 */
[----:B------:R-:W-:Y:S02]  /*56b0*/  FMUL.FTZ R17, R17, c[0x0][0x2ec] ;  /* 0x0000bb0011117a20 */ /* 0x000fe40000410000 */
[----:B------:R-:W-:Y:S02]  /*56c0*/  FMUL.FTZ R18, R18, c[0x0][0x2ec] ;  /* 0x0000bb0012127a20 */ /* 0x000fe40000410000 */
[----:B------:R-:W-:Y:S05]  /*56d0*/  FMUL.FTZ R19, R19, c[0x0][0x2ec] ;  /* 0x0000bb0013137a20 */ /* 0x000fea0000410000 */
[----:B------:R1:W1:Y:S01]  /*56e0*/  MUFU.TANH R209, R9 ;  /* 0x0000000900d17308 */ /* 0x0002620000002400 */
[----:B----4-:R-:W4:Y:S09]  /*56f0*/  LDSM.16.M88.4 R4, [R195+0x10800] ;  /* 0x01080000c304783b */ /* 0x010f320000000200 */
[----:B------:R1:W1:Y:S10]  /*5700*/  MUFU.TANH R208, R10 ;  /* 0x0000000a00d07308 */ /* 0x0002740000002400 */
[----:B------:R1:W1:Y:S10]  /*5710*/  MUFU.TANH R207, R11 ;  /* 0x0000000b00cf7308 */ /* 0x0002740000002400 */
[----:B------:R1:W1:Y:S10]  /*5720*/  MUFU.TANH R213, R12 ;  /* 0x0000000c00d57308 */ /* 0x0002740000002400 */
[----:B------:R1:W1:Y:S01]  /*5730*/  MUFU.TANH R212, R13 ;  /* 0x0000000d00d47308 */ /* 0x0002620000002400 */
[-C--:B----4-:R-:W-:Y:S09]  /*5740*/  HMMA.16816.F32 R20, R172, R4.reuse, R20 ;  /* 0x00000004ac14723c */ /* 0x090ff20000001814 */
[----:B------:R4:W1:Y:S01]  /*5750*/  MUFU.TANH R211, R14 ;  /* 0x0000000e00d37308 */ /* 0x0008620000002400 */
[C---:B------:R-:W-:Y:S09]  /*5760*/  HMMA.16816.F32 R24, R164.reuse, R4, R24 ;  /* 0x00000004a418723c */ /* 0x040ff20000001818 */
[----:B------:R4:W1:Y:S01]  /*5770*/  MUFU.TANH R178, R15 ;  /* 0x0000000f00b27308 */ /* 0x0008620000002400 */
[-C--:B------:R-:W-:Y:S04]  /*5780*/  HMMA.16816.F32 R28, R164, R6.reuse, R28 ;  /* 0x00000006a41c723c */ /* 0x080fe8000000181c */
[----:B------:R-:W-:Y:S04]  /*5790*/  FMUL.FTZ R20, R20, c[0x0][0x2ec] ;  /* 0x0000bb0014147a20 */ /* 0x000fe80000410000 */
[----:B------:R-:W-:Y:S01]  /*57a0*/  HMMA.16816.F32 R32, R172, R6, R32 ;  /* 0x00000006ac20723c */ /* 0x000fe20000001820 */
[----:B------:R4:W1:Y:S03]  /*57b0*/  MUFU.TANH R217, R16 ;  /* 0x0000001000d97308 */ /* 0x0008660000002400 */
[----:B------:R-:W-:Y:S02]  /*57c0*/  FMUL.FTZ R21, R21, c[0x0][0x2ec] ;  /* 0x0000bb0015157a20 */ /* 0x000fe40000410000 */
[----:B------:R-:W-:Y:S02]  /*57d0*/  FMUL.FTZ R22, R22, c[0x0][0x2ec] ;  /* 0x0000bb0016167a20 */ /* 0x000fe40000410000 */
[----:B------:R-:W-:Y:S03]  /*57e0*/  FMUL.FTZ R23, R23, c[0x0][0x2ec] ;  /* 0x0000bb0017177a20 */ /* 0x000fe60000410000 */
        /* <DEDUP_REMOVED lines=14> */
[----:B------:R-:W-:Y:S07]  /*58d0*/  FMUL.FTZ R35, R35, c[0x0][0x2ec] ;  /* 0x0000bb0023237a20 */ /* 0x000fee0000410000 */
        /* <DEDUP_REMOVED lines=17> */
[----:B-123--:R-:W-:Y:S01]  /*59f0*/  MOV R10, R220 ;  /* 0x000000dc000a7202 */ /* 0x00efe20000000f00 */
[----:B------:R-:W-:Y:S01]  /*5a00*/  USHF.L.U32 UR9, UR19, 0x7, URZ ;  /* 0x0000000713097899 */ /* 0x000fe2000800063f */
[----:B------:R-:W-:Y:S01]  /*5a10*/  MOV R13, R224 ;  /* 0x000000e0000d7202 */ /* 0x000fe20000000f00 */
[----:B------:R-:W-:Y:S01]  /*5a20*/  IMAD.MOV.U32 R9, RZ, RZ, R222 ;  /* 0x000000ffff097224 */ /* 0x000fe200078e00de */
[----:B----4-:R-:W-:Y:S01]  /*5a30*/  MOV R26, R228 ;  /* 0x000000e4001a7202 */ /* 0x010fe20000000f00 */
        /* <DEDUP_REMOVED lines=19> */
[----:B------:R-:W-:Y:S01]  /*5b70*/  UIADD3 UR10, UR9, 0x80, URZ ;  /* 0x00000080090a7890 */ /* 0x000fe2000fffe03f */
[----:B------:R-:W-:Y:S01]  /*5b80*/  MOV R12, R207 ;  /* 0x000000cf000c7202 */ /* 0x000fe20000000f00 */
[----:B------:R-:W-:Y:S01]  /*5b90*/  IMAD.MOV.U32 R29, RZ, RZ, R217 ;  /* 0x000000ffff1d7224 */ /* 0x000fe200078e00d9 */
[----:B------:R-:W-:Y:S01]  /*5ba0*/  UIADD3 UR9, UR9, UR11, URZ ;  /* 0x0000000b09097290 */ /* 0x000fe2000fffe03f */
[----:B------:R-:W-:Y:S01]  /*5bb0*/  MOV R22, R209 ;  /* 0x000000d100167202 */ /* 0x000fe20000000f00 */
[----:B------:R-:W-:Y:S01]  /*5bc0*/  IMAD.MOV.U32 R11, RZ, RZ, R208 ;  /* 0x000000ffff0b7224 */ /* 0x000fe200078e00d0 */
[----:B------:R-:W-:Y:S01]  /*5bd0*/  MOV R28, R176 ;  /* 0x000000b0001c7202 */ /* 0x000fe20000000f00 */
[----:B------:R-:W-:Y:S01]  /*5be0*/  UIADD3 UR9, UR12, UR9, -UR6 ;  /* 0x000000090c097290 */ /* 0x000fe2000fffe806 */
[----:B------:R-:W-:Y:S01]  /*5bf0*/  IMAD.U32 R0, RZ, RZ, UR10 ;  /* 0x0000000aff007e24 */ /* 0x000fe2000f8e00ff */
[----:B------:R-:W-:Y:S01]  /*5c00*/  UIADD3 UR10, UR8, 0x40, URZ ;  /* 0x00000040080a7890 */ /* 0x000fe2000fffe03f */
[----:B------:R-:W-:Y:S01]  /*5c10*/  MOV R32, R181 ;  /* 0x000000b500207202 */ /* 0x000fe20000000f00 */
[----:B------:R-:W-:Y:S02]  /*5c20*/  IMAD.MOV.U32 R21, RZ, RZ, R210 ;  /* 0x000000ffff157224 */ /* 0x000fe400078e00d2 */
[----:B------:R-:W-:Y:S01]  /*5c30*/  UISETP.GE.AND UP0, UPT, UR10, UR9, UPT ;  /* 0x000000090a00728c */ /* 0x000fe2000bf06270 */
[----:B------:R-:W-:Y:S01]  /*5c40*/  ISETP.LT.AND P0, PT, R0, UR6, PT ;  /* 0x0000000600007c0c */ /* 0x000fe2000bf01270 */
[----:B------:R-:W-:Y:S01]  /*5c50*/  IMAD.MOV.U32 R27, RZ, RZ, R177 ;  /* 0x000000ffff1b7224 */ /* 0x000fe200078e00b1 */
[----:B------:R-:W-:Y:S01]  /*5c60*/  UMOV UR10, UR12 ;  /* 0x0000000c000a7c82 */ /* 0x000fe20008000000 */
[----:B------:R-:W-:Y:S02]  /*5c70*/  IMAD.MOV.U32 R31, RZ, RZ, R206 ;  /* 0x000000ffff1f7224 */ /* 0x000fe400078e00ce */
[----:B------:R-:W-:Y:S11]  /*5c80*/  PLOP3.LUT P2, PT, PT, PT, UP0, 0x80, 0x0 ;  /* 0x000000000000781c */ /* 0x000ff60003f4f008 */
[----:B------:R-:W-:Y:S02]  /*5c90*/  @!UPT UIADD3 URZ, URZ, URZ, URZ ;  /* 0x0000003f3f3ff290 */ /* 0x000fe4000fffe03f */
[----:B------:R-:W-:-:S05]  /*5ca0*/  @!P2 BRA P0, `(.L_x_1593) ;  /* 0x000008300000a947 */ /* 0x000fca0000000000 */
.L_x_1592:
[----:B--23--:R-:W2:Y:S01]  /*5cb0*/  LDL R0, [R1+0x30] ;  /* 0x0000300001007983 */ /* 0x00cea20000100800 */
[----:B------:R-:W-:Y:S02]  /*5cc0*/  UIADD3 UR9, -UR10, UR6, -UR11 ;  /* 0x000000060a097290 */ /* 0x000fe4000fffe90b */
[----:B------:R-:W-:Y:S01]  /*5cd0*/  UIADD3 UR12, UR6, 0x1, -UR11 ;  /* 0x00000001060c7890 */ /* 0x000fe2000fffe80b */
[----:B------:R-:W3:Y:S01]  /*5ce0*/  LDL R2, [R1+0x4c] ;  /* 0x00004c0001027983 */ /* 0x000ee20000100800 */
[----:B--2---:R-:W-:Y:S01]  /*5cf0*/  IADD3 R4, R0, UR8, RZ ;  /* 0x0000000800047c10 */ /* 0x004fe2000fffe0ff */
[----:B------:R-:W-:Y:S01]  /*5d00*/  IMAD.U32 R0, RZ, RZ, UR19 ;  /* 0x00000013ff007e24 */ /* 0x000fe2000f8e00ff */
[----:B------:R-:W-:Y:S02]  /*5d10*/  UIADD3 UR8, UR12, UR42, URZ ;  /* 0x0000002a0c087290 */ /* 0x000fe4000fffe03f */
[----:B------:R-:W-:Y:S01]  /*5d20*/  IADD3 R3, R4, UR9, RZ ;  /* 0x0000000904037c10 */ /* 0x000fe2000fffe0ff */
[----:B---3--:R-:W-:Y:S01]  /*5d30*/  IMAD R0, R0, 0x80, R2 ;  /* 0x0000008000007824 */ /* 0x008fe200078e0202 */
[C---:B-1----:R-:W-:Y:S01]  /*5d40*/  IADD3 R12, R4.reuse, 0x8, RZ ;  /* 0x00000008040c7810 */ /* 0x042fe20007ffe0ff */
[----:B------:R-:W-:Y:S01]  /*5d50*/  UMOV UR12, UR10 ;  /* 0x0000000a000c7c82 */ /* 0x000fe20008000000 */
[----:B------:R-:W-:Y:S02]  /*5d60*/  IMNMX R3, RZ, R3, !PT ;  /* 0x00000003ff037217 */ /* 0x000fe40007800200 */
[----:B------:R-:W-:Y:S02]  /*5d70*/  IADD3 R2, R4, UR8, RZ ;  /* 0x0000000804027c10 */ /* 0x000fe4000fffe0ff */
        /* <DEDUP_REMOVED lines=16> */
[----:B----4-:R-:W-:Y:S02]  /*5e80*/  FSEL R31, R206, -INF , !P2 ;  /* 0xff800000ce1f7808 */ /* 0x010fe40005000000 */
[-C--:B------:R-:W-:Y:S02]  /*5e90*/  ISETP.GE.AND P2, PT, R6, R3.reuse, PT ;  /* 0x000000030600720c */ /* 0x080fe40003f46270 */
[----:B------:R-:W-:Y:S02]  /*5ea0*/  FSEL R32, R181, -INF , !P0 ;  /* 0xff800000b5207808 */ /* 0x000fe40004000000 */
[----:B------:R-:W-:Y:S02]  /*5eb0*/  ISETP.GE.AND P0, PT, R5, R3, PT ;  /* 0x000000030500720c */ /* 0x000fe40003f06270 */
[C---:B------:R-:W-:Y:S02]  /*5ec0*/  IADD3 R3, R12.reuse, UR9, RZ ;  /* 0x000000090c037c10 */ /* 0x040fe4000fffe0ff */
        /* <DEDUP_REMOVED lines=29> */
[----:B------:R-:W-:Y:S02]  /*60a0*/  IADD3 R3, R4, 0x28, RZ ;  /* 0x0000002804037810 */ /* 0x000fe40007ffe0ff */
        /* <DEDUP_REMOVED lines=67> */
.L_x_1593:
[----:B------:R-:W2:Y:S01]  /*64e0*/  LDL R0, [R1+0xc] ;  /* 0x00000c0001007983 */ /* 0x000ea20000100800 */
[----:B------:R-:W-:Y:S01]  /*64f0*/  MOV R197, 0x40 ;  /* 0x0000004000c57802 */ /* 0x000fe20000000f00 */
[----:B------:R-:W-:Y:S02]  /*6500*/  UISETP.GT.AND UP3, UPT, UR7, UR17, UPT ;  /* 0x000000110700728c */ /* 0x000fe4000bf64270 */
[----:B------:R-:W3:Y:S01]  /*6510*/  LDL R2, [R1+0x10] ;  /* 0x0000100001027983 */ /* 0x000ee20000100800 */
[----:B------:R-:W-:Y:S03]  /*6520*/  SEL R197, R197, 0xffffffc0, !P1 ;  /* 0xffffffc0c5c57807 */ /* 0x000fe60004800000 */
[----:B------:R-:W4:Y:S01]  /*6530*/  LDL R166, [R1+0x4] ;  /* 0x0000040001a67983 */ /* 0x000f220000100800 */
[----:B------:R-:W-:Y:S03]  /*6540*/  PLOP3.LUT P2, PT, PT, PT, UP3, 0x80, 0x0 ;  /* 0x000000000000781c */ /* 0x000fe60003f4f038 */
[----:B------:R-:W4:Y:S04]  /*6550*/  LDL R165, [R1+0x8] ;  /* 0x0000080001a57983 */ /* 0x000f280000100800 */
[----:B------:R1:W-:Y:S04]  /*6560*/  STL [R1+0xa8], R54 ;  /* 0x0000a83601007387 */ /* 0x0003e80000100800 */
[----:B------:R1:W-:Y:S04]  /*6570*/  STL [R1+0xa4], R53 ;  /* 0x0000a43501007387 */ /* 0x0003e80000100800 */
[----:B------:R1:W-:Y:S04]  /*6580*/  STL [R1+0xa0], R52 ;  /* 0x0000a03401007387 */ /* 0x0003e80000100800 */
[----:B------:R1:W-:Y:S04]  /*6590*/  STL [R1+0x9c], R51 ;  /* 0x00009c3301007387 */ /* 0x0003e80000100800 */
[----:B------:R1:W-:Y:S04]  /*65a0*/  STL [R1+0x98], R50 ;  /* 0x0000983201007387 */ /* 0x0003e80000100800 */
[----:B------:R1:W-:Y:S04]  /*65b0*/  STL [R1+0x94], R49 ;  /* 0x0000943101007387 */ /* 0x0003e80000100800 */
[----:B------:R1:W-:Y:S04]  /*65c0*/  STL [R1+0x90], R48 ;  /* 0x0000903001007387 */ /* 0x0003e80000100800 */
        /* <DEDUP_REMOVED lines=8> */
[----:B------:R1:W-:Y:S04]  /*6650*/  STL [R1+0x6c], R39 ;  /* 0x00006c2701007387 */ /* 0x0003e80000100800 */
[----:B------:R1:W-:Y:S04]  /*6660*/  STL [R1+0x68], R38 ;  /* 0x0000682601007387 */ /* 0x0003e80000100800 */
[----:B------:R1:W-:Y:S04]  /*6670*/  STL [R1+0x64], R37 ;  /* 0x0000642501007387 */ /* 0x0003e80000100800 */
[----:B------:R1:W-:Y:S01]  /*6680*/  STL [R1+0x60], R36 ;  /* 0x0000602401007387 */ /* 0x0003e20000100800 */
[C---:B--2---:R-:W-:Y:S01]  /*6690*/  FMUL.FTZ R4, R0.reuse, 1.4426950216293334961 ;  /* 0x3fb8aa3b00047820 */ /* 0x044fe20000410000 */
[----:B------:R-:W-:Y:S01]  /*66a0*/  FSETP.NEU.FTZ.AND P0, PT, R0, -INF , PT ;  /* 0xff8000000000780b */ /* 0x000fe20003f1d000 */
[----:B---3--:R-:W-:Y:S03]  /*66b0*/  FMUL.FTZ R3, R2, 1.4426950216293334961 ;  /* 0x3fb8aa3b02037820 */ /* 0x008fe60000410000 */
[----:B------:R-:W-:Y:S02]  /*66c0*/  FSEL R4, R4, RZ, P0 ;  /* 0x000000ff04047208 */ /* 0x000fe40000000000 */
[----:B------:R-:W-:Y:S01]  /*66d0*/  FSETP.NEU.FTZ.AND P0, PT, R2, -INF , PT ;  /* 0xff8000000200780b */ /* 0x000fe20003f1d000 */
[C---:B----4-:R-:W-:Y:S02]  /*66e0*/  FMUL.FTZ R2, R166.reuse, 1.4426950216293334961 ;  /* 0x3fb8aa3ba6027820 */ /* 0x050fe40000410000 */
[--C-:B------:R-:W-:Y:S01]  /*66f0*/  FFMA.FTZ R0, R31, c[0x0][0x23c], -R4.reuse ;  /* 0x00008f001f007a23 */ /* 0x100fe20000010804 */
[----:B------:R-:W-:Y:S02]  /*6700*/  FSEL R3, R3, RZ, P0 ;  /* 0x000000ff03037208 */ /* 0x000fe40000000000 */
[----:B------:R-:W-:Y:S01]  /*6710*/  FSETP.NEU.FTZ.AND P0, PT, R166, -INF , PT ;  /* 0xff800000a600780b */ /* 0x000fe20003f1d000 */
[----:B------:R2:W-:Y:S03]  /*6720*/  MUFU.EX2 R204, R0 ;  /* 0x0000000000cc7308 */ /* 0x0005e60000000800 */
[----:B------:R-:W-:Y:S02]  /*6730*/  FSEL R2, R2, RZ, P0 ;  /* 0x000000ff02027208 */ /* 0x000fe40000000000 */
[----:B------:R-:W-:Y:S01]  /*6740*/  FSETP.NEU.FTZ.AND P0, PT, R165, -INF , PT ;  /* 0xff800000a500780b */ /* 0x000fe20003f1d000 */
[--C-:B--2---:R-:W-:Y:S04]  /*6750*/  FFMA.FTZ R0, R32, c[0x0][0x23c], -R4.reuse ;  /* 0x00008f0020007a23 */ /* 0x104fe80000010804 */
[----:B------:R2:W-:Y:S02]  /*6760*/  MUFU.EX2 R183, R0 ;  /* 0x0000000000b77308 */ /* 0x0005e40000000800 */
[--C-:B--2---:R-:W-:Y:S08]  /*6770*/  FFMA.FTZ R0, R27, c[0x0][0x23c], -R3.reuse ;  /* 0x00008f001b007a23 */ /* 0x104ff00000010803 */
[----:B------:R2:W-:Y:S02]  /*6780*/  MUFU.EX2 R205, R0 ;  /* 0x0000000000cd7308 */ /* 0x0005e40000000800 */
[--C-:B--2---:R-:W-:Y:S08]  /*6790*/  FFMA.FTZ R0, R28, c[0x0][0x23c], -R3.reuse ;  /* 0x00008f001c007a23 */ /* 0x104ff00000010803 */
[----:B------:R2:W-:Y:S02]  /*67a0*/  MUFU.EX2 R246, R0 ;  /* 0x0000000000f67308 */ /* 0x0005e40000000800 */
[--C-:B--2---:R-:W-:Y:S08]  /*67b0*/  FFMA.FTZ R0, R29, c[0x0][0x23c], -R4.reuse ;  /* 0x00008f001d007a23 */ /* 0x104ff00000010804 */
[----:B------:R2:W-:Y:S02]  /*67c0*/  MUFU.EX2 R31, R0 ;  /* 0x00000000001f7308 */ /* 0x0005e40000000800 */
[----:B--2---:R-:W-:Y:S08]  /*67d0*/  FFMA.FTZ R0, R30, c[0x0][0x23c], -R4 ;  /* 0x00008f001e007a23 */ /* 0x004ff00000010804 */
[----:B-1----:R1:W-:Y:S02]  /*67e0*/  MUFU.EX2 R54, R0 ;  /* 0x0000000000367308 */ /* 0x0023e40000000800 */
[--C-:B-1----:R-:W-:Y:S02]  /*67f0*/  FFMA.FTZ R0, R17, c[0x0][0x23c], -R3.reuse ;  /* 0x00008f0011007a23 */ /* 0x102fe40000010803 */
[----:B------:R-:W-:Y:S06]  /*6800*/  FMUL.FTZ R17, R165, 1.4426950216293334961 ;  /* 0x3fb8aa3ba5117820 */ /* 0x000fec0000410000 */
[----:B------:R1:W-:Y:S02]  /*6810*/  MUFU.EX2 R53, R0 ;  /* 0x0000000000357308 */ /* 0x0003e40000000800 */
[--C-:B-1----:R-:W-:Y:S08]  /*6820*/  FFMA.FTZ R0, R18, c[0x0][0x23c], -R3.reuse ;  /* 0x00008f0012007a23 */ /* 0x102ff00000010803 */
[----:B------:R1:W-:Y:S02]  /*6830*/  MUFU.EX2 R52, R0 ;  /* 0x0000000000347308 */ /* 0x0003e40000000800 */
[--C-:B-1----:R-:W-:Y:S08]  /*6840*/  FFMA.FTZ R0, R21, c[0x0][0x23c], -R2.reuse ;  /* 0x00008f0015007a23 */ /* 0x102ff00000010802 */
[----:B------:R1:W-:Y:S02]  /*6850*/  MUFU.EX2 R182, R0 ;  /* 0x0000000000b67308 */ /* 0x0003e40000000800 */
[----:B-1----:R-:W-:Y:S08]  /*6860*/  FFMA.FTZ R0, R22, c[0x0][0x23c], -R2 ;  /* 0x00008f0016007a23 */ /* 0x002ff00000010802 */
[----:B------:R1:W2:Y:S02]  /*6870*/  MUFU.EX2 R179, R0 ;  /* 0x0000000000b37308 */ /* 0x0002a40000000800 */
[----:B-1----:R-:W-:Y:S05]  /*6880*/  FSEL R0, R17, RZ, P0 ;  /* 0x000000ff11007208 */ /* 0x002fea0000000000 */
[--C-:B------:R-:W-:Y:S02]  /*6890*/  FFMA.FTZ R5, R5, c[0x0][0x23c], -R0.reuse ;  /* 0x00008f0005057a23 */ /* 0x100fe40000010800 */
[--C-:B------:R-:W-:Y:S02]  /*68a0*/  FFMA.FTZ R11, R11, c[0x0][0x23c], -R0.reuse ;  /* 0x00008f000b0b7a23 */ /* 0x100fe40000010800 */
[----:B------:R1:W-:Y:S10]  /*68b0*/  MUFU.EX2 R250, R5 ;  /* 0x0000000500fa7308 */ /* 0x0003f40000000800 */
[----:B------:R3:W-:Y:S01]  /*68c0*/  MUFU.EX2 R239, R11 ;  /* 0x0000000b00ef7308 */ /* 0x0007e20000000800 */
[--C-:B-1----:R-:W-:Y:S09]  /*68d0*/  FFMA.FTZ R5, R6, c[0x0][0x23c], -R0.reuse ;  /* 0x00008f0006057a23 */ /* 0x102ff20000010800 */
[----:B------:R1:W-:Y:S01]  /*68e0*/  MUFU.EX2 R247, R5 ;  /* 0x0000000500f77308 */ /* 0x0003e20000000800 */
[----:B---3--:R-:W-:Y:S09]  /*68f0*/  FFMA.FTZ R11, R12, c[0x0][0x23c], -R0 ;  /* 0x00008f000c0b7a23 */ /* 0x008ff20000010800 */
[----:B------:R3:W4:Y:S01]  /*6900*/  MUFU.EX2 R180, R11 ;  /* 0x0000000b00b47308 */ /* 0x0007220000000800 */
[----:B-1----:R-:W-:Y:S09]  /*6910*/  FFMA.FTZ R5, R33, c[0x0][0x23c], -R4 ;  /* 0x00008f0021057a23 */ /* 0x002ff20000010804 */
[----:B------:R1:W-:Y:S01]  /*6920*/  MUFU.EX2 R51, R5 ;  /* 0x0000000500337308 */ /* 0x0003e20000000800 */
[----:B---3--:R-:W-:Y:S09]  /*6930*/  FFMA.FTZ R11, R19, c[0x0][0x23c], -R2 ;  /* 0x00008f00130b7a23 */ /* 0x008ff20000010802 */
[----:B------:R3:W-:Y:S01]  /*6940*/  MUFU.EX2 R252, R11 ;  /* 0x0000000b00fc7308 */ /* 0x0007e20000000800 */
[----:B-1----:R-:W-:Y:S09]  /*6950*/  FFMA.FTZ R5, R34, c[0x0][0x23c], -R4 ;  /* 0x00008f0022057a23 */ /* 0x002ff20000010804 */
[----:B------:R1:W-:Y:S01]  /*6960*/  MUFU.EX2 R50, R5 ;  /* 0x0000000500327308 */ /* 0x0003e20000000800 */
[----:B---3--:R-:W-:Y:S09]  /*6970*/  FFMA.FTZ R11, R20, c[0x0][0x23c], -R2 ;  /* 0x00008f00140b7a23 */ /* 0x008ff20000010802 */
[----:B------:R-:W3:Y:S01]  /*6980*/  MUFU.EX2 R251, R11 ;  /* 0x0000000b00fb7308 */ /* 0x000ee20000000800 */
[--C-:B-1----:R-:W-:Y:S09]  /*6990*/  FFMA.FTZ R5, R23, c[0x0][0x23c], -R3.reuse ;  /* 0x00008f0017057a23 */ /* 0x102ff20000010803 */
[----:B------:R1:W-:Y:S02]  /*69a0*/  MUFU.EX2 R49, R5 ;  /* 0x0000000500317308 */ /* 0x0003e40000000800 */
[--C-:B-1----:R-:W-:Y:S08]  /*69b0*/  FFMA.FTZ R5, R24, c[0x0][0x23c], -R3.reuse ;  /* 0x00008f0018057a23 */ /* 0x102ff00000010803 */
[----:B------:R1:W1:Y:S02]  /*69c0*/  MUFU.EX2 R48, R5 ;  /* 0x0000000500307308 */ /* 0x0002640000000800 */
[--C-:B-1----:R-:W-:Y:S02]  /*69d0*/  FFMA.FTZ R5, R35, c[0x0][0x23c], -R4.reuse ;  /* 0x00008f0023057a23 */ /* 0x102fe40000010804 */
[----:B------:R-:W-:Y:S06]  /*69e0*/  FFMA.FTZ R4, R164, c[0x0][0x23c], -R4 ;  /* 0x00008f00a4047a23 */ /* 0x000fec0000010804 */
[----:B------:R1:W-:Y:S10]  /*69f0*/  MUFU.EX2 R39, R5 ;  /* 0x0000000500277308 */ /* 0x0003f40000000800 */
[----:B------:R2:W2:Y:S01]  /*6a00*/  MUFU.EX2 R38, R4 ;  /* 0x0000000400267308 */ /* 0x0004a20000000800 */
[--C-:B-1----:R-:W-:Y:S09]  /*6a10*/  FFMA.FTZ R5, R14, c[0x0][0x23c], -R2.reuse ;  /* 0x00008f000e057a23 */ /* 0x102ff20000010802 */
[----:B------:R1:W-:Y:S01]  /*6a20*/  MUFU.EX2 R47, R5 ;  /* 0x00000005002f7308 */ /* 0x0003e20000000800 */
[--C-:B--2---:R-:W-:Y:S02]  /*6a30*/  FFMA.FTZ R4, R25, c[0x0][0x23c], -R3.reuse ;  /* 0x00008f0019047a23 */ /* 0x104fe40000010803 */
[----:B------:R-:W-:Y:S07]  /*6a40*/  FFMA.FTZ R3, R26, c[0x0][0x23c], -R3 ;  /* 0x00008f001a037a23 */ /* 0x000fee0000010803 */
[----:B------:R4:W-:Y:S10]  /*6a50*/  MUFU.EX2 R37, R4 ;  /* 0x0000000400257308 */ /* 0x0009f40000000800 */
[----:B------:R2:W2:Y:S01]  /*6a60*/  MUFU.EX2 R36, R3 ;  /* 0x0000000300247308 */ /* 0x0004a20000000800 */
[----:B-1----:R-:W-:Y:S02]  /*6a70*/  F2FP.PACK_AB R5, R179, R182 ;  /* 0x000000b6b305723e */ /* 0x002fe400000000ff */
[----:B----4-:R-:W-:Y:S01]  /*6a80*/  F2FP.PACK_AB R4, R180, R239 ;  /* 0x000000efb404723e */ /* 0x010fe200000000ff */
[----:B--2---:R-:W-:Y:S06]  /*6a90*/  FFMA.FTZ R3, R15, c[0x0][0x23c], -R2 ;  /* 0x00008f000f037a23 */ /* 0x004fec0000010802 */
[----:B------:R1:W2:Y:S02]  /*6aa0*/  MUFU.EX2 R46, R3 ;  /* 0x00000003002e7308 */ /* 0x0002a40000000800 */
[--C-:B-1----:R-:W-:Y:S08]  /*6ab0*/  FFMA.FTZ R3, R7, c[0x0][0x23c], -R0.reuse ;  /* 0x00008f0007037a23 */ /* 0x102ff00000010800 */
[----:B------:R1:W-:Y:S02]  /*6ac0*/  MUFU.EX2 R45, R3 ;  /* 0x00000003002d7308 */ /* 0x0003e40000000800 */
[----:B-1----:R-:W-:Y:S08]  /*6ad0*/  FFMA.FTZ R3, R8, c[0x0][0x23c], -R0 ;  /* 0x00008f0008037a23 */ /* 0x002ff00000010800 */
[----:B------:R1:W4:Y:S02]  /*6ae0*/  MUFU.EX2 R44, R3 ;  /* 0x00000003002c7308 */ /* 0x0003240000000800 */
[--C-:B-1----:R-:W-:Y:S02]  /*6af0*/  FFMA.FTZ R3, R16, c[0x0][0x23c], -R2.reuse ;  /* 0x00008f0010037a23 */ /* 0x102fe40000010802 */
[----:B------:R-:W-:Y:S06]  /*6b00*/  FFMA.FTZ R2, R13, c[0x0][0x23c], -R2 ;  /* 0x00008f000d027a23 */ /* 0x000fec0000010802 */
[----:B------:R1:W-:Y:S10]  /*6b10*/  MUFU.EX2 R43, R3 ;  /* 0x00000003002b7308 */ /* 0x0003f40000000800 */
[----:B------:R2:W2:Y:S01]  /*6b20*/  MUFU.EX2 R42, R2 ;  /* 0x00000002002a7308 */ /* 0x0004a20000000800 */
[----:B-1----:R-:W-:Y:S05]  /*6b30*/  F2FP.PACK_AB R3, R183, R204 ;  /* 0x000000ccb703723e */ /* 0x002fea00000000ff */
[----:B------:R1:W-:Y:S01]  /*6b40*/  STS [R234+0x20000], R3 ;  /* 0x02000003ea007388 */ /* 0x0003e20000000800 */
[--C-:B--2---:R-:W-:Y:S02]  /*6b50*/  FFMA.FTZ R2, R9, c[0x0][0x23c], -R0.reuse ;  /* 0x00008f0009027a23 */ /* 0x104fe40000010800 */
[----:B------:R-:W-:Y:S02]  /*6b60*/  FFMA.FTZ R0, R10, c[0x0][0x23c], -R0 ;  /* 0x00008f000a007a23 */ /* 0x000fe40000010800 */
[----:B------:R2:W-:Y:S10]  /*6b70*/  MUFU.EX2 R41, R2 ;  /* 0x0000000200297308 */ /* 0x0005f40000000800 */
[----:B------:R3:W3:Y:S01]  /*6b80*/  MUFU.EX2 R40, R0 ;  /* 0x0000000000287308 */ /* 0x0006e20000000800 */
[----:B-1----:R-:W-:Y:S02]  /*6b90*/  F2FP.PACK_AB R3, R54, R31 ;  /* 0x0000001f3603723e */ /* 0x002fe400000000ff */
[----:B--2---:R-:W-:Y:S05]  /*6ba0*/  F2FP.PACK_AB R2, R246, R205 ;  /* 0x000000cdf602723e */ /* 0x004fea00000000ff */
[----:B------:R1:W-:Y:S04]  /*6bb0*/  STS [R234+0x20400], R2 ;  /* 0x02040002ea007388 */ /* 0x0003e80000000800 */
[----:B------:R2:W-:Y:S01]  /*6bc0*/  STS [R237+0x20000], R3 ;  /* 0x02000003ed007388 */ /* 0x0005e20000000800 */
[----:B---3--:R-:W-:Y:S02]  /*6bd0*/  F2FP.PACK_AB R0, R251, R252 ;  /* 0x000000fcfb00723e */ /* 0x008fe400000000ff */
[----:B-1----:R-:W-:Y:S02]  /*6be0*/  F2FP.PACK_AB R2, R52, R53 ;  /* 0x000000353402723e */ /* 0x002fe400000000ff */
[----:B--2---:R-:W-:Y:S03]  /*6bf0*/  F2FP.PACK_AB R3, R48, R49 ;  /* 0x000000313003723e */ /* 0x004fe600000000ff */
[----:B------:R1:W-:Y:S04]  /*6c00*/  STS [R237+0x20400], R2 ;  /* 0x02040002ed007388 */ /* 0x0003e80000000800 */
        /* <DEDUP_REMOVED lines=23> */
[----:B------:R-:W-:Y:S04]  /*6d80*/  STS [R236+0x21400], R0 ;  /* 0x02140000ec007388 */ /* 0x000fe80000000800 */
[----:B------:R-:W-:Y:S08]  /*6d90*/  LDSM.16.M88.4 R32, [R3+0x8000] ;  /* 0x008000000320783b */ /* 0x000ff00000000200 */
[----:B------:R-:W2:Y:S08]  /*6da0*/  LDSM.16.M88.4 R16, [R193+0x14000] ;  /* 0x01400000c110783b */ /* 0x000eb00000000200 */
[----:B------:R-:W-:Y:S01]  /*6db0*/  LDSM.16.M88.4 R164, [R193+0x14800] ;  /* 0x01480000c1a4783b */ /* 0x000fe20000000200 */
[----:B-1----:R-:W-:Y:S07]  /*6dc0*/  MOV R2, R31 ;  /* 0x0000001f00027202 */ /* 0x002fee0000000f00 */
[----:B------:R-:W1:Y:S08]  /*6dd0*/  LDSM.16.M88.4 R28, [R3+0x9000] ;  /* 0x00900000031c783b */ /* 0x000e700000000200 */
[----:B------:R-:W-:Y:S08]  /*6de0*/  LDSM.16.M88.4 R168, [R184+0x8000] ;  /* 0x00800000b8a8783b */ /* 0x000ff00000000200 */
[----:B------:R-:W3:Y:S01]  /*6df0*/  LDSM.16.M88.4 R172, [R194+0x14000] ;  /* 0x01400000c2ac783b */ /* 0x000ee20000000200 */
[-C--:B--2---:R-:W-:Y:S08]  /*6e00*/  HMMA.16816.F32 R4, R32, R16.reuse, RZ ;  /* 0x000000102004723c */ /* 0x084ff000000018ff */
[C---:B-1----:R-:W-:Y:S08]  /*6e10*/  HMMA.16816.F32 R8, R28.reuse, R16, RZ ;  /* 0x000000101c08723c */ /* 0x042ff000000018ff */
[-C--:B------:R-:W-:Y:S08]  /*6e20*/  HMMA.16816.F32 R12, R28, R18.reuse, RZ ;  /* 0x000000121c0c723c */ /* 0x080ff000000018ff */
[C---:B------:R-:W-:Y:S08]  /*6e30*/  HMMA.16816.F32 R16, R32.reuse, R18, RZ ;  /* 0x000000122010723c */ /* 0x040ff000000018ff */
[-C--:B------:R-:W-:Y:S08]  /*6e40*/  HMMA.16816.F32 R20, R32, R164.reuse, RZ ;  /* 0x000000a42014723c */ /* 0x080ff000000018ff */
[C---:B------:R-:W-:Y:S08]  /*6e50*/  HMMA.16816.F32 R24, R28.reuse, R164, RZ ;  /* 0x000000a41c18723c */ /* 0x040ff000000018ff */
[-C--:B------:R-:W-:Y:S08]  /*6e60*/  HMMA.16816.F32 R28, R28, R166.reuse, RZ ;  /* 0x000000a61c1c723c */ /* 0x080ff000000018ff */
[----:B------:R-:W-:Y:S01]  /*6e70*/  HMMA.16816.F32 R32, R32, R166, RZ ;  /* 0x000000a62020723c */ /* 0x000fe200000018ff */
[----:B------:R-:W1:Y:S07]  /*6e80*/  LDSM.16.M88.4 R164, [R184+0x9000] ;  /* 0x00900000b8a4783b */ /* 0x000e6e0000000200 */
[-C--:B---3--:R-:W-:Y:S08]  /*6e90*/  HMMA.16816.F32 R4, R168, R172.reuse, R4 ;  /* 0x000000aca804723c */ /* 0x088ff00000001804 */
        /* <DEDUP_REMOVED lines=73> */
[----:B------:R-:W-:Y:S01]  /*7330*/  MOV R169, R2 ;  /* 0x0000000200a97202 */ /* 0x000fe20000000f00 */
[----:B------:R-:W-:Y:S01]  /*7340*/  FFMA.FTZ R2, -R177, R177, 1 ;  /* 0x3f800000b1027423 */ /* 0x000fe200000101b1 */
[-C--:B------:R-:W-:Y:S03]  /*7350*/  HMMA.16816.F32 R12, R172, R170.reuse, R12 ;  /* 0x000000aaac0c723c */ /* 0x080fe6000000180c */
[----:B------:R-:W-:Y:S04]  /*7360*/  FMUL.FTZ R2, R2, c[0x0][0x2ec] ;  /* 0x0000bb0002027a20 */ /* 0x000fe80000410000 */
[C---:B-----5:R-:W-:Y:S01]  /*7370*/  FADD.FTZ R4, -R202.reuse, R4 ;  /* 0x00000004ca047221 */ /* 0x060fe20000010100 */
[C---:B------:R-:W-:Y:S04]  /*7380*/  HMMA.16816.F32 R16, R164.reuse, R170, R16 ;  /* 0x000000aaa410723c */ /* 0x040fe80000001810 */
[----:B------:R-:W-:Y:S02]  /*7390*/  FADD.FTZ R5, -R202, R5 ;  /* 0x00000005ca057221 */ /* 0x000fe40000010100 */
[----:B------:R-:W-:Y:S02]  /*73a0*/  FADD.FTZ R6, -R201, R6 ;  /* 0x00000006c9067221 */ /* 0x000fe40000010100 */
[----:B------:R-:W-:Y:S04]  /*73b0*/  FMUL.FTZ R204, R204, R4 ;  /* 0x00000004cccc7220 */ /* 0x000fe80000410000 */
[----:B------:R-:W-:Y:S02]  /*73c0*/  FMUL.FTZ R183, R183, R5 ;  /* 0x00000005b7b77220 */ /* 0x000fe40000410000 */
[----:B------:R-:W-:Y:S02]  /*73d0*/  FMUL.FTZ R205, R205, R6 ;  /* 0x00000006cdcd7220 */ /* 0x000fe40000410000 */
[----:B------:R-:W-:Y:S02]  /*73e0*/  FADD.FTZ R0, -R201, R7 ;  /* 0x00000007c9007221 */ /* 0x000fe40000010100 */
[----:B------:R-:W-:Y:S01]  /*73f0*/  FADD.FTZ R10, -R186, R10 ;  /* 0x0000000aba0a7221 */ /* 0x000fe20000010100 */
[----:B------:R-:W1:Y:S01]  /*7400*/  LDSM.16.M88.4 R4, [R195+0x18800] ;  /* 0x01880000c304783b */ /* 0x000e620000000200 */
[----:B------:R-:W-:Y:S02]  /*7410*/  FMUL.FTZ R205, R205, R2 ;  /* 0x00000002cdcd7220 */ /* 0x000fe40000410000 */
[----:B------:R-:W-:Y:S02]  /*7420*/  FFMA.FTZ R2, -R208, R208, 1 ;  /* 0x3f800000d0027423 */ /* 0x000fe400000101d0 */
[----:B------:R-:W-:Y:S02]  /*7430*/  FADD.FTZ R8, -R187, R8 ;  /* 0x00000008bb087221 */ /* 0x000fe40000010100 */
[----:B------:R-:W-:Y:S02]  /*7440*/  FMUL.FTZ R10, R239, R10 ;  /* 0x0000000aef0a7220 */ /* 0x000fe40000410000 */
[----:B------:R-:W-:Y:S02]  /*7450*/  FMUL.FTZ R2, R2, c[0x0][0x2ec] ;  /* 0x0000bb0002027a20 */ /* 0x000fe40000410000 */
[----:B------:R-:W-:Y:S02]  /*7460*/  FADD.FTZ R17, -R202, R17 ;  /* 0x00000011ca117221 */ /* 0x000fe40000010100 */
[----:B------:R-:W-:Y:S02]  /*7470*/  FMUL.FTZ R182, R182, R8 ;  /* 0x00000008b6b67220 */ /* 0x000fe40000410000 */
[----:B------:R-:W-:Y:S02]  /*7480*/  FFMA.FTZ R8, -R181, R181, 1 ;  /* 0x3f800000b5087423 */ /* 0x000fe400000101b5 */
[----:B------:R-:W-:Y:S02]  /*7490*/  FMUL.FTZ R181, R10, R2 ;  /* 0x000000020ab57220 */ /* 0x000fe40000410000 */
[----:B------:R-:W-:Y:S02]  /*74a0*/  FADD.FTZ R18, -R201, R18 ;  /* 0x00000012c9127221 */ /* 0x000fe40000010100 */
[----:B------:R-:W-:Y:S02]  /*74b0*/  FMUL.FTZ R10, R54, R17 ;  /* 0x00000011360a7220 */ /* 0x000fe40000410000 */
[----:B------:R-:W-:Y:S01]  /*74c0*/  FMUL.FTZ R168, R246, R0 ;  /* 0x00000000f6a87220 */ /* 0x000fe20000410000 */
[----:B------:R2:W5:Y:S01]  /*74d0*/  LDL.LU R54, [R1+0xa8] ;  /* 0x0000a80001367983 */ /* 0x0005620000300800 */
[----:B------:R-:W-:Y:S02]  /*74e0*/  FADD.FTZ R9, -R187, R9 ;  /* 0x00000009bb097221 */ /* 0x000fe40000010100 */
[----:B------:R-:W-:Y:S02]  /*74f0*/  FFMA.FTZ R0, -R176, R176, 1 ;  /* 0x3f800000b0007423 */ /* 0x000fe400000101b0 */
[----:B------:R-:W-:Y:S02]  /*7500*/  FADD.FTZ R19, -R201, R19 ;  /* 0x00000013c9137221 */ /* 0x000fe40000010100 */
[----:B------:R-:W-:Y:S02]  /*7510*/  FMUL.FTZ R18, R53, R18 ;  /* 0x0000001235127220 */ /* 0x000fe40000410000 */
[----:B------:R-:W-:Y:S01]  /*7520*/  FADD.FTZ R11, -R186, R11 ;  /* 0x0000000bba0b7221 */ /* 0x000fe20000010100 */
[----:B------:R2:W5:Y:S01]  /*7530*/  LDL.LU R53, [R1+0xa4] ;  /* 0x0000a40001357983 */ /* 0x0005620000300800 */
[----:B------:R-:W-:Y:S02]  /*7540*/  FMUL.FTZ R179, R179, R9 ;  /* 0x00000009b3b37220 */ /* 0x000fe40000410000 */
[----:B------:R-:W-:Y:S02]  /*7550*/  FFMA.FTZ R9, -R206, R206, 1 ;  /* 0x3f800000ce097423 */ /* 0x000fe400000101ce */
[----:B------:R-:W-:Y:S01]  /*7560*/  FMUL.FTZ R0, R0, c[0x0][0x2ec] ;  /* 0x0000bb0000007a20 */ /* 0x000fe20000410000 */
[-C--:B-1----:R-:W-:Y:S03]  /*7570*/  HMMA.16816.F32 R20, R164, R4.reuse, R20 ;  /* 0x00000004a414723c */ /* 0x082fe60000001814 */
[----:B------:R-:W-:Y:S02]  /*7580*/  FMUL.FTZ R19, R52, R19 ;  /* 0x0000001334137220 */ /* 0x000fe40000410000 */
[----:B------:R-:W-:Y:S01]  /*7590*/  FMUL.FTZ R180, R180, R11 ;  /* 0x0000000bb4b47220 */ /* 0x000fe20000410000 */
[----:B------:R2:W5:Y:S01]  /*75a0*/  LDL.LU R52, [R1+0xa0] ;  /* 0x0000a00001347983 */ /* 0x0005620000300800 */
[----:B------:R-:W-:Y:S01]  /*75b0*/  FMUL.FTZ R9, R9, c[0x0][0x2ec] ;  /* 0x0000bb0009097a20 */ /* 0x000fe20000410000 */
[C---:B------:R-:W-:Y:S04]  /*75c0*/  HMMA.16816.F32 R24, R172.reuse, R4, R24 ;  /* 0x00000004ac18723c */ /* 0x040fe80000001818 */
[----:B------:R-:W-:Y:S02]  /*75d0*/  FMUL.FTZ R8, R8, c[0x0][0x2ec] ;  /* 0x0000bb0008087a20 */ /* 0x000fe40000410000 */
[----:B------:R-:W-:Y:S02]  /*75e0*/  FMUL.FTZ R11, R168, R0 ;  /* 0x00000000a80b7220 */ /* 0x000fe40000410000 */
[----:B------:R-:W-:Y:S01]  /*75f0*/  FFMA.FTZ R0, -R210, R210, 1 ;  /* 0x3f800000d2007423 */ /* 0x000fe200000101d2 */
[-C--:B------:R-:W-:Y:S03]  /*7600*/  HMMA.16816.F32 R28, R172, R6.reuse, R28 ;  /* 0x00000006ac1c723c */ /* 0x080fe6000000181c */
[----:B------:R-:W-:Y:S02]  /*7610*/  FMUL.FTZ R204, R204, R9 ;  /* 0x00000009cccc7220 */ /* 0x000fe40000410000 */
[----:B------:R-:W-:Y:S02]  /*7620*/  FMUL.FTZ R183, R183, R8 ;  /* 0x00000008b7b77220 */ /* 0x000fe40000410000 */
[C---:B------:R-:W-:Y:S01]  /*7630*/  FADD.FTZ R20, -R202.reuse, R20 ;  /* 0x00000014ca147221 */ /* 0x040fe20000010100 */
[----:B------:R-:W-:Y:S04]  /*7640*/  HMMA.16816.F32 R32, R164, R6, R32 ;  /* 0x00000006a420723c */ /* 0x000fe80000001820 */
[----:B------:R-:W-:Y:S02]  /*7650*/  FADD.FTZ R21, -R202, R21 ;  /* 0x00000015ca157221 */ /* 0x000fe40000010100 */
[----:B------:R-:W-:Y:S02]  /*7660*/  FMUL.FTZ R20, R51, R20 ;  /* 0x0000001433147220 */ /* 0x000fe40000410000 */
[----:B------:R-:W-:Y:S01]  /*7670*/  FMUL.FTZ R9, R0, c[0x0][0x2ec] ;  /* 0x0000bb0000097a20 */ /* 0x000fe20000410000 */
[----:B------:R2:W5:Y:S03]  /*7680*/  LDL.LU R51, [R1+0x9c] ;  /* 0x00009c0001337983 */ /* 0x0005660000300800 */
[----:B------:R-:W-:Y:S02]  /*7690*/  FFMA.FTZ R8, -R209, R209, 1 ;  /* 0x3f800000d1087423 */ /* 0x000fe400000101d1 */
[----:B------:R-:W-:Y:S02]  /*76a0*/  FADD.FTZ R22, -R201, R22 ;  /* 0x00000016c9167221 */ /* 0x000fe40000010100 */
[----:B------:R-:W-:Y:S02]  /*76b0*/  FMUL.FTZ R21, R50, R21 ;  /* 0x0000001532157220 */ /* 0x000fe40000410000 */
[----:B------:R-:W-:Y:S01]  /*76c0*/  FFMA.FTZ R0, -R207, R207, 1 ;  /* 0x3f800000cf007423 */ /* 0x000fe200000101cf */
[----:B------:R2:W5:Y:S01]  /*76d0*/  LDL.LU R50, [R1+0x98] ;  /* 0x0000980001327983 */ /* 0x0005620000300800 */
[----:B------:R-:W-:Y:S02]  /*76e0*/  FMUL.FTZ R182, R182, R9 ;  /* 0x00000009b6b67220 */ /* 0x000fe40000410000 */
[----:B------:R-:W-:Y:S02]  /*76f0*/  FMUL.FTZ R8, R8, c[0x0][0x2ec] ;  /* 0x0000bb0008087a20 */ /* 0x000fe40000410000 */
[----:B------:R-:W-:Y:S02]  /*7700*/  FADD.FTZ R23, -R201, R23 ;  /* 0x00000017c9177221 */ /* 0x000fe40000010100 */
[----:B------:R-:W-:Y:S02]  /*7710*/  FMUL.FTZ R9, R49, R22 ;  /* 0x0000001631097220 */ /* 0x000fe40000410000 */
[----:B------:R-:W-:Y:S01]  /*7720*/  FMUL.FTZ R0, R0, c[0x0][0x2ec] ;  /* 0x0000bb0000007a20 */ /* 0x000fe20000410000 */
[----:B------:R2:W5:Y:S01]  /*7730*/  LDL.LU R49, [R1+0x94] ;  /* 0x0000940001317983 */ /* 0x0005620000300800 */
[----:B------:R-:W-:Y:S02]  /*7740*/  FMUL.FTZ R179, R179, R8 ;  /* 0x00000008b3b37220 */ /* 0x000fe40000410000 */
[----:B------:R-:W-:Y:S02]  /*7750*/  FMUL.FTZ R8, R48, R23 ;  /* 0x0000001730087220 */ /* 0x000fe40000410000 */
[C---:B------:R-:W-:Y:S01]  /*7760*/  FADD.FTZ R24, -R187.reuse, R24 ;  /* 0x00000018bb187221 */ /* 0x040fe20000010100 */
[----:B------:R2:W5:Y:S01]  /*7770*/  LDL.LU R48, [R1+0x90] ;  /* 0x0000900001307983 */ /* 0x0005620000300800 */
[C---:B------:R-:W-:Y:S02]  /*7780*/  FADD.FTZ R13, -R187.reuse, R13 ;  /* 0x0000000dbb0d7221 */ /* 0x040fe40000010100 */
[----:B------:R-:W-:Y:S02]  /*7790*/  FADD.FTZ R15, -R186, R15 ;  /* 0x0000000fba0f7221 */ /* 0x000fe40000010100 */
[----:B------:R-:W-:Y:S02]  /*77a0*/  FMUL.FTZ R180, R180, R0 ;  /* 0x00000000b4b47220 */ /* 0x000fe40000410000 */
[----:B------:R-:W-:Y:S02]  /*77b0*/  FFMA.FTZ R4, -R212, R212, 1 ;  /* 0x3f800000d4047423 */ /* 0x000fe400000101d4 */
[----:B------:R-:W-:Y:S02]  /*77c0*/  FFMA.FTZ R0, -R178, R178, 1 ;  /* 0x3f800000b2007423 */ /* 0x000fe400000101b2 */
[----:B------:R-:W-:Y:S02]  /*77d0*/  FADD.FTZ R25, -R187, R25 ;  /* 0x00000019bb197221 */ /* 0x000fe40000010100 */
[----:B------:R-:W-:Y:S02]  /*77e0*/  FMUL.FTZ R22, R47, R24 ;  /* 0x000000182f167220 */ /* 0x000fe40000410000 */
[----:B------:R-:W-:Y:S01]  /*77f0*/  FADD.FTZ R12, -R187, R12 ;  /* 0x0000000cbb0c7221 */ /* 0x000fe20000010100 */
[----:B------:R2:W5:Y:S01]  /*7800*/  LDL.LU R47, [R1+0x8c] ;  /* 0x00008c00012f7983 */ /* 0x0005620000300800 */
[----:B------:R-:W-:Y:S02]  /*7810*/  FADD.FTZ R14, -R186, R14 ;  /* 0x0000000eba0e7221 */ /* 0x000fe40000010100 */
[----:B------:R-:W-:Y:S02]  /*7820*/  FMUL.FTZ R13, R251, R13 ;  /* 0x0000000dfb0d7220 */ /* 0x000fe40000410000 */
[----:B------:R-:W-:Y:S02]  /*7830*/  FMUL.FTZ R15, R247, R15 ;  /* 0x0000000ff70f7220 */ /* 0x000fe40000410000 */
[----:B------:R-:W-:Y:S02]  /*7840*/  FFMA.FTZ R5, -R213, R213, 1 ;  /* 0x3f800000d5057423 */ /* 0x000fe400000101d5 */
[----:B------:R-:W-:Y:S02]  /*7850*/  FFMA.FTZ R2, -R211, R211, 1 ;  /* 0x3f800000d3027423 */ /* 0x000fe400000101d3 */
[----:B------:R-:W-:Y:S02]  /*7860*/  FMUL.FTZ R4, R4, c[0x0][0x2ec] ;  /* 0x0000bb0004047a20 */ /* 0x000fe40000410000 */
[----:B------:R-:W-:Y:S02]  /*7870*/  FMUL.FTZ R0, R0, c[0x0][0x2ec] ;  /* 0x0000bb0000007a20 */ /* 0x000fe40000410000 */
[----:B------:R-:W-:Y:S02]  /*7880*/  FADD.FTZ R26, -R186, R26 ;  /* 0x0000001aba1a7221 */ /* 0x000fe40000010100 */
[----:B------:R-:W-:Y:S02]  /*7890*/  FMUL.FTZ R17, R46, R25 ;  /* 0x000000192e117220 */ /* 0x000fe40000410000 */
[----:B------:R-:W-:Y:S01]  /*78a0*/  FMUL.FTZ R12, R252, R12 ;  /* 0x0000000cfc0c7220 */ /* 0x000fe20000410000 */
[----:B------:R2:W5:Y:S01]  /*78b0*/  LDL.LU R46, [R1+0x88] ;  /* 0x00008800012e7983 */ /* 0x0005620000300800 */
[----:B------:R-:W-:Y:S02]  /*78c0*/  FMUL.FTZ R14, R250, R14 ;  /* 0x0000000efa0e7220 */ /* 0x000fe40000410000 */
[----:B------:R-:W-:Y:S02]  /*78d0*/  FMUL.FTZ R5, R5, c[0x0][0x2ec] ;  /* 0x0000bb0005057a20 */ /* 0x000fe40000410000 */
[----:B------:R-:W-:Y:S02]  /*78e0*/  FMUL.FTZ R2, R2, c[0x0][0x2ec] ;  /* 0x0000bb0002027a20 */ /* 0x000fe40000410000 */
[----:B------:R-:W-:Y:S02]  /*78f0*/  FMUL.FTZ R171, R13, R4 ;  /* 0x000000040dab7220 */ /* 0x000fe40000410000 */
[----:B------:R-:W-:Y:S02]  /*7900*/  FMUL.FTZ R177, R15, R0 ;  /* 0x000000000fb17220 */ /* 0x000fe40000410000 */
[----:B------:R-:W-:Y:S02]  /*7910*/  FFMA.FTZ R4, -R216, R216, 1 ;  /* 0x3f800000d8047423 */ /* 0x000fe400000101d8 */
[----:B------:R-:W-:Y:S02]  /*7920*/  FFMA.FTZ R0, -R214, R214, 1 ;  /* 0x3f800000d6007423 */ /* 0x000fe400000101d6 */
[----:B------:R-:W-:Y:S02]  /*7930*/  FADD.FTZ R27, -R186, R27 ;  /* 0x0000001bba1b7221 */ /* 0x000fe40000010100 */
[----:B------:R-:W-:Y:S02]  /*7940*/  FMUL.FTZ R24, R45, R26 ;  /* 0x0000001a2d187220 */ /* 0x000fe40000410000 */
[----:B------:R-:W-:Y:S01]  /*7950*/  FADD.FTZ R16, -R202, R16 ;  /* 0x00000010ca107221 */ /* 0x000fe20000010100 */
[----:B------:R2:W5:Y:S01]  /*7960*/  LDL.LU R45, [R1+0x84] ;  /* 0x00008400012d7983 */ /* 0x0005620000300800 */
        /* <DEDUP_REMOVED lines=10> */
[----:B------:R-:W-:Y:S02]  /*7a10*/  FMUL.FTZ R5, R5, c[0x0][0x2ec] ;  /* 0x0000bb0005057a20 */ /* 0x000fe40000410000 */
[----:B------:R-:W-:Y:S02]  /*7a20*/  FMUL.FTZ R2, R2, c[0x0][0x2ec] ;  /* 0x0000bb0002027a20 */ /* 0x000fe40000410000 */
[----:B------:R-:W-:Y:S02]  /*7a30*/  FMUL.FTZ R10, R10, R4 ;  /* 0x000000040a0a7220 */ /* 0x000fe40000410000 */
[----:B------:R-:W-:Y:S02]  /*7a40*/  FMUL.FTZ R169, R19, R0 ;  /* 0x0000000013a97220 */ /* 0x000fe40000410000 */
[----:B------:R-:W-:Y:S02]  /*7a50*/  FADD.FTZ R29, -R187, R29 ;  /* 0x0000001dbb1d7221 */ /* 0x000fe40000010100 */
[----:B------:R-:W-:Y:S02]  /*7a60*/  FFMA.FTZ R4, -R221, R221, 1 ;  /* 0x3f800000dd047423 */ /* 0x000fe400000101dd */
[----:B------:R-:W-:Y:S02]  /*7a70*/  FMUL.FTZ R19, R43, R28 ;  /* 0x0000001c2b137220 */ /* 0x000fe40000410000 */
[----:B------:R-:W-:Y:S01]  /*7a80*/  FMUL.FTZ R168, R16, R5 ;  /* 0x0000000510a87220 */ /* 0x000fe20000410000 */
[----:B------:R2:W5:Y:S01]  /*7a90*/  LDL.LU R43, [R1+0x7c] ;  /* 0x00007c00012b7983 */ /* 0x0005620000300800 */
[----:B------:R-:W-:Y:S02]  /*7aa0*/  FMUL.FTZ R170, R18, R2 ;  /* 0x0000000212aa7220 */ /* 0x000fe40000410000 */
[----:B------:R-:W-:Y:S02]  /*7ab0*/  FADD.FTZ R30, -R186, R30 ;  /* 0x0000001eba1e7221 */ /* 0x000fe40000010100 */
[----:B------:R-:W-:Y:S02]  /*7ac0*/  FFMA.FTZ R5, -R223, R223, 1 ;  /* 0x3f800000df057423 */ /* 0x000fe400000101df */
[----:B------:R-:W-:Y:S02]  /*7ad0*/  FMUL.FTZ R4, R4, c[0x0][0x2ec] ;  /* 0x0000bb0004047a20 */ /* 0x000fe40000410000 */
[----:B------:R-:W-:Y:S02]  /*7ae0*/  FMUL.FTZ R18, R42, R29 ;  /* 0x0000001d2a127220 */ /* 0x000fe40000410000 */
[----:B------:R-:W-:Y:S01]  /*7af0*/  FADD.FTZ R31, -R186, R31 ;  /* 0x0000001fba1f7221 */ /* 0x000fe20000010100 */
[----:B------:R2:W5:Y:S01]  /*7b00*/  LDL.LU R42, [R1+0x78] ;  /* 0x00007800012a7983 */ /* 0x0005620000300800 */
[----:B------:R-:W-:Y:S02]  /*7b10*/  FMUL.FTZ R5, R5, c[0x0][0x2ec] ;  /* 0x0000bb0005057a20 */ /* 0x000fe40000410000 */
[----:B------:R-:W-:Y:S02]  /*7b20*/  FMUL.FTZ R25, R21, R4 ;  /* 0x0000000415197220 */ /* 0x000fe40000410000 */
[----:B------:R-:W-:Y:S02]  /*7b30*/  FMUL.FTZ R21, R41, R30 ;  /* 0x0000001e29157220 */ /* 0x000fe40000410000 */
[----:B------:R-:W-:Y:S01]  /*7b40*/  FMUL.FTZ R26, R20, R5 ;  /* 0x00000005141a7220 */ /* 0x000fe20000410000 */
[----:B------:R2:W5:Y:S01]  /*7b50*/  LDL.LU R41, [R1+0x74] ;  /* 0x0000740001297983 */ /* 0x0005620000300800 */
[----:B------:R-:W-:Y:S02]  /*7b60*/  FADD.FTZ R32, -R202, R32 ;  /* 0x00000020ca207221 */ /* 0x000fe40000010100 */
[----:B------:R-:W-:Y:S02]  /*7b70*/  FMUL.FTZ R20, R40, R31 ;  /* 0x0000001f28147220 */ /* 0x000fe40000410000 */
[----:B------:R-:W-:Y:S01]  /*7b80*/  FADD.FTZ R33, -R202, R33 ;  /* 0x00000021ca217221 */ /* 0x000fe20000010100 */
[----:B------:R2:W5:Y:S01]  /*7b90*/  LDL.LU R40, [R1+0x70] ;  /* 0x0000700001287983 */ /* 0x0005620000300800 */
[----:B------:R-:W-:Y:S02]  /*7ba0*/  FMUL.FTZ R14, R39, R32 ;  /* 0x00000020270e7220 */ /* 0x000fe40000410000 */
[C---:B------:R-:W-:Y:S01]  /*7bb0*/  FADD.FTZ R34, -R201.reuse, R34 ;  /* 0x00000022c9227221 */ /* 0x040fe20000010100 */
[----:B------:R2:W5:Y:S01]  /*7bc0*/  LDL.LU R39, [R1+0x6c] ;  /* 0x00006c0001277983 */ /* 0x0005620000300800 */
[----:B------:R-:W-:Y:S02]  /*7bd0*/  FMUL.FTZ R13, R38, R33 ;  /* 0x00000021260d7220 */ /* 0x000fe40000410000 */
[----:B------:R-:W-:Y:S01]  /*7be0*/  FADD.FTZ R35, -R201, R35 ;  /* 0x00000023c9237221 */ /* 0x000fe20000010100 */
[----:B------:R2:W5:Y:S01]  /*7bf0*/  LDL.LU R38, [R1+0x68] ;  /* 0x0000680001267983 */ /* 0x0005620000300800 */
[----:B------:R-:W-:Y:S02]  /*7c00*/  FMUL.FTZ R16, R37, R34 ;  /* 0x0000002225107220 */ /* 0x000fe40000410000 */
[----:B------:R-:W-:Y:S01]  /*7c10*/  FMUL.FTZ R15, R36, R35 ;  /* 0x00000023240f7220 */ /* 0x000fe20000410000 */
[----:B------:R2:W5:Y:S01]  /*7c20*/  LDL.LU R37, [R1+0x64] ;  /* 0x0000640001257983 */ /* 0x0005620000300800 */
[----:B------:R-:W-:Y:S02]  /*7c30*/  FFMA.FTZ R2, -R219, R219, 1 ;  /* 0x3f800000db027423 */ /* 0x000fe400000101db */
[----:B------:R-:W-:Y:S01]  /*7c40*/  FFMA.FTZ R0, -R218, R218, 1 ;  /* 0x3f800000da007423 */ /* 0x000fe200000101da */
[----:B------:R2:W5:Y:S01]  /*7c50*/  LDL.LU R36, [R1+0x60] ;  /* 0x0000600001247983 */ /* 0x0005620000300800 */
[----:B------:R-:W-:Y:S02]  /*7c60*/  FMUL.FTZ R2, R2, c[0x0][0x2ec] ;  /* 0x0000bb0002027a20 */ /* 0x000fe40000410000 */
[----:B------:R-:W-:Y:S01]  /*7c70*/  FMUL.FTZ R0, R0, c[0x0][0x2ec] ;  /* 0x0000bb0000007a20 */ /* 0x000fe20000410000 */
[----:B------:R2:W5:Y:S01]  /*7c80*/  LDL R201, [R1] ;  /* 0x0000000001c97983 */ /* 0x0005620000100800 */
[----:B------:R-:W-:Y:S02]  /*7c90*/  FMUL.FTZ R164, R9, R2 ;  /* 0x0000000209a47220 */ /* 0x000fe40000410000 */
[----:B------:R-:W-:Y:S02]  /*7ca0*/  FMUL.FTZ R27, R8, R0 ;  /* 0x00000000081b7220 */ /* 0x000fe40000410000 */
[----:B------:R-:W-:Y:S02]  /*7cb0*/  FFMA.FTZ R5, -R233, R233, 1 ;  /* 0x3f800000e9057423 */ /* 0x000fe400000101e9 */
[----:B------:R-:W-:Y:S02]  /*7cc0*/  FFMA.FTZ R4, -R229, R229, 1 ;  /* 0x3f800000e5047423 */ /* 0x000fe400000101e5 */
[----:B------:R-:W-:Y:S02]  /*7cd0*/  FFMA.FTZ R2, -R227, R227, 1 ;  /* 0x3f800000e3027423 */ /* 0x000fe400000101e3 */
[----:B------:R-:W-:Y:S02]  /*7ce0*/  FFMA.FTZ R0, -R225, R225, 1 ;  /* 0x3f800000e1007423 */ /* 0x000fe400000101e1 */
        /* <DEDUP_REMOVED lines=33> */
[----:B--2---:R-:W-:Y:S01]  /*7f00*/  ISETP.GE.AND P4, PT, R244, c[0x0][0x220], PT ;  /* 0x00008800f4007a0c */ /* 0x004fe20003f86270 */
        /* <DEDUP_REMOVED lines=54> */
.L_x_1594:
[----:B--2---:R-:W-:Y:S01]  /*8270*/  F2FP.PACK_AB R12, R183, R204 ;  /* 0x000000ccb70c723e */ /* 0x004fe200000000ff */
        /* <DEDUP_REMOVED lines=46> */
[-C--:B-1---5:R-:W-:Y:S04]  /*8560*/  HMMA.16816.F32 R36, R4, R8.reuse, R36 ;  /* 0x000000080424723c */ /* 0x0a2fe80000001824 */
        /* <DEDUP_REMOVED lines=119> */
.L_x_1595:
[----:B------:R-:W-:Y:S01]  /*8ce0*/  LDSM.16.M88.4 R32, [R3+0x1c000] ;  /* 0x01c000000320783b */ /* 0x000fe20000000200 */
[----:B-1----:R-:W-:Y:S01]  /*8cf0*/  IMAD.MOV.U32 R2, RZ, RZ, c[0x0][0x22c] ;  /* 0x00008b00ff027624 */ /* 0x002fe200078e00ff */
[----:B------:R-:W-:Y:S02]  /*8d00*/  ULOP3.LUT UR8, UR7, 0x1, URZ, 0xc0, !UPT ;  /* 0x0000000107087892 */ /* 0x000fe4000f8ec03f */
[----:B------:R-:W-:Y:S01]  /*8d10*/  UISETP.GT.AND UP2, UPT, UR7, UR17, UPT ;  /* 0x000000110700728c */ /* 0x000fe2000bf44270 */
[----:B------:R-:W1:Y:S01]  /*8d20*/  LDSM.16.MT88.4 R16, [R189] ;  /* 0x00000000bd10783b */ /* 0x000e620000004200 */
[----:B------:R-:W-:Y:S01]  /*8d30*/  IMAD R2, R2, c[0x0][0x1c0], RZ ;  /* 0x0000700002027a24 */ /* 0x000fe200078e02ff */
[----:B------:R-:W-:Y:S02]  /*8d40*/  UISETP.NE.U32.AND UP0, UPT, UR8, 0x1, UPT ;  /* 0x000000010800788c */ /* 0x000fe4000bf05070 */
[----:B------:R-:W-:Y:S01]  /*8d50*/  UIADD3 UR7, UR7, -0x1, URZ ;  /* 0xffffffff07077890 */ /* 0x000fe2000fffe03f */
[----:B------:R-:W2:Y:S01]  /*8d60*/  LDSM.16.M88.4 R28, [R3+0x1d000] ;  /* 0x01d00000031c783b */ /* 0x000ea20000000200 */
[----:B------:R-:W-:Y:S04]  /*8d70*/  IMAD.U32 R2, R2, -0x40, RZ ;  /* 0xffffffc002027824 */ /* 0x000fe800078e00ff */
[----:B------:R-:W3:Y:S05]  /*8d80*/  LDSM.16.MT88.4 R164, [R189+0x4000] ;  /* 0x00400000bda4783b */ /* 0x000eea0000004200 */
[----:B------:R-:W4:Y:S05]  /*8d90*/  LDL R208, [R1+0x44] ;  /* 0x0000440001d07983 */ /* 0x000f2a0000100800 */
        /* <DEDUP_REMOVED lines=83> */
[----:B------:R1:W5:Y:S07]  /*92d0*/  LDSM.16.M88.4 R176, [R188+0x1f000] ;  /* 0x01f00000bcb0783b */ /* 0x00036e0000000200 */
[-C--:B--2---:R-:W-:Y:S08]  /*92e0*/  HMMA.16816.F32 R20, R168, R180.reuse, R20 ;  /* 0x000000b4a814723c */ /* 0x084ff00000001814 */
[C---:B------:R-:W-:Y:S07]  /*92f0*/  HMMA.16816.F32 R24, R184.reuse, R180, R24 ;  /* 0x000000b4b818723c */ /* 0x040fee0000001818 */
[----:B------:R-:W-:Y:S01]  /*9300*/  IMAD.MOV.U32 R181, RZ, RZ, c[0x0][0x22c] ;  /* 0x00008b00ffb57624 */ /* 0x000fe200078e00ff */
[-C--:B------:R-:W-:Y:S01]  /*9310*/  HMMA.16816.F32 R28, R184, R182.reuse, R28 ;  /* 0x000000b6b81c723c */ /* 0x080fe2000000181c */
[----:B------:R-:W2:Y:S03]  /*9320*/  LDSM.16.MT88.4 R184, [R189+0x7800] ;  /* 0x00780000bdb8783b */ /* 0x000ea60000004200 */
[----:B-1----:R-:W-:Y:S01]  /*9330*/  LEA R188, P0, R2, R248, 0x2 ;  /* 0x000000f802bc7211 */ /* 0x002fe200078010ff */
[----:B------:R-:W-:Y:S02]  /*9340*/  IMAD R181, R181, c[0x0][0x1c0], RZ ;  /* 0x00007000b5b57a24 */ /* 0x000fe400078e02ff */
[----:B------:R-:W-:Y:S01]  /*9350*/  IMAD.MOV.U32 R180, RZ, RZ, c[0x0][0x22c] ;  /* 0x00008b00ffb47624 */ /* 0x000fe200078e00ff */
[----:B------:R-:W-:Y:S04]  /*9360*/  HMMA.16816.F32 R32, R168, R182, R32 ;  /* 0x000000b6a820723c */ /* 0x000fe80000001820 */
[----:B------:R-:W-:Y:S02]  /*9370*/  IMAD R181, R181, 0x28, RZ ;  /* 0x00000028b5b57824 */ /* 0x000fe400078e02ff */
[----:B------:R-:W-:Y:S01]  /*9380*/  IMAD R180, R180, c[0x0][0x1c0], RZ ;  /* 0x00007000b4b47a24 */ /* 0x000fe200078e02ff */
[----:B----4-:R-:W-:Y:S01]  /*9390*/  @P2 IADD3 R170, P3, R208, UR14, RZ ;  /* 0x0000000ed0aa2c10 */ /* 0x010fe2000ff7e0ff */
[-C--:B---3--:R-:W-:Y:S01]  /*93a0*/  HMMA.16816.F32 R4, R164, R172.reuse, R4 ;  /* 0x000000aca404723c */ /* 0x088fe20000001804 */
[----:B------:R-:W-:Y:S01]  /*93b0*/  IMAD.MOV.U32 R182, RZ, RZ, c[0x0][0x22c] ;  /* 0x00008b00ffb67624 */ /* 0x000fe200078e00ff */
[----:B------:R-:W-:Y:S02]  /*93c0*/  @UP3 UIADD3 UR14, UP1, UR14, -0x100, URZ ;  /* 0xffffff000e0e3890 */ /* 0x000fe4000ff3e03f */
[----:B------:R-:W-:Y:S01]  /*93d0*/  IMAD.MOV.U32 R208, RZ, RZ, c[0x0][0x22c] ;  /* 0x00008b00ffd07624 */ /* 0x000fe200078e00ff */
[----:B-----5:R-:W-:Y:S01]  /*93e0*/  @P2 IADD3.X R171, R204, UR13, RZ, P3, !PT ;  /* 0x0000000dccab2c10 */ /* 0x020fe20009ffe4ff */
[----:B------:R-:W-:Y:S01]  /*93f0*/  IMAD R180, R180, 0x30, RZ ;  /* 0x00000030b4b47824 */ /* 0x000fe200078e02ff */
[----:B------:R-:W-:Y:S01]  /*9400*/  @UP3 UIADD3.X UR13, UR13, -0x1, URZ, UP1, !UPT ;  /* 0xffffffff0d0d3890 */ /* 0x000fe20008ffe43f */
[C---:B------:R-:W-:Y:S01]  /*9410*/  HMMA.16816.F32 R8, R176.reuse, R172, R8 ;  /* 0x000000acb008723c */ /* 0x040fe20000001808 */
[----:B------:R-:W-:Y:S01]  /*9420*/  IMAD.MOV.U32 R204, RZ, RZ, c[0x0][0x22c] ;  /* 0x00008b00ffcc7624 */ /* 0x000fe200078e00ff */
[----:B------:R-:W3:Y:S02]  /*9430*/  @P2 LDG.E R205, [R170.64+0x20] ;  /* 0x00002004aacd2981 */ /* 0x000ee4000c1e1900 */
[----:B------:R-:W-:Y:S02]  /*9440*/  IMAD R182, R182, c[0x0][0x1c0], RZ ;  /* 0x00007000b6b67a24 */ /* 0x000fe400078e02ff */
[----:B------:R-:W-:Y:S01]  /*9450*/  IMAD R204, R204, c[0x0][0x1c0], RZ ;  /* 0x00007000cccc7a24 */ /* 0x000fe200078e02ff */
[----:B------:R-:W4:Y:S01]  /*9460*/  @P2 LDG.E R0, [R170.64+0xa0] ;  /* 0x0000a004aa002981 */ /* 0x000f22000c1e1900 */
[-C--:B------:R-:W-:Y:S04]  /*9470*/  HMMA.16816.F32 R12, R176, R174.reuse, R12 ;  /* 0x000000aeb00c723c */ /* 0x080fe8000000180c */
[----:B------:R-:W5:Y:S01]  /*9480*/  @P2 LDG.E R206, [R170.64+0x80] ;  /* 0x00008004aace2981 */ /* 0x000f62000c1e1900 */
[----:B------:R-:W-:Y:S02]  /*9490*/  IMAD.SHL.U32 R204, R204, 0x8, RZ ;  /* 0x00000008cccc7824 */ /* 0x000fe400078e00ff */
[----:B------:R-:W-:Y:S01]  /*94a0*/  IMAD.SHL.U32 R182, R182, 0x20, RZ ;  /* 0x00000020b6b67824 */ /* 0x000fe200078e00ff */
[C---:B------:R-:W-:Y:S01]  /*94b0*/  HMMA.16816.F32 R16, R164.reuse, R174, R16 ;  /* 0x000000aea410723c */ /* 0x040fe20000001810 */
[----:B------:R-:W5:Y:S03]  /*94c0*/  @P2 LDG.E R207, [R170.64] ;  /* 0x00000004aacf2981 */ /* 0x000f66000c1e1900 */
[----:B------:R-:W-:Y:S03]  /*94d0*/  IMAD R208, R208, c[0x0][0x1c0], RZ ;  /* 0x00007000d0d07a24 */ /* 0x000fe600078e02ff */
[----:B------:R-:W-:Y:S01]  /*94e0*/  IMAD.MOV.U32 R175, RZ, RZ, c[0x0][0x22c] ;  /* 0x00008b00ffaf7624 */ /* 0x000fe200078e00ff */
[-C--:B--2---:R-:W-:Y:S04]  /*94f0*/  HMMA.16816.F32 R20, R164, R184.reuse, R20 ;  /* 0x000000b8a414723c */ /* 0x084fe80000001814 */
[----:B------:R-:W-:Y:S02]  /*9500*/  IMAD R175, R175, c[0x0][0x1c0], RZ ;  /* 0x00007000afaf7a24 */ /* 0x000fe400078e02ff */
[----:B------:R-:W-:Y:S02]  /*9510*/  IMAD.SHL.U32 R208, R208, 0x10, RZ ;  /* 0x00000010d0d07824 */ /* 0x000fe400078e00ff */
[C---:B------:R-:W-:Y:S04]  /*9520*/  HMMA.16816.F32 R24, R176.reuse, R184, R24 ;  /* 0x000000b8b018723c */ /* 0x040fe80000001818 */
[----:B------:R-:W-:Y:S03]  /*9530*/  IMAD R175, R175, 0x38, RZ ;  /* 0x00000038afaf7824 */ /* 0x000fe600078e02ff */
[----:B------:R-:W-:Y:S01]  /*9540*/  LEA.HI.X.SX32 R184, R2, R249, 0x2, P0 ;  /* 0x000000f902b87211 */ /* 0x000fe200000f16ff */
[-C--:B------:R-:W-:Y:S04]  /*9550*/  HMMA.16816.F32 R28, R176, R186.reuse, R28 ;  /* 0x000000bab01c723c */ /* 0x080fe8000000181c */
[----:B------:R-:W-:Y:S02]  /*9560*/  IMAD.MOV.U32 R2, RZ, RZ, R188 ;  /* 0x000000ffff027224 */ /* 0x000fe400078e00bc */
[----:B------:R-:W-:Y:S02]  /*9570*/  IMAD.MOV.U32 R3, RZ, RZ, R184 ;  /* 0x000000ffff037224 */ /* 0x000fe400078e00b8 */
[----:B------:R-:W-:Y:S03]  /*9580*/  HMMA.16816.F32 R32, R164, R186, R32 ;  /* 0x000000baa420723c */ /* 0x000fe60000001820 */
[----:B------:R-:W-:Y:S01]  /*9590*/  RED.E.ADD.F32.FTZ.RN.STRONG.GPU [R2.64], R4 ;  /* 0x000000040200798e */ /* 0x000fe2000c10e784 */
[CC--:B------:R-:W-:Y:S04]  /*95a0*/  LEA R168, P3, R204.reuse, R2.reuse, 0x2 ;  /* 0x00000002cca87211 */ /* 0x0c0fe800078610ff */
[-C--:B------:R-:W-:Y:S04]  /*95b0*/  LEA.HI.X.SX32 R169, R204, R3.reuse, 0x2, P3 ;  /* 0x00000003cca97211 */ /* 0x080fe800018f16ff */
[CC--:B------:R-:W-:Y:S01]  /*95c0*/  LEA R164, P3, R181.reuse, R2.reuse, 0x2 ;  /* 0x00000002b5a47211 */ /* 0x0c0fe200078610ff */
[----:B------:R-:W-:Y:S03]  /*95d0*/  RED.E.ADD.F32.FTZ.RN.STRONG.GPU [R168.64], R5 ;  /* 0x00000005a800798e */ /* 0x000fe6000c10e784 */
[-C--:B------:R-:W-:Y:S02]  /*95e0*/  LEA.HI.X.SX32 R165, R181, R3.reuse, 0x2, P3 ;  /* 0x00000003b5a57211 */ /* 0x080fe400018f16ff */
[----:B---3--:R1:W-:Y:S05]  /*95f0*/  @P2 STL [R1+0x10], R205 ;  /* 0x000010cd01002387 */ /* 0x0083ea0000100800 */
[----:B----4-:R2:W-:Y:S05]  /*9600*/  @P2 STL [R1+0x8], R0 ;  /* 0x0000080001002387 */ /* 0x0105ea0000100800 */
[----:B------:R-:W3:Y:S01]  /*9610*/  LDL R174, [R1+0x28] ;  /* 0x0000280001ae7983 */ /* 0x000ee20000100800 */
[----:B-1----:R-:W-:Y:S04]  /*9620*/  IMAD.MOV.U32 R205, RZ, RZ, c[0x0][0x22c] ;  /* 0x00008b00ffcd7624 */ /* 0x002fe800078e00ff */
[----:B------:R-:W-:Y:S01]  /*9630*/  IMAD R205, R205, c[0x0][0x1c0], RZ ;  /* 0x00007000cdcd7a24 */ /* 0x000fe200078e02ff */
[----:B--2---:R-:W2:Y:S03]  /*9640*/  LDL R0, [R1+0x1c] ;  /* 0x00001c0001007983 */ /* 0x004ea60000100800 */
[----:B------:R-:W-:Y:S02]  /*9650*/  IMAD.SHL.U32 R205, R205, 0x10, RZ ;  /* 0x00000010cdcd7824 */ /* 0x000fe400078e00ff */
[----:B-----5:R1:W-:Y:S03]  /*9660*/  @P2 STL [R1+0x4], R206 ;  /* 0x000004ce01002387 */ /* 0x0203e60000100800 */
[CC--:B------:R-:W-:Y:S02]  /*9670*/  LEA R172, P0, R205.reuse, R2.reuse, 0x2 ;  /* 0x00000002cdac7211 */ /* 0x0c0fe400078010ff */
[----:B------:R4:W-:Y:S02]  /*9680*/  @P2 STL [R1+0xc], R207 ;  /* 0x00000ccf01002387 */ /* 0x0009e40000100800 */
[-C--:B------:R-:W-:Y:S02]  /*9690*/  LEA.HI.X.SX32 R173, R205, R3.reuse, 0x2, P0 ;  /* 0x00000003cdad7211 */ /* 0x080fe400000f16ff */
[CC--:B------:R-:W-:Y:S03]  /*96a0*/  LEA R166, P0, R182.reuse, R2.reuse, 0x2 ;  /* 0x00000002b6a67211 */ /* 0x0c0fe600078010ff */
[----:B------:R5:W-:Y:S01]  /*96b0*/  RED.E.ADD.F32.FTZ.RN.STRONG.GPU [R172.64], R6 ;  /* 0x00000006ac00798e */ /* 0x000be2000c10e784 */
[-C--:B------:R-:W-:Y:S01]  /*96c0*/  LEA.HI.X.SX32 R167, R182, R3.reuse, 0x2, P0 ;  /* 0x00000003b6a77211 */ /* 0x080fe200000f16ff */
[----:B-1----:R-:W-:Y:S04]  /*96d0*/  IMAD.MOV.U32 R206, RZ, RZ, c[0x0][0x22c] ;  /* 0x00008b00ffce7624 */ /* 0x002fe800078e00ff */
[----:B------:R-:W-:Y:S02]  /*96e0*/  IMAD R206, R206, c[0x0][0x1c0], RZ ;  /* 0x00007000cece7a24 */ /* 0x000fe400078e02ff */
[----:B----4-:R-:W-:Y:S02]  /*96f0*/  IMAD.MOV.U32 R207, RZ, RZ, c[0x0][0x22c] ;  /* 0x00008b00ffcf7624 */ /* 0x010fe400078e00ff */
[----:B------:R-:W-:Y:S02]  /*9700*/  IMAD R206, R206, 0x18, RZ ;  /* 0x00000018cece7824 */ /* 0x000fe400078e02ff */
[----:B------:R-:W-:Y:S03]  /*9710*/  IMAD R207, R207, c[0x0][0x1c0], RZ ;  /* 0x00007000cfcf7a24 */ /* 0x000fe600078e02ff */
[CC--:B------:R-:W-:Y:S01]  /*9720*/  LEA R170, P2, R206.reuse, R2.reuse, 0x2 ;  /* 0x00000002ceaa7211 */ /* 0x0c0fe200078410ff */
[----:B------:R-:W-:Y:S01]  /*9730*/  IMAD.SHL.U32 R207, R207, 0x10, RZ ;  /* 0x00000010cfcf7824 */ /* 0x000fe200078e00ff */
[-C--:B-----5:R-:W-:Y:S02]  /*9740*/  LEA R6, P0, R175, R2.reuse, 0x2 ;  /* 0x00000002af067211 */ /* 0x0a0fe400078010ff */
[-C--:B------:R-:W-:Y:S01]  /*9750*/  LEA.HI.X.SX32 R171, R206, R3.reuse, 0x2, P2 ;  /* 0x00000003ceab7211 */ /* 0x080fe200010f16ff */
[----:B------:R-:W-:Y:S01]  /*9760*/  IMAD.MOV.U32 R206, RZ, RZ, c[0x0][0x22c] ;  /* 0x00008b00ffce7624 */ /* 0x000fe200078e00ff */
[CC--:B------:R-:W-:Y:S02]  /*9770*/  LEA R4, P2, R180.reuse, R2.reuse, 0x2 ;  /* 0x00000002b4047211 */ /* 0x0c0fe400078410ff */
[C---:B------:R-:W-:Y:S01]  /*9780*/  IADD3 R177, R207.reuse, 0x20, RZ ;  /* 0x00000020cfb17810 */ /* 0x040fe20007ffe0ff */
[----:B------:R1:W-:Y:S01]  /*9790*/  RED.E.ADD.F32.FTZ.RN.STRONG.GPU [R170.64], R7 ;  /* 0x00000007aa00798e */ /* 0x0003e2000c10e784 */
[-C--:B------:R-:W-:Y:S01]  /*97a0*/  LEA.HI.X.SX32 R5, R180, R3.reuse, 0x2, P2 ;  /* 0x00000003b4057211 */ /* 0x080fe200010f16ff */
[----:B------:R-:W-:Y:S01]  /*97b0*/  IMAD R206, R206, c[0x0][0x1c0], RZ ;  /* 0x00007000cece7a24 */ /* 0x000fe200078e02ff */
[----:B------:R-:W-:Y:S02]  /*97c0*/  IADD3 R176, R207, 0x20, RZ ;  /* 0x00000020cfb07810 */ /* 0x000fe40007ffe0ff */
[----:B------:R-:W-:Y:S01]  /*97d0*/  RED.E.ADD.F32.FTZ.RN.STRONG.GPU [R166.64], R8 ;  /* 0x00000008a600798e */ /* 0x000fe2000c10e784 */
[----:B------:R-:W-:Y:S04]  /*97e0*/  IMAD.SHL.U32 R206, R206, 0x8, RZ ;  /* 0x00000008cece7824 */ /* 0x000fe800078e00ff */
[----:B------:R4:W-:Y:S01]  /*97f0*/  RED.E.ADD.F32.FTZ.RN.STRONG.GPU [R164.64], R9 ;  /* 0x00000009a400798e */ /* 0x0009e2000c10e784 */
[C---:B------:R-:W-:Y:S02]  /*9800*/  IMAD.IADD R177, R206.reuse, 0x1, R177 ;  /* 0x00000001ceb17824 */ /* 0x040fe400078e02b1 */
[C---:B------:R-:W-:Y:S02]  /*9810*/  IMAD.IADD R176, R206.reuse, 0x1, R176 ;  /* 0x00000001ceb07824 */ /* 0x040fe400078e02b0 */
[----:B------:R5:W-:Y:S02]  /*9820*/  RED.E.ADD.F32.FTZ.RN.STRONG.GPU [R4.64], R10 ;  /* 0x0000000a0400798e */ /* 0x000be4000c10e784 */
[----:B------:R-:W-:Y:S01]  /*9830*/  IMAD.IADD R176, R206, 0x1, R176 ;  /* 0x00000001ceb07824 */ /* 0x000fe200078e02b0 */
[-C--:B-1----:R-:W-:Y:S02]  /*9840*/  LEA.HI.X.SX32 R7, R175, R3.reuse, 0x2, P0 ;  /* 0x00000003af077211 */ /* 0x082fe400000f16ff */
[----:B------:R-:W-:Y:S01]  /*9850*/  IADD3 R175, R208, 0x20, RZ ;  /* 0x00000020d0af7810 */ /* 0x000fe20007ffe0ff */
[----:B------:R-:W-:Y:S02]  /*9860*/  IMAD.MOV.U32 R208, RZ, RZ, c[0x0][0x22c] ;  /* 0x00008b00ffd07624 */ /* 0x000fe400078e00ff */
[----:B------:R1:W-:Y:S02]  /*9870*/  RED.E.ADD.F32.FTZ.RN.STRONG.GPU [R6.64], R11 ;  /* 0x0000000b0600798e */ /* 0x0003e4000c10e784 */
[----:B------:R-:W-:Y:S03]  /*9880*/  IMAD R208, R208, c[0x0][0x1c0], RZ ;  /* 0x00007000d0d07a24 */ /* 0x000fe600078e02ff */
[----:B----4-:R-:W4:Y:S01]  /*9890*/  LDL R164, [R1+0x18] ;  /* 0x0000180001a47983 */ /* 0x010f220000100800 */
[----:B------:R-:W-:Y:S04]  /*98a0*/  IMAD.SHL.U32 R208, R208, 0x10, RZ ;  /* 0x00000010d0d07824 */ /* 0x000fe800078e00ff */
[----:B------:R1:W-:Y:S01]  /*98b0*/  RED.E.ADD.F32.FTZ.RN.STRONG.GPU [R2.64+0x80], R16 ;  /* 0x000080100200798e */ /* 0x0003e2000c10e784 */
[CC--:B-----5:R-:W-:Y:S02]  /*98c0*/  LEA R4, P0, R175.reuse, R2.reuse, 0x2 ;  /* 0x00000002af047211 */ /* 0x0e0fe400078010ff */
[----:B------:R-:W-:Y:S02]  /*98d0*/  IADD3 R166, R208, 0x40, RZ ;  /* 0x00000040d0a67810 */ /* 0x000fe40007ffe0ff */
[----:B------:R-:W5:Y:S01]  /*98e0*/  LDL R165, [R1+0x24] ;  /* 0x0000240001a57983 */ /* 0x000f620000100800 */
[-C--:B------:R-:W-:Y:S02]  /*98f0*/  LEA.HI.X.SX32 R5, R175, R3.reuse, 0x2, P0 ;  /* 0x00000003af057211 */ /* 0x080fe400000f16ff */
[----:B------:R-:W-:Y:S01]  /*9900*/  IADD3 R175, R207, 0x20, RZ ;  /* 0x00000020cfaf7810 */ /* 0x000fe20007ffe0ff */
[----:B------:R-:W-:Y:S01]  /*9910*/  IMAD.MOV.U32 R207, RZ, RZ, c[0x0][0x22c] ;  /* 0x00008b00ffcf7624 */ /* 0x000fe200078e00ff */
[----:B------:R1:W-:Y:S01]  /*9920*/  RED.E.ADD.F32.FTZ.RN.STRONG.GPU [R168.64+0x80], R17 ;  /* 0x00008011a800798e */ /* 0x0003e2000c10e784 */
[-C--:B------:R-:W-:Y:S02]  /*9930*/  LEA R10, P0, R176, R2.reuse, 0x2 ;  /* 0x00000002b00a7211 */ /* 0x080fe400078010ff */
[C---:B------:R-:W-:Y:S02]  /*9940*/  IMAD.IADD R175, R206.reuse, 0x1, R175 ;  /* 0x00000001ceaf7824 */ /* 0x040fe400078e02af */
[----:B------:R1:W-:Y:S01]  /*9950*/  RED.E.ADD.F32.FTZ.RN.STRONG.GPU [R4.64], R18 ;  /* 0x000000120400798e */ /* 0x0003e2000c10e784 */
[----:B------:R-:W-:Y:S01]  /*9960*/  IMAD R207, R207, c[0x0][0x1c0], RZ ;  /* 0x00007000cfcf7a24 */ /* 0x000fe200078e02ff */
[-C--:B-1----:R-:W-:Y:S01]  /*9970*/  LEA R6, P2, R177, R2.reuse, 0x2 ;  /* 0x00000002b1067211 */ /* 0x082fe200078410ff */
[----:B------:R-:W-:Y:S01]  /*9980*/  IMAD.IADD R175, R206, 0x1, R175 ;  /* 0x00000001ceaf7824 */ /* 0x000fe200078e02af */
[-C--:B------:R-:W-:Y:S01]  /*9990*/  LEA.HI.X.SX32 R11, R176, R3.reuse, 0x2, P0 ;  /* 0x00000003b00b7211 */ /* 0x080fe200000f16ff */
[----:B------:R-:W-:Y:S01]  /*99a0*/  IMAD.SHL.U32 R207, R207, 0x10, RZ ;  /* 0x00000010cfcf7824 */ /* 0x000fe200078e00ff */
[-C--:B------:R-:W-:Y:S01]  /*99b0*/  LEA.HI.X.SX32 R7, R177, R3.reuse, 0x2, P2 ;  /* 0x00000003b1077211 */ /* 0x080fe200010f16ff */
[----:B------:R-:W-:Y:S02]  /*99c0*/  IMAD.IADD R175, R206, 0x1, R175 ;  /* 0x00000001ceaf7824 */ /* 0x000fe400078e02af */
[----:B------:R-:W-:Y:S01]  /*99d0*/  IMAD.MOV.U32 R206, RZ, RZ, c[0x0][0x22c] ;  /* 0x00008b00ffce7624 */ /* 0x000fe200078e00ff */
[----:B------:R-:W-:Y:S01]  /*99e0*/  IADD3 R170, R207, 0x40, RZ ;  /* 0x00000040cfaa7810 */ /* 0x000fe20007ffe0ff */
[----:B------:R1:W-:Y:S01]  /*99f0*/  RED.E.ADD.F32.FTZ.RN.STRONG.GPU [R6.64], R19 ;  /* 0x000000130600798e */ /* 0x0003e2000c10e784 */
[-C--:B------:R-:W-:Y:S01]  /*9a00*/  LEA R8, P3, R175, R2.reuse, 0x2 ;  /* 0x00000002af087211 */ /* 0x080fe200078610ff */
[----:B------:R-:W-:Y:S01]  /*9a10*/  IMAD R206, R206, c[0x0][0x1c0], RZ ;  /* 0x00007000cece7a24 */ /* 0x000fe200078e02ff */
[----:B------:R-:W-:Y:S02]  /*9a20*/  IADD3 R167, R207, 0x40, RZ ;  /* 0x00000040cfa77810 */ /* 0x000fe40007ffe0ff */
[----:B------:R-:W5:Y:S01]  /*9a30*/  LDL R16, [R1+0x14] ;  /* 0x0000140001107983 */ /* 0x000f620000100800 */
[-C--:B------:R-:W-:Y:S01]  /*9a40*/  LEA.HI.X.SX32 R9, R175, R3.reuse, 0x2, P3 ;  /* 0x00000003af097211 */ /* 0x080fe200018f16ff */
[----:B------:R-:W-:Y:S03]  /*9a50*/  IMAD.SHL.U32 R206, R206, 0x8, RZ ;  /* 0x00000008cece7824 */ /* 0x000fe600078e00ff */
[----:B------:R2:W-:Y:S01]  /*9a60*/  RED.E.ADD.F32.FTZ.RN.STRONG.GPU [R10.64], R12 ;  /* 0x0000000c0a00798e */ /* 0x0005e2000c10e784 */
[C---:B------:R-:W-:Y:S01]  /*9a70*/  IMAD.IADD R170, R206.reuse, 0x1, R170 ;  /* 0x00000001ceaa7824 */ /* 0x040fe200078e02aa */
[C---:B------:R-:W-:Y:S01]  /*9a80*/  IADD3 R17, R205.reuse, 0x60, RZ ;  /* 0x00000060cd117810 */ /* 0x040fe20007ffe0ff */
[C---:B------:R-:W-:Y:S02]  /*9a90*/  IMAD.IADD R167, R206.reuse, 0x1, R167 ;  /* 0x00000001cea77824 */ /* 0x040fe400078e02a7 */
[----:B------:R2:W-:Y:S01]  /*9aa0*/  RED.E.ADD.F32.FTZ.RN.STRONG.GPU [R8.64], R13 ;  /* 0x0000000d0800798e */ /* 0x0005e2000c10e784 */
[C---:B------:R-:W-:Y:S01]  /*9ab0*/  IADD3 R18, R205.reuse, 0x60, RZ ;  /* 0x00000060cd127810 */ /* 0x040fe20007ffe0ff */
[----:B------:R-:W-:Y:S02]  /*9ac0*/  IMAD.IADD R167, R206, 0x1, R167 ;  /* 0x00000001cea77824 */ /* 0x000fe400078e02a7 */
[C---:B------:R-:W-:Y:S02]  /*9ad0*/  IMAD.IADD R17, R204.reuse, 0x1, R17 ;  /* 0x00000001cc117824 */ /* 0x040fe400078e0211 */
[C---:B------:R-:W-:Y:S02]  /*9ae0*/  IMAD.IADD R18, R204.reuse, 0x1, R18 ;  /* 0x00000001cc127824 */ /* 0x040fe400078e0212 */
[C---:B------:R-:W-:Y:S02]  /*9af0*/  IMAD.IADD R17, R204.reuse, 0x1, R17 ;  /* 0x00000001cc117824 */ /* 0x040fe400078e0211 */
[C---:B------:R-:W-:Y:S01]  /*9b00*/  IMAD.IADD R18, R204.reuse, 0x1, R18 ;  /* 0x00000001cc127824 */ /* 0x040fe200078e0212 */
[----:B-1----:R-:W-:Y:S01]  /*9b10*/  IADD3 R19, R205, 0x60, RZ ;  /* 0x00000060cd137810 */ /* 0x002fe20007ffe0ff */
[C---:B------:R-:W-:Y:S04]  /*9b20*/  IMAD.IADD R17, R204.reuse, 0x1, R17 ;  /* 0x00000001cc117824 */ /* 0x040fe800078e0211 */
[----:B------:R-:W-:Y:S01]  /*9b30*/  IMAD.IADD R19, R204, 0x1, R19 ;  /* 0x00000001cc137824 */ /* 0x000fe200078e0213 */
[CC--:B---3--:R-:W-:Y:S04]  /*9b40*/  LEA R6, P0, R174.reuse, R2.reuse, 0x2 ;  /* 0x00000002ae067211 */ /* 0x0c8fe800078010ff */
        /* <DEDUP_REMOVED lines=13> */
[CC--:B------:R-:W-:Y:S01]  /*9c20*/  LEA R10, P0, R167.reuse, R2.reuse, 0x2 ;  /* 0x00000002a70a7211 */ /* 0x0c0fe200078010ff */
[----:B------:R-:W-:Y:S02]  /*9c30*/  RED.E.ADD.F32.FTZ.RN.STRONG.GPU [R4.64], R22 ;  /* 0x000000160400798e */ /* 0x000fe4000c10e784 */
        /* <DEDUP_REMOVED lines=12> */
[-C--:B---3--:R-:W-:Y:S02]  /*9d00*/  LEA R10, P4, R18, R2.reuse, 0x2 ;  /* 0x00000002120a7211 */ /* 0x088fe400078810ff */
[-C--:B----4-:R-:W-:Y:S02]  /*9d10*/  LEA R6, P2, R164, R2.reuse, 0x2 ;  /* 0x00000002a4067211 */ /* 0x090fe400078410ff */
[-C--:B------:R-:W-:Y:S02]  /*9d20*/  LEA.HI.X.SX32 R11, R18, R3.reuse, 0x2, P4 ;  /* 0x00000003120b7211 */ /* 0x080fe400020f16ff */
[-C--:B------:R-:W-:Y:S02]  /*9d30*/  LEA.HI.X.SX32 R7, R164, R3.reuse, 0x2, P2 ;  /* 0x00000003a4077211 */ /* 0x080fe400010f16ff */
[----:B------:R-:W-:Y:S03]  /*9d40*/  IADD3 R164, R205, 0x60, RZ ;  /* 0x00000060cda47810 */ /* 0x000fe60007ffe0ff */
[----:B------:R1:W-:Y:S01]  /*9d50*/  RED.E.ADD.F32.FTZ.RN.STRONG.GPU [R6.64], R26 ;  /* 0x0000001a0600798e */ /* 0x0003e2000c10e784 */
[CC--:B-----5:R-:W-:Y:S02]  /*9d60*/  LEA R4, P0, R165.reuse, R2.reuse, 0x2 ;  /* 0x00000002a5047211 */ /* 0x0e0fe400078010ff */
[CC--:B------:R-:W-:Y:S02]  /*9d70*/  LEA R14, P6, R164.reuse, R2.reuse, 0x2 ;  /* 0x00000002a40e7211 */ /* 0x0c0fe400078c10ff */
[-C--:B------:R-:W-:Y:S02]  /*9d80*/  LEA.HI.X.SX32 R5, R165, R3.reuse, 0x2, P0 ;  /* 0x00000003a5057211 */ /* 0x080fe400000f16ff */
[-C--:B------:R-:W-:Y:S02]  /*9d90*/  LEA.HI.X.SX32 R15, R164, R3.reuse, 0x2, P6 ;  /* 0x00000003a40f7211 */ /* 0x080fe400030f16ff */
[CC--:B------:R-:W-:Y:S01]  /*9da0*/  LEA R8, P3, R17.reuse, R2.reuse, 0x2 ;  /* 0x0000000211087211 */ /* 0x0c0fe200078610ff */
[----:B------:R2:W-:Y:S03]  /*9db0*/  RED.E.ADD.F32.FTZ.RN.STRONG.GPU [R4.64], R27 ;  /* 0x0000001b0400798e */ /* 0x0005e6000c10e784 */
[-C--:B------:R-:W-:Y:S02]  /*9dc0*/  LEA.HI.X.SX32 R9, R17, R3.reuse, 0x2, P3 ;  /* 0x0000000311097211 */ /* 0x080fe400018f16ff */
[----:B------:R-:W-:Y:S05]  /*9dd0*/  RED.E.ADD.F32.FTZ.RN.STRONG.GPU [R2.64+0x180], R32 ;  /* 0x000180200200798e */ /* 0x000fea000c10e784 */
[----:B------:R-:W-:Y:S05]  /*9de0*/  RED.E.ADD.F32.FTZ.RN.STRONG.GPU [R168.64+0x180], R33 ;  /* 0x00018021a800798e */ /* 0x000fea000c10e784 */
[----:B------:R-:W-:Y:S01]  /*9df0*/  RED.E.ADD.F32.FTZ.RN.STRONG.GPU [R14.64], R34 ;  /* 0x000000220e00798e */ /* 0x000fe2000c10e784 */
[CC--:B-1----:R-:W-:Y:S04]  /*9e00*/  LEA R6, P2, R16.reuse, R2.reuse, 0x2 ;  /* 0x0000000210067211 */ /* 0x0c2fe800078410ff */
[----:B------:R-:W-:Y:S01]  /*9e10*/  RED.E.ADD.F32.FTZ.RN.STRONG.GPU [R12.64], R35 ;  /* 0x000000230c00798e */ /* 0x000fe2000c10e784 */
[-C--:B------:R-:W-:Y:S02]  /*9e20*/  LEA.HI.X.SX32 R7, R16, R3.reuse, 0x2, P2 ;  /* 0x0000000310077211 */ /* 0x080fe400010f16ff */
[----:B------:R-:W-:Y:S01]  /*9e30*/  PLOP3.LUT P2, PT, PT, PT, UP0, 0x80, 0x0 ;  /* 0x000000000000781c */ /* 0x000fe20003f4f008 */
[----:B------:R-:W-:Y:S01]  /*9e40*/  @UP3 UIADD3 UR16, UP0, UR16, -0x100, URZ ;  /* 0xffffff0010103890 */ /* 0x000fe2000ff1e03f */
[----:B------:R-:W-:Y:S03]  /*9e50*/  RED.E.ADD.F32.FTZ.RN.STRONG.GPU [R10.64], R28 ;  /* 0x0000001c0a00798e */ /* 0x000fe6000c10e784 */
[----:B------:R-:W-:Y:S02]  /*9e60*/  @UP3 UIADD3.X UR15, UR15, -0x1, URZ, UP0, !UPT ;  /* 0xffffffff0f0f3890 */ /* 0x000fe400087fe43f */
[----:B------:R-:W-:Y:S05]  /*9e70*/  RED.E.ADD.F32.FTZ.RN.STRONG.GPU [R8.64], R29 ;  /* 0x0000001d0800798e */ /* 0x000fea000c10e784 */
[----:B------:R-:W-:Y:S05]  /*9e80*/  RED.E.ADD.F32.FTZ.RN.STRONG.GPU [R6.64], R30 ;  /* 0x0000001e0600798e */ /* 0x000fea000c10e784 */
[----:B------:R-:W-:Y:S05]  /*9e90*/  LDSM.16.MT88.4 R8, [R191] ;  /* 0x00000000bf08783b */ /* 0x000fea0000004200 */
[----:B------:R-:W-:Y:S05]  /*9ea0*/  LDSM.16.MT88.4 R12, [R190+0x1e000] ;  /* 0x01e00000be0c783b */ /* 0x000fea0000004200 */
[----:B------:R-:W-:Y:S05]  /*9eb0*/  LDSM.16.MT88.4 R32, [R190+0x1e800] ;  /* 0x01e80000be20783b */ /* 0x000fea0000004200 */
[----:B------:R-:W-:Y:S01]  /*9ec0*/  LDSM.16.MT88.4 R168, [R191+0x2800] ;  /* 0x00280000bfa8783b */ /* 0x000fe20000004200 */
[C---:B--2---:R-:W-:Y:S04]  /*9ed0*/  LEA R4, P0, R0.reuse, R2, 0x2 ;  /* 0x0000000200047211 */ /* 0x044fe800078010ff */
[----:B------:R-:W-:Y:S01]  /*9ee0*/  LEA.HI.X.SX32 R5, R0, R3, 0x2, P0 ;  /* 0x0000000300057211 */ /* 0x000fe200000f16ff */
[----:B------:R-:W-:Y:S01]  /*9ef0*/  IMAD.IADD R0, R197, 0x1, R191 ;  /* 0x00000001c5007824 */ /* 0x000fe200078e02bf */
[----:B------:R-:W-:Y:S03]  /*9f00*/  PLOP3.LUT P0, PT, PT, PT, UP2, 0x80, 0x0 ;  /* 0x000000000000781c */ /* 0x000fe60003f0f028 */
[----:B------:R-:W-:Y:S05]  /*9f10*/  RED.E.ADD.F32.FTZ.RN.STRONG.GPU [R4.64], R31 ;  /* 0x0000001f0400798e */ /* 0x000fea000c10e784 */
        /* <DEDUP_REMOVED lines=306> */
.L_x_1597:
        /* <DEDUP_REMOVED lines=18> */
.L_x_1598:
        /* <DEDUP_REMOVED lines=57> */
.L_x_1600:
[----:B---34-:R-:W-:Y:S05]  /*b6f0*/  BSYNC B0 ;  /* 0x0000000000007941 */ /* 0x018fea0003800000 */
.L_x_1599:
        /* <DEDUP_REMOVED lines=18> */
.L_x_1602:
[----:B------:R-:W-:Y:S05]  /*b820*/  BSYNC B0 ;  /* 0x0000000000007941 */ /* 0x000fea0003800000 */
.L_x_1601:
        /* <DEDUP_REMOVED lines=18> */
.L_x_1604:
[----:B------:R-:W-:Y:S05]  /*b950*/  BSYNC B0 ;  /* 0x0000000000007941 */ /* 0x000fea0003800000 */
.L_x_1603:
        /* <DEDUP_REMOVED lines=18> */
.L_x_1606:
[----:B------:R-:W-:Y:S05]  /*ba80*/  BSYNC B0 ;  /* 0x0000000000007941 */ /* 0x000fea0003800000 */
.L_x_1605:
        /* <DEDUP_REMOVED lines=27> */
.L_x_1608:
[----:B------:R-:W-:Y:S05]  /*bc40*/  BSYNC B0 ;  /* 0x0000000000007941 */ /* 0x000fea0003800000 */
.L_x_1607:
        /* <DEDUP_REMOVED lines=16> */
.L_x_1610:
[----:B------:R-:W-:Y:S05]  /*bd50*/  BSYNC B0 ;  /* 0x0000000000007941 */ /* 0x000fea0003800000 */
.L_x_1609:
        /* <DEDUP_REMOVED lines=16> */
.L_x_1612:
[----:B------:R-:W-:Y:S05]  /*be60*/  BSYNC B0 ;  /* 0x0000000000007941 */ /* 0x000fea0003800000 */
.L_x_1611:
        /* <DEDUP_REMOVED lines=14> */
.L_x_1565:
[----:B------:R-:W-:Y:S05]  /*bf50*/  BSYNC B1 ;  /* 0x0000000000017941 */ /* 0x000fea0003800000 */
.L_x_1543:
        /* <DEDUP_REMOVED lines=11> */
.L_x_1613:
[----:B------:R-:W-:Y:S05]  /*c010*/  EXIT ;  /* 0x000000000000794d */ /* 0x000fea0003800000 */
.L_x_1615:
        /* <DEDUP_REMOVED lines=14> */
.L_x_2083:


//--------------------- .text._ZN5flash44flash_bwd_dq_dk_dv_loop_seqk_parallel_kernelI23Flash_bwd_kernel_traitsILi128ELi64ELi128ELi8ELi2ELi4ELi2ELb0ELb0EN7cutlass6half_tE19Flash_kernel_traitsILi128ELi64ELi128ELi8ES3_EELb1ELb0ELb0ELb0ELb1ELb1ELb0EEEvNS_16Flash_bwd_paramsE --------------------------
	.section	.text._ZN5flash44flash_bwd_dq_dk_dv_loop_seqk_parallel_kernelI23Flash_bwd_kernel_traitsILi128ELi64ELi128ELi8ELi2ELi4ELi2ELb0ELb0EN7cutlass6half_tE19Flash_kernel_traitsILi128ELi64ELi128ELi8ES3_EELb1ELb0ELb0ELb0ELb1ELb1ELb0EEEvNS_16Flash_bwd_paramsE,"ax",@progbits
	.sectioninfo	@"SHI_REGISTERS=255"
	.align	128
        .global         _ZN5flash44flash_bwd_dq_dk_dv_loop_seqk_parallel_kernelI23Flash_bwd_kernel_traitsILi128ELi64ELi128ELi8ELi2ELi4ELi2ELb0ELb0EN7cutlass6half_tE19Flash_kernel_traitsILi128ELi64ELi128ELi8ES3_EELb1ELb0ELb0ELb0ELb1ELb1ELb0EEEvNS_16Flash_bwd_paramsE
        .type           _ZN5flash44flash_bwd_dq_dk_dv_loop_seqk_parallel_kernelI23Flash_bwd_kernel_traitsILi128ELi64ELi128ELi8ELi2ELi4ELi2ELb0ELb0EN7cutlass6half_tE19Flash_kernel_traitsILi128ELi64ELi128ELi8ES3_EELb1ELb0ELb0ELb0ELb1ELb1ELb0EEEvNS_16Flash_bwd_paramsE,@function
        .size           _ZN5flash44flash_bwd_dq_dk_dv_loop_seqk_parallel_kernelI23Flash_bwd_kernel_traitsILi128ELi64ELi128ELi8ELi2ELi4ELi2ELb0ELb0EN7cutlass6half_tE19Flash_kernel_traitsILi128ELi64ELi128ELi8ES3_EELb1ELb0ELb0ELb0ELb1ELb1ELb0EEEvNS_16Flash_bwd_paramsE,(.L_x_2084 - _ZN5flash44flash_bwd_dq_dk_dv_loop_seqk_parallel_kernelI23Flash_bwd_kernel_traitsILi128ELi64ELi128ELi8ELi2ELi4ELi2ELb0ELb0EN7cutlass6half_tE19Flash_kernel_traitsILi128ELi64ELi128ELi8ES3_EELb1ELb0ELb0ELb0ELb1ELb1ELb0EEEvNS_16Flash_bwd_paramsE)
        .other          _ZN5flash44flash_bwd_dq_dk_dv_loop_seqk_parallel_kernelI23Flash_bwd_kernel_traitsILi128ELi64ELi128ELi8ELi2ELi4ELi2ELb0ELb0EN7cutlass6half_tE19Flash_kernel_traitsILi128ELi64ELi128ELi8ES3_EELb1ELb0ELb0ELb0ELb1ELb1ELb0EEEvNS_16Flash_bwd_paramsE,@"STO_CUDA_ENTRY STV_DEFAULT"
_ZN5flash44flash_bwd_dq_dk_dv_loop_seqk_parallel_kernelI23Flash_bwd_kernel_traitsILi128ELi64ELi128ELi8ELi2ELi4ELi2ELb0ELb0EN7cutlass6half_tE19Flash_kernel_traitsILi128ELi64ELi128ELi8ES3_EELb1ELb0ELb0ELb0ELb1ELb1ELb0EEEvNS_16Flash_bwd_paramsE:
.text._ZN5flash44flash_bwd_dq_dk_dv_loop_seqk_parallel_kernelI23Flash_bwd_kernel_traitsILi128ELi64ELi128ELi8ELi2ELi4ELi2ELb0ELb0EN7cutlass6half_tE19Flash_kernel_traitsILi128ELi64ELi128ELi8ES3_EELb1ELb0ELb0ELb0ELb1ELb1ELb0EEEvNS_16Flash_bwd_paramsE:
        /* <DEDUP_REMOVED lines=44> */
[----:B------:R-:W-:Y:S01]  /*02c0*/  IMAD.IADD R10, R8, 0x1, -R5 ;  /* 0x00000001080a7824 */ /* 0x000fe200078e0a05 */
[----:B------:R-:W-:Y:S01]  /*02d0*/  LOP3.LUT R6, R4, 0xfffffff0, RZ, 0xc0, !PT ;  /* 0xfffffff004067812 */ /* 0x000fe200078ec0ff */
[C---:B------:R-:W-:Y:S01]  /*02e0*/  IMAD.IADD R15, R8.reuse, 0x1, -R3 ;  /* 0x00000001080f7824 */ /* 0x040fe200078e0a03 */
[--C-:B------:R-:W-:Y:S01]  /*02f0*/  SHF.R.S32.HI R3, RZ, 0x5, R0.reuse ;  /* 0x00000005ff037819 */ /* 0x100fe20000011400 */
[C---:B------:R-:W-:Y:S01]  /*0300*/  IMAD.IADD R12, R8.reuse, 0x1, -R7 ;  /* 0x00000001080c7824 */ /* 0x040fe200078e0a07 */
[----:B------:R-:W-:Y:S01]  /*0310*/  SHF.R.S32.HI R5, RZ, 0x1f, R0 ;  /* 0x0000001fff057819 */ /* 0x000fe20000011400 */
[----:B------:R-:W-:Y:S01]  /*0320*/  IMAD.IADD R6, R8, 0x1, -R6 ;  /* 0x0000000108067824 */ /* 0x000fe200078e0a06 */
[--C-:B------:R-:W-:Y:S01]  /*0330*/  SHF.R.S32.HI R8, RZ, 0x2, R2.reuse ;  /* 0x00000002ff087819 */ /* 0x100fe20000011402 */
[----:B------:R-:W-:Y:S01]  /*0340*/  ULDC UR12, c[0x0][0x1c0] ;  /* 0x00007000000c7ab9 */ /* 0x000fe20000000800 */
[----:B------:R-:W-:Y:S01]  /*0350*/  SHF.R.S32.HI R2, RZ, 0x1f, R2 ;  /* 0x0000001fff027819 */ /* 0x000fe20000011402 */
[----:B------:R-:W-:Y:S01]  /*0360*/  UMOV UR19, 0xffffc000 ;  /* 0xffffc00000137882 */ /* 0x000fe20000000000 */
[-C--:B------:R-:W-:Y:S01]  /*0370*/  LEA.HI R7, R0, R3.reuse, RZ, 0x1 ;  /* 0x0000000300077211 */ /* 0x080fe200078f08ff */
[----:B------:R-:W-:Y:S01]  /*0380*/  UIMAD UR21, UR4, UR21, URZ ;  /* 0x00000015041572a4 */ /* 0x000fe2000f8e023f */
[----:B------:R-:W-:Y:S01]  /*0390*/  LEA.HI R2, R2, R8, RZ, 0x3 ;  /* 0x0000000802027211 */ /* 0x000fe200078f18ff */
[----:B------:R-:W-:Y:S01]  /*03a0*/  USHF.R.S32.HI UR22, URZ, 0x1f, UR23 ;  /* 0x0000001f3f167899 */ /* 0x000fe20008011417 */
[----:B------:R-:W-:Y:S01]  /*03b0*/  LEA.HI R0, R5, R3, RZ, 0x2 ;  /* 0x0000000305007211 */ /* 0x000fe200078f10ff */
[----:B------:R-:W-:Y:S01]  /*03c0*/  UMOV UR17, 0x6 ;  /* 0x0000000600117882 */ /* 0x000fe20000000000 */
[----:B------:R-:W-:-:S02]  /*03d0*/  LOP3.LUT R5, R7, 0xfffffffe, RZ, 0xc0, !PT ;  /* 0xfffffffe07057812 */ /* 0x000fc400078ec0ff */
[----:B------:R-:W-:Y:S02]  /*03e0*/  LOP3.LUT R2, R2, 0xfffffff8, RZ, 0xc0, !PT ;  /* 0xfffffff802027812 */ /* 0x000fe400078ec0ff */
[----:B------:R-:W-:Y:S01]  /*03f0*/  LOP3.LUT R0, R0, 0xfffffffc, RZ, 0xc0, !PT ;  /* 0xfffffffc00007812 */ /* 0x000fe200078ec0ff */
[C---:B------:R-:W-:Y:S01]  /*0400*/  IMAD.IADD R17, R3.reuse, 0x1, -R5 ;  /* 0x0000000103117824 */ /* 0x040fe200078e0a05 */
[----:B------:R-:W-:Y:S01]  /*0410*/  SHF.R.S32.HI R9, RZ, 0x4, R4 ;  /* 0x00000004ff097819 */ /* 0x000fe20000011404 */
[----:B------:R-:W-:Y:S01]  /*0420*/  IMAD.IADD R5, R8, 0x1, -R2 ;  /* 0x0000000108057824 */ /* 0x000fe200078e0a02 */
[----:B------:R-:W-:Y:S01]  /*0430*/  SHF.R.S32.HI R2, RZ, 0x1f, R6 ;  /* 0x0000001fff027819 */ /* 0x000fe20000011406 */
[----:B------:R-:W-:Y:S01]  /*0440*/  IMAD.IADD R7, R3, 0x1, -R0 ;  /* 0x0000000103077824 */ /* 0x000fe200078e0a00 */
[----:B------:R-:W-:Y:S01]  /*0450*/  SHF.R.S32.HI R0, RZ, 0x1f, R10 ;  /* 0x0000001fff007819 */ /* 0x000fe2000001140a */
[----:B------:R-:W-:Y:S01]  /*0460*/  STL [R1+0x28], R17 ;  /* 0x0000281101007387 */ /* 0x000fe20000100800 */
[----:B------:R-:W-:Y:S01]  /*0470*/  LEA.HI R11, R2, R6, RZ, 0x3 ;  /* 0x00000006020b7211 */ /* 0x000fe200078f18ff */
[----:B------:R-:W-:Y:S01]  /*0480*/  IMAD.SHL.U32 R2, R12, 0x40, RZ ;  /* 0x000000400c027824 */ /* 0x000fe200078e00ff */
[----:B------:R-:W-:-:S02]  /*0490*/  LEA.HI R247, R0, R10, RZ, 0x2 ;  /* 0x0000000a00f77211 */ /* 0x000fc400078f10ff */
[----:B------:R-:W-:Y:S02]  /*04a0*/  LEA.HI R4, R4, R9, RZ, 0x1 ;  /* 0x0000000904047211 */ /* 0x000fe400078f08ff */
[----:B------:R-:W-:Y:S02]  /*04b0*/  LOP3.LUT R0, R11, 0xfffffff8, RZ, 0xc0, !PT ;  /* 0xfffffff80b007812 */ /* 0x000fe400078ec0ff */
[----:B------:R-:W-:Y:S02]  /*04c0*/  LOP3.LUT R4, R4, 0xfffffffe, RZ, 0xc0, !PT ;  /* 0xfffffffe04047812 */ /* 0x000fe400078ec0ff */
[----:B------:R-:W-:Y:S01]  /*04d0*/  SHF.R.S32.HI R19, RZ, 0x6, R13 ;  /* 0x00000006ff137819 */ /* 0x000fe2000001140d */
[----:B------:R-:W-:Y:S01]  /*04e0*/  IMAD.IADD R18, R6, 0x1, -R0 ;  /* 0x0000000106127824 */ /* 0x000fe200078e0a00 */
[----:B------:R-:W-:Y:S01]  /*04f0*/  LOP3.LUT R0, R2, 0x1c0, RZ, 0xc0, !PT ;  /* 0x000001c002007812 */ /* 0x000fe200078ec0ff */
[----:B------:R-:W-:Y:S01]  /*0500*/  IMAD.SHL.U32 R2, R7, 0x10, RZ ;  /* 0x0000001007027824 */ /* 0x000fe200078e00ff */
[----:B------:R-:W-:Y:S01]  /*0510*/  SHF.R.S32.HI R247, RZ, 0x2, R247 ;  /* 0x00000002fff77819 */ /* 0x000fe200000114f7 */
[----:B------:R-:W-:Y:S01]  /*0520*/  IMAD.IADD R9, R9, 0x1, -R4 ;  /* 0x0000000109097824 */ /* 0x000fe200078e0a04 */
[C---:B------:R-:W-:Y:S01]  /*0530*/  LOP3.LUT R217, R0.reuse, 0x8, R14, 0xf8, !PT ;  /* 0x0000000800d97812 */ /* 0x040fe200078ef80e */
[----:B------:R-:W-:Y:S01]  /*0540*/  STL [R1+0x2c], R18 ;  /* 0x00002c1201007387 */ /* 0x000fe20000100800 */
[----:B------:R-:W-:Y:S01]  /*0550*/  LOP3.LUT R209, R0, 0x30, R2, 0xf8, !PT ;  /* 0x0000003000d17812 */ /* 0x000fe200078ef802 */
[----:B------:R-:W-:Y:S01]  /*0560*/  IMAD.SHL.U32 R4, R9, 0x200, RZ ;  /* 0x0000020009047824 */ /* 0x000fe200078e00ff */
[----:B------:R-:W-:Y:S01]  /*0570*/  SHF.R.U32.HI R3, RZ, 0x3, R0 ;  /* 0x00000003ff037819 */ /* 0x000fe20000011600 */
[----:B------:R-:W-:Y:S01]  /*0580*/  IMAD R247, R17, 0x10, R247 ;  /* 0x0000001011f77824 */ /* 0x000fe200078e02f7 */
[----:B------:R-:W-:Y:S01]  /*0590*/  LOP3.LUT R0, R5, 0x1, RZ, 0xc0, !PT ;  /* 0x0000000105007812 */ /* 0x000fe200078ec0ff */
[----:B------:R-:W-:Y:S01]  /*05a0*/  IMAD R2, R19, 0x800, R4 ;  /* 0x0000080013027824 */ /* 0x000fe200078e0204 */
[----:B------:R-:W-:-:S02]  /*05b0*/  LOP3.LUT R217, R217, R3, RZ, 0x3c, !PT ;  /* 0x00000003d9d97212 */ /* 0x000fc400078e3cff */
        /* <DEDUP_REMOVED lines=13> */
[----:B------:R-:W-:Y:S01]  /*0690*/  IMAD.SHL.U32 R5, R19, 0x20, RZ ;  /* 0x0000002013057824 */ /* 0x000fe200078e00ff */
[C---:B------:R-:W-:Y:S01]  /*06a0*/  LOP3.LUT P4, RZ, R12.reuse, 0x2, RZ, 0xc0, !PT ;  /* 0x000000020cff7812 */ /* 0x040fe2000788c0ff */
[--C-:B------:R-:W-:Y:S01]  /*06b0*/  IMAD R10, R7, 0x400, R2.reuse ;  /* 0x00000400070a7824 */ /* 0x100fe200078e0202 */
[----:B------:R-:W-:Y:S01]  /*06c0*/  LOP3.LUT P3, RZ, R12, 0x4, RZ, 0xc0, !PT ;  /* 0x000000040cff7812 */ /* 0x000fe2000786c0ff */
[----:B------:R-:W-:Y:S01]  /*06d0*/  IMAD R7, R0, 0x1000, R2 ;  /* 0x0000100000077824 */ /* 0x000fe200078e0202 */
[----:B------:R-:W-:Y:S01]  /*06e0*/  SEL R238, R238, 0x10, !P0 ;  /* 0x00000010eeee7807 */ /* 0x000fe20004000000 */
[----:B------:R-:W-:Y:S01]  /*06f0*/  IMAD.SHL.U32 R2, R0, 0x8, RZ ;  /* 0x0000000800027824 */ /* 0x000fe200078e00ff */
[----:B------:R-:W-:Y:S01]  /*0700*/  LOP3.LUT R0, R3, 0x1c0, RZ, 0xc0, !PT ;  /* 0x000001c003007812 */ /* 0x000fe200078ec0ff */
[----:B------:R-:W-:-:S02]  /*0710*/  IMAD.SHL.U32 R4, R9, 0x10, RZ ;  /* 0x0000001009047824 */ /* 0x000fc400078e00ff */
[----:B------:R-:W-:Y:S01]  /*0720*/  IMAD.SHL.U32 R209, R209, 0x2, RZ ;  /* 0x00000002d1d17824 */ /* 0x000fe200078e00ff */
[----:B------:R-:W-:Y:S02]  /*0730*/  LOP3.LUT R2, R2, 0x8, RZ, 0xc0, !PT ;  /* 0x0000000802027812 */ /* 0x000fe400078ec0ff */
[----:B------:R-:W-:Y:S02]  /*0740*/  SHF.R.U32.HI R3, RZ, 0x3, R0 ;  /* 0x00000003ff037819 */ /* 0x000fe40000011600 */
[----:B------:R-:W-:Y:S02]  /*0750*/  LOP3.LUT R5, R0, 0x20, R5, 0xf8, !PT ;  /* 0x0000002000057812 */ /* 0x000fe400078ef805 */
[----:B------:R-:W-:Y:S01]  /*0760*/  LOP3.LUT R8, R2, 0x10, R4, 0xf8, !PT ;  /* 0x0000001002087812 */ /* 0x000fe200078ef804 */
[----:B------:R-:W-:Y:S01]  /*0770*/  IMAD.SHL.U32 R4, R11, 0x40, RZ ;  /* 0x000000400b047824 */ /* 0x000fe200078e00ff */
[----:B------:R-:W-:Y:S01]  /*0780*/  LOP3.LUT R6, R3, R0, R2, 0x1e, !PT ;  /* 0x0000000003067212 */ /* 0x000fe200078e1e02 */
[----:B------:R-:W-:Y:S01]  /*0790*/  IMAD R0, R17, 0x400, R7 ;  /* 0x0000040011007824 */ /* 0x000fe200078e0207 */
[----:B------:R-:W-:Y:S01]  /*07a0*/  LOP3.LUT R2, R5, R3, RZ, 0x3c, !PT ;  /* 0x0000000305027212 */ /* 0x000fe200078e3cff */
[----:B------:R-:W-:-:S02]  /*07b0*/  IMAD.SHL.U32 R3, R18, 0x40, RZ ;  /* 0x0000004012037824 */ /* 0x000fc400078e00ff */
[----:B------:R-:W-:Y:S02]  /*07c0*/  IMAD.SHL.U32 R5, R9, 0x8, RZ ;  /* 0x0000000809057824 */ /* 0x000fe400078e00ff */
[----:B------:R-:W-:Y:S01]  /*07d0*/  IMAD.IADD R239, R2, 0x1, R0 ;  /* 0x0000000102ef7824 */ /* 0x000fe200078e0200 */
[----:B------:R-:W-:Y:S01]  /*07e0*/  LOP3.LUT R3, R3, 0x1c0, RZ, 0xc0, !PT ;  /* 0x000001c003037812 */ /* 0x000fe200078ec0ff */
[----:B------:R-:W-:Y:S01]  /*07f0*/  IMAD.IADD R6, R10, 0x1, R6 ;  /* 0x000000010a067824 */ /* 0x000fe200078e0206 */
[----:B------:R-:W-:Y:S01]  /*0800*/  LOP3.LUT R0, R4, 0xfffffe00, RZ, 0xc0, !PT ;  /* 0xfffffe0004007812 */ /* 0x000fe200078ec0ff */
[----:B------:R-:W-:Y:S01]  /*0810*/  IMAD.SHL.U32 R239, R239, 0x2, RZ ;  /* 0x00000002efef7824 */ /* 0x000fe200078e00ff */
[----:B------:R-:W-:Y:S02]  /*0820*/  LOP3.LUT R2, R3, 0x8, R5, 0xf8, !PT ;  /* 0x0000000803027812 */ /* 0x000fe400078ef805 */
[----:B------:R-:W-:Y:S01]  /*0830*/  SHF.R.U32.HI R4, RZ, 0x3, R3 ;  /* 0x00000003ff047819 */ /* 0x000fe20000011603 */
[----:B------:R-:W-:Y:S01]  /*0840*/  IMAD R5, R17, 0x400, R0 ;  /* 0x0000040011057824 */ /* 0x000fe200078e0200 */
[----:B------:R-:W-:Y:S01]  /*0850*/  LEA R6, R6, 0xc000, 0x1 ;  /* 0x0000c00006067811 */ /* 0x000fe200078e08ff */
[----:B------:R-:W-:Y:S01]  /*0860*/  IMAD.IADD R240, R239, 0x1, R238 ;  /* 0x00000001eff07824 */ /* 0x000fe200078e02ee */
[----:B------:R-:W-:-:S02]  /*0870*/  LOP3.LUT R220, R2, R4, RZ, 0x3c, !PT ;  /* 0x0000000402dc7212 */ /* 0x000fc400078e3cff */
[C-C-:B------:R-:W-:Y:S02]  /*0880*/  LOP3.LUT R2, R4.reuse, R8, R3.reuse, 0x1e, !PT ;  /* 0x0000000804027212 */ /* 0x140fe400078e1e03 */
[----:B------:R-:W-:Y:S01]  /*0890*/  LOP3.LUT R208, R4, R208, R3, 0x1e, !PT ;  /* 0x000000d004d07212 */ /* 0x000fe200078e1e03 */
[----:B------:R-:W-:Y:S01]  /*08a0*/  IMAD.MOV.U32 R3, RZ, RZ, 0x40 ;  /* 0x00000040ff037424 */ /* 0x000fe200078e00ff */
[-C--:B------:R-:W-:Y:S01]  /*08b0*/  LOP3.LUT R219, R2, R0.reuse, RZ, 0xfc, !PT ;  /* 0x0000000002db7212 */ /* 0x080fe200078efcff */
[----:B------:R-:W-:Y:S01]  /*08c0*/  IMAD.MOV.U32 R2, RZ, RZ, 0x20 ;  /* 0x00000020ff027424 */ /* 0x000fe200078e00ff */
[----:B------:R-:W-:Y:S01]  /*08d0*/  LOP3.LUT R208, R208, R0, RZ, 0xfc, !PT ;  /* 0x00000000d0d07212 */ /* 0x000fe200078efcff */
[----:B------:R-:W-:Y:S01]  /*08e0*/  IMAD.SHL.U32 R4, R12, 0x8, RZ ;  /* 0x000000080c047824 */ /* 0x000fe200078e00ff */
[----:B------:R-:W-:Y:S01]  /*08f0*/  SHF.R.S32.HI R0, RZ, 0x3, R14 ;  /* 0x00000003ff007819 */ /* 0x000fe2000001140e */
[----:B------:R-:W-:Y:S01]  /*0900*/  IMAD.IADD R220, R5, 0x1, R220 ;  /* 0x0000000105dc7824 */ /* 0x000fe200078e02dc */
[----:B------:R-:W-:-:S02]  /*0910*/  SEL R0, R2, 0xffffffe0, !P4 ;  /* 0xffffffe002007807 */ /* 0x000fc40006000000 */
[----:B------:R-:W-:Y:S01]  /*0920*/  SEL R216, R3, 0xffffffc0, !P3 ;  /* 0xffffffc003d87807 */ /* 0x000fe20005800000 */
[----:B------:R1:W-:Y:S01]  /*0930*/  STL [R1+0x10], R4 ;  /* 0x0000100401007387 */ /* 0x0003e20000100800 */
[----:B------:R-:W-:Y:S01]  /*0940*/  SEL R2, R2, 0xffffffe0, !P1 ;  /* 0xffffffe002027807 */ /* 0x000fe20004800000 */
[----:B------:R-:W-:Y:S01]  /*0950*/  IMAD R215, R217, 0x2, R0 ;  /* 0x00000002d9d77824 */ /* 0x000fe200078e0200 */
[----:B------:R-:W-:Y:S01]  /*0960*/  SEL R3, R3, 0xffffffc0, !P2 ;  /* 0xffffffc003037807 */ /* 0x000fe20005000000 */
[----:B------:R-:W-:Y:S01]  /*0970*/  STL [R1+0x20], R6 ;  /* 0x0000200601007387 */ /* 0x000fe20000100800 */
[----:B------:R-:W-:Y:S01]  /*0980*/  IMAD R217, R217, 0x2, R216 ;  /* 0x00000002d9d97824 */ /* 0x000fe200078e02d8 */
[----:B------:R-:W-:Y:S01]  /*0990*/  LEA R208, R208, 0xc000, 0x1 ;  /* 0x0000c000d0d07811 */ /* 0x000fe200078e08ff */
[----:B------:R-:W-:Y:S02]  /*09a0*/  IMAD.IADD R5, R2, 0x1, R6 ;  /* 0x0000000102057824 */ /* 0x000fe400078e0206 */
[----:B------:R-:W-:-:S02]  /*09b0*/  IMAD.IADD R0, R6, 0x1, R3 ;  /* 0x0000000106007824 */ /* 0x000fc400078e0203 */
[----:B------:R-:W-:Y:S01]  /*09c0*/  IMAD.IADD R233, R239, 0x1, R2 ;  /* 0x00000001efe97824 */ /* 0x000fe200078e0202 */
[----:B------:R-:W-:Y:S01]  /*09d0*/  STL [R1+0x30], R5 ;  /* 0x0000300501007387 */ /* 0x000fe20000100800 */
[----:B------:R-:W-:Y:S02]  /*09e0*/  IMAD.IADD R2, R5, 0x1, R3 ;  /* 0x0000000105027824 */ /* 0x000fe400078e0203 */
[----:B------:R-:W-:Y:S01]  /*09f0*/  IMAD.IADD R216, R216, 0x1, R215 ;  /* 0x00000001d8d87824 */ /* 0x000fe200078e02d7 */
[----:B------:R2:W-:Y:S01]  /*0a00*/  STL [R1+0x24], R0 ;  /* 0x0000240001007387 */ /* 0x0005e20000100800 */
[----:B------:R-:W-:Y:S01]  /*0a10*/  IMAD.IADD R238, R238, 0x1, R233 ;  /* 0x00000001eeee7824 */ /* 0x000fe200078e02e9 */
[C---:B-1----:R-:W-:Y:S02]  /*0a20*/  IADD3 R4, R6.reuse, 0x420, RZ ;  /* 0x0000042006047810 */ /* 0x042fe40007ffe0ff */
[----:B------:R-:W-:-:S05]  /*0a30*/  @P1 IADD3 R4, R6, 0x3e0, RZ ;  /* 0x000003e006041810 */ /* 0x000fca0007ffe0ff */
[----:B------:R1:W-:Y:S04]  /*0a40*/  STL [R1+0x3c], R4 ;  /* 0x00003c0401007387 */ /* 0x0003e80000100800 */
[----:B------:R1:W-:Y:S01]  /*0a50*/  STL [R1+0x34], R2 ;  /* 0x0000340201007387 */ /* 0x0003e20000100800 */
[----:B--2---:R-:W-:-:S05]  /*0a60*/  IMAD.IADD R0, R3, 0x1, R4 ;  /* 0x0000000103007824 */ /* 0x004fca00078e0204 */
[----:B------:R1:W-:Y:S02]  /*0a70*/  STL [R1+0x38], R0 ;  /* 0x0000380001007387 */ /* 0x0003e40000100800 */
.L_x_1624:
        /* <DEDUP_REMOVED lines=8> */
[----:B--2---:R-:W2:Y:S01]  /*0b00*/  @P1 S2R R5, SR_CTAID.Y ;  /* 0x0000000000051919 */ /* 0x004ea20000002600 */
[----:B-1----:R-:W-:-:S06]  /*0b10*/  @P1 IMAD.MOV.U32 R4, RZ, RZ, 0x4 ;  /* 0x00000004ff041424 */ /* 0x002fcc00078e00ff */
[----:B------:R-:W1:Y:S01]  /*0b20*/  @P0 S2R R0, SR_CTAID.Y ;  /* 0x0000000000000919 */ /* 0x000e620000002600 */
[----:B--2---:R-:W-:-:S06]  /*0b30*/  @P1 IMAD.WIDE R4, R5, R4, c[0x0][0x250] ;  /* 0x0000940005041625 */ /* 0x004fcc00078e0204 */
[----:B------:R-:W2:Y:S01]  /*0b40*/  @P1 LDG.E R4, [R4.64] ;  /* 0x0000002604041981 */ /* 0x000ea2000c1e1900 */
[----:B-1----:R-:W1:Y:S02]  /*0b50*/  @P0 R2UR UR5, R0 ;  /* 0x00000000000503c2 */ /* 0x002e6400000e0000 */
[----:B-1----:R-:W-:-:S06]  /*0b60*/  @UP1 UIMAD.WIDE UR4, UR5, UR4, UR6 ;  /* 0x00000004050412a5 */ /* 0x002fcc000f8e0206 */
[----:B------:R-:W-:Y:S02]  /*0b70*/  IMAD.U32 R2, RZ, RZ, UR4 ;  /* 0x00000004ff027e24 */ /* 0x000fe4000f8e00ff */
[----:B------:R-:W-:Y:S01]  /*0b80*/  IMAD.U32 R3, RZ, RZ, UR5 ;  /* 0x00000005ff037e24 */ /* 0x000fe2000f8e00ff */
[----:B------:R-:W-:Y:S02]  /*0b90*/  UMOV UR36, URZ ;  /* 0x0000003f00247c82 */ /* 0x000fe40008000000 */
[----:B------:R-:W-:Y:S02]  /*0ba0*/  ULDC.64 UR4, c[0x0][0x268] ;  /* 0x00009a0000047ab9 */ /* 0x000fe40000000a00 */
[----:B------:R-:W3:Y:S01]  /*0bb0*/  @P0 LDG.E R0, [R2.64] ;  /* 0x0000002602000981 */ /* 0x000ee2000c1e1900 */
[----:B------:R-:W-:-:S04]  /*0bc0*/  @!UP1 UISETP.NE.U32.AND UP0, UPT, URZ, UR4, UPT ;  /* 0x000000043f00928c */ /* 0x000fc8000bf05070 */
[----:B------:R-:W-:-:S03]  /*0bd0*/  @!UP1 UISETP.NE.AND.EX UP0, UPT, URZ, UR5, UPT, UP0 ;  /* 0x000000053f00928c */ /* 0x000fc6000bf05300 */
[----:B------:R-:W-:Y:S02]  /*0be0*/  ULDC.64 UR4, c[0x0][0x218] ;  /* 0x0000860000047ab9 */ /* 0x000fe40000000a00 */
[----:B------:R-:W-:Y:S01]  /*0bf0*/  @!UP1 USEL UR5, URZ, UR5, !UP0 ;  /* 0x000000053f059287 */ /* 0x000fe2000c000000 */
[----:B--2---:R-:W1:Y:S08]  /*0c00*/  @P1 R2UR UR36, R4 ;  /* 0x00000000042413c2 */ /* 0x004e7000000e0000 */
[----:B---3--:R-:W1:Y:S02]  /*0c10*/  @P0 R2UR UR6, R0 ;  /* 0x00000000000603c2 */ /* 0x008e6400000e0000 */
        /* <DEDUP_REMOVED lines=78> */
.L_x_1617:
[----:B------:R-:W-:-:S04]  /*1100*/  UIMAD UR44, UR34, UR16, UR37 ;  /* 0x00000010222c72a4 */ /* 0x000fc8000f8e0225 */
[----:B------:R-:W-:Y:S02]  /*1110*/  UIMAD UR44, UR44, UR15, URZ ;  /* 0x0000000f2c2c72a4 */ /* 0x000fe4000f8e023f */
.L_x_1618:
[----:B------:R-:W2:Y:S01]  /*1120*/  LDL.64 R4, [R1+0x10] ;  /* 0x0000100001047983 */ /* 0x000ea20000100a00 */
[----:B------:R-:W-:-:S03]  /*1130*/  ULDC.64 UR4, c[0x0][0x368] ;  /* 0x0000da0000047ab9 */ /* 0x000fc60000000a00 */
[----:B------:R1:W2:Y:S01]  /*1140*/  LDL.64 R8, [R1+0x10] ;  /* 0x0000100001087983 */ /* 0x0002a20000100a00 */
[----:B------:R-:W-:Y:S01]  /*1150*/  UIADD3 UR36, UP0, UR6, UR36, URZ ;  /* 0x0000002406247290 */ /* 0x000fe2000ff1e03f */
[----:B------:R-:W-:Y:S01]  /*1160*/  CS2R R158, SRZ ;  /* 0x00000000009e7805 */ /* 0x000fe2000001ff00 */
[----:B------:R-:W-:Y:S01]  /*1170*/  UIMAD UR4, UR49, UR4, URZ ;  /* 0x00000004310472a4 */ /* 0x000fe2000f8e023f */
[----:B------:R-:W3:Y:S01]  /*1180*/  S2R R24, SR_TID.X ;  /* 0x0000000000187919 */ /* 0x000ee20000002100 */
[----:B------:R-:W-:Y:S01]  /*1190*/  UIADD3.X UR35, UR8, UR35, URZ, UP0, !UPT ;  /* 0x0000002308237290 */ /* 0x000fe200087fe43f */
[----:B------:R-:W-:Y:S01]  /*11a0*/  CS2R R156, SRZ ;  /* 0x00000000009c7805 */ /* 0x000fe2000001ff00 */
[----:B------:R-:W-:Y:S01]  /*11b0*/  ULDC.64 UR6, c[0x0][0x1a0] ;  /* 0x0000680000067ab9 */ /* 0x000fe20000000a00 */
[----:B------:R-:W4:Y:S01]  /*11c0*/  S2R R25, SR_TID.X ;  /* 0x0000000000197919 */ /* 0x000f220000002100 */
[----:B------:R-:W-:Y:S01]  /*11d0*/  UIMAD UR5, UR34, UR5, UR4 ;  /* 0x00000005220572a4 */ /* 0x000fe2000f8e0204 */
[----:B------:R-:W-:Y:S01]  /*11e0*/  CS2R R162, SRZ ;  /* 0x0000000000a27805 */ /* 0x000fe2000001ff00 */
[----:B------:R-:W-:Y:S01]  /*11f0*/  UIMAD UR4, UR35, UR6, URZ ;  /* 0x00000006230472a4 */ /* 0x000fe2000f8e023f */
[----:B------:R-:W5:Y:S01]  /*1200*/  S2R R19, SR_TID.X ;  /* 0x0000000000137919 */ /* 0x000f620000002100 */
[----:B------:R-:W-:Y:S01]  /*1210*/  ULDC.64 UR10, c[0x0][0x198] ;  /* 0x00006600000a7ab9 */ /* 0x000fe20000000a00 */
[----:B------:R-:W-:Y:S01]  /*1220*/  CS2R R160, SRZ ;  /* 0x0000000000a07805 */ /* 0x000fe2000001ff00 */
[----:B------:R-:W-:Y:S01]  /*1230*/  UIMAD UR4, UR36, UR7, UR4 ;  /* 0x00000007240472a4 */ /* 0x000fe2000f8e0204 */
[----:B------:R-:W1:Y:S01]  /*1240*/  S2R R21, SR_CTAID.Y ;  /* 0x0000000000157919 */ /* 0x000e620000002600 */
[----:B------:R-:W-:Y:S01]  /*1250*/  UIMAD UR8, UR35, UR10, URZ ;  /* 0x0000000a230872a4 */ /* 0x000fe2000f8e023f */
[----:B------:R-:W-:Y:S01]  /*1260*/  CS2R R154, SRZ ;  /* 0x00000000009a7805 */ /* 0x000fe2000001ff00 */
[----:B------:R-:W-:Y:S01]  /*1270*/  UIMAD UR47, UR47, UR13, UR21 ;  /* 0x0000000d2f2f72a4 */ /* 0x000fe2000f8e0215 */
[----:B------:R-:W1:Y:S01]  /*1280*/  S2R R22, SR_TID.X ;  /* 0x0000000000167919 */ /* 0x000e620000002100 */
[----:B------:R-:W-:Y:S01]  /*1290*/  UIMAD UR8, UR36, UR11, UR8 ;  /* 0x0000000b240872a4 */ /* 0x000fe2000f8e0208 */
[----:B------:R-:W-:Y:S01]  /*12a0*/  CS2R R152, SRZ ;  /* 0x0000000000987805 */ /* 0x000fe2000001ff00 */
[----:B------:R-:W-:Y:S01]  /*12b0*/  UIADD3 UR47, UR33, UR47, URZ ;  /* 0x0000002f212f7290 */ /* 0x000fe2000fffe03f */
[----:B------:R-:W1:Y:S01]  /*12c0*/  S2R R23, SR_TID.X ;  /* 0x0000000000177919 */ /* 0x000e620000002100 */
[----:B------:R-:W-:Y:S01]  /*12d0*/  ULEA.HI.SX32 UR46, UR46, 0xffffffff, 0x1a ;  /* 0xffffffff2e2e7891 */ /* 0x000fe2000f8fd23f */
[----:B------:R-:W-:Y:S01]  /*12e0*/  CS2R R150, SRZ ;  /* 0x0000000000967805 */ /* 0x000fe2000001ff00 */
[----:B------:R-:W-:Y:S01]  /*12f0*/  UIADD3 UR45, UR50, UR45, URZ ;  /* 0x0000002d322d7290 */ /* 0x000fe2000fffe03f */
[----:B---3--:R-:W-:Y:S01]  /*1300*/  SHF.R.S32.HI R24, RZ, 0x1f, R24 ;  /* 0x0000001fff187819 */ /* 0x008fe20000011418 */
[----:B------:R-:W-:Y:S01]  /*1310*/  UIADD3 UR44, UR50, UR44, URZ ;  /* 0x0000002c322c7290 */ /* 0x000fe2000fffe03f */
[----:B------:R-:W-:Y:S01]  /*1320*/  CS2R R148, SRZ ;  /* 0x0000000000947805 */ /* 0x000fe2000001ff00 */
[----:B------:R-:W-:Y:S01]  /*1330*/  CS2R R142, SRZ ;  /* 0x00000000008e7805 */ /* 0x000fe2000001ff00 */
[----:B----4-:R-:W-:Y:S01]  /*1340*/  LEA.HI R24, R24, R25, RZ, 0x3 ;  /* 0x0000001918187211 */ /* 0x010fe200078f18ff */
[----:B------:R-:W-:Y:S01]  /*1350*/  CS2R R140, SRZ ;  /* 0x00000000008c7805 */ /* 0x000fe2000001ff00 */
[----:B------:R-:W-:Y:S01]  /*1360*/  CS2R R146, SRZ ;  /* 0x0000000000927805 */ /* 0x000fe2000001ff00 */
[----:B------:R-:W-:Y:S01]  /*1370*/  CS2R R144, SRZ ;  /* 0x0000000000907805 */ /* 0x000fe2000001ff00 */
[----:B------:R-:W-:Y:S01]  /*1380*/  SHF.R.S32.HI R24, RZ, 0x3, R24 ;  /* 0x00000003ff187819 */ /* 0x000fe20000011418 */
[----:B------:R-:W-:Y:S01]  /*1390*/  CS2R R138, SRZ ;  /* 0x00000000008a7805 */ /* 0x000fe2000001ff00 */
[----:B-----5:R-:W-:Y:S01]  /*13a0*/  SHF.R.S32.HI R13, RZ, 0x1f, R19 ;  /* 0x0000001fff0d7819 */ /* 0x020fe20000011413 */
[----:B------:R-:W-:Y:S01]  /*13b0*/  CS2R R136, SRZ ;  /* 0x0000000000887805 */ /* 0x000fe2000001ff00 */
[----:B------:R-:W-:Y:S01]  /*13c0*/  SHF.R.S32.HI R20, RZ, 0x1f, R24 ;  /* 0x0000001fff147819 */ /* 0x000fe20000011418 */
[C---:B------:R-:W-:Y:S01]  /*13d0*/  IMAD.SHL.U32 R2, R24.reuse, 0x40, RZ ;  /* 0x0000004018027824 */ /* 0x040fe200078e00ff */
[----:B------:R-:W-:Y:S01]  /*13e0*/  IADD3 R10, P0, R24, UR50, RZ ;  /* 0x00000032180a7c10 */ /* 0x000fe2000ff1e0ff */
[----:B------:R-:W-:Y:S01]  /*13f0*/  CS2R R134, SRZ ;  /* 0x0000000000867805 */ /* 0x000fe2000001ff00 */
[----:B------:R-:W-:Y:S01]  /*1400*/  LEA.HI R13, R13, R19, RZ, 0x5 ;  /* 0x000000130d0d7211 */ /* 0x000fe200078f28ff */
[----:B------:R-:W-:Y:S01]  /*1410*/  CS2R R132, SRZ ;  /* 0x0000000000847805 */ /* 0x000fe2000001ff00 */
[----:B------:R-:W-:Y:S01]  /*1420*/  LOP3.LUT R2, R2, 0x1c0, RZ, 0xc0, !PT ;  /* 0x000001c002027812 */ /* 0x000fe200078ec0ff */
[----:B------:R-:W-:Y:S01]  /*1430*/  CS2R R126, SRZ ;  /* 0x00000000007e7805 */ /* 0x000fe2000001ff00 */
[----:B------:R-:W-:Y:S01]  /*1440*/  IADD3.X R11, R20, UR51, RZ, P0, !PT ;  /* 0x00000033140b7c10 */ /* 0x000fe200087fe4ff */
[----:B------:R-:W-:Y:S01]  /*1450*/  CS2R R124, SRZ ;  /* 0x00000000007c7805 */ /* 0x000fe2000001ff00 */
[----:B------:R-:W-:Y:S01]  /*1460*/  LOP3.LUT R15, R13, 0xffffffe0, RZ, 0xc0, !PT ;  /* 0xffffffe00d0f7812 */ /* 0x000fe200078ec0ff */
[----:B------:R-:W-:Y:S01]  /*1470*/  CS2R R130, SRZ ;  /* 0x0000000000827805 */ /* 0x000fe2000001ff00 */
[----:B-1----:R-:W-:Y:S01]  /*1480*/  SHF.R.S32.HI R22, RZ, 0x1f, R22 ;  /* 0x0000001fff167819 */ /* 0x002fe20000011416 */
[C---:B------:R-:W-:Y:S01]  /*1490*/  IMAD R12, R11.reuse, c[0x0][0x190], RZ ;  /* 0x000064000b0c7a24 */ /* 0x040fe200078e02ff */
[----:B------:R-:W-:Y:S01]  /*14a0*/  CS2R R128, SRZ ;  /* 0x0000000000807805 */ /* 0x000fe2000001ff00 */
[----:B------:R-:W-:Y:S01]  /*14b0*/  IMAD R11, R11, c[0x0][0x370], RZ ;  /* 0x0000dc000b0b7a24 */ /* 0x000fe200078e02ff */
[----:B------:R-:W-:Y:S01]  /*14c0*/  LEA.HI R22, R22, R23, RZ, 0x6 ;  /* 0x0000001716167211 */ /* 0x000fe200078f30ff */
[----:B------:R-:W-:Y:S01]  /*14d0*/  IMAD.IADD R19, R19, 0x1, -R15 ;  /* 0x0000000113137824 */ /* 0x000fe200078e0a0f */
[----:B------:R-:W-:Y:S01]  /*14e0*/  CS2R R122, SRZ ;  /* 0x00000000007a7805 */ /* 0x000fe2000001ff00 */
[----:B------:R-:W1:Y:S01]  /*14f0*/  S2R R15, SR_CTAID.Z ;  /* 0x00000000000f7919 */ /* 0x000e620000002700 */
[C---:B------:R-:W-:Y:S01]  /*1500*/  IMAD R12, R10.reuse, c[0x0][0x194], R12 ;  /* 0x000065000a0c7a24 */ /* 0x040fe200078e020c */
[----:B------:R-:W-:Y:S01]  /*1510*/  SHF.R.S32.HI R22, RZ, 0x6, R22 ;  /* 0x00000006ff167819 */ /* 0x000fe20000011416 */
[----:B------:R-:W-:Y:S01]  /*1520*/  IMAD R11, R10, c[0x0][0x374], R11 ;  /* 0x0000dd000a0b7a24 */ /* 0x000fe200078e020b */
        /* <DEDUP_REMOVED lines=43> */
[----:B--2---:R-:W-:-:S02]  /*17e0*/  IMAD.MOV.U32 R8, RZ, RZ, R4 ;  /* 0x000000ffff087224 */ /* 0x004fc400078e0004 */
[----:B------:R-:W-:-:S03]  /*17f0*/  IMAD.U32 R4, RZ, RZ, UR36 ;  /* 0x00000024ff047e24 */ /* 0x000fc6000f8e00ff */
[----:B------:R-:W-:Y:S02]  /*1800*/  LOP3.LUT R3, R2, 0x38, R8, 0xf8, !PT ;  /* 0x0000003802037812 */ /* 0x000fe400078ef808 */
[----:B------:R-:W-:Y:S02]  /*1810*/  SHF.R.U32.HI R2, RZ, 0x3, R2 ;  /* 0x00000003ff027819 */ /* 0x000fe40000011602 */
[--C-:B------:R-:W-:Y:S02]  /*1820*/  SHF.R.S32.HI R9, RZ, 0x1f, R8.reuse ;  /* 0x0000001fff097819 */ /* 0x100fe40000011408 */
[----:B------:R-:W-:Y:S01]  /*1830*/  LOP3.LUT R18, R3, R2, RZ, 0x3c, !PT ;  /* 0x0000000203127212 */ /* 0x000fe200078e3cff */
[----:B------:R-:W-:Y:S02]  /*1840*/  IMAD.U32 R2, RZ, RZ, UR36 ;  /* 0x00000024ff027e24 */ /* 0x000fe4000f8e00ff */
[--C-:B------:R-:W-:Y:S01]  /*1850*/  IMAD.WIDE.U32 R6, R21, c[0x0][0x368], R8.reuse ;  /* 0x0000da0015067a25 */ /* 0x100fe200078e0008 */
[----:B------:R2:W-:Y:S03]  /*1860*/  STL [R1+0x14], R9 ;  /* 0x0000140901007387 */ /* 0x0005e60000100800 */
[----:B------:R-:W-:Y:S01]  /*1870*/  IMAD.WIDE.U32 R2, R2, c[0x0][0x1a0], R8 ;  /* 0x0000680002027a25 */ /* 0x000fe200078e0008 */
[----:B------:R-:W-:-:S03]  /*1880*/  IADD3 R7, R7, UR5, RZ ;  /* 0x0000000507077c10 */ /* 0x000fc6000fffe0ff */
[----:B------:R-:W-:Y:S01]  /*1890*/  IMAD.WIDE.U32 R4, R4, c[0x0][0x198], R8 ;  /* 0x0000660004047a25 */ /* 0x000fe200078e0008 */
[----:B------:R-:W-:Y:S01]  /*18a0*/  IADD3 R3, R3, UR4, RZ ;  /* 0x0000000403037c10 */ /* 0x000fe2000fffe0ff */
[----:B------:R-:W-:Y:S02]  /*18b0*/  ULDC.64 UR4, c[0x0][0x178] ;  /* 0x00005e0000047ab9 */ /* 0x000fe40000000a00 */
[----:B------:R-:W-:Y:S01]  /*18c0*/  UIMAD UR4, UR49, UR4, URZ ;  /* 0x00000004310472a4 */ /* 0x000fe2000f8e023f */
[----:B------:R-:W-:Y:S01]  /*18d0*/  IADD3 R5, R5, UR8, RZ ;  /* 0x0000000805057c10 */ /* 0x000fe2000fffe0ff */
[----:B------:R-:W-:Y:S01]  /*18e0*/  IMAD.WIDE.U32 R6, R10, c[0x0][0x370], R6 ;  /* 0x0000dc000a067a25 */ /* 0x000fe200078e0006 */
[----:B------:R-:W-:Y:S02]  /*18f0*/  ULDC.64 UR8, c[0x0][0x180] ;  /* 0x0000600000087ab9 */ /* 0x000fe40000000a00 */
[----:B------:R-:W-:Y:S01]  /*1900*/  UIMAD UR52, UR34, UR5, UR4 ;  /* 0x00000005223472a4 */ /* 0x000fe2000f8e0204 */
[----:B------:R-:W-:Y:S01]  /*1910*/  IMAD.WIDE.U32 R4, R21, c[0x0][0x180], R4 ;  /* 0x0000600015047a25 */ /* 0x000fe200078e0004 */
[----:B------:R-:W-:-:S02]  /*1920*/  UIMAD UR8, UR49, UR8, URZ ;  /* 0x00000008310872a4 */ /* 0x000fc4000f8e023f */
[----:B------:R-:W-:Y:S01]  /*1930*/  ULDC.64 UR4, c[0x0][0x188] ;  /* 0x0000620000047ab9 */ /* 0x000fe20000000a00 */
[----:B------:R-:W-:Y:S01]  /*1940*/  IMAD.WIDE.U32 R2, R21, c[0x0][0x188], R2 ;  /* 0x0000620015027a25 */ /* 0x000fe200078e0002 */
[----:B------:R-:W-:Y:S02]  /*1950*/  UIMAD UR4, UR49, UR4, URZ ;  /* 0x00000004310472a4 */ /* 0x000fe4000f8e023f */
[----:B------:R-:W-:Y:S01]  /*1960*/  UIMAD UR8, UR34, UR9, UR8 ;  /* 0x00000009220872a4 */ /* 0x000fe2000f8e0208 */
[----:B--2---:R-:W-:Y:S01]  /*1970*/  IMAD.WIDE.U32 R8, R10, c[0x0][0x190], R8 ;  /* 0x000064000a087a25 */ /* 0x004fe200078e0008 */
[----:B------:R-:W-:Y:S01]  /*1980*/  SHF.R.S32.HI R10, RZ, 0x5, R13 ;  /* 0x00000005ff0a7819 */ /* 0x000fe2000001140d */
[----:B------:R-:W-:Y:S02]  /*1990*/  UIMAD UR9, UR34, UR5, UR4 ;  /* 0x00000005220972a4 */ /* 0x000fe4000f8e0204 */
[----:B------:R-:W-:Y:S01]  /*19a0*/  IMAD.IADD R9, R9, 0x1, R12 ;  /* 0x0000000109097824 */ /* 0x000fe200078e020c */
[----:B------:R-:W-:Y:S01]  /*19b0*/  ULDC.64 UR4, c[0x0][0x378] ;  /* 0x0000de0000047ab9 */ /* 0x000fe20000000a00 */
[----:B------:R-:W-:Y:S01]  /*19c0*/  IMAD.U32 R12, RZ, RZ, UR53 ;  /* 0x00000035ff0c7e24 */ /* 0x000fe2000f8e00ff */
[----:B------:R-:W-:Y:S01]  /*19d0*/  UIMAD UR4, UR43, UR4, URZ ;  /* 0x000000042b0472a4 */ /* 0x000fe2000f8e023f */
[----:B------:R-:W-:Y:S01]  /*19e0*/  IMAD R10, R10, UR24, R19 ;  /* 0x000000180a0a7c24 */ /* 0x000fe2000f8e0213 */
[----:B------:R-:W-:Y:S01]  /*19f0*/  IADD3 R5, R5, UR8, RZ ;  /* 0x0000000805057c10 */ /* 0x000fe2000fffe0ff */
[----:B------:R-:W-:Y:S01]  /*1a00*/  IMAD.U32 R13, RZ, RZ, UR48 ;  /* 0x00000030ff0d7e24 */ /* 0x000fe2000f8e00ff */
[----:B------:R-:W-:Y:S01]  /*1a10*/  UIMAD UR8, UR37, UR5, UR4 ;  /* 0x00000005250872a4 */ /* 0x000fe2000f8e0204 */
[----:B------:R-:W-:Y:S01]  /*1a20*/  IMAD.WIDE.U32 R8, R21, c[0x0][0x178], R8 ;  /* 0x00005e0015087a25 */ /* 0x000fe200078e0008 */
[----:B------:R-:W-:Y:S01]  /*1a30*/  @P3 BAR.SYNC.DEFER_BLOCKING 0x0 ;  /* 0x0000000000003b1d */ /* 0x000fe20000010000 */
[----:B------:R-:W-:Y:S01]  /*1a40*/  IADD3 R12, P1, P0, R10, UR23, R12 ;  /* 0x000000170a0c7c10 */ /* 0x000fe2000f83e00c */
[----:B------:R-:W-:Y:S01]  /*1a50*/  UIMAD.WIDE UR48, UR34, UR14, UR50 ;  /* 0x0000000e223072a5 */ /* 0x000fe2000f8e0232 */
[----:B------:R-:W-:Y:S01]  /*1a60*/  SHF.R.S32.HI R10, RZ, 0x1f, R10 ;  /* 0x0000001fff0a7819 */ /* 0x000fe2000001140a */
[----:B------:R-:W-:Y:S01]  /*1a70*/  IMAD.IADD R7, R7, 0x1, R11 ;  /* 0x0000000107077824 */ /* 0x000fe200078e020b */
[----:B------:R-:W-:Y:S01]  /*1a80*/  IADD3 R9, R9, UR52, RZ ;  /* 0x0000003409097c10 */ /* 0x000fe2000fffe0ff */
[----:B------:R-:W-:Y:S01]  /*1a90*/  ULDC.64 UR4, c[0x0][0x1a8] ;  /* 0x00006a0000047ab9 */ /* 0x000fe20000000a00 */
[----:B------:R-:W-:Y:S01]  /*1aa0*/  IADD3.X R10, R10, UR22, R13, P1, P0 ;  /* 0x000000160a0a7c10 */ /* 0x000fe20008fe040d */
[----:B------:R-:W-:Y:S01]  /*1ab0*/  UIMAD UR4, UR43, UR4, URZ ;  /* 0x000000042b0472a4 */ /* 0x000fe2000f8e023f */
[----:B------:R-:W-:Y:S01]  /*1ac0*/  IADD3 R12, P0, R12, R17, RZ ;  /* 0x000000110c0c7210 */ /* 0x000fe20007f1e0ff */
[----:B------:R-:W-:Y:S01]  /*1ad0*/  UIADD3 UR42, UP0, UR48, UR42, URZ ;  /* 0x0000002a302a7290 */ /* 0x000fe2000ff1e03f */
[----:B------:R-:W-:Y:S01]  /*1ae0*/  IADD3 R3, R3, UR9, RZ ;  /* 0x0000000903037c10 */ /* 0x000fe2000fffe0ff */
[----:B------:R-:W-:Y:S01]  /*1af0*/  UIMAD UR4, UR37, UR5, UR4 ;  /* 0x00000005250472a4 */ /* 0x000fe2000f8e0204 */
[----:B-1----:R-:W-:Y:S01]  /*1b00*/  IMAD.WIDE.U32 R8, R15, c[0x0][0x1a8], R8 ;  /* 0x00006a000f087a25 */ /* 0x002fe200078e0008 */
[----:B------:R-:W-:-:S02]  /*1b10*/  UIADD3.X UR41, UR49, UR41, URZ, UP0, !UPT ;  /* 0x0000002931297290 */ /* 0x000fc400087fe43f */
[----:B------:R-:W-:Y:S01]  /*1b20*/  UIMAD UR47, UR47, UR42, URZ ;  /* 0x0000002a2f2f72a4 */ /* 0x000fe2000f8e023f */
[----:B------:R-:W-:Y:S01]  /*1b30*/  IMAD.X R13, R10, 0x1, R16, P0 ;  /* 0x000000010a0d7824 */ /* 0x000fe200000e0610 */
[----:B------:R-:W-:Y:S01]  /*1b40*/  LEA R234, P1, R8, c[0x0][0x160], 0x1 ;  /* 0x0000580008ea7a11 */ /* 0x000fe200078208ff */
[----:B------:R-:W-:Y:S01]  /*1b50*/  IMAD.WIDE.U32 R10, R15, c[0x0][0x378], R6 ;  /* 0x0000de000f0a7a25 */ /* 0x000fe200078e0006 */
[----:B------:R-:W-:Y:S02]  /*1b60*/  UIMAD UR41, UR41, UR32, UR47 ;  /* 0x00000020292972a4 */ /* 0x000fe4000f8e022f */
[----:B------:R-:W-:Y:S01]  /*1b70*/  USHF.L.U32 UR5, UR6, 0x6, URZ ;  /* 0x0000000606057899 */ /* 0x000fe2000800063f */
[----:B------:R-:W-:Y:S01]  /*1b80*/  IMAD R7, R14, c[0x0][0x1b0], RZ ;  /* 0x00006c000e077a24 */ /* 0x000fe200078e02ff */
[----:B------:R-:W-:Y:S01]  /*1b90*/  LEA R236, P0, R10, c[0x0][0x330], 0x1 ;  /* 0x0000cc000aec7a11 */ /* 0x000fe200078008ff */
[----:B------:R-:W-:Y:S01]  /*1ba0*/  IMAD R6, R14, c[0x0][0x1b8], RZ ;  /* 0x00006e000e067a24 */ /* 0x000fe200078e02ff */
[----:B------:R-:W-:Y:S01]  /*1bb0*/  USHF.L.U64.HI UR6, UR6, UR20, UR7 ;  /* 0x0000001406067299 */ /* 0x000fe20008010207 */
[----:B------:R-:W-:-:S02]  /*1bc0*/  IMAD.U32 R16, RZ, RZ, UR32 ;  /* 0x00000020ff107e24 */ /* 0x000fc4000f8e00ff */
[C---:B------:R-:W-:Y:S02]  /*1bd0*/  IMAD R14, R0.reuse, c[0x0][0x1b4], R7 ;  /* 0x00006d00000e7a24 */ /* 0x040fe400078e0207 */
[C---:B------:R-:W-:Y:S02]  /*1be0*/  IMAD R15, R0.reuse, c[0x0][0x1bc], R6 ;  /* 0x00006f00000f7a24 */ /* 0x040fe400078e0206 */
[----:B------:R-:W-:-:S04]  /*1bf0*/  IMAD.WIDE.U32 R4, R0, c[0x0][0x1b0], R4 ;  /* 0x00006c0000047a25 */ /* 0x000fc800078e0004 */
[----:B------:R-:W-:Y:S01]  /*1c00*/  IMAD.WIDE.U32 R6, R0, c[0x0][0x1b8], R2 ;  /* 0x00006e0000067a25 */ /* 0x000fe200078e0002 */
[----:B------:R-:W-:Y:S02]  /*1c10*/  IADD3 R0, R11, UR8, RZ ;  /* 0x000000080b007c10 */ /* 0x000fe4000fffe0ff */
[----:B------:R-:W-:Y:S01]  /*1c20*/  IADD3 R2, R9, UR4, RZ ;  /* 0x0000000409027c10 */ /* 0x000fe2000fffe0ff */
[----:B------:R-:W-:Y:S01]  /*1c30*/  IMAD.WIDE.U32 R12, R16, UR42, R12 ;  /* 0x0000002a100c7c25 */ /* 0x000fe2000f8e000c */
[----:B------:R-:W-:Y:S01]  /*1c40*/  LEA.HI.X R237, R10, c[0x0][0x334], R0, 0x1, P0 ;  /* 0x0000cd000aed7a11 */ /* 0x000fe200000f0c00 */
[----:B------:R-:W-:Y:S01]  /*1c50*/  ULEA.HI UR4, UR46, UR46, URZ, 0x1 ;  /* 0x0000002e2e047291 */ /* 0x000fe2000f8f083f */
[----:B------:R-:W-:Y:S01]  /*1c60*/  LEA.HI.X R235, R8, c[0x0][0x164], R2, 0x1, P1 ;  /* 0x0000590008eb7a11 */ /* 0x000fe200008f0c02 */
[----:B------:R-:W-:Y:S01]  /*1c70*/  IMAD.MOV.U32 R2, RZ, RZ, R4 ;  /* 0x000000ffff027224 */ /* 0x000fe200078e0004 */
[----:B------:R-:W-:Y:S01]  /*1c80*/  IADD3 R0, R13, UR41, RZ ;  /* 0x000000290d007c10 */ /* 0x000fe2000fffe0ff */
[----:B------:R-:W-:Y:S01]  /*1c90*/  IMAD.IADD R3, R5, 0x1, R14 ;  /* 0x0000000105037824 */ /* 0x000fe200078e020e */
[----:B------:R-:W-:Y:S01]  /*1ca0*/  LEA R224, P0, R12, c[0x0][0x350], 0x2 ;  /* 0x0000d4000ce07a11 */ /* 0x000fe200078010ff */
[----:B------:R-:W-:Y:S01]  /*1cb0*/  IMAD R4, R20, c[0x0][0x198], RZ ;  /* 0x0000660014047a24 */ /* 0x000fe200078e02ff */
[----:B------:R-:W-:Y:S01]  /*1cc0*/  ULOP3.LUT UR4, UR4, 0xfffffffe, URZ, 0xc0, !UPT ;  /* 0xfffffffe04047892 */ /* 0x000fe2000f8ec03f */
[----:B------:R-:W-:Y:S01]  /*1cd0*/  IMAD.MOV.U32 R5, RZ, RZ, c[0x0][0x370] ;  /* 0x0000dc00ff057624 */ /* 0x000fe200078e00ff */
[----:B------:R-:W-:Y:S01]  /*1ce0*/  LEA.HI.X R225, R12, c[0x0][0x354], R0, 0x2, P0 ;  /* 0x0000d5000ce17a11 */ /* 0x000fe200000f1400 */
[C---:B------:R-:W-:Y:S01]  /*1cf0*/  IMAD R0, R24.reuse, c[0x0][0x19c], R4 ;  /* 0x0000670018007a24 */ /* 0x040fe200078e0204 */
[----:B------:R-:W-:Y:S01]  /*1d00*/  UIADD3 UR4, UR46, -UR4, URZ ;  /* 0x800000042e047290 */ /* 0x000fe2000fffe03f */
[----:B------:R-:W-:Y:S01]  /*1d10*/  IMAD.WIDE.U32 R2, R24, c[0x0][0x198], R2 ;  /* 0x0000660018027a25 */ /* 0x000fe200078e0002 */
[----:B------:R-:W-:-:S02]  /*1d20*/  LEA R12, P1, R5, R236, 0x6 ;  /* 0x000000ec050c7211 */ /* 0x000fc400078230ff */
[----:B------:R-:W-:Y:S01]  /*1d30*/  UISETP.NE.AND UP0, UPT, UR4, 0x1, UPT ;  /* 0x000000010400788c */ /* 0x000fe2000bf05270 */
[----:B------:R-:W-:Y:S01]  /*1d40*/  IMAD.MOV.U32 R8, RZ, RZ, c[0x0][0x374] ;  /* 0x0000dd00ff087624 */ /* 0x000fe200078e00ff */
[----:B------:R-:W-:Y:S01]  /*1d50*/  LEA R4, P0, R2, c[0x0][0x168], 0x1 ;  /* 0x00005a0002047a11 */ /* 0x000fe200078008ff */
[----:B------:R-:W-:Y:S01]  /*1d60*/  IMAD.IADD R3, R3, 0x1, R0 ;  /* 0x0000000103037824 */ /* 0x000fe200078e0200 */
[----:B------:R-:W-:Y:S01]  /*1d70*/  USHF.L.U32 UR4, UR10, 0x6, URZ ;  /* 0x000000060a047899 */ /* 0x000fe2000800063f */
[----:B------:R-:W-:Y:S01]  /*1d80*/  IMAD.IADD R7, R7, 0x1, R15 ;  /* 0x0000000107077824 */ /* 0x000fe200078e020f */
[----:B------:R-:W-:Y:S01]  /*1d90*/  LEA.HI.X R13, R5, R237, R8, 0x6, P1 ;  /* 0x000000ed050d7211 */ /* 0x000fe200008f3408 */
[----:B------:R-:W-:Y:S01]  /*1da0*/  IMAD R0, R20, c[0x0][0x1a0], RZ ;  /* 0x0000680014007a24 */ /* 0x000fe200078e02ff */
[----:B------:R-:W-:Y:S01]  /*1db0*/  LEA.HI.X R5, R2, c[0x0][0x16c], R3, 0x1, P0 ;  /* 0x00005b0002057a11 */ /* 0x000fe200000f0c03 */
[----:B------:R-:W-:Y:S01]  /*1dc0*/  IMAD.WIDE.U32 R6, R24, c[0x0][0x1a0], R6 ;  /* 0x0000680018067a25 */ /* 0x000fe200078e0006 */
[----:B------:R-:W-:Y:S01]  /*1dd0*/  PLOP3.LUT P0, PT, PT, PT, UP0, 0x80, 0x0 ;  /* 0x000000000000781c */ /* 0x000fe20003f0f008 */
[----:B------:R-:W-:-:S02]  /*1de0*/  USHF.L.U64.HI UR10, UR10, UR20, UR11 ;  /* 0x000000140a0a7299 */ /* 0x000fc4000801020b */
[----:B------:R-:W-:Y:S01]  /*1df0*/  IMAD R2, R24, c[0x0][0x1a4], R0 ;  /* 0x0000690018027a24 */ /* 0x000fe200078e0200 */
[----:B------:R-:W-:Y:S01]  /*1e00*/  LEA R8, P1, R6, c[0x0][0x170], 0x1 ;  /* 0x00005c0006087a11 */ /* 0x000fe200078208ff */
[----:B------:R-:W-:Y:S01]  /*1e10*/  IMAD R0, R22, 0x200, R18 ;  /* 0x0000020016007824 */ /* 0x000fe200078e0212 */
[----:B------:R-:W-:Y:S01]  /*1e20*/  UISETP.GE.AND UP0, UPT, UR40, 0x1, UPT ;  /* 0x000000012800788c */ /* 0x000fe2000bf06270 */
[----:B------:R-:W-:Y:S01]  /*1e30*/  IMAD.IADD R2, R7, 0x1, R2 ;  /* 0x0000000107027824 */ /* 0x000fe200078e0202 */
[----:B------:R-:W-:Y:S01]  /*1e40*/  UIMAD.WIDE UR40, UR45, UR18, UR30 ;  /* 0x000000122d2872a5 */ /* 0x000fe2000f8e021e */
[----:B------:R-:W-:Y:S01]  /*1e50*/  IMAD.MOV.U32 R11, RZ, RZ, c[0x0][0x190] ;  /* 0x00006400ff0b7624 */ /* 0x000fe200078e00ff */
[----:B------:R-:W-:Y:S01]  /*1e60*/  IADD3 R3, R0, 0x2000, RZ ;  /* 0x0000200000037810 */ /* 0x000fe20007ffe0ff */
[----:B------:R-:W-:Y:S01]  /*1e70*/  IMAD.MOV.U32 R14, RZ, RZ, c[0x0][0x194] ;  /* 0x00006500ff0e7624 */ /* 0x000fe200078e00ff */
[----:B------:R-:W-:Y:S01]  /*1e80*/  LEA.HI.X R9, R6, c[0x0][0x174], R2, 0x1, P1 ;  /* 0x00005d0006097a11 */ /* 0x000fe200008f0c02 */
[----:B------:R-:W-:Y:S01]  /*1e90*/  IMAD.U32 R17, RZ, RZ, UR33 ;  /* 0x00000021ff117e24 */ /* 0x000fe2000f8e00ff */
[----:B------:R-:W-:Y:S01]  /*1ea0*/  SEL R2, R3, R0, !P0 ;  /* 0x0000000003027207 */ /* 0x000fe20004000000 */
[----:B------:R-:W-:Y:S01]  /*1eb0*/  IMAD.SHL.U32 R0, R0, 0x2, RZ ;  /* 0x0000000200007824 */ /* 0x000fe200078e00ff */
[----:B------:R-:W-:Y:S01]  /*1ec0*/  LEA R10, P2, R11, R234, 0x6 ;  /* 0x000000ea0b0a7211 */ /* 0x000fe200078430ff */
[----:B------:R-:W-:-:S02]  /*1ed0*/  UIMAD.WIDE UR44, UR44, UR18, UR28 ;  /* 0x000000122c2c72a5 */ /* 0x000fc4000f8e021c */
[----:B------:R-:W-:Y:S01]  /*1ee0*/  IMAD.SHL.U32 R241, R2, 0x2, RZ ;  /* 0x0000000202f17824 */ /* 0x000fe200078e00ff */
[----:B------:R-:W-:Y:S01]  /*1ef0*/  @!PT LDS RZ, [RZ] ;  /* 0x00000000fffff984 */ /* 0x000fe20000000800 */
[----:B------:R-:W-:Y:S01]  /*1f00*/  @!PT LDS RZ, [RZ] ;  /* 0x00000000fffff984 */ /* 0x000fe20000000800 */
[----:B------:R-:W-:Y:S01]  /*1f10*/  @!PT LDS RZ, [RZ] ;  /* 0x00000000fffff984 */ /* 0x000fe20000000800 */
[----:B------:R1:W-:Y:S01]  /*1f20*/  LDGSTS.E.BYPASS.LTC128B.128 [R0+0x8000], [R236.64] ;  /* 0x08000000ec007fae */ /* 0x0003e2000b901d66 */
[----:B------:R-:W-:Y:S02]  /*1f30*/  IADD3 R2, P1, R4, UR4, RZ ;  /* 0x0000000404027c10 */ /* 0x000fe4000ff3e0ff */
[----:B------:R-:W-:Y:S01]  /*1f40*/  LEA.HI.X R11, R11, R235, R14, 0x6, P2 ;  /* 0x000000eb0b0b7211 */ /* 0x000fe200010f340e */
[----:B------:R1:W-:Y:S01]  /*1f50*/  LDGSTS.E.BYPASS.LTC128B.128 [R0+0xa000], [R236.64+0x80] ;  /* 0x0a000080ec007fae */ /* 0x0003e2000b901d66 */
[----:B------:R-:W-:Y:S02]  /*1f60*/  IADD3.X R3, R5, UR10, RZ, P1, !PT ;  /* 0x0000000a05037c10 */ /* 0x000fe40008ffe4ff */
[----:B------:R-:W-:Y:S01]  /*1f70*/  IADD3 R6, P1, R2, UR4, RZ ;  /* 0x0000000402067c10 */ /* 0x000fe2000ff3e0ff */
[----:B------:R1:W-:Y:S03]  /*1f80*/  LDGSTS.E.BYPASS.LTC128B.128 [R0+0x9000], [R12.64] ;  /* 0x090000000c007fae */ /* 0x0003e6000b901d66 */
[----:B------:R-:W-:Y:S01]  /*1f90*/  IADD3.X R7, R3, UR10, RZ, P1, !PT ;  /* 0x0000000a03077c10 */ /* 0x000fe20008ffe4ff */
        /* <DEDUP_REMOVED lines=9> */
[----:B------:R5:W-:Y:S04]  /*2030*/  LDGSTS.E.BYPASS.LTC128B.128 [R0+0xe000], [R6.64] ;  /* 0x0e00000006007fae */ /* 0x000be8000b901d66 */
[----:B------:R5:W-:Y:S01]  /*2040*/  LDGSTS.E.BYPASS.LTC128B.128 [R0+0x12000], [R6.64+0x80] ;  /* 0x1200008006007fae */ /* 0x000be2000b901d66 */
[----:B--2---:R-:W-:-:S04]  /*2050*/  IADD3 R10, P2, R6, UR4, RZ ;  /* 0x00000004060a7c10 */ /* 0x004fc8000ff5e0ff */
[----:B------:R-:W-:Y:S02]  /*2060*/  IADD3.X R11, R7, UR10, RZ, P2, !PT ;  /* 0x0000000a070b7c10 */ /* 0x000fe400097fe4ff */
[----:B---3--:R-:W-:-:S03]  /*2070*/  IADD3 R4, P1, R8, UR5, RZ ;  /* 0x0000000508047c10 */ /* 0x008fc6000ff3e0ff */
[----:B------:R1:W-:Y:S01]  /*2080*/  LDGSTS.E.BYPASS.LTC128B.128 [R0+0xf000], [R10.64] ;  /* 0x0f0000000a007fae */ /* 0x0003e2000b901d66 */
[----:B------:R-:W-:-:S03]  /*2090*/  IADD3.X R5, R9, UR6, RZ, P1, !PT ;  /* 0x0000000609057c10 */ /* 0x000fc60008ffe4ff */
[----:B------:R1:W-:Y:S01]  /*20a0*/  LDGSTS.E.BYPASS.LTC128B.128 [R0+0x13000], [R10.64+0x80] ;  /* 0x130000800a007fae */ /* 0x0003e2000b901d66 */
[----:B----4-:R-:W-:-:S03]  /*20b0*/  IADD3 R2, P1, R4, UR5, RZ ;  /* 0x0000000504027c10 */ /* 0x010fc6000ff3e0ff */
[----:B------:R1:W-:Y:S01]  /*20c0*/  LDGSTS.E.BYPASS.LTC128B.128 [R0+0x14000], [R8.64] ;  /* 0x1400000008007fae */ /* 0x0003e2000b901d66 */
[----:B------:R-:W-:-:S03]  /*20d0*/  IADD3.X R3, R5, UR6, RZ, P1, !PT ;  /* 0x0000000605037c10 */ /* 0x000fc60008ffe4ff */
[----:B------:R1:W-:Y:S01]  /*20e0*/  LDGSTS.E.BYPASS.LTC128B.128 [R0+0x18000], [R8.64+0x80] ;  /* 0x1800008008007fae */ /* 0x0003e2000b901d66 */
[----:B-----5:R-:W-:-:S03]  /*20f0*/  IADD3 R6, P1, R2, UR5, RZ ;  /* 0x0000000502067c10 */ /* 0x020fc6000ff3e0ff */
[----:B------:R1:W-:Y:S01]  /*2100*/  LDGSTS.E.BYPASS.LTC128B.128 [R0+0x15000], [R4.64] ;  /* 0x1500000004007fae */ /* 0x0003e2000b901d66 */
[----:B------:R-:W-:-:S03]  /*2110*/  IADD3.X R7, R3, UR6, RZ, P1, !PT ;  /* 0x0000000603077c10 */ /* 0x000fc60008ffe4ff */
[----:B------:R1:W-:Y:S01]  /*2120*/  LDGSTS.E.BYPASS.LTC128B.128 [R0+0x19000], [R4.64+0x80] ;  /* 0x1900008004007fae */ /* 0x0003e2000b901d66 */
[----:B------:R-:W-:-:S03]  /*2130*/  PLOP3.LUT P1, PT, PT, PT, UP0, 0x80, 0x0 ;  /* 0x000000000000781c */ /* 0x000fc60003f2f008 */
[----:B------:R1:W-:Y:S04]  /*2140*/  LDGSTS.E.BYPASS.LTC128B.128 [R0+0x16000], [R2.64] ;  /* 0x1600000002007fae */ /* 0x0003e8000b901d66 */
[----:B------:R1:W-:Y:S04]  /*2150*/  LDGSTS.E.BYPASS.LTC128B.128 [R0+0x1a000], [R2.64+0x80] ;  /* 0x1a00008002007fae */ /* 0x0003e8000b901d66 */
[----:B------:R1:W-:Y:S04]  /*2160*/  LDGSTS.E.BYPASS.LTC128B.128 [R0+0x17000], [R6.64] ;  /* 0x1700000006007fae */ /* 0x0003e8000b901d66 */
[----:B------:R1:W-:Y:S04]  /*2170*/  LDGSTS.E.BYPASS.LTC128B.128 [R0+0x1b000], [R6.64+0x80] ;  /* 0x1b00008006007fae */ /* 0x0003e8000b901d66 */
[----:B------:R-:W0:Y:S01]  /*2180*/  LDGDEPBAR ;  /* 0x00000000000079af */ /* 0x000e220000000000 */
[----:B------:R-:W-:Y:S05]  /*2190*/  @!P1 BRA `(.L_x_1619) ;  /* 0x00004d7000009947 */ /* 0x000fea0003800000 */
[----:B-1----:R-:W-:Y:S02]  /*21a0*/  IMAD.MOV.U32 R4, RZ, RZ, c[0x0][0x308] ;  /* 0x0000c200ff047624 */ /* 0x002fe400078e00ff */
[----:B------:R-:W-:-:S05]  /*21b0*/  IMAD.MOV.U32 R5, RZ, RZ, c[0x0][0x30c] ;  /* 0x0000c300ff057624 */ /* 0x000fca00078e00ff */
[----:B------:R1:W2:Y:S04]  /*21c0*/  LDG.E.64 R6, [R4.64] ;  /* 0x0000002604067981 */ /* 0x0002a8000c1e1b00 */
[----:B-1----:R-:W3:Y:S01]  /*21d0*/  LDG.E.64 R4, [R4.64+0x8] ;  /* 0x0000082604047981 */ /* 0x002ee2000c1e1b00 */
[----:B------:R-:W-:Y:S01]  /*21e0*/  UIMAD UR5, UR34, UR12, UR37 ;  /* 0x0000000c220572a4 */ /* 0x000fe2000f8e0225 */
[----:B------:R-:W-:-:S03]  /*21f0*/  IMAD.MOV.U32 R2, RZ, RZ, 0x4 ;  /* 0x00000004ff027424 */ /* 0x000fc600078e00ff */
[----:B------:R-:W-:Y:S01]  /*2200*/  USHF.L.U32 UR5, UR5, 0x5, URZ ;  /* 0x0000000505057899 */ /* 0x000fe2000800063f */
[----:B------:R-:W-:Y:S01]  /*2210*/  SHF.R.S32.HI R0, RZ, 0x1f, R19 ;  /* 0x0000001fff007819 */ /* 0x000fe20000011413 */
[----:B------:R-:W-:Y:S02]  /*2220*/  IMAD.WIDE R2, R247, R2, UR40 ;  /* 0x00000028f7027e25 */ /* 0x000fe4000f8e0202 */
[----:B------:R-:W-:-:S03]  /*2230*/  USHF.R.S32.HI UR4, URZ, 0x1f, UR5 ;  /* 0x0000001f3f047899 */ /* 0x000fc60008011405 */
[----:B------:R1:W5:Y:S04]  /*2240*/  LDG.E R246, [R2.64] ;  /* 0x0000002602f67981 */ /* 0x000368000c1e1900 */
[----:B------:R1:W5:Y:S04]  /*2250*/  LDG.E R245, [R2.64+0x20] ;  /* 0x0000202602f57981 */ /* 0x000368000c1e1900 */
[----:B------:R1:W5:Y:S04]  /*2260*/  LDG.E R244, [R2.64+0x80] ;  /* 0x0000802602f47981 */ /* 0x000368000c1e1900 */
[----:B------:R1:W5:Y:S01]  /*2270*/  LDG.E R243, [R2.64+0xa0] ;  /* 0x0000a02602f37981 */ /* 0x000362000c1e1900 */
[----:B------:R-:W-:Y:S01]  /*2280*/  IMAD.MOV.U32 R159, RZ, RZ, RZ ;  /* 0x000000ffff9f7224 */ /* 0x000fe200078e00ff */
[----:B-1----:R-:W-:Y:S01]  /*2290*/  IADD3 R2, R219, 0x2000, RZ ;  /* 0x00002000db027810 */ /* 0x002fe20007ffe0ff */
[----:B------:R-:W-:-:S03]  /*22a0*/  IMAD.U32 R3, RZ, RZ, UR27 ;  /* 0x0000001bff037e24 */ /* 0x000fc6000f8e00ff */
[----:B------:R-:W-:Y:S01]  /*22b0*/  SEL R2, R2, R219, !P0 ;  /* 0x000000db02027207 */ /* 0x000fe20004000000 */
[----:B------:R-:W-:-:S04]  /*22c0*/  IMAD R3, R3, 0x4, R22 ;  /* 0x0000000403037824 */ /* 0x000fc800078e0216 */
[----:B------:R-:W-:Y:S01]  /*22d0*/  IMAD.SHL.U32 R210, R2, 0x2, RZ ;  /* 0x0000000202d27824 */ /* 0x000fe200078e00ff */
[----:B--2---:R-:W1:Y:S08]  /*22e0*/  R2UR UR11, R6 ;  /* 0x00000000060b73c2 */ /* 0x004e7000000e0000 */
[----:B------:R-:W2:Y:S01]  /*22f0*/  R2UR UR10, R7 ;  /* 0x00000000070a73c2 */ /* 0x000ea200000e0000 */
[----:B---3--:R-:W-:Y:S01]  /*2300*/  IADD3 R19, P2, P1, R4, UR5, R19 ;  /* 0x0000000504137c10 */ /* 0x008fe2000f95e013 */
[----:B------:R-:W-:-:S03]  /*2310*/  UMOV UR5, UR45 ;  /* 0x0000002d00057c82 */ /* 0x000fc60008000000 */
[----:B------:R-:W-:Y:S01]  /*2320*/  IADD3.X R4, R5, UR4, R0, P2, P1 ;  /* 0x0000000405047c10 */ /* 0x000fe200097e2400 */
[----:B------:R-:W-:Y:S01]  /*2330*/  UMOV UR4, UR44 ;  /* 0x0000002c00047c82 */ /* 0x000fe20008000000 */
[----:B------:R-:W-:Y:S02]  /*2340*/  IADD3 R0, R220, 0x2000, RZ ;  /* 0x00002000dc007810 */ /* 0x000fe40007ffe0ff */
[----:B--2---:R-:W-:Y:S02]  /*2350*/  LOP3.LUT R3, R3, UR10, RZ, 0x3c, !PT ;  /* 0x0000000a03037c12 */ /* 0x004fe4000f8e3cff */
[----:B------:R-:W-:-:S05]  /*2360*/  SEL R0, R0, R220, !P0 ;  /* 0x000000dc00007207 */ /* 0x000fca0004000000 */
[----:B------:R-:W-:Y:S01]  /*2370*/  IMAD.SHL.U32 R213, R0, 0x2, RZ ;  /* 0x0000000200d57824 */ /* 0x000fe200078e00ff */
[----:B-1----:R-:W-:-:S05]  /*2380*/  LOP3.LUT R0, R4, UR11, RZ, 0x3c, !PT ;  /* 0x0000000b04007c12 */ /* 0x002fca000f8e3cff */
[----:B------:R1:W-:Y:S02]  /*2390*/  STL [R1+0x8], R0 ;  /* 0x0000080001007387 */ /* 0x0003e40000100800 */
[----:B-1----:R-:W-:Y:S01]  /*23a0*/  IMAD.MOV.U32 R0, RZ, RZ, c[0x0][0x22c] ;  /* 0x00008b00ff007624 */ /* 0x002fe200078e00ff */
[----:B------:R-:W-:Y:S01]  /*23b0*/  SHF.L.U32 R212, R220, 0x1, RZ ;  /* 0x00000001dcd47819 */ /* 0x000fe200000006ff */
[----:B------:R-:W-:Y:S01]  /*23c0*/  IMAD.WIDE.U32 R4, R19, -0x2daee0ad, RZ ;  /* 0xd2511f5313047825 */ /* 0x000fe200078e00ff */
[----:B------:R-:W-:-:S03]  /*23d0*/  MOV R221, 0x40 ;  /* 0x0000004000dd7802 */ /* 0x000fc60000000f00 */
[----:B------:R-:W-:Y:S01]  /*23e0*/  IMAD R0, R0, c[0x0][0x1c0], RZ ;  /* 0x0000700000007a24 */ /* 0x000fe200078e02ff */
[----:B------:R1:W-:Y:S01]  /*23f0*/  STL.64 [R1+0x18], R4 ;  /* 0x0000180401007387 */ /* 0x0003e20000100a00 */
[----:B------:R-:W-:Y:S01]  /*2400*/  LOP3.LUT R3, R5, R3, RZ, 0x3c, !PT ;  /* 0x0000000305037212 */ /* 0x000fe200078e3cff */
[----:B------:R-:W-:Y:S02]  /*2410*/  IMAD.MOV.U32 R222, RZ, RZ, 0x20 ;  /* 0x00000020ffde7424 */ /* 0x000fe400078e00ff */
[----:B------:R-:W-:Y:S02]  /*2420*/  SHF.L.U32 R242, R0, 0x3, RZ ;  /* 0x0000000300f27819 */ /* 0x000fe400000006ff */
[----:B------:R-:W-:-:S04]  /*2430*/  IMAD.WIDE.U32 R248, R3, -0x326172a9, RZ ;  /* 0xcd9e8d5703f87825 */ /* 0x000fc800078e00ff */
[----:B-1----:R-:W-:-:S05]  /*2440*/  IMAD.SHL.U32 R5, R0, 0x10, RZ ;  /* 0x0000001000057824 */ /* 0x002fca00078e00ff */
[C---:B------:R-:W-:Y:S02]  /*2450*/  IADD3 R2, R5.reuse, 0x20, RZ ;  /* 0x0000002005027810 */ /* 0x040fe40007ffe0ff */
[C---:B------:R-:W-:Y:S02]  /*2460*/  IADD3 R4, R5.reuse, 0x40, RZ ;  /* 0x0000004005047810 */ /* 0x040fe40007ffe0ff */
[----:B------:R-:W-:Y:S01]  /*2470*/  IADD3 R5, R5, 0x60, RZ ;  /* 0x0000006005057810 */ /* 0x000fe20007ffe0ff */
[C---:B------:R-:W-:Y:S01]  /*2480*/  IMAD.IADD R2, R242.reuse, 0x1, R2 ;  /* 0x00000001f2027824 */ /* 0x040fe200078e0202 */
[----:B------:R-:W-:-:S03]  /*2490*/  IADD3 R4, R242, R4, RZ ;  /* 0x00000004f2047210 */ /* 0x000fc60007ffe0ff */
[C---:B------:R-:W-:Y:S01]  /*24a0*/  IMAD.IADD R5, R242.reuse, 0x1, R5 ;  /* 0x00000001f2057824 */ /* 0x040fe200078e0205 */
[C---:B------:R-:W-:Y:S01]  /*24b0*/  IADD3 R2, R242.reuse, R2, RZ ;  /* 0x00000002f2027210 */ /* 0x040fe20007ffe0ff */
[----:B------:R-:W-:-:S03]  /*24c0*/  IMAD.IADD R4, R242, 0x1, R4 ;  /* 0x00000001f2047824 */ /* 0x000fc600078e0204 */
[C---:B------:R-:W-:Y:S01]  /*24d0*/  IADD3 R5, R242.reuse, R5, RZ ;  /* 0x00000005f2057210 */ /* 0x040fe20007ffe0ff */
[C---:B------:R-:W-:Y:S01]  /*24e0*/  IMAD.IADD R2, R242.reuse, 0x1, R2 ;  /* 0x00000001f2027824 */ /* 0x040fe200078e0202 */
[----:B------:R-:W-:-:S03]  /*24f0*/  IADD3 R4, R242, R4, RZ ;  /* 0x00000004f2047210 */ /* 0x000fc60007ffe0ff */
[C---:B------:R-:W-:Y:S01]  /*2500*/  IMAD.IADD R251, R242.reuse, 0x1, R5 ;  /* 0x00000001f2fb7824 */ /* 0x040fe200078e0205 */
[C---:B------:R-:W-:Y:S01]  /*2510*/  IADD3 R2, R242.reuse, R2, RZ ;  /* 0x00000002f2027210 */ /* 0x040fe20007ffe0ff */
[----:B------:R-:W-:-:S03]  /*2520*/  IMAD.IADD R252, R242, 0x1, R4 ;  /* 0x00000001f2fc7824 */ /* 0x000fc600078e0204 */
[C---:B------:R-:W-:Y:S01]  /*2530*/  IADD3 R250, R242.reuse, R251, RZ ;  /* 0x000000fbf2fa7210 */ /* 0x040fe20007ffe0ff */
[C---:B------:R-:W-:Y:S01]  /*2540*/  IMAD.IADD R3, R242.reuse, 0x1, R2 ;  /* 0x00000001f2037824 */ /* 0x040fe200078e0202 */
[----:B------:R1:W-:Y:S03]  /*2550*/  STL [R1], R2 ;  /* 0x0000000201007387 */ /* 0x0003e60000100800 */
[C---:B------:R-:W-:Y:S01]  /*2560*/  IMAD.IADD R0, R242.reuse, 0x1, R250 ;  /* 0x00000001f2007824 */ /* 0x040fe200078e02fa */
[----:B------:R2:W-:Y:S01]  /*2570*/  STL [R1+0x4], R3 ;  /* 0x0000040301007387 */ /* 0x0005e20000100800 */
[----:B-1----:R-:W-:-:S04]  /*2580*/  IADD3 R2, R242, R252, RZ ;  /* 0x000000fcf2027210 */ /* 0x002fc80007ffe0ff */
.L_x_1622:
[----:B------:R-:W3:Y:S01]  /*2590*/  LDL R0, [R1+0x2c] ;  /* 0x00002c0001007983 */ /* 0x000ee20000100800 */
[----:B------:R-:W-:Y:S02]  /*25a0*/  UIADD3 UR6, UR11, -0x61c88647, URZ ;  /* 0x9e3779b90b067890 */ /* 0x000fe4000fffe03f */
[----:B------:R-:W-:Y:S01]  /*25b0*/  UIADD3 UR7, UR10, -0x4498517b, URZ ;  /* 0xbb67ae850a077890 */ /* 0x000fe2000fffe03f */
[----:B------:R-:W0:Y:S01]  /*25c0*/  LDGDEPBAR ;  /* 0x00000000000079af */ /* 0x000e220000000000 */
[----:B------:R-:W-:Y:S02]  /*25d0*/  UIADD3 UR8, UR10, -0x56f99767, URZ ;  /* 0xa90668990a087890 */ /* 0x000fe4000fffe03f */
[----:B------:R-:W-:Y:S02]  /*25e0*/  UIADD3 UR9, UR10, 0x646e171e, URZ ;  /* 0x646e171e0a097890 */ /* 0x000fe4000fffe03f */
[----:B------:R-:W-:Y:S03]  /*25f0*/  UISETP.GE.AND UP2, UPT, UR46, 0x1, UPT ;  /* 0x000000012e00788c */ /* 0x000fe6000bf46270 */
[----:B------:R-:W4:Y:S04]  /*2600*/  LDL R228, [R1+0x28] ;  /* 0x0000280001e47983 */ /* 0x000f280000100800 */
[----:B--2---:R-:W2:Y:S01]  /*2610*/  LDL.64 R226, [R1+0x18] ;  /* 0x0000180001e27983 */ /* 0x004ea20000100a00 */
[----:B------:R-:W-:Y:S05]  /*2620*/  DEPBAR.LE SB0, 0x0 ;  /* 0x000080000000791a */ /* 0x000fea0000000000 */
[----:B------:R-:W-:Y:S08]  /*2630*/  BAR.SYNC.DEFER_BLOCKING 0x0 ;  /* 0x0000000000007b1d */ /* 0x000ff00000010000 */
[----:B------:R-:W-:Y:S08]  /*2640*/  LDSM.16.M88.4 R32, [R213] ;  /* 0x00000000d520783b */ /* 0x000ff00000000200 */
[----:B------:R-:W1:Y:S08]  /*2650*/  LDSM.16.M88.4 R16, [R218+0xc000] ;  /* 0x00c00000da10783b */ /* 0x000e700000000200 */
[----:B------:R-:W1:Y:S08]  /*2660*/  LDSM.16.M88.4 R28, [R213+0x1000] ;  /* 0x00100000d51c783b */ /* 0x000e700000000200 */
[----:B------:R-:W1:Y:S08]  /*2670*/  LDSM.16.M88.4 R164, [R218+0xc800] ;  /* 0x00c80000daa4783b */ /* 0x000e700000000200 */
[----:B------:R-:W-:Y:S08]  /*2680*/  LDSM.16.M88.4 R172, [R215+0xc000] ;  /* 0x00c00000d7ac783b */ /* 0x000ff00000000200 */
[----:B------:R-:W-:Y:S01]  /*2690*/  LDSM.16.M88.4 R180, [R215+0xc800] ;  /* 0x00c80000d7b4783b */ /* 0x000fe20000000200 */
[-C--:B-1----:R-:W-:Y:S07]  /*26a0*/  HMMA.16816.F32 R4, R32, R16.reuse, RZ ;  /* 0x000000102004723c */ /* 0x082fee00000018ff */
[----:B------:R-:W-:Y:S01]  /*26b0*/  LDSM.16.M88.4 R188, [R217+0xc000] ;  /* 0x00c00000d9bc783b */ /* 0x000fe20000000200 */
[C---:B------:R-:W-:Y:S07]  /*26c0*/  HMMA.16816.F32 R8, R28.reuse, R16, RZ ;  /* 0x000000101c08723c */ /* 0x040fee00000018ff */
[----:B------:R-:W-:Y:S01]  /*26d0*/  LDSM.16.M88.4 R200, [R216+0xc000] ;  /* 0x00c00000d8c8783b */ /* 0x000fe20000000200 */
[-C--:B------:R-:W-:Y:S08]  /*26e0*/  HMMA.16816.F32 R12, R28, R18.reuse, RZ ;  /* 0x000000121c0c723c */ /* 0x080ff000000018ff */
[C---:B------:R-:W-:Y:S08]  /*26f0*/  HMMA.16816.F32 R16, R32.reuse, R18, RZ ;  /* 0x000000122010723c */ /* 0x040ff000000018ff */
[-C--:B------:R-:W-:Y:S08]  /*2700*/  HMMA.16816.F32 R20, R32, R164.reuse, RZ ;  /* 0x000000a42014723c */ /* 0x080ff000000018ff */
[C---:B------:R-:W-:Y:S08]  /*2710*/  HMMA.16816.F32 R24, R28.reuse, R164, RZ ;  /* 0x000000a41c18723c */ /* 0x040ff000000018ff */
[-C--:B------:R-:W-:Y:S08]  /*2720*/  HMMA.16816.F32 R28, R28, R166.reuse, RZ ;  /* 0x000000a61c1c723c */ /* 0x080ff000000018ff */
[----:B------:R-:W-:Y:S01]  /*2730*/  HMMA.16816.F32 R32, R32, R166, RZ ;  /* 0x000000a62020723c */ /* 0x000fe200000018ff */
[----:B------:R-:W-:Y:S01]  /*2740*/  LDSM.16.M88.4 R164, [R217+0xc800] ;  /* 0x00c80000d9a4783b */ /* 0x000fe20000000200 */
[----:B---3--:R-:W-:Y:S02]  /*2750*/  R2P PR, R0, 0x6 ;  /* 0x0000000600007804 */ /* 0x008fe40000000000 */
[----:B-----5:R-:W-:Y:S03]  /*2760*/  FSETP.NEU.FTZ.AND P0, PT, R246, -INF , PT ;  /* 0xff800000f600780b */ /* 0x020fe60003f1d000 */
[----:B------:R-:W-:Y:S02]  /*2770*/  SEL R211, R222, 0xffffffe0, !P1 ;  /* 0xffffffe0ded37807 */ /* 0x000fe40004800000 */
[----:B------:R-:W-:Y:S03]  /*2780*/  SEL R214, R221, 0xffffffc0, !P2 ;  /* 0xffffffc0ddd67807 */ /* 0x000fe60005000000 */
[C---:B------:R-:W-:Y:S02]  /*2790*/  IMAD.IADD R0, R213.reuse, 0x1, R211 ;  /* 0x00000001d5007824 */ /* 0x040fe400078e02d3 */
[----:B------:R-:W-:Y:S02]  /*27a0*/  IMAD.IADD R3, R213, 0x1, R214 ;  /* 0x00000001d5037824 */ /* 0x000fe400078e02d6 */
[----:B------:R-:W-:Y:S01]  /*27b0*/  IMAD.IADD R2, R214, 0x1, R0 ;  /* 0x00000001d6027824 */ /* 0x000fe200078e0200 */
[----:B------:R-:W1:Y:S08]  /*27c0*/  LDSM.16.M88.4 R168, [R0] ;  /* 0x0000000000a8783b */ /* 0x000e700000000200 */
[----:B------:R-:W3:Y:S08]  /*27d0*/  LDSM.16.M88.4 R176, [R0+0x1000] ;  /* 0x0010000000b0783b */ /* 0x000ef00000000200 */
[----:B------:R-:W2:Y:S08]  /*27e0*/  LDSM.16.M88.4 R184, [R3] ;  /* 0x0000000003b8783b */ /* 0x000eb00000000200 */
[----:B------:R-:W2:Y:S08]  /*27f0*/  LDSM.16.M88.4 R192, [R3+0x1000] ;  /* 0x0010000003c0783b */ /* 0x000eb00000000200 */
[----:B------:R-:W2:Y:S01]  /*2800*/  LDSM.16.M88.4 R196, [R2] ;  /* 0x0000000002c4783b */ /* 0x000ea20000000200 */
[-C--:B-1----:R-:W-:Y:S07]  /*2810*/  HMMA.16816.F32 R4, R168, R172.reuse, R4 ;  /* 0x000000aca804723c */ /* 0x082fee0000001804 */
[----:B------:R-:W1:Y:S01]  /*2820*/  LDSM.16.M88.4 R204, [R2+0x1000] ;  /* 0x0010000002cc783b */ /* 0x000e620000000200 */
        /* <DEDUP_REMOVED lines=10> */
[-C--:B--2---:R-:W-:Y:S01]  /*28d0*/  HMMA.16816.F32 R4, R184, R188.reuse, R4 ;  /* 0x000000bcb804723c */ /* 0x084fe20000001804 */
[----:B------:R-:W2:Y:S07]  /*28e0*/  LDSM.16.M88.4 R180, [R213+0x3000] ;  /* 0x00300000d5b4783b */ /* 0x000eae0000000200 */
        /* <DEDUP_REMOVED lines=12> */
[C---:B-1----:R-:W-:Y:S01]  /*29b0*/  HMMA.16816.F32 R8, R204.reuse, R200, R8 ;  /* 0x000000c8cc08723c */ /* 0x042fe20000001808 */
[----:B------:R-:W4:Y:S07]  /*29c0*/  LDL R201, [R1+0x8] ;  /* 0x0000080001c97983 */ /* 0x000f2e0000100800 */
[-C--:B------:R-:W-:Y:S08]  /*29d0*/  HMMA.16816.F32 R12, R204, R202.reuse, R12 ;  /* 0x000000cacc0c723c */ /* 0x080ff0000000180c */
[C---:B------:R-:W-:Y:S04]  /*29e0*/  HMMA.16816.F32 R16, R196.reuse, R202, R16 ;  /* 0x000000cac410723c */ /* 0x040fe80000001810 */
[----:B---3--:R-:W-:Y:S04]  /*29f0*/  FMUL.FTZ R0, R243, 1.4426950216293334961 ;  /* 0x3fb8aa3bf3007820 */ /* 0x008fe80000410000 */
        /* <DEDUP_REMOVED lines=32> */
[----:B------:R-:W-:Y:S01]  /*2c00*/  FSETP.NEU.FTZ.AND P0, PT, R244, -INF , PT ;  /* 0xff800000f400780b */ /* 0x000fe20003f1d000 */
[----:B------:R-:W-:Y:S01]  /*2c10*/  IMAD.IADD R185, R212, 0x1, R214 ;  /* 0x00000001d4b97824 */ /* 0x000fe200078e02d6 */
[-C--:B---3--:R-:W-:Y:S08]  /*2c20*/  HMMA.16816.F32 R4, R164, R172.reuse, R4 ;  /* 0x000000aca404723c */ /* 0x088ff00000001804 */
        /* <DEDUP_REMOVED lines=13> */
[--C-:B------:R-:W-:Y:S01]  /*2d00*/  FFMA.FTZ R4, R4, c[0x0][0x23c], -R168.reuse ;  /* 0x00008f0004047a23 */ /* 0x100fe200000108a8 */
[----:B------:R-:W-:Y:S01]  /*2d10*/  FSEL R0, R0, RZ, P0 ;  /* 0x000000ff00007208 */ /* 0x000fe20000000000 */
[----:B------:R-:W-:Y:S01]  /*2d20*/  FFMA.FTZ R5, R5, c[0x0][0x23c], -R168 ;  /* 0x00008f0005057a23 */ /* 0x000fe200000108a8 */
[----:B------:R1:W-:Y:S01]  /*2d30*/  MUFU.EX2 R204, R6 ;  /* 0x0000000600cc7308 */ /* 0x0003e20000000800 */
[--C-:B------:R-:W-:Y:S01]  /*2d40*/  FFMA.FTZ R7, R7, c[0x0][0x23c], -R3.reuse ;  /* 0x00008f0007077a23 */ /* 0x100fe20000010803 */
[C---:B---3--:R-:W-:Y:S08]  /*2d50*/  HMMA.16816.F32 R8, R164.reuse, R192, R8 ;  /* 0x000000c0a408723c */ /* 0x048ff00000001808 */
[----:B------:R2:W-:Y:S01]  /*2d60*/  MUFU.EX2 R206, R4 ;  /* 0x0000000400ce7308 */ /* 0x0005e20000000800 */
[-C--:B------:R-:W-:Y:S08]  /*2d70*/  HMMA.16816.F32 R12, R164, R194.reuse, R12 ;  /* 0x000000c2a40c723c */ /* 0x080ff0000000180c */
[C---:B------:R-:W-:Y:S01]  /*2d80*/  HMMA.16816.F32 R16, R188.reuse, R194, R16 ;  /* 0x000000c2bc10723c */ /* 0x040fe20000001810 */
[----:B------:R3:W-:Y:S03]  /*2d90*/  MUFU.EX2 R205, R5 ;  /* 0x0000000500cd7308 */ /* 0x0007e60000000800 */
[----:B-1----:R-:W-:Y:S03]  /*2da0*/  IMAD.U32 R6, RZ, RZ, UR46 ;  /* 0x0000002eff067e24 */ /* 0x002fe6000f8e00ff */
[--C-:B------:R-:W-:Y:S04]  /*2db0*/  FFMA.FTZ R8, R8, c[0x0][0x23c], -R2.reuse ;  /* 0x00008f0008087a23 */ /* 0x100fe80000010802 */
[----:B------:R1:W-:Y:S01]  /*2dc0*/  MUFU.EX2 R223, R7 ;  /* 0x0000000700df7308 */ /* 0x0003e20000000800 */
[----:B------:R-:W-:Y:S02]  /*2dd0*/  FFMA.FTZ R9, R9, c[0x0][0x23c], -R2 ;  /* 0x00008f0009097a23 */ /* 0x000fe40000010802 */
[----:B------:R-:W-:Y:S02]  /*2de0*/  FFMA.FTZ R10, R10, c[0x0][0x23c], -R0 ;  /* 0x00008f000a0a7a23 */ /* 0x000fe40000010800 */
[----:B----4-:R-:W-:Y:S02]  /*2df0*/  IMAD R6, R6, 0x4, R228 ;  /* 0x0000000406067824 */ /* 0x010fe400078e02e4 */
[----:B------:R-:W-:Y:S02]  /*2e00*/  FFMA.FTZ R11, R11, c[0x0][0x23c], -R0 ;  /* 0x00008f000b0b7a23 */ /* 0x000fe40000010800 */
[--C-:B------:R-:W-:Y:S01]  /*2e10*/  FFMA.FTZ R12, R12, c[0x0][0x23c], -R2.reuse ;  /* 0x00008f000c0c7a23 */ /* 0x100fe20000010802 */
[----:B------:R4:W-:Y:S01]  /*2e20*/  MUFU.EX2 R230, R8 ;  /* 0x0000000800e67308 */ /* 0x0009e20000000800 */
[----:B--2---:R-:W-:Y:S01]  /*2e30*/  IADD3 R4, R6, 0x2, RZ ;  /* 0x0000000206047810 */ /* 0x004fe20007ffe0ff */
[----:B------:R-:W-:Y:S02]  /*2e40*/  FFMA.FTZ R13, R13, c[0x0][0x23c], -R2 ;  /* 0x00008f000d0d7a23 */ /* 0x000fe40000010802 */
[----:B------:R-:W-:Y:S02]  /*2e50*/  FFMA.FTZ R14, R14, c[0x0][0x23c], -R0 ;  /* 0x00008f000e0e7a23 */ /* 0x000fe40000010800 */
[----:B---3--:R-:W-:Y:S04]  /*2e60*/  IMAD.WIDE.U32 R4, R4, -0x326172a9, RZ ;  /* 0xcd9e8d5704047825 */ /* 0x008fe800078e00ff */
[----:B------:R2:W-:Y:S01]  /*2e70*/  MUFU.EX2 R229, R9 ;  /* 0x0000000900e57308 */ /* 0x0005e20000000800 */
[----:B------:R-:W-:Y:S01]  /*2e80*/  LOP3.LUT R169, R249, UR6, R4, 0x96, !PT ;  /* 0x00000006f9a97c12 */ /* 0x000fe2000f8e9604 */
[--C-:B------:R-:W-:Y:S02]  /*2e90*/  FFMA.FTZ R16, R16, c[0x0][0x23c], -R168.reuse ;  /* 0x00008f0010107a23 */ /* 0x100fe400000108a8 */
[----:B-1----:R-:W-:Y:S04]  /*2ea0*/  IMAD.WIDE.U32 R6, R6, -0x326172a9, RZ ;  /* 0xcd9e8d5706067825 */ /* 0x002fe800078e00ff */
[----:B------:R-:W-:Y:S02]  /*2eb0*/  IMAD.WIDE.U32 R176, R169, -0x2daee0ad, RZ ;  /* 0xd2511f53a9b07825 */ /* 0x000fe400078e00ff */
[----:B------:R1:W-:Y:S02]  /*2ec0*/  MUFU.EX2 R232, R10 ;  /* 0x0000000a00e87308 */ /* 0x0003e40000000800 */
[----:B------:R-:W-:Y:S01]  /*2ed0*/  FFMA.FTZ R17, R17, c[0x0][0x23c], -R168 ;  /* 0x00008f0011117a23 */ /* 0x000fe200000108a8 */
[-C--:B----4-:R-:W-:Y:S01]  /*2ee0*/  LOP3.LUT R8, R5, R201.reuse, RZ, 0x3c, !PT ;  /* 0x000000c905087212 */ /* 0x090fe200078e3cff */
[----:B------:R-:W-:Y:S02]  /*2ef0*/  FFMA.FTZ R169, R15, c[0x0][0x23c], -R0 ;  /* 0x00008f000fa97a23 */ /* 0x000fe40000010800 */
[--C-:B------:R-:W-:Y:S02]  /*2f00*/  FFMA.FTZ R18, R18, c[0x0][0x23c], -R3.reuse ;  /* 0x00008f0012127a23 */ /* 0x100fe40000010803 */
[--C-:B------:R-:W-:Y:S02]  /*2f10*/  FFMA.FTZ R19, R19, c[0x0][0x23c], -R3.reuse ;  /* 0x00008f0013137a23 */ /* 0x100fe40000010803 */
[----:B------:R3:W-:Y:S01]  /*2f20*/  MUFU.EX2 R231, R11 ;  /* 0x0000000b00e77308 */ /* 0x0007e20000000800 */
[----:B--2---:R-:W-:Y:S01]  /*2f30*/  LOP3.LUT R9, R249, UR6, R6, 0x96, !PT ;  /* 0x00000006f9097c12 */ /* 0x004fe2000f8e9606 */
[----:B------:R-:W-:Y:S04]  /*2f40*/  UIADD3 UR6, UR10, 0x76cf5d0a, URZ ;  /* 0x76cf5d0a0a067890 */ /* 0x000fe8000fffe03f */
[----:B------:R-:W-:Y:S04]  /*2f50*/  IMAD.WIDE.U32 R170, R9, -0x2daee0ad, RZ ;  /* 0xd2511f5309aa7825 */ /* 0x000fe800078e00ff */
[----:B------:R2:W-:Y:S01]  /*2f60*/  MUFU.EX2 R228, R12 ;  /* 0x0000000c00e47308 */ /* 0x0005e20000000800 */
[----:B------:R-:W-:Y:S01]  /*2f70*/  IMAD.WIDE.U32 R8, R8, -0x2daee0ad, RZ ;  /* 0xd2511f5308087825 */ /* 0x000fe200078e00ff */
[----:B-1----:R-:W-:Y:S02]  /*2f80*/  LOP3.LUT R10, R7, R201, RZ, 0x3c, !PT ;  /* 0x000000c9070a7212 */ /* 0x002fe400078e3cff */
[----:B------:R-:W1:Y:S02]  /*2f90*/  LDSM.16.M88.4 R4, [R216+0x10800] ;  /* 0x01080000d804783b */ /* 0x000e640000000200 */
[----:B------:R-:W-:Y:S04]  /*2fa0*/  LOP3.LUT R174, R177, UR6, R8, 0x96, !PT ;  /* 0x00000006b1ae7c12 */ /* 0x000fe8000f8e9608 */
[----:B------:R4:W-:Y:S01]  /*2fb0*/  MUFU.EX2 R207, R13 ;  /* 0x0000000d00cf7308 */ /* 0x0009e20000000800 */
[----:B------:R-:W-:Y:S04]  /*2fc0*/  IMAD.WIDE.U32 R174, R174, -0x326172a9, RZ ;  /* 0xcd9e8d57aeae7825 */ /* 0x000fe800078e00ff */
[----:B---3--:R-:W-:Y:S05]  /*2fd0*/  IMAD.WIDE.U32 R10, R10, -0x2daee0ad, RZ ;  /* 0xd2511f530a0a7825 */ /* 0x008fea00078e00ff */
[----:B------:R3:W-:Y:S01]  /*2fe0*/  MUFU.EX2 R227, R14 ;  /* 0x0000000e00e37308 */ /* 0x0007e20000000800 */
[----:B--2---:R-:W-:Y:S01]  /*2ff0*/  LOP3.LUT R12, R226, UR7, RZ, 0x3c, !PT ;  /* 0x00000007e20c7c12 */ /* 0x004fe2000f8e3cff */
[----:B------:R-:W-:Y:S03]  /*3000*/  UIADD3 UR7, UR11, 0x3c6ef372, URZ ;  /* 0x3c6ef3720b077890 */ /* 0x000fe6000fffe03f */
[C---:B------:R-:W-:Y:S05]  /*3010*/  LOP3.LUT R11, R12.reuse, R11, RZ, 0x3c, !PT ;  /* 0x0000000b0c0b7212 */ /* 0x040fea00078e3cff */
[----:B------:R-:W-:Y:S01]  /*3020*/  MUFU.EX2 R200, R19 ;  /* 0x0000001300c87308 */ /* 0x000fe20000000800 */
[----:B------:R-:W-:Y:S02]  /*3030*/  LOP3.LUT R9, R12, R9, RZ, 0x3c, !PT ;  /* 0x000000090c097212 */ /* 0x000fe400078e3cff */
[----:B----4-:R-:W-:Y:S01]  /*3040*/  LOP3.LUT R13, R171, UR6, R10, 0x96, !PT ;  /* 0x00000006ab0d7c12 */ /* 0x010fe2000f8e960a */
[----:B------:R-:W-:Y:S02]  /*3050*/  UIADD3 UR6, UR11, -0x255992d5, URZ ;  /* 0xdaa66d2b0b067890 */ /* 0x000fe4000fffe03f */
[----:B------:R-:W-:Y:S04]  /*3060*/  IMAD.WIDE.U32 R8, R9, -0x326172a9, RZ ;  /* 0xcd9e8d5709087825 */ /* 0x000fe800078e00ff */
[----:B------:R2:W-:Y:S01]  /*3070*/  MUFU.EX2 R203, R16 ;  /* 0x0000001000cb7308 */ /* 0x0005e20000000800 */
[----:B------:R-:W-:Y:S01]  /*3080*/  LOP3.LUT R172, R175, UR6, R8, 0x96, !PT ;  /* 0x00000006afac7c12 */ /* 0x000fe2000f8e9608 */
[----:B------:R-:W-:Y:S01]  /*3090*/  IMAD.WIDE.U32 R12, R13, -0x326172a9, RZ ;  /* 0xcd9e8d570d0c7825 */ /* 0x000fe200078e00ff */
[----:B---3--:R-:W-:Y:S01]  /*30a0*/  LOP3.LUT R14, R248, UR7, RZ, 0x3c, !PT ;  /* 0x00000007f80e7c12 */ /* 0x008fe2000f8e3cff */
[----:B------:R-:W-:Y:S01]  /*30b0*/  UIADD3 UR7, UR10, -0x126145ec, URZ ;  /* 0xed9eba140a077890 */ /* 0x000fe2000fffe03f */
[-C--:B-1----:R-:W-:Y:S03]  /*30c0*/  HMMA.16816.F32 R20, R188, R4.reuse, R20 ;  /* 0x00000004bc14723c */ /* 0x082fe60000001814 */
[----:B------:R-:W-:Y:S02]  /*30d0*/  IMAD.WIDE.U32 R10, R11, -0x326172a9, RZ ;  /* 0xcd9e8d570b0a7825 */ /* 0x000fe400078e00ff */
[----:B------:R1:W-:Y:S01]  /*30e0*/  MUFU.EX2 R202, R17 ;  /* 0x0000001100ca7308 */ /* 0x0003e20000000800 */
[----:B------:R-:W-:Y:S01]  /*30f0*/  LOP3.LUT R9, R14, R9, RZ, 0x3c, !PT ;  /* 0x000000090e097212 */ /* 0x000fe200078e3cff */
[----:B------:R-:W-:Y:S01]  /*3100*/  IMAD.WIDE.U32 R172, R172, -0x2daee0ad, RZ ;  /* 0xd2511f53acac7825 */ /* 0x000fe200078e00ff */
[C---:B------:R-:W-:Y:S04]  /*3110*/  HMMA.16816.F32 R24, R164.reuse, R4, R24 ;  /* 0x00000004a418723c */ /* 0x040fe80000001818 */
[----:B------:R-:W-:Y:S01]  /*3120*/  LOP3.LUT R11, R14, R11, RZ, 0x3c, !PT ;  /* 0x0000000b0e0b7212 */ /* 0x000fe200078e3cff */
[----:B------:R-:W-:Y:S01]  /*3130*/  IMAD.WIDE.U32 R8, R9, -0x2daee0ad, RZ ;  /* 0xd2511f5309087825 */ /* 0x000fe200078e00ff */
[----:B------:R-:W-:Y:S01]  /*3140*/  LOP3.LUT R15, R13, UR6, R10, 0x96, !PT ;  /* 0x000000060d0f7c12 */ /* 0x000fe2000f8e960a */
[----:B------:R-:W-:Y:S01]  /*3150*/  UIADD3 UR6, UR10, 0x32370b8f, URZ ;  /* 0x32370b8f0a067890 */ /* 0x000fe2000fffe03f */
[-C--:B------:R-:W-:Y:S01]  /*3160*/  HMMA.16816.F32 R28, R164, R6.reuse, R28 ;  /* 0x00000006a41c723c */ /* 0x080fe2000000181c */
[----:B------:R3:W-:Y:S03]  /*3170*/  MUFU.EX2 R226, R169 ;  /* 0x000000a900e27308 */ /* 0x0007e60000000800 */
[----:B------:R-:W-:Y:S01]  /*3180*/  IMAD.WIDE.U32 R10, R11, -0x2daee0ad, RZ ;  /* 0xd2511f530b0a7825 */ /* 0x000fe200078e00ff */
[----:B------:R-:W-:Y:S02]  /*3190*/  LOP3.LUT R13, R9, UR6, R176, 0x96, !PT ;  /* 0x00000006090d7c12 */ /* 0x000fe4000f8e96b0 */
[----:B--2---:R-:W-:Y:S01]  /*31a0*/  LOP3.LUT R16, R173, UR7, R8, 0x96, !PT ;  /* 0x00000007ad107c12 */ /* 0x004fe2000f8e9608 */
[----:B------:R-:W-:Y:S03]  /*31b0*/  HMMA.16816.F32 R32, R188, R6, R32 ;  /* 0x00000006bc20723c */ /* 0x000fe60000001820 */
[----:B------:R2:W-:Y:S01]  /*31c0*/  MUFU.EX2 R201, R18 ;  /* 0x0000001200c97308 */ /* 0x0005e20000000800 */
[----:B------:R-:W-:Y:S01]  /*31d0*/  IMAD.WIDE.U32 R14, R15, -0x2daee0ad, RZ ;  /* 0xd2511f530f0e7825 */ /* 0x000fe200078e00ff */
[----:B------:R-:W-:Y:S01]  /*31e0*/  LOP3.LUT R11, R11, UR6, R170, 0x96, !PT ;  /* 0x000000060b0b7c12 */ /* 0x000fe2000f8e96aa */
[----:B------:R-:W-:Y:S02]  /*31f0*/  UIADD3 UR6, UR11, 0x78dde6e4, URZ ;  /* 0x78dde6e40b067890 */ /* 0x000fe4000fffe03f */
[----:B------:R-:W-:Y:S01]  /*3200*/  FFMA.FTZ R20, R20, c[0x0][0x23c], -R168 ;  /* 0x00008f0014147a23 */ /* 0x000fe200000108a8 */
[----:B------:R-:W-:Y:S01]  /*3210*/  LOP3.LUT R170, R15, UR7, R10, 0x96, !PT ;  /* 0x000000070faa7c12 */ /* 0x000fe2000f8e960a */
[----:B------:R-:W-:Y:S02]  /*3220*/  UIADD3 UR7, UR11, 0x1715609d, URZ ;  /* 0x1715609d0b077890 */ /* 0x000fe4000fffe03f */
[----:B------:R-:W-:Y:S01]  /*3230*/  IMAD.WIDE.U32 R10, R11, -0x326172a9, RZ ;  /* 0xcd9e8d570b0a7825 */ /* 0x000fe200078e00ff */
[----:B------:R4:W2:Y:S03]  /*3240*/  MUFU.EX2 R199, R20 ;  /* 0x0000001400c77308 */ /* 0x0008a60000000800 */
[----:B------:R-:W-:Y:S01]  /*3250*/  IMAD.WIDE.U32 R170, R170, -0x326172a9, RZ ;  /* 0xcd9e8d57aaaa7825 */ /* 0x000fe200078e00ff */
[----:B------:R-:W-:Y:S03]  /*3260*/  LOP3.LUT R8, R11, UR6, R12, 0x96, !PT ;  /* 0x000000060b087c12 */ /* 0x000fe6000f8e960c */
[----:B------:R-:W-:Y:S01]  /*3270*/  IMAD.WIDE.U32 R12, R13, -0x326172a9, RZ ;  /* 0xcd9e8d570d0c7825 */ /* 0x000fe200078e00ff */
[----:B------:R-:W-:Y:S03]  /*3280*/  LOP3.LUT R10, R171, UR7, R10, 0x96, !PT ;  /* 0x00000007ab0a7c12 */ /* 0x000fe6000f8e960a */
[----:B-1----:R-:W-:Y:S01]  /*3290*/  IMAD.WIDE.U32 R16, R16, -0x326172a9, RZ ;  /* 0xcd9e8d5710107825 */ /* 0x002fe200078e00ff */
[----:B------:R-:W-:Y:S01]  /*32a0*/  LOP3.LUT R15, R13, UR6, R174, 0x96, !PT ;  /* 0x000000060d0f7c12 */ /* 0x000fe2000f8e96ae */
[----:B------:R-:W-:Y:S02]  /*32b0*/  ULDC.U8 UR6, c[0x0][0x2d8] ;  /* 0x0000b60000067ab9 */ /* 0x000fe40000000000 */
[----:B------:R-:W-:Y:S01]  /*32c0*/  IMAD.WIDE.U32 R8, R8, -0x2daee0ad, RZ ;  /* 0xd2511f5308087825 */ /* 0x000fe200078e00ff */
[----:B------:R-:W-:Y:S01]  /*32d0*/  LOP3.LUT R12, R17, UR7, R12, 0x96, !PT ;  /* 0x00000007110c7c12 */ /* 0x000fe2000f8e960c */
[----:B------:R-:W-:Y:S02]  /*32e0*/  UIADD3 UR7, UR11, -0x4ab325aa, URZ ;  /* 0xb54cda560b077890 */ /* 0x000fe4000fffe03f */
[----:B------:R-:W-:Y:S01]  /*32f0*/  IMAD.WIDE.U32 R10, R10, -0x2daee0ad, RZ ;  /* 0xd2511f530a0a7825 */ /* 0x000fe200078e00ff */
[----:B---3--:R-:W-:Y:S03]  /*3300*/  LOP3.LUT R169, R9, UR8, R14, 0x96, !PT ;  /* 0x0000000809a97c12 */ /* 0x008fe6000f8e960e */
[----:B------:R-:W-:Y:S01]  /*3310*/  IMAD.WIDE.U32 R14, R15, -0x2daee0ad, RZ ;  /* 0xd2511f530f0e7825 */ /* 0x000fe200078e00ff */
[----:B------:R-:W-:Y:S02]  /*3320*/  SHF.R.U32.HI R176, RZ, 0x10, R10 ;  /* 0x00000010ffb07819 */ /* 0x000fe4000001160a */
[----:B------:R-:W-:Y:S01]  /*3330*/  LOP3.LUT R175, R10, 0xffff, RZ, 0xc0, !PT ;  /* 0x0000ffff0aaf7812 */ /* 0x000fe200078ec0ff */
[--C-:B------:R-:W-:Y:S01]  /*3340*/  FFMA.FTZ R28, R28, c[0x0][0x23c], -R2.reuse ;  /* 0x00008f001c1c7a23 */ /* 0x100fe20000010802 */
[----:B--2---:R-:W-:Y:S01]  /*3350*/  LOP3.LUT R18, R10, 0xff, RZ, 0xc0, !PT ;  /* 0x000000ff0a127812 */ /* 0x004fe200078ec0ff */
[----:B------:R-:W-:Y:S01]  /*3360*/  FFMA.FTZ R24, R24, c[0x0][0x23c], -R2 ;  /* 0x00008f0018187a23 */ /* 0x000fe20000010802 */
[----:B------:R-:W-:Y:S01]  /*3370*/  SHF.R.U32.HI R17, RZ, 0x18, R10 ;  /* 0x00000018ff117819 */ /* 0x000fe2000001160a */
[----:B------:R-:W-:Y:S01]  /*3380*/  FFMA.FTZ R25, R25, c[0x0][0x23c], -R2 ;  /* 0x00008f0019197a23 */ /* 0x000fe20000010802 */
[----:B------:R-:W-:Y:S01]  /*3390*/  LOP3.LUT R13, R11, UR9, R8, 0x96, !PT ;  /* 0x000000090b0d7c12 */ /* 0x000fe2000f8e9608 */
[----:B------:R-:W-:Y:S01]  /*33a0*/  IMAD.WIDE.U32 R8, R12, -0x2daee0ad, RZ ;  /* 0xd2511f530c087825 */ /* 0x000fe200078e00ff */
[----:B------:R-:W-:Y:S01]  /*33b0*/  LOP3.LUT R172, R15, UR8, R172, 0x96, !PT ;  /* 0x000000080fac7c12 */ /* 0x000fe2000f8e96ac */
[----:B------:R-:W-:Y:S01]  /*33c0*/  MUFU.EX2 R197, R24 ;  /* 0x0000001800c57308 */ /* 0x000fe20000000800 */
[----:B------:R-:W-:Y:S01]  /*33d0*/  ISETP.LE.U32.AND P5, PT, R17, UR6, PT ;  /* 0x0000000611007c0c */ /* 0x000fe2000bfa3070 */
[----:B------:R-:W-:Y:S01]  /*33e0*/  IMAD.WIDE.U32 R10, R169, -0x326172a9, RZ ;  /* 0xcd9e8d57a90a7825 */ /* 0x000fe200078e00ff */
[----:B------:R-:W-:Y:S02]  /*33f0*/  LOP3.LUT R171, R8, 0xffff, RZ, 0xc0, !PT ;  /* 0x0000ffff08ab7812 */ /* 0x000fe400078ec0ff */
[----:B------:R-:W-:Y:S01]  /*3400*/  LOP3.LUT R12, R9, UR9, R14, 0x96, !PT ;  /* 0x00000009090c7c12 */ /* 0x000fe2000f8e960e */
[----:B------:R-:W-:Y:S01]  /*3410*/  IMAD.WIDE.U32 R4, R172, -0x326172a9, RZ ;  /* 0xcd9e8d57ac047825 */ /* 0x000fe200078e00ff */
[----:B------:R-:W-:Y:S02]  /*3420*/  LOP3.LUT R9, R11, UR7, R170, 0x96, !PT ;  /* 0x000000070b097c12 */ /* 0x000fe4000f8e96aa */
[----:B------:R-:W-:Y:S01]  /*3430*/  LOP3.LUT R169, R8, 0xff, RZ, 0xc0, !PT ;  /* 0x000000ff08a97812 */ /* 0x000fe200078ec0ff */
[----:B------:R-:W-:Y:S01]  /*3440*/  FFMA.FTZ R2, R29, c[0x0][0x23c], -R2 ;  /* 0x00008f001d027a23 */ /* 0x000fe20000010802 */
[----:B------:R-:W-:Y:S01]  /*3450*/  SHF.R.U32.HI R173, RZ, 0x18, R8 ;  /* 0x00000018ffad7819 */ /* 0x000fe20000011608 */
[----:B------:R-:W-:Y:S01]  /*3460*/  FFMA.FTZ R21, R21, c[0x0][0x23c], -R168 ;  /* 0x00008f0015157a23 */ /* 0x000fe200000108a8 */
[----:B------:R-:W-:Y:S01]  /*3470*/  SHF.R.U32.HI R174, RZ, 0x10, R8 ;  /* 0x00000010ffae7819 */ /* 0x000fe20000011608 */
[----:B------:R-:W-:Y:S01]  /*3480*/  MUFU.EX2 R188, R2 ;  /* 0x0000000200bc7308 */ /* 0x000fe20000000800 */
[----:B------:R-:W-:Y:S01]  /*3490*/  LOP3.LUT R17, R10, 0xffff, RZ, 0xc0, !PT ;  /* 0x0000ffff0a117812 */ /* 0x000fe200078ec0ff */
[--C-:B------:R-:W-:Y:S01]  /*34a0*/  FFMA.FTZ R22, R22, c[0x0][0x23c], -R3.reuse ;  /* 0x00008f0016167a23 */ /* 0x100fe20000010803 */
[----:B------:R-:W-:Y:S01]  /*34b0*/  LOP3.LUT R8, R13, 0xff, RZ, 0xc0, !PT ;  /* 0x000000ff0d087812 */ /* 0x000fe200078ec0ff */
[----:B------:R-:W-:Y:S01]  /*34c0*/  FFMA.FTZ R32, R32, c[0x0][0x23c], -R168 ;  /* 0x00008f0020207a23 */ /* 0x000fe200000108a8 */
[----:B------:R-:W-:Y:S01]  /*34d0*/  LOP3.LUT R11, R9, 0xffff, RZ, 0xc0, !PT ;  /* 0x0000ffff090b7812 */ /* 0x000fe200078ec0ff */
[--C-:B------:R-:W-:Y:S01]  /*34e0*/  FFMA.FTZ R34, R34, c[0x0][0x23c], -R3.reuse ;  /* 0x00008f0022227a23 */ /* 0x100fe20000010803 */
[----:B------:R-:W-:Y:S01]  /*34f0*/  LOP3.LUT R19, R10, 0xff, RZ, 0xc0, !PT ;  /* 0x000000ff0a137812 */ /* 0x000fe200078ec0ff */
[--C-:B------:R-:W-:Y:S01]  /*3500*/  FFMA.FTZ R23, R23, c[0x0][0x23c], -R3.reuse ;  /* 0x00008f0017177a23 */ /* 0x100fe20000010803 */
[----:B------:R-:W-:Y:S01]  /*3510*/  ISETP.LE.U32.AND P1, PT, R18, UR6, PT ;  /* 0x0000000612007c0c */ /* 0x000fe2000bf23070 */
[----:B------:R-:W-:Y:S01]  /*3520*/  MUFU.EX2 R192, R21 ;  /* 0x0000001500c07308 */ /* 0x000fe20000000800 */
[--C-:B------:R-:W-:Y:S01]  /*3530*/  SHF.R.U32.HI R18, RZ, 0x10, R10.reuse ;  /* 0x00000010ff127819 */ /* 0x100fe2000001160a */
[----:B------:R-:W-:Y:S01]  /*3540*/  FFMA.FTZ R3, R35, c[0x0][0x23c], -R3 ;  /* 0x00008f0023037a23 */ /* 0x000fe20000010803 */
[----:B----4-:R-:W-:Y:S01]  /*3550*/  SHF.R.U32.HI R20, RZ, 0x18, R10 ;  /* 0x00000018ff147819 */ /* 0x010fe2000001160a */
[----:B------:R-:W-:Y:S01]  /*3560*/  FFMA.FTZ R168, R33, c[0x0][0x23c], -R168 ;  /* 0x00008f0021a87a23 */ /* 0x000fe200000108a8 */
[----:B------:R-:W-:Y:S01]  /*3570*/  LOP3.LUT R10, R9, 0xff, RZ, 0xc0, !PT ;  /* 0x000000ff090a7812 */ /* 0x000fe200078ec0ff */
[--C-:B------:R-:W-:Y:S01]  /*3580*/  FFMA.FTZ R30, R30, c[0x0][0x23c], -R0.reuse ;  /* 0x00008f001e1e7a23 */ /* 0x100fe20000010800 */
[----:B------:R-:W-:Y:S01]  /*3590*/  ISETP.LE.U32.AND P4, PT, R8, UR6, PT ;  /* 0x0000000608007c0c */ /* 0x000fe2000bf83070 */
[----:B------:R-:W-:Y:S01]  /*35a0*/  FFMA.FTZ R26, R26, c[0x0][0x23c], -R0 ;  /* 0x00008f001a1a7a23 */ /* 0x000fe20000010800 */
[----:B------:R-:W-:Y:S01]  /*35b0*/  LOP3.LUT R8, R5, UR7, R16, 0x96, !PT ;  /* 0x0000000705087c12 */ /* 0x000fe2000f8e9610 */
[----:B------:R-:W-:Y:S01]  /*35c0*/  MUFU.EX2 R194, R22 ;  /* 0x0000001600c27308 */ /* 0x000fe20000000800 */
[----:B------:R-:W-:Y:S01]  /*35d0*/  LOP3.LUT R14, R4, 0xffff, RZ, 0xc0, !PT ;  /* 0x0000ffff040e7812 */ /* 0x000fe200078ec0ff */
[--C-:B------:R-:W-:Y:S01]  /*35e0*/  FFMA.FTZ R27, R27, c[0x0][0x23c], -R0.reuse ;  /* 0x00008f001b1b7a23 */ /* 0x100fe20000010800 */
[----:B------:R-:W-:Y:S01]  /*35f0*/  SHF.R.U32.HI R5, RZ, 0x8, R11 ;  /* 0x00000008ff057819 */ /* 0x000fe2000001160b */
[----:B------:R-:W-:Y:S01]  /*3600*/  FFMA.FTZ R0, R31, c[0x0][0x23c], -R0 ;  /* 0x00008f001f007a23 */ /* 0x000fe20000010800 */
[----:B------:R-:W-:Y:S01]  /*3610*/  ISETP.LE.U32.AND P2, PT, R10, UR6, PT ;  /* 0x000000060a007c0c */ /* 0x000fe2000bf43070 */
[----:B------:R-:W-:Y:S01]  /*3620*/  IMAD.MOV.U32 R191, RZ, RZ, c[0x0][0x1c0] ;  /* 0x00007000ffbf7624 */ /* 0x000fe200078e00ff */
[--C-:B------:R-:W-:Y:S02]  /*3630*/  SHF.R.U32.HI R10, RZ, 0x10, R9.reuse ;  /* 0x00000010ff0a7819 */ /* 0x100fe40000011609 */
[----:B------:R-:W-:Y:S01]  /*3640*/  LOP3.LUT R5, R5, 0xffff, RZ, 0xc0, !PT ;  /* 0x0000ffff05057812 */ /* 0x000fe200078ec0ff */
[----:B------:R-:W-:Y:S01]  /*3650*/  @!P4 FADD.FTZ R199, -R199, -RZ ;  /* 0x800000ffc7c7c221 */ /* 0x000fe20000010100 */
[----:B------:R-:W-:Y:S01]  /*3660*/  LOP3.LUT R10, R10, 0xff, RZ, 0xc0, !PT ;  /* 0x000000ff0a0a7812 */ /* 0x000fe200078ec0ff */
[----:B------:R-:W1:Y:S01]  /*3670*/  MUFU.EX2 R183, R32 ;  /* 0x0000002000b77308 */ /* 0x000e620000000800 */
[--C-:B------:R-:W-:Y:S01]  /*3680*/  SHF.R.U32.HI R16, RZ, 0x18, R4.reuse ;  /* 0x00000018ff107819 */ /* 0x100fe20000011604 */
[----:B------:R-:W-:Y:S01]  /*3690*/  IMAD R191, R191, c[0x0][0x22c], RZ ;  /* 0x00008b00bfbf7a24 */ /* 0x000fe200078e02ff */
[----:B------:R-:W-:Y:S02]  /*36a0*/  LOP3.LUT R15, R4, 0xff, RZ, 0xc0, !PT ;  /* 0x000000ff040f7812 */ /* 0x000fe400078ec0ff */
[----:B------:R-:W-:Y:S01]  /*36b0*/  SHF.R.U32.HI R11, RZ, 0x10, R4 ;  /* 0x00000010ff0b7819 */ /* 0x000fe20000011604 */
[----:B------:R-:W-:Y:S01]  /*36c0*/  @!P2 FADD.FTZ R206, -R206, -RZ ;  /* 0x800000ffcecea221 */ /* 0x000fe20000010100 */
[----:B------:R-:W-:Y:S01]  /*36d0*/  LOP3.LUT R4, R8, 0xffff, RZ, 0xc0, !PT ;  /* 0x0000ffff08047812 */ /* 0x000fe200078ec0ff */
[----:B------:R-:W-:Y:S01]  /*36e0*/  IMAD.U32 R191, R191, -0x40, RZ ;  /* 0xffffffc0bfbf7824 */ /* 0x000fe200078e00ff */
[----:B------:R-:W-:Y:S01]  /*36f0*/  ISETP.LE.U32.AND P0, PT, R5, UR6, PT ;  /* 0x0000000605007c0c */ /* 0x000fe2000bf03070 */
[----:B------:R-:W2:Y:S01]  /*3700*/  MUFU.EX2 R180, R3 ;  /* 0x0000000300b47308 */ /* 0x000ea20000000800 */
[----:B------:R-:W-:Y:S02]  /*3710*/  ISETP.LE.U32.AND P6, PT, R10, UR6, PT ;  /* 0x000000060a007c0c */ /* 0x000fe4000bfc3070 */
[----:B------:R-:W-:Y:S02]  /*3720*/  LOP3.LUT R5, R8, 0xff, RZ, 0xc0, !PT ;  /* 0x000000ff08057812 */ /* 0x000fe400078ec0ff */
[----:B------:R-:W-:Y:S02]  /*3730*/  SHF.R.U32.HI R4, RZ, 0x8, R4 ;  /* 0x00000008ff047819 */ /* 0x000fe40000011604 */
[----:B------:R-:W-:Y:S02]  /*3740*/  ISETP.LE.U32.AND P2, PT, R5, UR6, PT ;  /* 0x0000000605007c0c */ /* 0x000fe4000bf43070 */
[----:B------:R-:W-:Y:S01]  /*3750*/  LOP3.LUT R5, R4, 0xffff, RZ, 0xc0, !PT ;  /* 0x0000ffff04057812 */ /* 0x000fe200078ec0ff */
[----:B------:R-:W-:Y:S01]  /*3760*/  MUFU.EX2 R181, R168 ;  /* 0x000000a800b57308 */ /* 0x000fe20000000800 */
[----:B------:R-:W-:Y:S01]  /*3770*/  SHF.R.U32.HI R4, RZ, 0x10, R8 ;  /* 0x00000010ff047819 */ /* 0x000fe20000011608 */
[----:B------:R-:W-:Y:S01]  /*3780*/  @!P0 FADD.FTZ R205, -R205, -RZ ;  /* 0x800000ffcdcd8221 */ /* 0x000fe20000010100 */
[----:B------:R-:W-:Y:S01]  /*3790*/  SHF.R.U32.HI R9, RZ, 0x18, R9 ;  /* 0x00000018ff097819 */ /* 0x000fe20000011609 */
[----:B------:R-:W-:Y:S01]  /*37a0*/  @!P6 FADD.FTZ R204, -R204, -RZ ;  /* 0x800000ffcccce221 */ /* 0x000fe20000010100 */
[----:B------:R-:W-:Y:S01]  /*37b0*/  LOP3.LUT R4, R4, 0xff, RZ, 0xc0, !PT ;  /* 0x000000ff04047812 */ /* 0x000fe200078ec0ff */
[----:B-1----:R-:W-:Y:S01]  /*37c0*/  @!P1 FADD.FTZ R183, -R183, -RZ ;  /* 0x800000ffb7b79221 */ /* 0x002fe20000010100 */
[----:B------:R-:W-:Y:S02]  /*37d0*/  ISETP.LE.U32.AND P0, PT, R5, UR6, PT ;  /* 0x0000000605007c0c */ /* 0x000fe4000bf03070 */
[----:B------:R-:W-:Y:S01]  /*37e0*/  ISETP.LE.U32.AND P6, PT, R4, UR6, PT ;  /* 0x0000000604007c0c */ /* 0x000fe2000bfc3070 */
[----:B------:R-:W-:Y:S01]  /*37f0*/  @!P2 FADD.FTZ R230, -R230, -RZ ;  /* 0x800000ffe6e6a221 */ /* 0x000fe20000010100 */
[----:B------:R-:W-:Y:S01]  /*3800*/  ISETP.LE.U32.AND P3, PT, R9, UR6, PT ;  /* 0x0000000609007c0c */ /* 0x000fe2000bf63070 */
[----:B------:R-:W-:Y:S01]  /*3810*/  MUFU.EX2 R186, R0 ;  /* 0x0000000000ba7308 */ /* 0x000fe20000000800 */
[----:B------:R-:W-:Y:S01]  /*3820*/  SHF.R.U32.HI R4, RZ, 0x8, R14 ;  /* 0x00000008ff047819 */ /* 0x000fe2000001160e */
[----:B--2---:R-:W-:Y:S01]  /*3830*/  @!P5 FADD.FTZ R180, -R180, -RZ ;  /* 0x800000ffb4b4d221 */ /* 0x004fe20000010100 */
[----:B------:R-:W-:Y:S02]  /*3840*/  ISETP.LE.U32.AND P2, PT, R15, UR6, PT ;  /* 0x000000060f007c0c */ /* 0x000fe4000bf43070 */
[----:B------:R-:W-:Y:S02]  /*3850*/  LOP3.LUT R5, R4, 0xffff, RZ, 0xc0, !PT ;  /* 0x0000ffff04057812 */ /* 0x000fe400078ec0ff */
[----:B------:R-:W-:Y:S01]  /*3860*/  LOP3.LUT R4, R11, 0xff, RZ, 0xc0, !PT ;  /* 0x000000ff0b047812 */ /* 0x000fe200078ec0ff */
[----:B------:R-:W-:Y:S01]  /*3870*/  @!P0 FADD.FTZ R229, -R229, -RZ ;  /* 0x800000ffe5e58221 */ /* 0x000fe20000010100 */
[----:B------:R-:W-:Y:S01]  /*3880*/  ISETP.LE.U32.AND P0, PT, R5, UR6, PT ;  /* 0x0000000605007c0c */ /* 0x000fe2000bf03070 */
[----:B------:R-:W-:Y:S01]  /*3890*/  @!P6 FADD.FTZ R232, -R232, -RZ ;  /* 0x800000ffe8e8e221 */ /* 0x000fe20000010100 */
[----:B------:R-:W-:Y:S01]  /*38a0*/  SHF.R.U32.HI R8, RZ, 0x18, R8 ;  /* 0x00000018ff087819 */ /* 0x000fe20000011608 */
[----:B------:R-:W-:Y:S01]  /*38b0*/  @!P3 FADD.FTZ R223, -R223, -RZ ;  /* 0x800000ffdfdfb221 */ /* 0x000fe20000010100 */
[----:B------:R-:W-:Y:S01]  /*38c0*/  ISETP.LE.U32.AND P6, PT, R4, UR6, PT ;  /* 0x0000000604007c0c */ /* 0x000fe2000bfc3070 */
[----:B------:R-:W1:Y:S01]  /*38d0*/  MUFU.EX2 R193, R23 ;  /* 0x0000001700c17308 */ /* 0x000e620000000800 */
[----:B------:R-:W-:Y:S01]  /*38e0*/  ISETP.LE.U32.AND P3, PT, R8, UR6, PT ;  /* 0x0000000608007c0c */ /* 0x000fe2000bf63070 */
[----:B------:R-:W-:Y:S01]  /*38f0*/  @!P2 FADD.FTZ R228, -R228, -RZ ;  /* 0x800000ffe4e4a221 */ /* 0x000fe20000010100 */
[----:B------:R-:W-:Y:S02]  /*3900*/  SHF.R.U32.HI R4, RZ, 0x8, R17 ;  /* 0x00000008ff047819 */ /* 0x000fe40000011611 */
[----:B------:R-:W-:Y:S02]  /*3910*/  ISETP.LE.U32.AND P2, PT, R19, UR6, PT ;  /* 0x0000000613007c0c */ /* 0x000fe4000bf43070 */
[----:B------:R-:W-:Y:S01]  /*3920*/  LOP3.LUT R5, R18, 0xff, RZ, 0xc0, !PT ;  /* 0x000000ff12057812 */ /* 0x000fe200078ec0ff */
[----:B------:R-:W-:Y:S01]  /*3930*/  @!P0 FADD.FTZ R207, -R207, -RZ ;  /* 0x800000ffcfcf8221 */ /* 0x000fe20000010100 */
[----:B------:R-:W-:Y:S01]  /*3940*/  LOP3.LUT R4, R4, 0xffff, RZ, 0xc0, !PT ;  /* 0x0000ffff04047812 */ /* 0x000fe200078ec0ff */
[----:B------:R-:W2:Y:S01]  /*3950*/  MUFU.EX2 R198, R26 ;  /* 0x0000001a00c67308 */ /* 0x000ea20000000800 */
[----:B------:R-:W-:Y:S01]  /*3960*/  ISETP.LE.U32.AND P0, PT, R5, UR6, PT ;  /* 0x0000000605007c0c */ /* 0x000fe2000bf03070 */
[----:B------:R-:W-:Y:S01]  /*3970*/  @!P6 FADD.FTZ R227, -R227, -RZ ;  /* 0x800000ffe3e3e221 */ /* 0x000fe20000010100 */
[----:B------:R-:W-:Y:S01]  /*3980*/  ISETP.LE.U32.AND P6, PT, R4, UR6, PT ;  /* 0x0000000604007c0c */ /* 0x000fe2000bfc3070 */
[----:B------:R-:W-:Y:S01]  /*3990*/  @!P3 FADD.FTZ R231, -R231, -RZ ;  /* 0x800000ffe7e7b221 */ /* 0x000fe20000010100 */
[----:B------:R-:W-:Y:S02]  /*39a0*/  LOP3.LUT R4, R13, 0xffff, RZ, 0xc0, !PT ;  /* 0x0000ffff0d047812 */ /* 0x000fe400078ec0ff */
[----:B------:R-:W-:Y:S01]  /*39b0*/  ISETP.LE.U32.AND P3, PT, R16, UR6, PT ;  /* 0x0000000610007c0c */ /* 0x000fe2000bf63070 */
[----:B------:R-:W-:Y:S01]  /*39c0*/  @!P2 FADD.FTZ R203, -R203, -RZ ;  /* 0x800000ffcbcba221 */ /* 0x000fe20000010100 */
[----:B------:R-:W-:Y:S01]  /*39d0*/  SHF.R.U32.HI R2, RZ, 0x8, R4 ;  /* 0x00000008ff027819 */ /* 0x000fe20000011604 */
[----:B------:R-:W3:Y:S01]  /*39e0*/  MUFU.EX2 R195, R25 ;  /* 0x0000001900c37308 */ /* 0x000ee20000000800 */
[----:B------:R-:W-:Y:S02]  /*39f0*/  ISETP.LE.U32.AND P2, PT, R20, UR6, PT ;  /* 0x0000000614007c0c */ /* 0x000fe4000bf43070 */
[--C-:B------:R-:W-:Y:S01]  /*3a00*/  SHF.R.U32.HI R5, RZ, 0x18, R13.reuse ;  /* 0x00000018ff057819 */ /* 0x100fe2000001160d */
[----:B------:R-:W-:Y:S01]  /*3a10*/  @!P0 FADD.FTZ R201, -R201, -RZ ;  /* 0x800000ffc9c98221 */ /* 0x000fe20000010100 */
[----:B------:R-:W-:Y:S01]  /*3a20*/  SHF.R.U32.HI R13, RZ, 0x10, R13 ;  /* 0x00000010ff0d7819 */ /* 0x000fe2000001160d */
[----:B------:R-:W-:Y:S01]  /*3a30*/  @!P6 FADD.FTZ R202, -R202, -RZ ;  /* 0x800000ffcacae221 */ /* 0x000fe20000010100 */
[----:B------:R-:W-:Y:S02]  /*3a40*/  LOP3.LUT R2, R2, 0xffff, RZ, 0xc0, !PT ;  /* 0x0000ffff02027812 */ /* 0x000fe400078ec0ff */
[----:B------:R-:W-:Y:S01]  /*3a50*/  LOP3.LUT R13, R13, 0xff, RZ, 0xc0, !PT ;  /* 0x000000ff0d0d7812 */ /* 0x000fe200078ec0ff */
[----:B------:R-:W-:Y:S01]  /*3a60*/  @!P3 FADD.FTZ R226, -R226, -RZ ;  /* 0x800000ffe2e2b221 */ /* 0x000fe20000010100 */
[----:B------:R-:W-:Y:S01]  /*3a70*/  ISETP.LE.U32.AND P0, PT, R2, UR6, PT ;  /* 0x0000000602007c0c */ /* 0x000fe2000bf03070 */
[----:B------:R-:W4:Y:S01]  /*3a80*/  MUFU.EX2 R182, R34 ;  /* 0x0000002200b67308 */ /* 0x000f220000000800 */
[----:B------:R-:W-:Y:S01]  /*3a90*/  LOP3.LUT R2, R12, 0xffff, RZ, 0xc0, !PT ;  /* 0x0000ffff0c027812 */ /* 0x000fe200078ec0ff */
[----:B------:R-:W-:Y:S01]  /*3aa0*/  @!P2 FADD.FTZ R200, -R200, -RZ ;  /* 0x800000ffc8c8a221 */ /* 0x000fe20000010100 */
[----:B------:R-:W-:Y:S02]  /*3ab0*/  ISETP.LE.U32.AND P3, PT, R5, UR6, PT ;  /* 0x0000000605007c0c */ /* 0x000fe4000bf63070 */
[----:B------:R-:W-:Y:S02]  /*3ac0*/  LOP3.LUT R5, R12, 0xff, RZ, 0xc0, !PT ;  /* 0x000000ff0c057812 */ /* 0x000fe400078ec0ff */
[----:B------:R-:W-:Y:S02]  /*3ad0*/  ISETP.LE.U32.AND P6, PT, R13, UR6, PT ;  /* 0x000000060d007c0c */ /* 0x000fe4000bfc3070 */
[----:B------:R-:W-:Y:S01]  /*3ae0*/  SHF.R.U32.HI R4, RZ, 0x10, R12 ;  /* 0x00000010ff047819 */ /* 0x000fe2000001160c */
[----:B------:R-:W-:Y:S01]  /*3af0*/  MUFU.EX2 R196, R27 ;  /* 0x0000001b00c47308 */ /* 0x000fe20000000800 */
[----:B------:R-:W-:Y:S01]  /*3b00*/  SHF.R.U32.HI R2, RZ, 0x8, R2 ;  /* 0x00000008ff027819 */ /* 0x000fe20000011602 */
[----:B------:R-:W-:Y:S01]  /*3b10*/  @!P0 FADD.FTZ R192, -R192, -RZ ;  /* 0x800000ffc0c08221 */ /* 0x000fe20000010100 */
[----:B------:R-:W-:Y:S02]  /*3b20*/  ISETP.LE.U32.AND P2, PT, R5, UR6, PT ;  /* 0x0000000605007c0c */ /* 0x000fe4000bf43070 */
[----:B------:R-:W-:Y:S01]  /*3b30*/  LOP3.LUT R4, R4, 0xff, RZ, 0xc0, !PT ;  /* 0x000000ff04047812 */ /* 0x000fe200078ec0ff */
[----:B-1----:R-:W-:Y:S01]  /*3b40*/  @!P3 FADD.FTZ R193, -R193, -RZ ;  /* 0x800000ffc1c1b221 */ /* 0x002fe20000010100 */
[----:B------:R-:W-:Y:S02]  /*3b50*/  LOP3.LUT R2, R2, 0xffff, RZ, 0xc0, !PT ;  /* 0x0000ffff02027812 */ /* 0x000fe400078ec0ff */
[----:B------:R-:W-:Y:S01]  /*3b60*/  ISETP.LE.U32.AND P4, PT, R4, UR6, PT ;  /* 0x0000000604007c0c */ /* 0x000fe2000bf83070 */
[----:B------:R-:W-:Y:S01]  /*3b70*/  @!P6 FADD.FTZ R194, -R194, -RZ ;  /* 0x800000ffc2c2e221 */ /* 0x000fe20000010100 */
[----:B------:R-:W-:Y:S01]  /*3b80*/  SHF.R.U32.HI R4, RZ, 0x8, R175 ;  /* 0x00000008ff047819 */ /* 0x000fe200000116af */
[----:B------:R-:W-:Y:S01]  /*3b90*/  MUFU.EX2 R189, R28 ;  /* 0x0000001c00bd7308 */ /* 0x000fe20000000800 */
[----:B------:R-:W-:Y:S02]  /*3ba0*/  ISETP.LE.U32.AND P0, PT, R2, UR6, PT ;  /* 0x0000000602007c0c */ /* 0x000fe4000bf03070 */
[----:B------:R-:W-:Y:S01]  /*3bb0*/  LOP3.LUT R2, R176, 0xff, RZ, 0xc0, !PT ;  /* 0x000000ffb0027812 */ /* 0x000fe200078ec0ff */
[----:B------:R-:W-:Y:S01]  /*3bc0*/  @!P2 FADD.FTZ R197, -R197, -RZ ;  /* 0x800000ffc5c5a221 */ /* 0x000fe20000010100 */
[----:B------:R-:W-:Y:S02]  /*3bd0*/  LOP3.LUT R5, R174, 0xff, RZ, 0xc0, !PT ;  /* 0x000000ffae057812 */ /* 0x000fe400078ec0ff */
[----:B------:R-:W-:Y:S02]  /*3be0*/  ISETP.LE.U32.AND P6, PT, R2, UR6, PT ;  /* 0x0000000602007c0c */ /* 0x000fe4000bfc3070 */
[----:B------:R-:W-:Y:S01]  /*3bf0*/  LOP3.LUT R2, R4, 0xffff, RZ, 0xc0, !PT ;  /* 0x0000ffff04027812 */ /* 0x000fe200078ec0ff */
[----:B------:R-:W1:Y:S01]  /*3c00*/  MUFU.EX2 R187, R30 ;  /* 0x0000001e00bb7308 */ /* 0x000e620000000800 */
[----:B------:R-:W-:Y:S01]  /*3c10*/  SHF.R.U32.HI R4, RZ, 0x8, R171 ;  /* 0x00000008ff047819 */ /* 0x000fe200000116ab */
[----:B--2---:R-:W-:Y:S01]  /*3c20*/  @!P4 FADD.FTZ R198, -R198, -RZ ;  /* 0x800000ffc6c6c221 */ /* 0x004fe20000010100 */
[----:B------:R-:W-:Y:S01]  /*3c30*/  ISETP.LE.U32.AND P2, PT, R2, UR6, PT ;  /* 0x0000000602007c0c */ /* 0x000fe2000bf43070 */
[----:B---3--:R-:W-:Y:S01]  /*3c40*/  @!P0 FADD.FTZ R195, -R195, -RZ ;  /* 0x800000ffc3c38221 */ /* 0x008fe20000010100 */
[----:B------:R-:W-:Y:S02]  /*3c50*/  F2FP.RELU.PACK_AB R2, R205, R206 ;  /* 0x000000cecd02723e */ /* 0x000fe400000008ff */
[----:B------:R-:W-:Y:S02]  /*3c60*/  ISETP.LE.U32.AND P1, PT, R5, UR6, PT ;  /* 0x0000000605007c0c */ /* 0x000fe4000bf23070 */
[----:B------:R-:W-:Y:S01]  /*3c70*/  F2FP.RELU.PACK_AB R5, R223, R204 ;  /* 0x000000ccdf05723e */ /* 0x000fe200000008ff */
[----:B------:R2:W-:Y:S01]  /*3c80*/  STS [R239+0x20000], R2 ;  /* 0x02000002ef007388 */ /* 0x0005e20000000800 */
[----:B------:R-:W-:Y:S01]  /*3c90*/  F2FP.RELU.PACK_AB R3, R202, R203 ;  /* 0x000000cbca03723e */ /* 0x000fe200000008ff */
[----:B----4-:R-:W-:Y:S01]  /*3ca0*/  @!P6 FADD.FTZ R182, -R182, -RZ ;  /* 0x800000ffb6b6e221 */ /* 0x010fe20000010100 */
[----:B------:R-:W-:Y:S01]  /*3cb0*/  LOP3.LUT R4, R4, 0xffff, RZ, 0xc0, !PT ;  /* 0x0000ffff04047812 */ /* 0x000fe200078ec0ff */
[----:B------:R3:W-:Y:S01]  /*3cc0*/  STS [R239+0x20400], R5 ;  /* 0x02040005ef007388 */ /* 0x0007e20000000800 */
[----:B------:R-:W-:Y:S01]  /*3cd0*/  F2FP.RELU.PACK_AB R0, R231, R232 ;  /* 0x000000e8e700723e */ /* 0x000fe200000008ff */
[----:B------:R-:W-:Y:S01]  /*3ce0*/  @!P2 FADD.FTZ R181, -R181, -RZ ;  /* 0x800000ffb5b5a221 */ /* 0x000fe20000010100 */
[----:B------:R-:W-:Y:S01]  /*3cf0*/  ISETP.LE.U32.AND P2, PT, R4, UR6, PT ;  /* 0x0000000604007c0c */ /* 0x000fe2000bf43070 */
[----:B------:R4:W-:Y:S01]  /*3d00*/  STS [R240+0x20000], R3 ;  /* 0x02000003f0007388 */ /* 0x0009e20000000800 */
[----:B------:R-:W-:Y:S02]  /*3d10*/  F2FP.RELU.PACK_AB R4, R229, R230 ;  /* 0x000000e6e504723e */ /* 0x000fe400000008ff */
[----:B------:R-:W-:Y:S02]  /*3d20*/  SHF.R.U32.HI R12, RZ, 0x18, R12 ;  /* 0x00000018ff0c7819 */ /* 0x000fe4000001160c */
[----:B------:R-:W-:Y:S01]  /*3d30*/  ISETP.LE.U32.AND P3, PT, R169, UR6, PT ;  /* 0x00000006a9007c0c */ /* 0x000fe2000bf63070 */
[----:B-1----:R-:W-:Y:S01]  /*3d40*/  @!P1 FADD.FTZ R187, -R187, -RZ ;  /* 0x800000ffbbbb9221 */ /* 0x002fe20000010100 */
[----:B------:R-:W-:Y:S02]  /*3d50*/  ISETP.LE.U32.AND P4, PT, R12, UR6, PT ;  /* 0x000000060c007c0c */ /* 0x000fe4000bf83070 */
[----:B------:R-:W-:Y:S02]  /*3d60*/  ISETP.LE.U32.AND P0, PT, R173, UR6, PT ;  /* 0x00000006ad007c0c */ /* 0x000fe4000bf03070 */
[----:B------:R-:W-:Y:S01]  /*3d70*/  FSETP.GE.FTZ.AND P1, PT, R205, RZ, PT ;  /* 0x000000ffcd00720b */ /* 0x000fe20003f36000 */
[----:B------:R-:W-:Y:S01]  /*3d80*/  @!P2 FADD.FTZ R188, -R188, -RZ ;  /* 0x800000ffbcbca221 */ /* 0x000fe20000010100 */
[----:B------:R-:W-:Y:S02]  /*3d90*/  FSETP.GE.FTZ.AND P2, PT, R206, RZ, PT ;  /* 0x000000ffce00720b */ /* 0x000fe40003f56000 */
[----:B------:R-:W-:Y:S02]  /*3da0*/  FSETP.GE.FTZ.AND P5, PT, R203, RZ, PT ;  /* 0x000000ffcb00720b */ /* 0x000fe40003fb6000 */
[----:B--2---:R-:W-:Y:S01]  /*3db0*/  F2FP.RELU.PACK_AB R2, R200, R201 ;  /* 0x000000c9c802723e */ /* 0x004fe200000008ff */
[----:B------:R-:W-:Y:S01]  /*3dc0*/  @!P3 FADD.FTZ R189, -R189, -RZ ;  /* 0x800000ffbdbdb221 */ /* 0x000fe20000010100 */
[----:B------:R-:W-:Y:S01]  /*3dd0*/  FSETP.GE.FTZ.AND P3, PT, R199, RZ, PT ;  /* 0x000000ffc700720b */ /* 0x000fe20003f76000 */
[----:B------:R-:W-:Y:S01]  /*3de0*/  @!P4 FADD.FTZ R196, -R196, -RZ ;  /* 0x800000ffc4c4c221 */ /* 0x000fe20000010100 */
[----:B---3--:R-:W-:Y:S01]  /*3df0*/  F2FP.RELU.PACK_AB R5, R207, R228 ;  /* 0x000000e4cf05723e */ /* 0x008fe200000008ff */
[----:B------:R1:W-:Y:S01]  /*3e00*/  STS [R240+0x20400], R2 ;  /* 0x02040002f0007388 */ /* 0x0003e20000000800 */
[----:B------:R-:W-:Y:S01]  /*3e10*/  @!P0 FADD.FTZ R186, -R186, -RZ ;  /* 0x800000ffbaba8221 */ /* 0x000fe20000010100 */
[----:B------:R-:W-:Y:S02]  /*3e20*/  FSETP.GE.FTZ.AND P4, PT, R202, RZ, PT ;  /* 0x000000ffca00720b */ /* 0x000fe40003f96000 */
[----:B------:R2:W-:Y:S01]  /*3e30*/  STS [R239+0x21000], R4 ;  /* 0x02100004ef007388 */ /* 0x0005e20000000800 */
[----:B----4-:R-:W-:Y:S03]  /*3e40*/  F2FP.RELU.PACK_AB R3, R192, R199 ;  /* 0x000000c7c003723e */ /* 0x010fe600000008ff */
[----:B------:R3:W-:Y:S04]  /*3e50*/  STS [R239+0x21400], R0 ;  /* 0x02140000ef007388 */ /* 0x0007e80000000800 */
[----:B------:R4:W-:Y:S01]  /*3e60*/  STS [R240+0x21000], R5 ;  /* 0x02100005f0007388 */ /* 0x0009e20000000800 */
[----:B-1----:R-:W-:Y:S02]  /*3e70*/  F2FP.RELU.PACK_AB R2, R193, R194 ;  /* 0x000000c2c102723e */ /* 0x002fe400000008ff */
[----:B--2---:R-:W-:Y:S02]  /*3e80*/  F2FP.RELU.PACK_AB R4, R226, R227 ;  /* 0x000000e3e204723e */ /* 0x004fe400000008ff */
[----:B---3--:R-:W-:Y:S03]  /*3e90*/  F2FP.RELU.PACK_AB R0, R181, R183 ;  /* 0x000000b7b500723e */ /* 0x008fe600000008ff */
[----:B------:R1:W-:Y:S01]  /*3ea0*/  STS [R240+0x21400], R4 ;  /* 0x02140004f0007388 */ /* 0x0003e20000000800 */
[----:B----4-:R-:W-:Y:S03]  /*3eb0*/  F2FP.RELU.PACK_AB R5, R195, R197 ;  /* 0x000000c5c305723e */ /* 0x010fe600000008ff */
        /* <DEDUP_REMOVED lines=14> */
[----:B------:R-:W1:Y:S01]  /*3fa0*/  LDSM.16.M88.4 R16, [R218+0x14000] ;  /* 0x01400000da10783b */ /* 0x000e620000000200 */
[----:B------:R-:W-:Y:S07]  /*3fb0*/  IMAD.IADD R184, R214, 0x1, R3 ;  /* 0x00000001d6b87824 */ /* 0x000fee00078e0203 */
        /* <DEDUP_REMOVED lines=102> */
[----:B------:R-:W-:Y:S03]  /*4620*/  FSEL R0, R0, R176, P0 ;  /* 0x000000b000007208 */ /* 0x000fe60000000000 */
[----:B------:R-:W-:Y:S01]  /*4630*/  FMUL.FTZ R205, R205, R2 ;  /* 0x00000002cdcd7220 */ /* 0x000fe20000410000 */
[----:B------:R-:W-:Y:S01]  /*4640*/  FSEL R4, R4, R177, P2 ;  /* 0x000000b104047208 */ /* 0x000fe20001000000 */
[----:B------:R-:W-:Y:S01]  /*4650*/  FMUL.FTZ R204, R204, R0 ;  /* 0x00000000cccc7220 */ /* 0x000fe20000410000 */
[----:B------:R-:W2:Y:S01]  /*4660*/  LDG.E R2, [R178.64+0x80] ;  /* 0x00008026b2027981 */ /* 0x000ea2000c1e1900 */
[C---:B------:R-:W-:Y:S02]  /*4670*/  LEA R224, P0, R191.reuse, R224, 0x2 ;  /* 0x000000e0bfe07211 */ /* 0x040fe400078010ff */
[----:B------:R-:W-:Y:S01]  /*4680*/  FMUL.FTZ R206, R206, R4 ;  /* 0x00000004cece7220 */ /* 0x000fe20000410000 */
[----:B------:R-:W3:Y:S01]  /*4690*/  LDG.E R0, [R178.64+0xa0] ;  /* 0x0000a026b2007981 */ /* 0x000ee2000c1e1900 */
[----:B------:R-:W-:Y:S02]  /*46a0*/  LEA.HI.X.SX32 R225, R191, R225, 0x2, P0 ;  /* 0x000000e1bfe17211 */ /* 0x000fe400000f16ff */
[----:B------:R-:W-:Y:S02]  /*46b0*/  FSETP.GE.FTZ.AND P0, PT, R181, RZ, PT ;  /* 0x000000ffb500720b */ /* 0x000fe40003f16000 */
[C---:B------:R-:W-:Y:S01]  /*46c0*/  FADD.FTZ R4, -R177.reuse, R16 ;  /* 0x00000010b1047221 */ /* 0x040fe20000010100 */
[----:B------:R-:W-:Y:S01]  /*46d0*/  FSETP.GE.FTZ.AND P2, PT, R192, RZ, PT ;  /* 0x000000ffc000720b */ /* 0x000fe20003f56000 */
        /* <DEDUP_REMOVED lines=18> */
[----:B------:R-:W-:Y:S02]  /*4800*/  FADD.FTZ R6, -R176, R7 ;  /* 0x00000007b0067221 */ /* 0x000fe40000010100 */
        /* <DEDUP_REMOVED lines=41> */
[----:B------:R-:W-:Y:S01]  /*4aa0*/  FADD.FTZ R24, -R2, R24 ;  /* 0x0000001802187221 */ /* 0x000fe20000010100 */
[----:B------:R-:W-:Y:S01]  /*4ab0*/  FSETP.GE.FTZ.AND P1, PT, R228, RZ, PT ;  /* 0x000000ffe400720b */ /* 0x000fe20003f36000 */
[----:B------:R-:W-:Y:S01]  /*4ac0*/  FADD.FTZ R28, -R2, R28 ;  /* 0x0000001c021c7221 */ /* 0x000fe20000010100 */
[----:B------:R-:W-:Y:S01]  /*4ad0*/  FSEL R13, R13, R2, P3 ;  /* 0x000000020d0d7208 */ /* 0x000fe20001800000 */
[----:B------:R-:W-:Y:S01]  /*4ae0*/  FMUL.FTZ R22, R229, R4 ;  /* 0x00000004e5167220 */ /* 0x000fe20000410000 */
[-C--:B------:R-:W-:Y:S01]  /*4af0*/  FSEL R12, R12, R2.reuse, P1 ;  /* 0x000000020c0c7208 */ /* 0x080fe20000800000 */
[C---:B---3--:R-:W-:Y:S01]  /*4b00*/  FADD.FTZ R4, -R0.reuse, R14 ;  /* 0x0000000e00047221 */ /* 0x048fe20000010100 */
        /* <DEDUP_REMOVED lines=66> */
.L_x_1620:
        /* <DEDUP_REMOVED lines=125> */
[----:B------:R-:W2:Y:S01]  /*5700*/  LDL.64 R178, [R1+0x10] ;  /* 0x0000100001b27983 */ /* 0x000ea20000100a00 */
[----:B------:R-:W-:Y:S02]  /*5710*/  IMAD.MOV.U32 R6, RZ, RZ, c[0x0][0x370] ;  /* 0x0000dc00ff067624 */ /* 0x000fe400078e00ff */
[----:B------:R-:W-:Y:S01]  /*5720*/  IMAD.MOV.U32 R7, RZ, RZ, c[0x0][0x374] ;  /* 0x0000dd00ff077624 */ /* 0x000fe200078e00ff */
[----:B------:R-:W1:Y:S01]  /*5730*/  S2R R180, SR_TID.X ;  /* 0x0000000000b47919 */ /* 0x000e620000002100 */
[----:B------:R-:W-:Y:S03]  /*5740*/  IMAD.U32 R2, R6, -0x40, RZ ;  /* 0xffffffc006027824 */ /* 0x000fe600078e00ff */
[----:B------:R-:W3:Y:S02]  /*5750*/  S2R R181, SR_TID.X ;  /* 0x0000000000b57919 */ /* 0x000ee40000002100 */
[C---:B------:R-:W-:Y:S04]  /*5760*/  LEA R5, P1, R2.reuse, R236, 0x1 ;  /* 0x000000ec02057211 */ /* 0x040fe800078208ff */
[----:B------:R-:W-:Y:S01]  /*5770*/  LEA.HI.X.SX32 R2, R2, R237, 0x1, P1 ;  /* 0x000000ed02027211 */ /* 0x000fe200008f0eff */
[----:B------:R-:W-:Y:S04]  /*5780*/  IMAD.MOV.U32 R236, RZ, RZ, R5 ;  /* 0x000000ffffec7224 */ /* 0x000fe800078e0005 */
[----:B------:R-:W-:Y:S01]  /*5790*/  IMAD.MOV.U32 R237, RZ, RZ, R2 ;  /* 0x000000ffffed7224 */ /* 0x000fe200078e0002 */
[----:B--2---:R-:W2:Y:S01]  /*57a0*/  S2R R179, SR_TID.X ;  /* 0x0000000000b37919 */ /* 0x004ea20000002100 */
[----:B-1----:R-:W-:Y:S04]  /*57b0*/  SHF.R.S32.HI R180, RZ, 0x1f, R180 ;  /* 0x0000001fffb47819 */ /* 0x002fe800000114b4 */
[----:B---3--:R-:W-:Y:S04]  /*57c0*/  LEA.HI R180, R180, R181, RZ, 0x3 ;  /* 0x000000b5b4b47211 */ /* 0x008fe800078f18ff */
[----:B------:R-:W-:Y:S05]  /*57d0*/  SHF.R.S32.HI R180, RZ, 0x3, R180 ;  /* 0x00000003ffb47819 */ /* 0x000fea00000114b4 */
[----:B------:R-:W-:Y:S05]  /*57e0*/  IMAD.SHL.U32 R0, R180, 0x40, RZ ;  /* 0x00000040b4007824 */ /* 0x000fea00078e00ff */
[----:B------:R-:W-:Y:S04]  /*57f0*/  LOP3.LUT R0, R0, 0x1c0, RZ, 0xc0, !PT ;  /* 0x000001c000007812 */ /* 0x000fe800078ec0ff */
[----:B------:R-:W-:Y:S02]  /*5800*/  LOP3.LUT R4, R0, 0x38, R178, 0xf8, !PT ;  /* 0x0000003800047812 */ /* 0x000fe400078ef8b2 */
[----:B------:R-:W1:Y:S01]  /*5810*/  S2R R178, SR_TID.X ;  /* 0x0000000000b27919 */ /* 0x000e620000002100 */
[----:B------:R-:W-:Y:S04]  /*5820*/  SHF.R.U32.HI R0, RZ, 0x3, R0 ;  /* 0x00000003ff007819 */ /* 0x000fe80000011600 */
[----:B------:R-:W-:Y:S02]  /*5830*/  LOP3.LUT R0, R4, R0, RZ, 0x3c, !PT ;  /* 0x0000000004007212 */ /* 0x000fe400078e3cff */
[C---:B------:R-:W-:Y:S04]  /*5840*/  LEA R4, P1, R6.reuse, R236, 0x6 ;  /* 0x000000ec06047211 */ /* 0x040fe800078230ff */
[----:B------:R-:W-:Y:S02]  /*5850*/  LEA.HI.X R5, R6, R237, R7, 0x6, P1 ;  /* 0x000000ed06057211 */ /* 0x000fe400008f3407 */
[----:B-1----:R-:W-:Y:S04]  /*5860*/  SHF.R.S32.HI R178, RZ, 0x1f, R178 ;  /* 0x0000001fffb27819 */ /* 0x002fe800000114b2 */
[----:B--2---:R-:W-:Y:S04]  /*5870*/  LEA.HI R178, R178, R179, RZ, 0x6 ;  /* 0x000000b3b2b27211 */ /* 0x004fe800078f30ff */
[----:B------:R-:W-:Y:S05]  /*5880*/  SHF.R.S32.HI R178, RZ, 0x6, R178 ;  /* 0x00000006ffb27819 */ /* 0x000fea00000114b2 */
[----:B------:R-:W-:Y:S04]  /*5890*/  IMAD R0, R178, 0x200, R0 ;  /* 0x00000200b2007824 */ /* 0x000fe800078e0200 */
[----:B------:R-:W-:Y:S05]  /*58a0*/  IMAD.SHL.U32 R0, R0, 0x2, RZ ;  /* 0x0000000200007824 */ /* 0x000fea00078e00ff */
        /* <DEDUP_REMOVED lines=8> */
.L_x_1621:
[----:B------:R-:W-:Y:S01]  /*5930*/  LDSM.16.M88.4 R32, [R212+0x1c000] ;  /* 0x01c00000d420783b */ /* 0x000fe20000000200 */
[----:B-1----:R-:W-:Y:S01]  /*5940*/  IMAD.MOV.U32 R0, RZ, RZ, 0x4 ;  /* 0x00000004ff007424 */ /* 0x002fe200078e00ff */
[----:B------:R-:W-:Y:S01]  /*5950*/  LEA R2, P1, R242, R224, 0x2 ;  /* 0x000000e0f2027211 */ /* 0x000fe200078210ff */
[----:B------:R-:W-:Y:S01]  /*5960*/  IMAD.MOV.U32 R188, RZ, RZ, c[0x0][0x22c] ;  /* 0x00008b00ffbc7624 */ /* 0x000fe200078e00ff */
[----:B------:R-:W-:Y:S01]  /*5970*/  ULOP3.LUT UR6, UR46, 0x1, URZ, 0xc0, !UPT ;  /* 0x000000012e067892 */ /* 0x000fe2000f8ec03f */
[----:B------:R-:W1:Y:S01]  /*5980*/  LDSM.16.MT88.4 R16, [R208] ;  /* 0x00000000d010783b */ /* 0x000e620000004200 */
[----:B------:R-:W-:Y:S01]  /*5990*/  IMAD.MOV.U32 R189, RZ, RZ, c[0x0][0x22c] ;  /* 0x00008b00ffbd7624 */ /* 0x000fe200078e00ff */
[----:B------:R-:W-:Y:S01]  /*59a0*/  @UP2 UIADD3 UR7, UP1, UR40, -0x100, URZ ;  /* 0xffffff0028072890 */ /* 0x000fe2000ff3e03f */
[----:B------:R-:W-:Y:S01]  /*59b0*/  IMAD R188, R188, c[0x0][0x1c0], RZ ;  /* 0x00007000bcbc7a24 */ /* 0x000fe200078e02ff */
[----:B------:R-:W-:Y:S01]  /*59c0*/  UISETP.NE.U32.AND UP0, UPT, UR6, 0x1, UPT ;  /* 0x000000010600788c */ /* 0x000fe2000bf05070 */
[----:B------:R-:W2:Y:S01]  /*59d0*/  LDSM.16.M88.4 R28, [R212+0x1d000] ;  /* 0x01d00000d41c783b */ /* 0x000ea20000000200 */
[----:B------:R-:W-:Y:S01]  /*59e0*/  IMAD R189, R189, c[0x0][0x1c0], RZ ;  /* 0x00007000bdbd7a24 */ /* 0x000fe200078e02ff */
[----:B------:R-:W-:Y:S01]  /*59f0*/  UIADD3 UR8, UR46, -0x1, URZ ;  /* 0xffffffff2e087890 */ /* 0x000fe2000fffe03f */
[----:B------:R-:W-:Y:S01]  /*5a00*/  IMAD.SHL.U32 R188, R188, 0x10, RZ ;  /* 0x00000010bcbc7824 */ /* 0x000fe200078e00ff */
[----:B------:R-:W-:Y:S01]  /*5a10*/  @UP2 UIADD3.X UR6, UR41, -0x1, URZ, UP1, !UPT ;  /* 0xffffffff29062890 */ /* 0x000fe20008ffe43f */
[----:B------:R-:W3:Y:S01]  /*5a20*/  LDSM.16.MT88.4 R164, [R208+0x4000] ;  /* 0x00400000d0a4783b */ /* 0x000ee20000004200 */
[----:B------:R-:W-:Y:S02]  /*5a30*/  IMAD R189, R189, 0x18, RZ ;  /* 0x00000018bdbd7824 */ /* 0x000fe400078e02ff */
[----:B------:R-:W-:Y:S02]  /*5a40*/  IMAD.MOV.U32 R192, RZ, RZ, c[0x0][0x22c] ;  /* 0x00008b00ffc07624 */ /* 0x000fe400078e00ff */
[----:B------:R-:W-:Y:S01]  /*5a50*/  LDSM.16.M88.4 R168, [R3+0x1c000] ;  /* 0x01c0000003a8783b */ /* 0x000fe20000000200 */
[----:B------:R-:W-:Y:S02]  /*5a60*/  IMAD.MOV.U32 R190, RZ, RZ, c[0x0][0x22c] ;  /* 0x00008b00ffbe7624 */ /* 0x000fe400078e00ff */
[----:B------:R-:W-:Y:S02]  /*5a70*/  IMAD R192, R192, c[0x0][0x1c0], RZ ;  /* 0x00007000c0c07a24 */ /* 0x000fe400078e02ff */
[----:B------:R-:W4:Y:S01]  /*5a80*/  LDSM.16.MT88.4 R172, [R208+0x800] ;  /* 0x00080000d0ac783b */ /* 0x000f220000004200 */
[----:B------:R-:W-:Y:S02]  /*5a90*/  IMAD R190, R190, c[0x0][0x1c0], RZ ;  /* 0x00007000bebe7a24 */ /* 0x000fe400078e02ff */
[----:B------:R-:W-:Y:S02]  /*5aa0*/  IMAD.SHL.U32 R192, R192, 0x20, RZ ;  /* 0x00000020c0c07824 */ /* 0x000fe400078e00ff */
[----:B------:R-:W3:Y:S01]  /*5ab0*/  LDSM.16.M88.4 R176, [R3+0x1d000] ;  /* 0x01d0000003b0783b */ /* 0x000ee20000000200 */
[----:B------:R-:W-:Y:S02]  /*5ac0*/  IMAD R190, R190, 0x28, RZ ;  /* 0x00000028bebe7824 */ /* 0x000fe400078e02ff */
[----:B------:R-:W-:Y:S02]  /*5ad0*/  IMAD.MOV.U32 R191, RZ, RZ, c[0x0][0x22c] ;  /* 0x00008b00ffbf7624 */ /* 0x000fe400078e00ff */
[----:B------:R-:W3:Y:S02]  /*5ae0*/  LDSM.16.MT88.4 R180, [R208+0x4800] ;  /* 0x00480000d0b4783b */ /* 0x000ee40000004200 */
[----:B------:R-:W-:Y:S04]  /*5af0*/  IMAD R191, R191, c[0x0][0x1c0], RZ ;  /* 0x00007000bfbf7a24 */ /* 0x000fe800078e02ff */
[----:B------:R-:W-:Y:S01]  /*5b00*/  IMAD R191, R191, 0x38, RZ ;  /* 0x00000038bfbf7824 */ /* 0x000fe200078e02ff */
        /* <DEDUP_REMOVED lines=57> */
[-C--:B-1----:R-:W-:Y:S05]  /*5ea0*/  HMMA.16816.F32 R4, R172, R176.reuse, R4 ;  /* 0x000000b0ac04723c */ /* 0x082fea0000001804 */
[-C--:B--2---:R-:W-:Y:S03]  /*5eb0*/  LEA.HI.X.SX32 R3, R242, R225.reuse, 0x2, P1 ;  /* 0x000000e1f2037211 */ /* 0x084fe600008f16ff */
[C---:B---3--:R-:W-:Y:S08]  /*5ec0*/  HMMA.16816.F32 R8, R180.reuse, R176, R8 ;  /* 0x000000b0b408723c */ /* 0x048ff00000001808 */
[-C--:B------:R-:W-:Y:S08]  /*5ed0*/  HMMA.16816.F32 R12, R180, R178.reuse, R12 ;  /* 0x000000b2b40c723c */ /* 0x080ff0000000180c */
[C---:B------:R-:W-:Y:S01]  /*5ee0*/  HMMA.16816.F32 R16, R172.reuse, R178, R16 ;  /* 0x000000b2ac10723c */ /* 0x040fe20000001810 */
[----:B------:R-:W1:Y:S07]  /*5ef0*/  LDSM.16.MT88.4 R176, [R208+0x3000] ;  /* 0x00300000d0b0783b */ /* 0x000e6e0000004200 */
[-C--:B----4-:R-:W-:Y:S08]  /*5f00*/  HMMA.16816.F32 R20, R172, R164.reuse, R20 ;  /* 0x000000a4ac14723c */ /* 0x090ff00000001814 */
        /* <DEDUP_REMOVED lines=14> */
[----:B------:R-:W-:Y:S01]  /*5ff0*/  @P0 IADD3 R164, R247, -0x40, RZ ;  /* 0xffffffc0f7a40810 */ /* 0x000fe20007ffe0ff */
[-C--:B------:R-:W-:Y:S01]  /*6000*/  HMMA.16816.F32 R28, R180, R166.reuse, R28 ;  /* 0x000000a6b41c723c */ /* 0x080fe2000000181c */
[----:B------:R-:W2:Y:S03]  /*6010*/  LDSM.16.MT88.4 R180, [R208+0x7800] ;  /* 0x00780000d0b4783b */ /* 0x000ea60000004200 */
[----:B------:R-:W-:Y:S01]  /*6020*/  @P0 IMAD.WIDE R164, R164, R0, UR40 ;  /* 0x00000028a4a40e25 */ /* 0x000fe2000f8e0200 */
[----:B------:R-:W-:Y:S01]  /*6030*/  @UP2 UMOV UR40, UR7 ;  /* 0x0000000700282c82 */ /* 0x000fe20008000000 */
[----:B------:R-:W3:Y:S01]  /*6040*/  LDL R0, [R1] ;  /* 0x0000000001007983 */ /* 0x000ee20000100800 */
[----:B------:R-:W-:Y:S01]  /*6050*/  @UP2 UMOV UR41, UR6 ;  /* 0x0000000600292c82 */ /* 0x000fe20008000000 */
[----:B------:R-:W-:Y:S03]  /*6060*/  HMMA.16816.F32 R32, R168, R166, R32 ;  /* 0x000000a6a820723c */ /* 0x000fe60000001820 */
[----:B------:R4:W5:Y:S04]  /*6070*/  @P0 LDG.E R246, [R164.64] ;  /* 0x00000026a4f60981 */ /* 0x000968000c1e1900 */
[CC--:B------:R-:W-:Y:S01]  /*6080*/  LEA R168, P1, R189.reuse, R224.reuse, 0x2 ;  /* 0x000000e0bda87211 */ /* 0x0c0fe200078210ff */
[----:B------:R4:W5:Y:S01]  /*6090*/  @P0 LDG.E R245, [R164.64+0x20] ;  /* 0x00002026a4f50981 */ /* 0x000962000c1e1900 */
[-C--:B-1----:R-:W-:Y:S04]  /*60a0*/  HMMA.16816.F32 R4, R172, R176.reuse, R4 ;  /* 0x000000b0ac04723c */ /* 0x082fe80000001804 */
[----:B------:R4:W5:Y:S01]  /*60b0*/  @P0 LDG.E R244, [R164.64+0x80] ;  /* 0x00008026a4f40981 */ /* 0x000962000c1e1900 */
[-C--:B------:R-:W-:Y:S01]  /*60c0*/  LEA.HI.X.SX32 R169, R189, R225.reuse, 0x2, P1 ;  /* 0x000000e1bda97211 */ /* 0x080fe200008f16ff */
[----:B------:R-:W-:Y:S02]  /*60d0*/  IMAD.MOV.U32 R189, RZ, RZ, c[0x0][0x22c] ;  /* 0x00008b00ffbd7624 */ /* 0x000fe400078e00ff */
[C---:B------:R-:W-:Y:S01]  /*60e0*/  HMMA.16816.F32 R8, R184.reuse, R176, R8 ;  /* 0x000000b0b808723c */ /* 0x040fe20000001808 */
[----:B------:R-:W3:Y:S03]  /*60f0*/  LDL R176, [R1+0x4] ;  /* 0x0000040001b07983 */ /* 0x000ee60000100800 */
[----:B------:R-:W-:Y:S02]  /*6100*/  IMAD R189, R189, c[0x0][0x1c0], RZ ;  /* 0x00007000bdbd7a24 */ /* 0x000fe400078e02ff */
[----:B------:R4:W5:Y:S01]  /*6110*/  @P0 LDG.E R243, [R164.64+0xa0] ;  /* 0x0000a026a4f30981 */ /* 0x000962000c1e1900 */
[CC--:B------:R-:W-:Y:S01]  /*6120*/  LEA R170, P0, R188.reuse, R224.reuse, 0x2 ;  /* 0x000000e0bcaa7211 */ /* 0x0c0fe200078010ff */
        /* <DEDUP_REMOVED lines=9> */
[----:B------:R2:W-:Y:S05]  /*61c0*/  RED.E.ADD.F32.FTZ.RN.STRONG.GPU [R170.64], R6 ;  /* 0x00000006aa00798e */ /* 0x0005ea000c10e7a6 */
[----:B------:R2:W-:Y:S01]  /*61d0*/  RED.E.ADD.F32.FTZ.RN.STRONG.GPU [R168.64], R7 ;  /* 0x00000007a800798e */ /* 0x0005e2000c10e7a6 */
[CC--:B----4-:R-:W-:Y:S01]  /*61e0*/  LEA R164, P2, R190.reuse, R224.reuse, 0x2 ;  /* 0x000000e0bea47211 */ /* 0x0d0fe200078410ff */
[C---:B------:R-:W-:Y:S03]  /*61f0*/  HMMA.16816.F32 R24, R184.reuse, R180, R24 ;  /* 0x000000b4b818723c */ /* 0x040fe60000001818 */
[----:B------:R-:W-:Y:S01]  /*6200*/  RED.E.ADD.F32.FTZ.RN.STRONG.GPU [R166.64], R8 ;  /* 0x00000008a600798e */ /* 0x000fe2000c10e7a6 */
[-C--:B------:R-:W-:Y:S01]  /*6210*/  LEA.HI.X.SX32 R165, R190, R225.reuse, 0x2, P2 ;  /* 0x000000e1bea57211 */ /* 0x080fe200010f16ff */
[----:B------:R-:W-:Y:S03]  /*6220*/  IMAD.MOV.U32 R190, RZ, RZ, c[0x0][0x22c] ;  /* 0x00008b00ffbe7624 */ /* 0x000fe600078e00ff */
[-C--:B------:R-:W-:Y:S01]  /*6230*/  HMMA.16816.F32 R28, R184, R182.reuse, R28 ;  /* 0x000000b6b81c723c */ /* 0x080fe2000000181c */
[----:B------:R-:W-:Y:S03]  /*6240*/  RED.E.ADD.F32.FTZ.RN.STRONG.GPU [R164.64], R9 ;  /* 0x00000009a400798e */ /* 0x000fe6000c10e7a6 */
[CC--:B-1----:R-:W-:Y:S01]  /*6250*/  LEA R4, P1, R189.reuse, R224.reuse, 0x2 ;  /* 0x000000e0bd047211 */ /* 0x0c2fe200078210ff */
[----:B------:R-:W-:Y:S03]  /*6260*/  IMAD R190, R190, c[0x0][0x1c0], RZ ;  /* 0x00007000bebe7a24 */ /* 0x000fe600078e02ff */
[----:B------:R-:W-:Y:S04]  /*6270*/  HMMA.16816.F32 R32, R172, R182, R32 ;  /* 0x000000b6ac20723c */ /* 0x000fe80000001820 */
[-C--:B------:R-:W-:Y:S01]  /*6280*/  LEA.HI.X.SX32 R5, R189, R225.reuse, 0x2, P1 ;  /* 0x000000e1bd057211 */ /* 0x080fe200008f16ff */
[----:B------:R-:W-:Y:S01]  /*6290*/  IMAD.SHL.U32 R190, R190, 0x10, RZ ;  /* 0x00000010bebe7824 */ /* 0x000fe200078e00ff */
[CC--:B--2---:R-:W-:Y:S01]  /*62a0*/  LEA R6, P0, R191.reuse, R224.reuse, 0x2 ;  /* 0x000000e0bf067211 */ /* 0x0c4fe200078010ff */
[----:B------:R-:W-:Y:S02]  /*62b0*/  IMAD.MOV.U32 R189, RZ, RZ, c[0x0][0x22c] ;  /* 0x00008b00ffbd7624 */ /* 0x000fe400078e00ff */
[----:B------:R1:W-:Y:S03]  /*62c0*/  RED.E.ADD.F32.FTZ.RN.STRONG.GPU [R4.64], R10 ;  /* 0x0000000a0400798e */ /* 0x0003e6000c10e7a6 */
[-C--:B------:R-:W-:Y:S01]  /*62d0*/  LEA.HI.X.SX32 R7, R191, R225.reuse, 0x2, P0 ;  /* 0x000000e1bf077211 */ /* 0x080fe200000f16ff */
[----:B------:R-:W-:Y:S01]  /*62e0*/  IMAD R189, R189, c[0x0][0x1c0], RZ ;  /* 0x00007000bdbd7a24 */ /* 0x000fe200078e02ff */
[----:B------:R-:W-:Y:S03]  /*62f0*/  IADD3 R177, R190, 0x20, RZ ;  /* 0x00000020beb17810 */ /* 0x000fe60007ffe0ff */
[----:B------:R2:W-:Y:S01]  /*6300*/  RED.E.ADD.F32.FTZ.RN.STRONG.GPU [R6.64], R11 ;  /* 0x0000000b0600798e */ /* 0x0005e2000c10e7a6 */
[----:B------:R-:W-:Y:S04]  /*6310*/  IMAD.SHL.U32 R189, R189, 0x10, RZ ;  /* 0x00000010bdbd7824 */ /* 0x000fe800078e00ff */
[----:B------:R4:W-:Y:S01]  /*6320*/  RED.E.ADD.F32.FTZ.RN.STRONG.GPU [R224.64+0x80], R16 ;  /* 0x00008010e000798e */ /* 0x0009e2000c10e7a6 */
[C---:B------:R-:W-:Y:S02]  /*6330*/  IADD3 R179, R189.reuse, 0x20, RZ ;  /* 0x00000020bdb37810 */ /* 0x040fe40007ffe0ff */
[----:B------:R-:W-:Y:S02]  /*6340*/  IADD3 R178, R189, 0x20, RZ ;  /* 0x00000020bdb27810 */ /* 0x000fe40007ffe0ff */
[----:B------:R4:W-:Y:S01]  /*6350*/  RED.E.ADD.F32.FTZ.RN.STRONG.GPU [R2.64+0x80], R17 ;  /* 0x000080110200798e */ /* 0x0009e2000c10e7a6 */
[C---:B------:R-:W-:Y:S02]  /*6360*/  IMAD.IADD R179, R242.reuse, 0x1, R179 ;  /* 0x00000001f2b37824 */ /* 0x040fe400078e02b3 */
[C---:B------:R-:W-:Y:S04]  /*6370*/  IMAD.IADD R178, R242.reuse, 0x1, R178 ;  /* 0x00000001f2b27824 */ /* 0x040fe800078e02b2 */
[----:B------:R-:W-:Y:S01]  /*6380*/  IMAD.IADD R178, R242, 0x1, R178 ;  /* 0x00000001f2b27824 */ /* 0x000fe200078e02b2 */
[CC--:B-1----:R-:W-:Y:S04]  /*6390*/  LEA R4, P0, R177.reuse, R224.reuse, 0x2 ;  /* 0x000000e0b1047211 */ /* 0x0c2fe800078010ff */
[-C--:B------:R-:W-:Y:S02]  /*63a0*/  LEA.HI.X.SX32 R5, R177, R225.reuse, 0x2, P0 ;  /* 0x000000e1b1057211 */ /* 0x080fe400000f16ff */
[----:B------:R-:W-:Y:S01]  /*63b0*/  IADD3 R177, R189, 0x20, RZ ;  /* 0x00000020bdb17810 */ /* 0x000fe20007ffe0ff */
[----:B------:R-:W-:Y:S01]  /*63c0*/  IMAD.MOV.U32 R189, RZ, RZ, c[0x0][0x22c] ;  /* 0x00008b00ffbd7624 */ /* 0x000fe200078e00ff */
[CC--:B--2---:R-:W-:Y:S01]  /*63d0*/  LEA R6, P1, R179.reuse, R224.reuse, 0x2 ;  /* 0x000000e0b3067211 */ /* 0x0c4fe200078210ff */
[----:B------:R-:W-:Y:S01]  /*63e0*/  RED.E.ADD.F32.FTZ.RN.STRONG.GPU [R4.64], R18 ;  /* 0x000000120400798e */ /* 0x000fe2000c10e7a6 */
[-C--:B------:R-:W-:Y:S01]  /*63f0*/  LEA R10, P0, R178, R224.reuse, 0x2 ;  /* 0x000000e0b20a7211 */ /* 0x080fe200078010ff */
[----:B------:R-:W-:Y:S01]  /*6400*/  IMAD.IADD R177, R242, 0x1, R177 ;  /* 0x00000001f2b17824 */ /* 0x000fe200078e02b1 */
[-C--:B------:R-:W-:Y:S01]  /*6410*/  LEA.HI.X.SX32 R7, R179, R225.reuse, 0x2, P1 ;  /* 0x000000e1b3077211 */ /* 0x080fe200008f16ff */
[----:B------:R-:W-:Y:S01]  /*6420*/  IMAD R189, R189, c[0x0][0x1c0], RZ ;  /* 0x00007000bdbd7a24 */ /* 0x000fe200078e02ff */
[-C--:B------:R-:W-:Y:S01]  /*6430*/  LEA.HI.X.SX32 R11, R178, R225.reuse, 0x2, P0 ;  /* 0x000000e1b20b7211 */ /* 0x080fe200000f16ff */
[----:B------:R-:W-:Y:S01]  /*6440*/  IMAD.IADD R177, R242, 0x1, R177 ;  /* 0x00000001f2b17824 */ /* 0x000fe200078e02b1 */
[C---:B----4-:R-:W-:Y:S01]  /*6450*/  IADD3 R16, R188.reuse, 0x60, RZ ;  /* 0x00000060bc107810 */ /* 0x050fe20007ffe0ff */
[----:B------:R-:W-:Y:S01]  /*6460*/  RED.E.ADD.F32.FTZ.RN.STRONG.GPU [R6.64], R19 ;  /* 0x000000130600798e */ /* 0x000fe2000c10e7a6 */
[----:B------:R-:W-:Y:S01]  /*6470*/  IMAD.SHL.U32 R189, R189, 0x10, RZ ;  /* 0x00000010bdbd7824 */ /* 0x000fe200078e00ff */
[----:B------:R-:W-:Y:S01]  /*6480*/  IADD3 R17, R188, 0x60, RZ ;  /* 0x00000060bc117810 */ /* 0x000fe20007ffe0ff */
[C---:B------:R-:W-:Y:S02]  /*6490*/  IMAD.IADD R177, R242.reuse, 0x1, R177 ;  /* 0x00000001f2b17824 */ /* 0x040fe400078e02b1 */
[----:B------:R-:W-:Y:S01]  /*64a0*/  RED.E.ADD.F32.FTZ.RN.STRONG.GPU [R10.64], R12 ;  /* 0x0000000c0a00798e */ /* 0x000fe2000c10e7a6 */
[----:B------:R-:W-:Y:S01]  /*64b0*/  IADD3 R167, R189, 0x40, RZ ;  /* 0x00000040bda77810 */ /* 0x000fe20007ffe0ff */
[C---:B------:R-:W-:Y:S01]  /*64c0*/  IMAD.IADD R16, R242.reuse, 0x1, R16 ;  /* 0x00000001f2107824 */ /* 0x040fe200078e0210 */
[-C--:B------:R-:W-:Y:S02]  /*64d0*/  LEA R8, P2, R177, R224.reuse, 0x2 ;  /* 0x000000e0b1087211 */ /* 0x080fe400078410ff */
[----:B------:R-:W-:Y:S01]  /*64e0*/  IADD3 R166, R189, 0x40, RZ ;  /* 0x00000040bda67810 */ /* 0x000fe20007ffe0ff */
[C---:B------:R-:W-:Y:S01]  /*64f0*/  IMAD.IADD R167, R242.reuse, 0x1, R167 ;  /* 0x00000001f2a77824 */ /* 0x040fe200078e02a7 */
[-C--:B------:R-:W-:Y:S01]  /*6500*/  LEA.HI.X.SX32 R9, R177, R225.reuse, 0x2, P2 ;  /* 0x000000e1b1097211 */ /* 0x080fe200010f16ff */
[C---:B------:R-:W-:Y:S02]  /*6510*/  IMAD.IADD R16, R242.reuse, 0x1, R16 ;  /* 0x00000001f2107824 */ /* 0x040fe400078e0210 */
[C---:B------:R-:W-:Y:S02]  /*6520*/  IMAD.IADD R166, R242.reuse, 0x1, R166 ;  /* 0x00000001f2a67824 */ /* 0x040fe400078e02a6 */
[----:B------:R1:W-:Y:S01]  /*6530*/  RED.E.ADD.F32.FTZ.RN.STRONG.GPU [R8.64], R13 ;  /* 0x0000000d0800798e */ /* 0x0003e2000c10e7a6 */
[C---:B------:R-:W-:Y:S02]  /*6540*/  IMAD.IADD R167, R242.reuse, 0x1, R167 ;  /* 0x00000001f2a77824 */ /* 0x040fe400078e02a7 */
[C---:B------:R-:W-:Y:S04]  /*6550*/  IMAD.IADD R166, R242.reuse, 0x1, R166 ;  /* 0x00000001f2a67824 */ /* 0x040fe800078e02a6 */
[----:B------:R-:W-:Y:S05]  /*6560*/  IMAD.IADD R166, R242, 0x1, R166 ;  /* 0x00000001f2a67824 */ /* 0x000fea00078e02a6 */
[CC--:B-1----:R-:W-:Y:S04]  /*6570*/  LEA R8, P2, R166.reuse, R224.reuse, 0x2 ;  /* 0x000000e0a6087211 */ /* 0x0c2fe800078410ff */
[-C--:B------:R-:W-:Y:S02]  /*6580*/  LEA.HI.X.SX32 R9, R166, R225.reuse, 0x2, P2 ;  /* 0x000000e1a6097211 */ /* 0x080fe400010f16ff */
[CC--:B---3--:R-:W-:Y:S04]  /*6590*/  LEA R4, P1, R0.reuse, R224.reuse, 0x2 ;  /* 0x000000e000047211 */ /* 0x0c8fe800078210ff */
[-C--:B------:R-:W-:Y:S01]  /*65a0*/  LEA.HI.X.SX32 R5, R0, R225.reuse, 0x2, P1 ;  /* 0x000000e100057211 */ /* 0x080fe200008f16ff */
[----:B------:R-:W-:Y:S04]  /*65b0*/  IMAD.MOV.U32 R0, RZ, RZ, c[0x0][0x22c] ;  /* 0x00008b00ff007624 */ /* 0x000fe800078e00ff */
[----:B------:R1:W-:Y:S01]  /*65c0*/  RED.E.ADD.F32.FTZ.RN.STRONG.GPU [R4.64], R14 ;  /* 0x0000000e0400798e */ /* 0x0003e2000c10e7a6 */
[----:B------:R-:W-:Y:S04]  /*65d0*/  IMAD R0, R0, c[0x0][0x1c0], RZ ;  /* 0x0000700000007a24 */ /* 0x000fe800078e02ff */
[----:B------:R-:W-:Y:S05]  /*65e0*/  IMAD.SHL.U32 R0, R0, 0x10, RZ ;  /* 0x0000001000007824 */ /* 0x000fea00078e00ff */
[----:B------:R-:W-:Y:S02]  /*65f0*/  IADD3 R168, R0, 0x40, RZ ;  /* 0x0000004000a87810 */ /* 0x000fe40007ffe0ff */
[CC--:B------:R-:W-:Y:S02]  /*6600*/  LEA R6, P0, R176.reuse, R224.reuse, 0x2 ;  /* 0x000000e0b0067211 */ /* 0x0c0fe400078010ff */
[----:B------:R-:W-:Y:S02]  /*6610*/  IADD3 R0, R189, 0x40, RZ ;  /* 0x00000040bd007810 */ /* 0x000fe40007ffe0ff */
[-C--:B------:R-:W-:Y:S03]  /*6620*/  LEA.HI.X.SX32 R7, R176, R225.reuse, 0x2, P0 ;  /* 0x000000e1b0077211 */ /* 0x080fe600000f16ff */
[----:B------:R-:W-:Y:S02]  /*6630*/  IMAD.IADD R0, R242, 0x1, R0 ;  /* 0x00000001f2007824 */ /* 0x000fe400078e0200 */
[----:B------:R2:W-:Y:S05]  /*6640*/  RED.E.ADD.F32.FTZ.RN.STRONG.GPU [R6.64], R15 ;  /* 0x0000000f0600798e */ /* 0x0005ea000c10e7a6 */
[----:B------:R-:W-:Y:S01]  /*6650*/  RED.E.ADD.F32.FTZ.RN.STRONG.GPU [R224.64+0x100], R20 ;  /* 0x00010014e000798e */ /* 0x000fe2000c10e7a6 */
[CC--:B-1----:R-:W-:Y:S04]  /*6660*/  LEA R4, P0, R168.reuse, R224.reuse, 0x2 ;  /* 0x000000e0a8047211 */ /* 0x0c2fe800078010ff */
[----:B------:R-:W-:Y:S01]  /*6670*/  RED.E.ADD.F32.FTZ.RN.STRONG.GPU [R2.64+0x100], R21 ;  /* 0x000100150200798e */ /* 0x000fe2000c10e7a6 */
[-C--:B------:R-:W-:Y:S02]  /*6680*/  LEA.HI.X.SX32 R5, R168, R225.reuse, 0x2, P0 ;  /* 0x000000e1a8057211 */ /* 0x080fe400000f16ff */
[CC--:B------:R-:W-:Y:S02]  /*6690*/  LEA R10, P0, R167.reuse, R224.reuse, 0x2 ;  /* 0x000000e0a70a7211 */ /* 0x0c0fe400078010ff */
[----:B------:R-:W-:Y:S02]  /*66a0*/  LDSM.16.MT88.4 R12, [R209+0x1e000] ;  /* 0x01e00000d10c783b */ /* 0x000fe40000004200 */
[-C--:B------:R-:W-:Y:S03]  /*66b0*/  LEA.HI.X.SX32 R11, R167, R225.reuse, 0x2, P0 ;  /* 0x000000e1a70b7211 */ /* 0x080fe600000f16ff */
[----:B------:R1:W-:Y:S05]  /*66c0*/  RED.E.ADD.F32.FTZ.RN.STRONG.GPU [R4.64], R22 ;  /* 0x000000160400798e */ /* 0x0003ea000c10e7a6 */
[----:B------:R-:W-:Y:S01]  /*66d0*/  LDSM.16.MT88.4 R168, [R210+0x2800] ;  /* 0x00280000d2a8783b */ /* 0x000fe20000004200 */
[CC--:B--2---:R-:W-:Y:S04]  /*66e0*/  LEA R6, P1, R0.reuse, R224.reuse, 0x2 ;  /* 0x000000e000067211 */ /* 0x0c4fe800078210ff */
[-C--:B------:R-:W-:Y:S01]  /*66f0*/  LEA.HI.X.SX32 R7, R0, R225.reuse, 0x2, P1 ;  /* 0x000000e100077211 */ /* 0x080fe200008f16ff */
[----:B------:R-:W-:Y:S04]  /*6700*/  IMAD.IADD R0, R242, 0x1, R252 ;  /* 0x00000001f2007824 */ /* 0x000fe800078e02fc */
[----:B------:R2:W-:Y:S05]  /*6710*/  RED.E.ADD.F32.FTZ.RN.STRONG.GPU [R6.64], R23 ;  /* 0x000000170600798e */ /* 0x0005ea000c10e7a6 */
[----:B------:R-:W-:Y:S05]  /*6720*/  RED.E.ADD.F32.FTZ.RN.STRONG.GPU [R10.64], R24 ;  /* 0x000000180a00798e */ /* 0x000fea000c10e7a6 */
[----:B------:R3:W-:Y:S01]  /*6730*/  RED.E.ADD.F32.FTZ.RN.STRONG.GPU [R8.64], R25 ;  /* 0x000000190800798e */ /* 0x0007e2000c10e7a6 */
[CC--:B-1----:R-:W-:Y:S04]  /*6740*/  LEA R4, P1, R252.reuse, R224.reuse, 0x2 ;  /* 0x000000e0fc047211 */ /* 0x0c2fe800078210ff */
[-C--:B------:R-:W-:Y:S01]  /*6750*/  LEA.HI.X.SX32 R5, R252, R225.reuse, 0x2, P1 ;  /* 0x000000e1fc057211 */ /* 0x080fe200008f16ff */
[----:B------:R-:W-:Y:S05]  /*6760*/  LDSM.16.MT88.4 R20, [R210+0x2000] ;  /* 0x00200000d214783b */ /* 0x000fea0000004200 */
[----:B------:R1:W-:Y:S01]  /*6770*/  RED.E.ADD.F32.FTZ.RN.STRONG.GPU [R4.64], R26 ;  /* 0x0000001a0400798e */ /* 0x0003e2000c10e7a6 */
[CC--:B--2---:R-:W-:Y:S04]  /*6780*/  LEA R6, P0, R0.reuse, R224.reuse, 0x2 ;  /* 0x000000e000067211 */ /* 0x0c4fe800078010ff */
[-C--:B------:R-:W-:Y:S02]  /*6790*/  LEA.HI.X.SX32 R7, R0, R225.reuse, 0x2, P0 ;  /* 0x000000e100077211 */ /* 0x080fe400000f16ff */
[----:B------:R-:W-:Y:S03]  /*67a0*/  IADD3 R0, R188, 0x60, RZ ;  /* 0x00000060bc007810 */ /* 0x000fe60007ffe0ff */
[----:B------:R2:W-:Y:S01]  /*67b0*/  RED.E.ADD.F32.FTZ.RN.STRONG.GPU [R6.64], R27 ;  /* 0x0000001b0600798e */ /* 0x0005e2000c10e7a6 */
[-C--:B---3--:R-:W-:Y:S01]  /*67c0*/  LEA R8, P3, R16, R224.reuse, 0x2 ;  /* 0x000000e010087211 */ /* 0x088fe200078610ff */
[----:B------:R-:W-:Y:S03]  /*67d0*/  IMAD.IADD R0, R242, 0x1, R0 ;  /* 0x00000001f2007824 */ /* 0x000fe600078e0200 */
[----:B------:R-:W-:Y:S01]  /*67e0*/  RED.E.ADD.F32.FTZ.RN.STRONG.GPU [R224.64+0x180], R32 ;  /* 0x00018020e000798e */ /* 0x000fe2000c10e7a6 */
[-C--:B------:R-:W-:Y:S02]  /*67f0*/  LEA.HI.X.SX32 R9, R16, R225.reuse, 0x2, P3 ;  /* 0x000000e110097211 */ /* 0x080fe400018f16ff */
[CC--:B------:R-:W-:Y:S02]  /*6800*/  LEA R10, P0, R0.reuse, R224.reuse, 0x2 ;  /* 0x000000e0000a7211 */ /* 0x0c0fe400078010ff */
[----:B------:R3:W-:Y:S01]  /*6810*/  RED.E.ADD.F32.FTZ.RN.STRONG.GPU [R2.64+0x180], R33 ;  /* 0x000180210200798e */ /* 0x0007e2000c10e7a6 */
[CC--:B-1----:R-:W-:Y:S02]  /*6820*/  LEA R4, P1, R17.reuse, R224.reuse, 0x2 ;  /* 0x000000e011047211 */ /* 0x0c2fe400078210ff */
[-C--:B------:R-:W-:Y:S01]  /*6830*/  LEA.HI.X.SX32 R11, R0, R225.reuse, 0x2, P0 ;  /* 0x000000e1000b7211 */ /* 0x080fe200000f16ff */
[----:B------:R-:W-:Y:S01]  /*6840*/  IMAD.IADD R0, R242, 0x1, R250 ;  /* 0x00000001f2007824 */ /* 0x000fe200078e02fa */
[-C--:B------:R-:W-:Y:S05]  /*6850*/  LEA.HI.X.SX32 R5, R17, R225.reuse, 0x2, P1 ;  /* 0x000000e111057211 */ /* 0x080fea00008f16ff */
[----:B------:R1:W-:Y:S05]  /*6860*/  RED.E.ADD.F32.FTZ.RN.STRONG.GPU [R4.64], R34 ;  /* 0x000000220400798e */ /* 0x0003ea000c10e7a6 */
[----:B------:R-:W-:Y:S01]  /*6870*/  RED.E.ADD.F32.FTZ.RN.STRONG.GPU [R10.64], R35 ;  /* 0x000000230a00798e */ /* 0x000fe2000c10e7a6 */
[CC--:B--2---:R-:W-:Y:S04]  /*6880*/  LEA R6, P2, R251.reuse, R224.reuse, 0x2 ;  /* 0x000000e0fb067211 */ /* 0x0c4fe800078410ff */
[----:B------:R-:W-:Y:S01]  /*6890*/  RED.E.ADD.F32.FTZ.RN.STRONG.GPU [R8.64], R28 ;  /* 0x0000001c0800798e */ /* 0x000fe2000c10e7a6 */
[-C--:B------:R-:W-:Y:S04]  /*68a0*/  LEA.HI.X.SX32 R7, R251, R225.reuse, 0x2, P2 ;  /* 0x000000e1fb077211 */ /* 0x080fe800010f16ff */
[----:B------:R-:W-:Y:S01]  /*68b0*/  LDSM.16.MT88.4 R8, [R210] ;  /* 0x00000000d208783b */ /* 0x000fe20000004200 */
[CC--:B---3--:R-:W-:Y:S04]  /*68c0*/  LEA R2, P0, R0.reuse, R224.reuse, 0x2 ;  /* 0x000000e000027211 */ /* 0x0c8fe800078010ff */
[----:B------:R-:W-:Y:S01]  /*68d0*/  RED.E.ADD.F32.FTZ.RN.STRONG.GPU [R6.64], R29 ;  /* 0x0000001d0600798e */ /* 0x000fe2000c10e7a6 */
[-C--:B------:R-:W-:Y:S01]  /*68e0*/  LEA.HI.X.SX32 R3, R0, R225.reuse, 0x2, P0 ;  /* 0x000000e100037211 */ /* 0x080fe200000f16ff */
[----:B------:R-:W-:Y:S01]  /*68f0*/  IMAD.IADD R0, R214, 0x1, R210 ;  /* 0x00000001d6007824 */ /* 0x000fe200078e02d2 */
[----:B------:R-:W-:Y:S01]  /*6900*/  PLOP3.LUT P0, PT, PT, PT, UP0, 0x80, 0x0 ;  /* 0x000000000000781c */ /* 0x000fe20003f0f008 */
[----:B------:R-:W-:Y:S01]  /*6910*/  @UP2 UIADD3 UR4, UP0, UR4, -0x100, URZ ;  /* 0xffffff0004042890 */ /* 0x000fe2000ff1e03f */
[----:B------:R-:W-:Y:S01]  /*6920*/  LDSM.16.MT88.4 R32, [R209+0x1e800] ;  /* 0x01e80000d120783b */ /* 0x000fe20000004200 */
[C---:B-1----:R-:W-:Y:S02]  /*6930*/  LEA R4, P1, R250.reuse, R224, 0x2 ;  /* 0x000000e0fa047211 */ /* 0x042fe400078210ff */
[----:B------:R-:W-:Y:S02]  /*6940*/  @UP2 UIADD3.X UR5, UR5, -0x1, URZ, UP0, !UPT ;  /* 0xffffffff05052890 */ /* 0x000fe400087fe43f */
[----:B------:R-:W-:Y:S01]  /*6950*/  LDSM.16.MT88.4 R16, [R0] ;  /* 0x000000000010783b */ /* 0x000fe20000004200 */
[----:B------:R-:W-:Y:S02]  /*6960*/  LEA.HI.X.SX32 R5, R250, R225, 0x2, P1 ;  /* 0x000000e1fa057211 */ /* 0x000fe400008f16ff */
[----:B------:R-:W-:Y:S01]  /*6970*/  ISETP.LT.AND P1, PT, RZ, UR46, PT ;  /* 0x0000002eff007c0c */ /* 0x000fe2000bf21270 */
[----:B------:R-:W-:Y:S01]  /*6980*/  UMOV UR46, UR8 ;  /* 0x00000008002e7c82 */ /* 0x000fe20008000000 */
[----:B------:R-:W-:Y:S05]  /*6990*/  LDSM.16.MT88.4 R24, [R0+0x2000] ;  /* 0x002000000018783b */ /* 0x000fea0000004200 */
[----:B------:R-:W-:Y:S05]  /*69a0*/  RED.E.ADD.F32.FTZ.RN.STRONG.GPU [R4.64], R30 ;  /* 0x0000001e0400798e */ /* 0x000fea000c10e7a6 */
        /* <DEDUP_REMOVED lines=86> */
.L_x_1619:
[----:B------:R-:W2:Y:S04]  /*6f10*/  LDL R173, [R1+0x20] ;  /* 0x0000200001ad7983 */ /* 0x000ea80000100800 */
[----:B------:R-:W3:Y:S04]  /*6f20*/  LDL R172, [R1+0x30] ;  /* 0x0000300001ac7983 */ /* 0x000ee80000100800 */
[----:B------:R-:W4:Y:S01]  /*6f30*/  LDL R174, [R1+0x3c] ;  /* 0x00003c0001ae7983 */ /* 0x000f220000100800 */
[----:B------:R-:W-:Y:S01]  /*6f40*/  FMUL.FTZ R27, R55, c[0x0][0x2dc] ;  /* 0x0000b700371b7a20 */ /* 0x000fe20000410000 */
[----:B------:R-:W-:-:S02]  /*6f50*/  ULDC.64 UR6, c[0x0][0x3a0] ;  /* 0x0000e80000067ab9 */ /* 0x000fc40000000a00 */
[----:B------:R-:W4:Y:S04]  /*6f60*/  LDL R171, [R1+0x24] ;  /* 0x0000240001ab7983 */ /* 0x000f280000100800 */
[----:B------:R-:W4:Y:S04]  /*6f70*/  LDL R170, [R1+0x34] ;  /* 0x0000340001aa7983 */ /* 0x000f280000100800 */
[----:B------:R-:W4:Y:S01]  /*6f80*/  LDL.64 R176, [R1+0x10] ;  /* 0x0000100001b07983 */ /* 0x000f220000100a00 */
[----:B------:R-:W-:Y:S01]  /*6f90*/  FMUL.FTZ R100, R100, c[0x0][0x2e0] ;  /* 0x0000b80064647a20 */ /* 0x000fe20000410000 */
[----:B------:R-:W-:-:S02]  /*6fa0*/  ULDC.64 UR4, c[0x0][0x3a8] ;  /* 0x0000ea0000047ab9 */ /* 0x000fc40000000a00 */
[----:B------:R-:W4:Y:S01]  /*6fb0*/  LDL R55, [R1+0x38] ;  /* 0x0000380001377983 */ /* 0x000f220000100800 */
[----:B-1----:R-:W-:Y:S02]  /*6fc0*/  FMUL.FTZ R2, R101, c[0x0][0x2e0] ;  /* 0x0000b80065027a20 */ /* 0x002fe40000410000 */
[----:B------:R-:W-:Y:S02]  /*6fd0*/  FMUL.FTZ R102, R102, c[0x0][0x2e0] ;  /* 0x0000b80066667a20 */ /* 0x000fe40000410000 */
[----:B------:R-:W-:Y:S02]  /*6fe0*/  FMUL.FTZ R0, R103, c[0x0][0x2e0] ;  /* 0x0000b80067007a20 */ /* 0x000fe40000410000 */
[----:B------:R-:W-:Y:S02]  /*6ff0*/  FMUL.FTZ R112, R112, c[0x0][0x2e0] ;  /* 0x0000b80070707a20 */ /* 0x000fe40000410000 */
[----:B------:R-:W-:Y:S02]  /*7000*/  FMUL.FTZ R6, R113, c[0x0][0x2e0] ;  /* 0x0000b80071067a20 */ /* 0x000fe40000410000 */
[----:B------:R-:W-:-:S02]  /*7010*/  FMUL.FTZ R34, R41, c[0x0][0x2dc] ;  /* 0x0000b70029227a20 */ /* 0x000fc40000410000 */
[----:B------:R-:W-:Y:S02]  /*7020*/  FMUL.FTZ R114, R114, c[0x0][0x2e0] ;  /* 0x0000b80072727a20 */ /* 0x000fe40000410000 */
[----:B------:R-:W-:Y:S01]  /*7030*/  FMUL.FTZ R8, R115, c[0x0][0x2e0] ;  /* 0x0000b80073087a20 */ /* 0x000fe20000410000 */
[----:B------:R-:W-:Y:S01]  /*7040*/  F2FP.PACK_AB R2, R2, R100 ;  /* 0x000000640202723e */ /* 0x000fe200000000ff */
[----:B------:R-:W-:Y:S01]  /*7050*/  BAR.SYNC.DEFER_BLOCKING 0x0 ;  /* 0x0000000000007b1d */ /* 0x000fe20000010000 */
[----:B------:R-:W-:Y:S02]  /*7060*/  FMUL.FTZ R104, R104, c[0x0][0x2e0] ;  /* 0x0000b80068687a20 */ /* 0x000fe40000410000 */
[----:B------:R-:W-:Y:S01]  /*7070*/  FMUL.FTZ R41, R105, c[0x0][0x2e0] ;  /* 0x0000b80069297a20 */ /* 0x000fe20000410000 */
[----:B------:R-:W-:Y:S01]  /*7080*/  F2FP.PACK_AB R0, R0, R102 ;  /* 0x000000660000723e */ /* 0x000fe200000000ff */
[----:B------:R-:W-:Y:S02]  /*7090*/  FMUL.FTZ R4, R44, c[0x0][0x2dc] ;  /* 0x0000b7002c047a20 */ /* 0x000fe40000410000 */
        /* <DEDUP_REMOVED lines=29> */
[----:B------:R-:W-:Y:S02]  /*7270*/  FMUL.FTZ R120, R120, c[0x0][0x2e0] ;  /* 0x0000b80078787a20 */ /* 0x000fe40000410000 */
        /* <DEDUP_REMOVED lines=58> */
[----:B------:R-:W1:Y:S01]  /*7620*/  S2R R168, SR_TID.X ;  /* 0x0000000000a87919 */ /* 0x000e620000002100 */
        /* <DEDUP_REMOVED lines=10> */
[----:B------:R-:W1:Y:S01]  /*76d0*/  S2R R169, SR_TID.X ;  /* 0x0000000000a97919 */ /* 0x000e620000002100 */
[----:B------:R-:W-:-:S02]  /*76e0*/  F2FP.PACK_AB R36, R36, R167 ;  /* 0x000000a72424723e */ /* 0x000fc400000000ff */
        /* <DEDUP_REMOVED lines=40> */
[----:B------:R-:W2:Y:S01]  /*7970*/  S2R R52, SR_CTAID.Y ;  /* 0x0000000000347919 */ /* 0x000ea20000002600 */
        /* <DEDUP_REMOVED lines=9> */
[----:B-1----:R-:W-:Y:S01]  /*7a10*/  SHF.R.S32.HI R168, RZ, 0x1f, R168 ;  /* 0x0000001fffa87819 */ /* 0x002fe200000114a8 */
[----:B------:R-:W-:Y:S01]  /*7a20*/  FMUL.FTZ R13, R79, c[0x0][0x2dc] ;  /* 0x0000b7004f0d7a20 */ /* 0x000fe20000410000 */
[----:B------:R-:W-:Y:S02]  /*7a30*/  F2FP.PACK_AB R18, R18, R72 ;  /* 0x000000481212723e */ /* 0x000fe400000000ff */
[----:B------:R-:W-:Y:S01]  /*7a40*/  F2FP.PACK_AB R17, R17, R74 ;  /* 0x0000004a1111723e */ /* 0x000fe200000000ff */
[----:B--2---:R-:W-:Y:S04]  /*7a50*/  STS [R173], R2 ;  /* 0x00000002ad007388 */ /* 0x004fe80000000800 */
[----:B------:R1:W-:Y:S04]  /*7a60*/  STS [R173+0x400], R0 ;  /* 0x00040000ad007388 */ /* 0x0003e80000000800 */
[----:B---3--:R-:W-:Y:S04]  /*7a70*/  STS [R172], R6 ;  /* 0x00000006ac007388 */ /* 0x008fe80000000800 */
[----:B----4-:R-:W-:Y:S04]  /*7a80*/  STS [R174], R8 ;  /* 0x00000008ae007388 */ /* 0x010fe80000000800 */
[----:B------:R-:W-:Y:S04]  /*7a90*/  STS [R173+0x2000], R41 ;  /* 0x00200029ad007388 */ /* 0x000fe80000000800 */
[----:B------:R-:W-:Y:S04]  /*7aa0*/  STS [R173+0x2400], R9 ;  /* 0x00240009ad007388 */ /* 0x000fe80000000800 */
[----:B------:R-:W-:Y:S04]  /*7ab0*/  STS [R172+0x2000], R44 ;  /* 0x0020002cac007388 */ /* 0x000fe80000000800 */
[----:B------:R-:W-:Y:S04]  /*7ac0*/  STS [R172+0x2400], R43 ;  /* 0x0024002bac007388 */ /* 0x000fe80000000800 */
        /* <DEDUP_REMOVED lines=38> */
[----:B------:R-:W-:-:S03]  /*7d30*/  F2FP.PACK_AB R14, R14, R76 ;  /* 0x0000004c0e0e723e */ /* 0x000fc600000000ff */
[----:B------:R-:W-:Y:S01]  /*7d40*/  STS [R170+0xa000], R22 ;  /* 0x00a00016aa007388 */ /* 0x000fe20000000800 */
[----:B------:R-:W-:-:S03]  /*7d50*/  F2FP.PACK_AB R13, R13, R78 ;  /* 0x0000004e0d0d723e */ /* 0x000fc600000000ff */
[----:B------:R-:W-:Y:S01]  /*7d60*/  STS [R55+0xa000], R21 ;  /* 0x00a0001537007388 */ /* 0x000fe20000000800 */
[----:B------:R-:W-:-:S03]  /*7d70*/  LEA.HI R168, R168, R169, RZ, 0x3 ;  /* 0x000000a9a8a87211 */ /* 0x000fc600078f18ff */
[----:B------:R-:W-:Y:S04]  /*7d80*/  STS [R173+0xc000], R20 ;  /* 0x00c00014ad007388 */ /* 0x000fe80000000800 */
[----:B------:R-:W-:Y:S04]  /*7d90*/  STS [R173+0xc400], R19 ;  /* 0x00c40013ad007388 */ /* 0x000fe80000000800 */
[----:B------:R-:W-:Y:S01]  /*7da0*/  STS [R172+0xc000], R16 ;  /* 0x00c00010ac007388 */ /* 0x000fe20000000800 */
[----:B------:R-:W-:-:S03]  /*7db0*/  SHF.R.S32.HI R168, RZ, 0x3, R168 ;  /* 0x00000003ffa87819 */ /* 0x000fc600000114a8 */
[----:B------:R-:W-:Y:S04]  /*7dc0*/  STS [R172+0xc400], R15 ;  /* 0x00c4000fac007388 */ /* 0x000fe80000000800 */
[----:B------:R-:W-:Y:S04]  /*7dd0*/  STS [R173+0xe000], R18 ;  /* 0x00e00012ad007388 */ /* 0x000fe80000000800 */
[----:B------:R2:W-:Y:S04]  /*7de0*/  STS [R173+0xe400], R17 ;  /* 0x00e40011ad007388 */ /* 0x0005e80000000800 */
[----:B------:R-:W-:Y:S01]  /*7df0*/  STS [R172+0xe000], R14 ;  /* 0x00e0000eac007388 */ /* 0x000fe20000000800 */
[----:B-1----:R-:W-:-:S03]  /*7e00*/  SHF.L.U32 R0, R168, 0x6, RZ ;  /* 0x00000006a8007819 */ /* 0x002fc600000006ff */
[----:B------:R1:W-:Y:S01]  /*7e10*/  STS [R172+0xe400], R13 ;  /* 0x00e4000dac007388 */ /* 0x0003e20000000800 */
[----:B------:R-:W-:Y:S02]  /*7e20*/  FMUL.FTZ R84, R84, c[0x0][0x2dc] ;  /* 0x0000b70054547a20 */ /* 0x000fe40000410000 */
[----:B------:R-:W-:Y:S01]  /*7e30*/  FMUL.FTZ R12, R85, c[0x0][0x2dc] ;  /* 0x0000b700550c7a20 */ /* 0x000fe20000410000 */
[----:B------:R-:W3:Y:S01]  /*7e40*/  S2R R53, SR_CTAID.Z ;  /* 0x0000000000357919 */ /* 0x000ee20000002700 */
[----:B------:R-:W-:Y:S01]  /*7e50*/  FMUL.FTZ R86, R86, c[0x0][0x2dc] ;  /* 0x0000b70056567a20 */ /* 0x000fe20000410000 */
[----:B------:R-:W-:Y:S01]  /*7e60*/  SHF.R.S32.HI R3, RZ, 0x1f, R176 ;  /* 0x0000001fff037819 */ /* 0x000fe200000114b0 */
[----:B------:R-:W-:Y:S01]  /*7e70*/  FMUL.FTZ R11, R87, c[0x0][0x2dc] ;  /* 0x0000b700570b7a20 */ /* 0x000fe20000410000 */
[----:B------:R-:W-:Y:S01]  /*7e80*/  MOV R4, UR36 ;  /* 0x0000002400047c02 */ /* 0x000fe20008000f00 */
[----:B------:R-:W-:Y:S01]  /*7e90*/  FMUL.FTZ R96, R96, c[0x0][0x2dc] ;  /* 0x0000b70060607a20 */ /* 0x000fe20000410000 */
[----:B------:R-:W-:Y:S01]  /*7ea0*/  UIMAD UR8, UR35, UR6, URZ ;  /* 0x00000006230872a4 */ /* 0x000fe2000f8e023f */
[----:B------:R-:W-:Y:S01]  /*7eb0*/  FMUL.FTZ R10, R97, c[0x0][0x2dc] ;  /* 0x0000b700610a7a20 */ /* 0x000fe20000410000 */
[----:B------:R-:W-:Y:S01]  /*7ec0*/  MOV R2, R176 ;  /* 0x000000b000027202 */ /* 0x000fe20000000f00 */
[----:B------:R-:W-:Y:S01]  /*7ed0*/  FMUL.FTZ R98, R98, c[0x0][0x2dc] ;  /* 0x0000b70062627a20 */ /* 0x000fe20000410000 */
[----:B------:R-:W-:Y:S01]  /*7ee0*/  LOP3.LUT R0, R0, 0x1c0, RZ, 0xc0, !PT ;  /* 0x000001c000007812 */ /* 0x000fe200078ec0ff */
[----:B------:R-:W-:Y:S01]  /*7ef0*/  FMUL.FTZ R7, R99, c[0x0][0x2dc] ;  /* 0x0000b70063077a20 */ /* 0x000fe20000410000 */
[----:B--2---:R-:W2:Y:S01]  /*7f00*/  S2R R173, SR_TID.X ;  /* 0x0000000000ad7919 */ /* 0x004ea20000002100 */
[----:B------:R-:W-:-:S03]  /*7f10*/  FMUL.FTZ R88, R88, c[0x0][0x2dc] ;  /* 0x0000b70058587a20 */ /* 0x000fc60000410000 */
[----:B-1----:R-:W1:Y:S01]  /*7f20*/  S2R R172, SR_TID.X ;  /* 0x0000000000ac7919 */ /* 0x002e620000002100 */
[----:B------:R-:W-:Y:S01]  /*7f30*/  FMUL.FTZ R39, R89, c[0x0][0x2dc] ;  /* 0x0000b70059277a20 */ /* 0x000fe20000410000 */
[----:B------:R-:W-:Y:S01]  /*7f40*/  F2FP.PACK_AB R12, R12, R84 ;  /* 0x000000540c0c723e */ /* 0x000fe200000000ff */
[----:B------:R-:W-:Y:S01]  /*7f50*/  FMUL.FTZ R90, R90, c[0x0][0x2dc] ;  /* 0x0000b7005a5a7a20 */ /* 0x000fe20000410000 */
[----:B------:R-:W-:Y:S01]  /*7f60*/  F2FP.PACK_AB R11, R11, R86 ;  /* 0x000000560b0b723e */ /* 0x000fe200000000ff */
[----:B------:R-:W-:Y:S01]  /*7f70*/  FMUL.FTZ R38, R91, c[0x0][0x2dc] ;  /* 0x0000b7005b267a20 */ /* 0x000fe20000410000 */
[----:B------:R-:W-:Y:S01]  /*7f80*/  MOV R42, UR36 ;  /* 0x00000024002a7c02 */ /* 0x000fe20008000f00 */
[----:B------:R-:W-:Y:S01]  /*7f90*/  FMUL.FTZ R92, R92, c[0x0][0x2dc] ;  /* 0x0000b7005c5c7a20 */ /* 0x000fe20000410000 */
[----:B------:R-:W-:Y:S01]  /*7fa0*/  UIMAD UR8, UR36, UR7, UR8 ;  /* 0x00000007240872a4 */ /* 0x000fe2000f8e0208 */
[----:B------:R-:W-:Y:S01]  /*7fb0*/  FMUL.FTZ R37, R93, c[0x0][0x2dc] ;  /* 0x0000b7005d257a20 */ /* 0x000fe20000410000 */
[----:B------:R-:W-:Y:S01]  /*7fc0*/  F2FP.PACK_AB R10, R10, R96 ;  /* 0x000000600a0a723e */ /* 0x000fe200000000ff */
[----:B------:R-:W-:Y:S01]  /*7fd0*/  FMUL.FTZ R94, R94, c[0x0][0x2dc] ;  /* 0x0000b7005e5e7a20 */ /* 0x000fe20000410000 */
[----:B------:R-:W-:Y:S01]  /*7fe0*/  UIMAD UR35, UR35, UR4, URZ ;  /* 0x00000004232372a4 */ /* 0x000fe2000f8e023f */
[----:B------:R-:W-:Y:S01]  /*7ff0*/  FMUL.FTZ R40, R95, c[0x0][0x2dc] ;  /* 0x0000b7005f287a20 */ /* 0x000fe20000410000 */
[----:B------:R-:W-:Y:S01]  /*8000*/  LOP3.LUT R6, R0, 0x38, R176, 0xf8, !PT ;  /* 0x0000003800067812 */ /* 0x000fe200078ef8b0 */
[----:B------:R-:W-:Y:S01]  /*8010*/  IMAD.WIDE.U32 R4, R4, c[0x0][0x3a0], R2 ;  /* 0x0000e80004047a25 */ /* 0x000fe200078e0002 */
[----:B------:R-:W-:-:S02]  /*8020*/  F2FP.PACK_AB R7, R7, R98 ;  /* 0x000000620707723e */ /* 0x000fc400000000ff */
[----:B------:R-:W-:Y:S02]  /*8030*/  SHF.R.U32.HI R0, RZ, 0x3, R0 ;  /* 0x00000003ff007819 */ /* 0x000fe40000011600 */
[----:B------:R-:W-:Y:S01]  /*8040*/  SHF.R.S32.HI R54, RZ, 0x1f, R52 ;  /* 0x0000001fff367819 */ /* 0x000fe20000011434 */
[----:B------:R-:W-:Y:S01]  /*8050*/  STS [R171+0xc000], R12 ;  /* 0x00c0000cab007388 */ /* 0x000fe20000000800 */
[----:B------:R-:W-:Y:S01]  /*8060*/  F2FP.PACK_AB R39, R39, R88 ;  /* 0x000000582727723e */ /* 0x000fe200000000ff */
[----:B------:R-:W-:Y:S01]  /*8070*/  UIMAD UR35, UR36, UR5, UR35 ;  /* 0x00000005242372a4 */ /* 0x000fe2000f8e0223 */
[----:B------:R-:W-:Y:S01]  /*8080*/  F2FP.PACK_AB R38, R38, R90 ;  /* 0x0000005a2626723e */ /* 0x000fe200000000ff */
[----:B------:R-:W-:Y:S01]  /*8090*/  IMAD.WIDE.U32 R2, R42, c[0x0][0x3a8], R2 ;  /* 0x0000ea002a027a25 */ /* 0x000fe200078e0002 */
[----:B------:R-:W-:Y:S01]  /*80a0*/  F2FP.PACK_AB R37, R37, R92 ;  /* 0x0000005c2525723e */ /* 0x000fe200000000ff */
[----:B------:R-:W-:Y:S01]  /*80b0*/  STS [R171+0xc400], R11 ;  /* 0x00c4000bab007388 */ /* 0x000fe20000000800 */
[----:B------:R-:W-:-:S02]  /*80c0*/  F2FP.PACK_AB R40, R40, R94 ;  /* 0x0000005e2828723e */ /* 0x000fc400000000ff */
[----:B------:R-:W-:Y:S01]  /*80d0*/  IADD3 R5, R5, UR8, RZ ;  /* 0x0000000805057c10 */ /* 0x000fe2000fffe0ff */
[----:B------:R4:W-:Y:S01]  /*80e0*/  STS [R170+0xc000], R10 ;  /* 0x00c0000aaa007388 */ /* 0x0009e20000000800 */
[----:B------:R-:W-:Y:S01]  /*80f0*/  LOP3.LUT R42, R6, R0, RZ, 0x3c, !PT ;  /* 0x00000000062a7212 */ /* 0x000fe200078e3cff */
[----:B------:R-:W-:Y:S02]  /*8100*/  IMAD R6, R54, c[0x0][0x388], RZ ;  /* 0x0000e20036067a24 */ /* 0x000fe400078e02ff */
[----:B------:R4:W-:Y:S01]  /*8110*/  STS [R170+0xc400], R7 ;  /* 0x00c40007aa007388 */ /* 0x0009e20000000800 */
[----:B------:R-:W-:-:S03]  /*8120*/  IADD3 R3, R3, UR35, RZ ;  /* 0x0000002303037c10 */ /* 0x000fc6000fffe0ff */
[----:B------:R-:W-:Y:S01]  /*8130*/  STS [R171+0xe000], R39 ;  /* 0x00e00027ab007388 */ /* 0x000fe20000000800 */
[----:B------:R-:W-:-:S03]  /*8140*/  IMAD R6, R52, c[0x0][0x38c], R6 ;  /* 0x0000e30034067a24 */ /* 0x000fc600078e0206 */
[----:B------:R-:W-:Y:S01]  /*8150*/  STS [R171+0xe400], R38 ;  /* 0x00e40026ab007388 */ /* 0x000fe20000000800 */
[----:B------:R-:W-:-:S03]  /*8160*/  IMAD.WIDE.U32 R4, R52, c[0x0][0x388], R4 ;  /* 0x0000e20034047a25 */ /* 0x000fc600078e0004 */
[----:B------:R-:W-:Y:S01]  /*8170*/  STS [R170+0xe000], R37 ;  /* 0x00e00025aa007388 */ /* 0x000fe20000000800 */
[----:B------:R-:W-:-:S03]  /*8180*/  IMAD R0, R54, c[0x0][0x390], RZ ;  /* 0x0000e40036007a24 */ /* 0x000fc600078e02ff */
[----:B------:R-:W-:Y:S01]  /*8190*/  STS [R170+0xe400], R40 ;  /* 0x00e40028aa007388 */ /* 0x000fe20000000800 */
[----:B-1----:R-:W-:Y:S01]  /*81a0*/  SHF.R.S32.HI R172, RZ, 0x1f, R172 ;  /* 0x0000001fffac7819 */ /* 0x002fe200000114ac */
[C---:B------:R-:W-:Y:S01]  /*81b0*/  IMAD R0, R52.reuse, c[0x0][0x394], R0 ;  /* 0x0000e50034007a24 */ /* 0x040fe200078e0200 */
[----:B------:R-:W-:Y:S01]  /*81c0*/  IADD3 R5, R5, R6, RZ ;  /* 0x0000000605057210 */ /* 0x000fe20007ffe0ff */
[----:B------:R-:W-:Y:S01]  /*81d0*/  IMAD.WIDE.U32 R2, R52, c[0x0][0x390], R2 ;  /* 0x0000e40034027a25 */ /* 0x000fe200078e0002 */
[----:B---3--:R-:W-:Y:S02]  /*81e0*/  SHF.R.S32.HI R6, RZ, 0x1f, R53 ;  /* 0x0000001fff067819 */ /* 0x008fe40000011435 */
[----:B--2---:R-:W-:Y:S02]  /*81f0*/  LEA.HI R172, R172, R173, RZ, 0x6 ;  /* 0x000000adacac7211 */ /* 0x004fe400078f30ff */
[----:B------:R-:W-:Y:S01]  /*8200*/  IADD3 R3, R3, R0, RZ ;  /* 0x0000000003037210 */ /* 0x000fe20007ffe0ff */
[C---:B------:R-:W-:Y:S01]  /*8210*/  IMAD R0, R6.reuse, c[0x0][0x3b8], RZ ;  /* 0x0000ee0006007a24 */ /* 0x040fe200078e02ff */
[----:B------:R-:W-:Y:S01]  /*8220*/  SHF.R.S32.HI R172, RZ, 0x6, R172 ;  /* 0x00000006ffac7819 */ /* 0x000fe200000114ac */
[----:B------:R-:W-:-:S02]  /*8230*/  IMAD R41, R6, c[0x0][0x3c0], RZ ;  /* 0x0000f00006297a24 */ /* 0x000fc400078e02ff */
[----:B------:R-:W-:Y:S01]  /*8240*/  IMAD R6, R53, c[0x0][0x3bc], R0 ;  /* 0x0000ef0035067a24 */ /* 0x000fe200078e0200 */
[----:B------:R-:W-:-:S04]  /*8250*/  LEA R0, R172, R42, 0x9 ;  /* 0x0000002aac007211 */ /* 0x000fc800078e48ff */
[----:B------:R-:W-:Y:S01]  /*8260*/  SHF.L.U32 R0, R0, 0x1, RZ ;  /* 0x0000000100007819 */ /* 0x000fe200000006ff */
[----:B------:R-:W-:Y:S01]  /*8270*/  BAR.SYNC.DEFER_BLOCKING 0x0 ;  /* 0x0000000000007b1d */ /* 0x000fe20000010000 */
[----:B------:R-:W-:Y:S01]  /*8280*/  IMAD.WIDE.U32 R4, R53, c[0x0][0x3b8], R4 ;  /* 0x0000ee0035047a25 */ /* 0x000fe200078e0004 */
[----:B----4-:R-:W-:-:S03]  /*8290*/  SHF.R.S32.HI R10, RZ, 0x1f, R168 ;  /* 0x0000001fff0a7819 */ /* 0x010fc600000114a8 */
[----:B------:R-:W-:Y:S01]  /*82a0*/  IMAD.WIDE.U32 R8, R53, c[0x0][0x3c0], R2 ;  /* 0x0000f00035087a25 */ /* 0x000fe200078e0002 */
[----:B------:R-:W-:Y:S02]  /*82b0*/  IADD3 R3, R5, R6, RZ ;  /* 0x0000000605037210 */ /* 0x000fe40007ffe0ff */
[----:B------:R-:W-:Y:S01]  /*82c0*/  MOV R2, R4 ;  /* 0x0000000400027202 */ /* 0x000fe20000000f00 */
[----:B------:R-:W-:Y:S02]  /*82d0*/  IMAD R41, R53, c[0x0][0x3c4], R41 ;  /* 0x0000f10035297a24 */ /* 0x000fe400078e0229 */
[----:B------:R-:W-:Y:S01]  /*82e0*/  IMAD R6, R10, c[0x0][0x3a0], RZ ;  /* 0x0000e8000a067a24 */ /* 0x000fe200078e02ff */
[----:B------:R-:W1:Y:S04]  /*82f0*/  LDS.128 R68, [R0+0xc000] ;  /* 0x00c0000000447984 */ /* 0x000e680000000c00 */
[----:B------:R-:W2:Y:S04]  /*8300*/  LDS.128 R72, [R0+0x10000] ;  /* 0x0100000000487984 */ /* 0x000ea80000000c00 */
[----:B------:R-:W3:Y:S04]  /*8310*/  LDS.128 R64, [R0+0xd000] ;  /* 0x00d0000000407984 */ /* 0x000ee80000000c00 */
[----:B------:R-:W4:Y:S04]  /*8320*/  LDS.128 R56, [R0+0x11000] ;  /* 0x0110000000387984 */ /* 0x000f280000000c00 */
[----:B------:R-:W1:Y:S04]  /*8330*/  LDS.128 R48, [R0+0xe000] ;  /* 0x00e0000000307984 */ /* 0x000e680000000c00 */
[----:B------:R-:W1:Y:S01]  /*8340*/  LDS.128 R52, [R0+0x12000] ;  /* 0x0120000000347984 */ /* 0x000e620000000c00 */
[----:B------:R-:W-:-:S02]  /*8350*/  IMAD R6, R168, c[0x0][0x3a4], R6 ;  /* 0x0000e900a8067a24 */ /* 0x000fc400078e0206 */
[----:B------:R-:W-:Y:S01]  /*8360*/  IMAD.WIDE.U32 R4, R168, c[0x0][0x3a0], R2 ;  /* 0x0000e800a8047a25 */ /* 0x000fe200078e0002 */
[----:B------:R-:W1:Y:S04]  /*8370*/  LDS.128 R60, [R0+0xf000] ;  /* 0x00f00000003c7984 */ /* 0x000e680000000c00 */
[----:B------:R-:W1:Y:S01]  /*8380*/  LDS.128 R44, [R0+0x13000] ;  /* 0x01300000002c7984 */ /* 0x000e620000000c00 */
[----:B------:R-:W-:Y:S02]  /*8390*/  IADD3 R3, R9, R41, RZ ;  /* 0x0000002909037210 */ /* 0x000fe40007ffe0ff */
[----:B------:R-:W-:Y:S01]  /*83a0*/  IADD3 R7, R5, R6, RZ ;  /* 0x0000000605077210 */ /* 0x000fe20007ffe0ff */
[----:B------:R-:W-:Y:S01]  /*83b0*/  IMAD R5, R10, c[0x0][0x3a8], RZ ;  /* 0x0000ea000a057a24 */ /* 0x000fe200078e02ff */
[----:B------:R-:W-:Y:S01]  /*83c0*/  MOV R2, R8 ;  /* 0x0000000800027202 */ /* 0x000fe20000000f00 */
[----:B------:R-:W1:Y:S01]  /*83d0*/  LDS.128 R40, [R0+0x14000] ;  /* 0x0140000000287984 */ /* 0x000e620000000c00 */
[----:B------:R-:W-:Y:S01]  /*83e0*/  USHF.L.U64.HI UR7, UR6, UR17, UR7 ;  /* 0x0000001106077299 */ /* 0x000fe20008010207 */
[----:B------:R-:W-:-:S02]  /*83f0*/  LEA R6, P0, R4, c[0x0][0x340], 0x1 ;  /* 0x0000d00004067a11 */ /* 0x000fc400078008ff */
[----:B------:R-:W2:Y:S01]  /*8400*/  LDS.128 R24, [R0+0x18000] ;  /* 0x0180000000187984 */ /* 0x000ea20000000c00 */
[C---:B------:R-:W-:Y:S01]  /*8410*/  IMAD R5, R168.reuse, c[0x0][0x3ac], R5 ;  /* 0x0000eb00a8057a24 */ /* 0x040fe200078e0205 */
[----:B------:R-:W-:Y:S01]  /*8420*/  USHF.L.U32 UR6, UR6, 0x6, URZ ;  /* 0x0000000606067899 */ /* 0x000fe2000800063f */
[----:B------:R-:W-:Y:S01]  /*8430*/  IMAD.WIDE.U32 R2, R168, c[0x0][0x3a8], R2 ;  /* 0x0000ea00a8027a25 */ /* 0x000fe200078e0002 */
[----:B------:R-:W3:Y:S04]  /*8440*/  LDS.128 R36, [R0+0x15000] ;  /* 0x0150000000247984 */ /* 0x000ee80000000c00 */
[----:B------:R-:W4:Y:S04]  /*8450*/  LDS.128 R20, [R0+0x19000] ;  /* 0x0190000000147984 */ /* 0x000f280000000c00 */
[----:B------:R-:W4:Y:S04]  /*8460*/  LDS.128 R32, [R0+0x16000] ;  /* 0x0160000000207984 */ /* 0x000f280000000c00 */
[----:B------:R-:W4:Y:S01]  /*8470*/  LDS.128 R16, [R0+0x1a000] ;  /* 0x01a0000000107984 */ /* 0x000f220000000c00 */
[----:B------:R-:W-:-:S03]  /*8480*/  LEA.HI.X R7, R4, c[0x0][0x344], R7, 0x1, P0 ;  /* 0x0000d10004077a11 */ /* 0x000fc600000f0c07 */
[----:B------:R-:W4:Y:S04]  /*8490*/  LDS.128 R28, [R0+0x17000] ;  /* 0x01700000001c7984 */ /* 0x000f280000000c00 */
[----:B------:R-:W4:Y:S01]  /*84a0*/  LDS.128 R12, [R0+0x1b000] ;  /* 0x01b00000000c7984 */ /* 0x000f220000000c00 */
[----:B------:R-:W-:Y:S02]  /*84b0*/  IADD3 R5, R3, R5, RZ ;  /* 0x0000000503057210 */ /* 0x000fe40007ffe0ff */
[----:B------:R-:W-:Y:S02]  /*84c0*/  LEA R8, P0, R2, c[0x0][0x348], 0x1 ;  /* 0x0000d20002087a11 */ /* 0x000fe400078008ff */
[----:B------:R-:W-:Y:S02]  /*84d0*/  IADD3 R4, P1, R6, UR6, RZ ;  /* 0x0000000606047c10 */ /* 0x000fe4000ff3e0ff */
[----:B------:R-:W-:-:S02]  /*84e0*/  LEA.HI.X R9, R2, c[0x0][0x34c], R5, 0x1, P0 ;  /* 0x0000d30002097a11 */ /* 0x000fc400000f0c05 */
[----:B------:R-:W-:Y:S02]  /*84f0*/  IADD3.X R5, R7, UR7, RZ, P1, !PT ;  /* 0x0000000707057c10 */ /* 0x000fe40008ffe4ff */
[----:B------:R-:W-:Y:S01]  /*8500*/  IADD3 R2, P0, R4, UR6, RZ ;  /* 0x0000000604027c10 */ /* 0x000fe2000ff1e0ff */
[----:B-1----:R-:W-:Y:S03]  /*8510*/  STG.E.128 [R6.64], R68 ;  /* 0x0000004406007986 */ /* 0x002fe6000c101d26 */
[----:B------:R-:W-:Y:S01]  /*8520*/  IADD3.X R3, R5, UR7, RZ, P0, !PT ;  /* 0x0000000705037c10 */ /* 0x000fe200087fe4ff */
[----:B--2---:R1:W-:Y:S04]  /*8530*/  STG.E.128 [R6.64+0x80], R72 ;  /* 0x0000804806007986 */ /* 0x0043e8000c101d26 */
[----:B---3--:R-:W-:Y:S04]  /*8540*/  STG.E.128 [R4.64], R64 ;  /* 0x0000004004007986 */ /* 0x008fe8000c101d26 */
[----:B----4-:R2:W-:Y:S04]  /*8550*/  STG.E.128 [R4.64+0x80], R56 ;  /* 0x0000803804007986 */ /* 0x0105e8000c101d26 */
[----:B------:R-:W-:Y:S04]  /*8560*/  STG.E.128 [R2.64], R48 ;  /* 0x0000003002007986 */ /* 0x000fe8000c101d26 */
[----:B------:R3:W-:Y:S01]  /*8570*/  STG.E.128 [R2.64+0x80], R52 ;  /* 0x0000803402007986 */ /* 0x0007e2000c101d26 */
[----:B-1----:R-:W-:Y:S01]  /*8580*/  IADD3 R6, P0, R2, UR6, RZ ;  /* 0x0000000602067c10 */ /* 0x002fe2000ff1e0ff */
[----:B------:R-:W-:-:S02]  /*8590*/  USHF.L.U32 UR6, UR4, 0x6, URZ ;  /* 0x0000000604067899 */ /* 0x000fc4000800063f */
[----:B------:R-:W-:Y:S01]  /*85a0*/  USHF.L.U64.HI UR4, UR4, UR17, UR5 ;  /* 0x0000001104047299 */ /* 0x000fe20008010205 */
[----:B------:R-:W-:-:S03]  /*85b0*/  IADD3.X R7, R3, UR7, RZ, P0, !PT ;  /* 0x0000000703077c10 */ /* 0x000fc600087fe4ff */
[----:B--2---:R-:W-:-:S04]  /*85c0*/  IADD3 R4, P0, R8, UR6, RZ ;  /* 0x0000000608047c10 */ /* 0x004fc8000ff1e0ff */
[----:B------:R-:W-:Y:S02]  /*85d0*/  IADD3.X R5, R9, UR4, RZ, P0, !PT ;  /* 0x0000000409057c10 */ /* 0x000fe400087fe4ff */
[----:B---3--:R-:W-:Y:S01]  /*85e0*/  IADD3 R2, P0, R4, UR6, RZ ;  /* 0x0000000604027c10 */ /* 0x008fe2000ff1e0ff */
[----:B------:R-:W-:Y:S03]  /*85f0*/  STG.E.128 [R6.64], R60 ;  /* 0x0000003c06007986 */ /* 0x000fe6000c101d26 */
[----:B------:R-:W-:Y:S01]  /*8600*/  IADD3.X R3, R5, UR4, RZ, P0, !PT ;  /* 0x0000000405037c10 */ /* 0x000fe200087fe4ff */
[----:B------:R1:W-:Y:S04]  /*8610*/  STG.E.128 [R6.64+0x80], R44 ;  /* 0x0000802c06007986 */ /* 0x0003e8000c101d26 */
[----:B------:R2:W-:Y:S04]  /*8620*/  STG.E.128 [R8.64], R40 ;  /* 0x0000002808007986 */ /* 0x0005e8000c101d26 */
[----:B------:R2:W-:Y:S04]  /*8630*/  STG.E.128 [R8.64+0x80], R24 ;  /* 0x0000801808007986 */ /* 0x0005e8000c101d26 */
[----:B------:R2:W-:Y:S04]  /*8640*/  STG.E.128 [R4.64], R36 ;  /* 0x0000002404007986 */ /* 0x0005e8000c101d26 */
[----:B------:R2:W-:Y:S04]  /*8650*/  STG.E.128 [R4.64+0x80], R20 ;  /* 0x0000801404007986 */ /* 0x0005e8000c101d26 */
[----:B------:R2:W-:Y:S04]  /*8660*/  STG.E.128 [R2.64], R32 ;  /* 0x0000002002007986 */ /* 0x0005e8000c101d26 */
[----:B------:R2:W-:Y:S01]  /*8670*/  STG.E.128 [R2.64+0x80], R16 ;  /* 0x0000801002007986 */ /* 0x0005e2000c101d26 */
[----:B-1----:R-:W-:-:S04]  /*8680*/  IADD3 R6, P0, R2, UR6, RZ ;  /* 0x0000000602067c10 */ /* 0x002fc8000ff1e0ff */
[----:B------:R-:W-:-:S05]  /*8690*/  IADD3.X R7, R3, UR4, RZ, P0, !PT ;  /* 0x0000000403077c10 */ /* 0x000fca00087fe4ff */
[----:B------:R2:W-:Y:S04]  /*86a0*/  STG.E.128 [R6.64], R28 ;  /* 0x0000001c06007986 */ /* 0x0005e8000c101d26 */
[----:B------:R2:W-:Y:S02]  /*86b0*/  STG.E.128 [R6.64+0x80], R12 ;  /* 0x0000800c06007986 */ /* 0x0005e4000c101d26 */
.L_x_1616:
        /* <DEDUP_REMOVED lines=11> */
.L_x_1623:
[----:B------:R-:W-:Y:S05]  /*8770*/  EXIT ;  /* 0x000000000000794d */ /* 0x000fea0003800000 */
.L_x_1625:
        /* <DEDUP_REMOVED lines=16> */
.L_x_2084:


//--------------------- .text._ZN5flash44flash_bwd_dq_dk_dv_loop_seqk_parallel_kernelI23Flash_bwd_kernel_traitsILi128ELi64ELi128ELi8ELi2ELi4ELi2ELb0ELb0EN7cutlass6half_tE19Flash_kernel_traitsILi128ELi64ELi128ELi8ES3_EELb0ELb0ELb0ELb0ELb1ELb1ELb1EEEvNS_16Flash_bwd_paramsE --------------------------
	.section	.text._ZN5flash44flash_bwd_dq_dk_dv_loop_seqk_parallel_kernelI23Flash_bwd_kernel_traitsILi128ELi64ELi128ELi8ELi2ELi4ELi2ELb0ELb0EN7cutlass6half_tE19Flash_kernel_traitsILi128ELi64ELi128ELi8ES3_EELb0ELb0ELb0ELb0ELb1ELb1ELb1EEEvNS_16Flash_bwd_paramsE,"ax",@progbits
	.sectioninfo	@"SHI_REGISTERS=255"
	.align	128
        .global         _ZN5flash44flash_bwd_dq_dk_dv_loop_seqk_parallel_kernelI23Flash_bwd_kernel_traitsILi128ELi64ELi128ELi8ELi2ELi4ELi2ELb0ELb0EN7cutlass6half_tE19Flash_kernel_traitsILi128ELi64ELi128ELi8ES3_EELb0ELb0ELb0ELb0ELb1ELb1ELb1EEEvNS_16Flash_bwd_paramsE
        .type           _ZN5flash44flash_bwd_dq_dk_dv_loop_seqk_parallel_kernelI23Flash_bwd_kernel_traitsILi128ELi64ELi128ELi8ELi2ELi4ELi2ELb0ELb0EN7cutlass6half_tE19Flash_kernel_traitsILi128ELi64ELi128ELi8ES3_EELb0ELb0ELb0ELb0ELb1ELb1ELb1EEEvNS_16Flash_bwd_paramsE,@function
        .size           _ZN5flash44flash_bwd_dq_dk_dv_loop_seqk_parallel_kernelI23Flash_bwd_kernel_traitsILi128ELi64ELi128ELi8ELi2ELi4ELi2ELb0ELb0EN7cutlass6half_tE19Flash_kernel_traitsILi128ELi64ELi128ELi8ES3_EELb0ELb0ELb0ELb0ELb1ELb1ELb1EEEvNS_16Flash_bwd_paramsE,(.L_x_2085 - _ZN5flash44flash_bwd_dq_dk_dv_loop_seqk_parallel_kernelI23Flash_bwd_kernel_traitsILi128ELi64ELi128ELi8ELi2ELi4ELi2ELb0ELb0EN7cutlass6half_tE19Flash_kernel_traitsILi128ELi64ELi128ELi8ES3_EELb0ELb0ELb0ELb0ELb1ELb1ELb1EEEvNS_16Flash_bwd_paramsE)
        .other          _ZN5flash44flash_bwd_dq_dk_dv_loop_seqk_parallel_kernelI23Flash_bwd_kernel_traitsILi128ELi64ELi128ELi8ELi2ELi4ELi2ELb0ELb0EN7cutlass6half_tE19Flash_kernel_traitsILi128ELi64ELi128ELi8ES3_EELb0ELb0ELb0ELb0ELb1ELb1ELb1EEEvNS_16Flash_bwd_paramsE,@"STO_CUDA_ENTRY STV_DEFAULT"
_ZN5flash44flash_bwd_dq_dk_dv_loop_seqk_parallel_kernelI23Flash_bwd_kernel_traitsILi128ELi64ELi128ELi8ELi2ELi4ELi2ELb0ELb0EN7cutlass6half_tE19Flash_kernel_traitsILi128ELi64ELi128ELi8ES3_EELb0ELb0ELb0ELb0ELb1ELb1ELb1EEEvNS_16Flash_bwd_paramsE:
.text._ZN5flash44flash_bwd_dq_dk_dv_loop_seqk_parallel_kernelI23Flash_bwd_kernel_traitsILi128ELi64ELi128ELi8ELi2ELi4ELi2ELb0ELb0EN7cutlass6half_tE19Flash_kernel_traitsILi128ELi64ELi128ELi8ES3_EELb0ELb0ELb0ELb0ELb1ELb1ELb1EEEvNS_16Flash_bwd_paramsE:
        /* <DEDUP_REMOVED lines=119> */
[----:B------:R1:W-:Y:S01]  /*0770*/  STL [R1+0x28], R4 ;  /* 0x0000280401007387 */ /* 0x0003e20000100800 */
        /* <DEDUP_REMOVED lines=60> */
.L_x_1634:
        /* <DEDUP_REMOVED lines=31> */
[----:B------:R-:W-:Y:S05]  /*0d30*/  @P0 BRA `(.L_x_1626) ;  /* 0x000071c000000947 */ /* 0x000fea0003800000 */
        /* <DEDUP_REMOVED lines=72> */
.L_x_1627:
[----:B------:R-:W-:-:S04]  /*11c0*/  UIMAD UR41, UR38, UR15, UR37 ;  /* 0x0000000f262972a4 */ /* 0x000fc8000f8e0225 */
[----:B------:R-:W-:Y:S02]  /*11d0*/  UIMAD UR41, UR41, UR14, URZ ;  /* 0x0000000e292972a4 */ /* 0x000fe4000f8e023f */
.L_x_1628:
        /* <DEDUP_REMOVED lines=44> */
[----:B------:R-:W3:Y:S01]  /*14a0*/  LDL R22, [R1+0x28] ;  /* 0x0000280001167983 */ /* 0x000ee20000100800 */
        /* <DEDUP_REMOVED lines=213> */
[----:B------:R1:W2:Y:S04]  /*2200*/  LDG.E R6, [R2.64] ;  /* 0x0000002202067981 */ /* 0x0002a8000c1e1900 */
[----:B------:R1:W3:Y:S04]  /*2210*/  LDG.E R5, [R2.64+0x20] ;  /* 0x0000202202057981 */ /* 0x0002e8000c1e1900 */
[----:B------:R1:W4:Y:S04]  /*2220*/  LDG.E R4, [R2.64+0x80] ;  /* 0x0000802202047981 */ /* 0x000328000c1e1900 */
[----:B-1----:R1:W5:Y:S01]  /*2230*/  LDG.E R3, [R2.64+0xa0] ;  /* 0x0000a02202037981 */ /* 0x002362000c1e1900 */
[----:B------:R-:W-:Y:S01]  /*2240*/  IADD3 R210, R216, 0x2000, RZ ;  /* 0x00002000d8d27810 */ /* 0x000fe20007ffe0ff */
[----:B------:R-:W-:Y:S01]  /*2250*/  IMAD.MOV.U32 R159, RZ, RZ, RZ ;  /* 0x000000ffff9f7224 */ /* 0x000fe200078e00ff */
[----:B------:R-:W-:-:S02]  /*2260*/  UMOV UR8, UR6 ;  /* 0x0000000600087c82 */ /* 0x000fc40008000000 */
[----:B------:R-:W-:-:S05]  /*2270*/  SEL R210, R210, R216, !P0 ;  /* 0x000000d8d2d27207 */ /* 0x000fca0004000000 */
[----:B------:R-:W-:Y:S01]  /*2280*/  IMAD.SHL.U32 R210, R210, 0x2, RZ ;  /* 0x00000002d2d27824 */ /* 0x000fe200078e00ff */
[----:B-1----:R-:W-:-:S04]  /*2290*/  IADD3 R2, R215, 0x2000, RZ ;  /* 0x00002000d7027810 */ /* 0x002fc80007ffe0ff */
[----:B------:R-:W-:-:S05]  /*22a0*/  SEL R2, R2, R215, !P0 ;  /* 0x000000d702027207 */ /* 0x000fca0004000000 */
[----:B------:R-:W-:Y:S01]  /*22b0*/  IMAD.SHL.U32 R206, R2, 0x2, RZ ;  /* 0x0000000202ce7824 */ /* 0x000fe200078e00ff */
[----:B-----5:R1:W-:Y:S04]  /*22c0*/  STL [R1], R3 ;  /* 0x0000000301007387 */ /* 0x0203e80000100800 */
[----:B----4-:R1:W-:Y:S04]  /*22d0*/  STL [R1+0x4], R4 ;  /* 0x0000040401007387 */ /* 0x0103e80000100800 */
[----:B---3--:R1:W-:Y:S04]  /*22e0*/  STL [R1+0x8], R5 ;  /* 0x0000080501007387 */ /* 0x0083e80000100800 */
[----:B--2---:R1:W-:Y:S02]  /*22f0*/  STL [R1+0xc], R6 ;  /* 0x00000c0601007387 */ /* 0x0043e40000100800 */
[----:B------:R-:W-:Y:S01]  /*2300*/  IMAD.MOV.U32 R2, RZ, RZ, c[0x0][0x22c] ;  /* 0x00008b00ff027624 */ /* 0x000fe200078e00ff */
[----:B-1----:R-:W-:Y:S01]  /*2310*/  SHF.L.U64.HI R3, R13, 0x2, R0 ;  /* 0x000000020d037819 */ /* 0x002fe20000010200 */
[----:B------:R-:W-:Y:S01]  /*2320*/  IMAD.MOV.U32 R218, RZ, RZ, 0x20 ;  /* 0x00000020ffda7424 */ /* 0x000fe200078e00ff */
[----:B------:R-:W-:Y:S01]  /*2330*/  SHF.L.U32 R208, R216, 0x1, RZ ;  /* 0x00000001d8d07819 */ /* 0x000fe200000006ff */
[----:B------:R-:W-:-:S02]  /*2340*/  IMAD R0, R2, c[0x0][0x1c0], RZ ;  /* 0x0000700002007a24 */ /* 0x000fc400078e02ff */
[----:B------:R-:W-:Y:S01]  /*2350*/  IMAD.SHL.U32 R2, R13, 0x4, RZ ;  /* 0x000000040d027824 */ /* 0x000fe200078e00ff */
[----:B------:R1:W-:Y:S01]  /*2360*/  STL [R1+0x2c], R3 ;  /* 0x00002c0301007387 */ /* 0x0003e20000100800 */
[----:B------:R-:W-:Y:S01]  /*2370*/  IMAD.MOV.U32 R217, RZ, RZ, 0x40 ;  /* 0x00000040ffd97424 */ /* 0x000fe200078e00ff */
[C---:B------:R-:W-:Y:S02]  /*2380*/  SHF.L.U32 R5, R0.reuse, 0x4, RZ ;  /* 0x0000000400057819 */ /* 0x040fe400000006ff */
[----:B------:R-:W-:Y:S01]  /*2390*/  SHF.L.U32 R249, R0, 0x3, RZ ;  /* 0x0000000300f97819 */ /* 0x000fe200000006ff */
[----:B------:R2:W-:Y:S01]  /*23a0*/  STL [R1+0x30], R2 ;  /* 0x0000300201007387 */ /* 0x0005e20000100800 */
[----:B------:R-:W-:-:S05]  /*23b0*/  IADD3 R4, R5, 0x20, RZ ;  /* 0x0000002005047810 */ /* 0x000fca0007ffe0ff */
[----:B------:R-:W-:-:S05]  /*23c0*/  IMAD.IADD R4, R249, 0x1, R4 ;  /* 0x00000001f9047824 */ /* 0x000fca00078e0204 */
[----:B------:R-:W-:-:S05]  /*23d0*/  IADD3 R4, R249, R4, RZ ;  /* 0x00000004f9047210 */ /* 0x000fca0007ffe0ff */
[----:B------:R-:W-:Y:S01]  /*23e0*/  IMAD.IADD R4, R249, 0x1, R4 ;  /* 0x00000001f9047824 */ /* 0x000fe200078e0204 */
[----:B-1----:R-:W-:-:S04]  /*23f0*/  IADD3 R3, R5, 0x40, RZ ;  /* 0x0000004005037810 */ /* 0x002fc80007ffe0ff */
[C---:B------:R-:W-:Y:S02]  /*2400*/  IADD3 R4, R249.reuse, R4, RZ ;  /* 0x00000004f9047210 */ /* 0x040fe40007ffe0ff */
[----:B------:R-:W-:Y:S02]  /*2410*/  IADD3 R3, R249, R3, RZ ;  /* 0x00000003f9037210 */ /* 0x000fe40007ffe0ff */
[----:B--2---:R-:W-:Y:S01]  /*2420*/  IADD3 R2, R5, 0x60, RZ ;  /* 0x0000006005027810 */ /* 0x004fe20007ffe0ff */
[C---:B------:R-:W-:Y:S01]  /*2430*/  IMAD.IADD R0, R249.reuse, 0x1, R4 ;  /* 0x00000001f9007824 */ /* 0x040fe200078e0204 */
[----:B------:R-:W-:Y:S01]  /*2440*/  STL [R1+0x18], R4 ;  /* 0x0000180401007387 */ /* 0x000fe20000100800 */
[C---:B------:R-:W-:Y:S02]  /*2450*/  IMAD.IADD R3, R249.reuse, 0x1, R3 ;  /* 0x00000001f9037824 */ /* 0x040fe400078e0203 */
[----:B------:R-:W-:-:S03]  /*2460*/  IMAD.IADD R2, R249, 0x1, R2 ;  /* 0x00000001f9027824 */ /* 0x000fc600078e0202 */
[C---:B------:R-:W-:Y:S02]  /*2470*/  IADD3 R3, R249.reuse, R3, RZ ;  /* 0x00000003f9037210 */ /* 0x040fe40007ffe0ff */
[----:B------:R-:W-:-:S03]  /*2480*/  IADD3 R2, R249, R2, RZ ;  /* 0x00000002f9027210 */ /* 0x000fc60007ffe0ff */
[C---:B------:R-:W-:Y:S02]  /*2490*/  IMAD.IADD R3, R249.reuse, 0x1, R3 ;  /* 0x00000001f9037824 */ /* 0x040fe400078e0203 */
[----:B------:R-:W-:-:S03]  /*24a0*/  IMAD.IADD R2, R249, 0x1, R2 ;  /* 0x00000001f9027824 */ /* 0x000fc600078e0202 */
[----:B------:R1:W-:Y:S02]  /*24b0*/  STL [R1+0x14], R3 ;  /* 0x0000140301007387 */ /* 0x0003e40000100800 */
[C---:B------:R-:W-:Y:S02]  /*24c0*/  IADD3 R2, R249.reuse, R2, RZ ;  /* 0x00000002f9027210 */ /* 0x040fe40007ffe0ff */
[----:B------:R2:W-:Y:S04]  /*24d0*/  STL [R1+0x24], R0 ;  /* 0x0000240001007387 */ /* 0x0005e80000100800 */
[----:B------:R3:W-:Y:S01]  /*24e0*/  STL [R1+0x10], R2 ;  /* 0x0000100201007387 */ /* 0x0007e20000100800 */
[C---:B-1----:R-:W-:Y:S01]  /*24f0*/  IADD3 R3, R249.reuse, R3, RZ ;  /* 0x00000003f9037210 */ /* 0x042fe20007ffe0ff */
[----:B--2---:R-:W-:-:S04]  /*2500*/  IMAD.IADD R0, R249, 0x1, R2 ;  /* 0x00000001f9007824 */ /* 0x004fc800078e0202 */
[----:B------:R3:W-:Y:S04]  /*2510*/  STL [R1+0x20], R3 ;  /* 0x0000200301007387 */ /* 0x0007e80000100800 */
[----:B------:R3:W-:Y:S02]  /*2520*/  STL [R1+0x1c], R0 ;  /* 0x00001c0001007387 */ /* 0x0007e40000100800 */
.L_x_1632:
[----:B---3--:R-:W2:Y:S01]  /*2530*/  LDL R0, [R1+0x44] ;  /* 0x0000440001007983 */ /* 0x008ea20000100800 */
[----:B------:R-:W-:Y:S03]  /*2540*/  UISETP.GE.AND UP2, UPT, UR45, 0x1, UPT ;  /* 0x000000012d00788c */ /* 0x000fe6000bf46270 */
[----:B------:R-:W0:Y:S08]  /*2550*/  LDGDEPBAR ;  /* 0x00000000000079af */ /* 0x000e300000000000 */
        /* <DEDUP_REMOVED lines=10> */
[----:B------:R-:W-:Y:S04]  /*2600*/  STL [R1+0x74], R40 ;  /* 0x0000742801007387 */ /* 0x000fe80000100800 */
[----:B------:R-:W-:Y:S04]  /*2610*/  STL [R1+0x70], R39 ;  /* 0x0000702701007387 */ /* 0x000fe80000100800 */
[----:B------:R-:W-:Y:S04]  /*2620*/  STL [R1+0x6c], R38 ;  /* 0x00006c2601007387 */ /* 0x000fe80000100800 */
[----:B------:R3:W-:Y:S04]  /*2630*/  STL [R1+0x68], R37 ;  /* 0x0000682501007387 */ /* 0x0007e80000100800 */
[----:B------:R4:W-:Y:S04]  /*2640*/  STL [R1+0x64], R36 ;  /* 0x0000642401007387 */ /* 0x0009e80000100800 */
[----:B-1----:R-:W2:Y:S04]  /*2650*/  LDL R41, [R1+0x8] ;  /* 0x0000080001297983 */ /* 0x002ea80000100800 */
[----:B---3--:R-:W3:Y:S04]  /*2660*/  LDL R37, [R1+0xc] ;  /* 0x00000c0001257983 */ /* 0x008ee80000100800 */
[----:B----4-:R-:W4:Y:S01]  /*2670*/  LDL R36, [R1+0x4] ;  /* 0x0000040001247983 */ /* 0x010f220000100800 */
[----:B------:R-:W-:Y:S04]  /*2680*/  DEPBAR.LE SB0, 0x0 ;  /* 0x000080000000791a */ /* 0x000fe80000000000 */
        /* <DEDUP_REMOVED lines=16> */
[----:B------:R-:W-:Y:S02]  /*2790*/  HMMA.16816.F32 R32, R32, R166, RZ ;  /* 0x000000a62020723c */ /* 0x000fe400000018ff */
[----:B--2---:R-:W-:Y:S05]  /*27a0*/  R2P PR, R0, 0x6 ;  /* 0x0000000600007804 */ /* 0x004fea0000000000 */
[----:B------:R-:W-:Y:S02]  /*27b0*/  SEL R207, R218, 0xffffffe0, !P1 ;  /* 0xffffffe0dacf7807 */ /* 0x000fe40004800000 */
[----:B------:R-:W-:Y:S03]  /*27c0*/  SEL R209, R217, 0xffffffc0, !P2 ;  /* 0xffffffc0d9d17807 */ /* 0x000fe60005000000 */
[C---:B------:R-:W-:Y:S02]  /*27d0*/  IADD3 R0, R210.reuse, R207, RZ ;  /* 0x000000cfd2007210 */ /* 0x040fe40007ffe0ff */
[----:B------:R-:W-:Y:S02]  /*27e0*/  IADD3 R3, R210, R209, RZ ;  /* 0x000000d1d2037210 */ /* 0x000fe40007ffe0ff */
[----:B------:R-:W-:Y:S01]  /*27f0*/  IADD3 R2, R209, R0, RZ ;  /* 0x00000000d1027210 */ /* 0x000fe20007ffe0ff */
[----:B------:R-:W1:Y:S08]  /*2800*/  LDSM.16.M88.4 R168, [R0] ;  /* 0x0000000000a8783b */ /* 0x000e700000000200 */
[----:B------:R-:W2:Y:S08]  /*2810*/  LDSM.16.M88.4 R176, [R0+0x1000] ;  /* 0x0010000000b0783b */ /* 0x000eb00000000200 */
[----:B------:R-:W2:Y:S08]  /*2820*/  LDSM.16.M88.4 R184, [R3] ;  /* 0x0000000003b8783b */ /* 0x000eb00000000200 */
[----:B------:R-:W3:Y:S08]  /*2830*/  LDSM.16.M88.4 R192, [R3+0x1000] ;  /* 0x0010000003c0783b */ /* 0x000ef00000000200 */
[----:B------:R-:W-:Y:S01]  /*2840*/  LDSM.16.M88.4 R164, [R2] ;  /* 0x0000000002a4783b */ /* 0x000fe20000000200 */
[-C--:B-1----:R-:W-:Y:S07]  /*2850*/  HMMA.16816.F32 R4, R168, R172.reuse, R4 ;  /* 0x000000aca804723c */ /* 0x082fee0000001804 */
[----:B------:R-:W-:Y:S01]  /*2860*/  LDSM.16.M88.4 R200, [R2+0x1000] ;  /* 0x0010000002c8783b */ /* 0x000fe20000000200 */
[C---:B--2---:R-:W-:Y:S08]  /*2870*/  HMMA.16816.F32 R8, R176.reuse, R172, R8 ;  /* 0x000000acb008723c */ /* 0x044ff00000001808 */
[-C--:B------:R-:W-:Y:S08]  /*2880*/  HMMA.16816.F32 R12, R176, R174.reuse, R12 ;  /* 0x000000aeb00c723c */ /* 0x080ff0000000180c */
[C---:B------:R-:W-:Y:S01]  /*2890*/  HMMA.16816.F32 R16, R168.reuse, R174, R16 ;  /* 0x000000aea810723c */ /* 0x040fe20000001810 */
[----:B------:R-:W1:Y:S07]  /*28a0*/  LDSM.16.M88.4 R172, [R213+0xc000] ;  /* 0x00c00000d5ac783b */ /* 0x000e6e0000000200 */
[-C--:B------:R-:W-:Y:S03]  /*28b0*/  HMMA.16816.F32 R20, R168, R180.reuse, R20 ;  /* 0x000000b4a814723c */ /* 0x080fe60000001814 */
[----:B---3--:R-:W-:Y:S05]  /*28c0*/  FSETP.NEU.FTZ.AND P0, PT, R37, -INF , PT ;  /* 0xff8000002500780b */ /* 0x008fea0003f1d000 */
[C---:B------:R-:W-:Y:S08]  /*28d0*/  HMMA.16816.F32 R24, R176.reuse, R180, R24 ;  /* 0x000000b4b018723c */ /* 0x040ff00000001818 */
[-C--:B------:R-:W-:Y:S01]  /*28e0*/  HMMA.16816.F32 R28, R176, R182.reuse, R28 ;  /* 0x000000b6b01c723c */ /* 0x080fe2000000181c */
[----:B------:R-:W2:Y:S07]  /*28f0*/  LDSM.16.M88.4 R176, [R213+0xc800] ;  /* 0x00c80000d5b0783b */ /* 0x000eae0000000200 */
[----:B------:R-:W-:Y:S01]  /*2900*/  HMMA.16816.F32 R32, R168, R182, R32 ;  /* 0x000000b6a820723c */ /* 0x000fe20000001820 */
[----:B------:R-:W-:Y:S07]  /*2910*/  LDSM.16.M88.4 R168, [R210+0x2000] ;  /* 0x00200000d2a8783b */ /* 0x000fee0000000200 */
[-C--:B------:R-:W-:Y:S01]  /*2920*/  HMMA.16816.F32 R4, R184, R188.reuse, R4 ;  /* 0x000000bcb804723c */ /* 0x080fe20000001804 */
[----:B------:R-:W3:Y:S07]  /*2930*/  LDSM.16.M88.4 R180, [R211+0x10000] ;  /* 0x01000000d3b4783b */ /* 0x000eee0000000200 */
[C---:B------:R-:W-:Y:S08]  /*2940*/  HMMA.16816.F32 R8, R192.reuse, R188, R8 ;  /* 0x000000bcc008723c */ /* 0x040ff00000001808 */
[-C--:B------:R-:W-:Y:S08]  /*2950*/  HMMA.16816.F32 R12, R192, R190.reuse, R12 ;  /* 0x000000bec00c723c */ /* 0x080ff0000000180c */
[C---:B------:R-:W-:Y:S01]  /*2960*/  HMMA.16816.F32 R16, R184.reuse, R190, R16 ;  /* 0x000000beb810723c */ /* 0x040fe20000001810 */
[----:B------:R-:W2:Y:S07]  /*2970*/  LDSM.16.M88.4 R188, [R210+0x3000] ;  /* 0x00300000d2bc783b */ /* 0x000eae0000000200 */
[-C--:B------:R-:W-:Y:S08]  /*2980*/  HMMA.16816.F32 R20, R184, R196.reuse, R20 ;  /* 0x000000c4b814723c */ /* 0x080ff00000001814 */
[C---:B------:R-:W-:Y:S08]  /*2990*/  HMMA.16816.F32 R24, R192.reuse, R196, R24 ;  /* 0x000000c4c018723c */ /* 0x040ff00000001818 */
[-C--:B------:R-:W-:Y:S01]  /*29a0*/  HMMA.16816.F32 R28, R192, R198.reuse, R28 ;  /* 0x000000c6c01c723c */ /* 0x080fe2000000181c */
[----:B------:R-:W2:Y:S07]  /*29b0*/  LDSM.16.M88.4 R192, [R211+0x10800] ;  /* 0x01080000d3c0783b */ /* 0x000eae0000000200 */
[----:B------:R-:W-:Y:S01]  /*29c0*/  HMMA.16816.F32 R32, R184, R198, R32 ;  /* 0x000000c6b820723c */ /* 0x000fe20000001820 */
[----:B------:R-:W-:Y:S07]  /*29d0*/  LDSM.16.M88.4 R184, [R212+0x10000] ;  /* 0x01000000d4b8783b */ /* 0x000fee0000000200 */
[-C--:B-1----:R-:W-:Y:S01]  /*29e0*/  HMMA.16816.F32 R4, R164, R172.reuse, R4 ;  /* 0x000000aca404723c */ /* 0x082fe20000001804 */
[----:B------:R-:W-:Y:S07]  /*29f0*/  LDSM.16.M88.4 R196, [R0+0x3000] ;  /* 0x0030000000c4783b */ /* 0x000fee0000000200 */
[C---:B------:R-:W-:Y:S08]  /*2a00*/  HMMA.16816.F32 R8, R200.reuse, R172, R8 ;  /* 0x000000acc808723c */ /* 0x040ff00000001808 */
[-C--:B------:R-:W-:Y:S08]  /*2a10*/  HMMA.16816.F32 R12, R200, R174.reuse, R12 ;  /* 0x000000aec80c723c */ /* 0x080ff0000000180c */
[C---:B------:R-:W-:Y:S01]  /*2a20*/  HMMA.16816.F32 R16, R164.reuse, R174, R16 ;  /* 0x000000aea410723c */ /* 0x040fe20000001810 */
[----:B------:R-:W1:Y:S07]  /*2a30*/  LDSM.16.M88.4 R172, [R0+0x2000] ;  /* 0x0020000000ac783b */ /* 0x000e6e0000000200 */
[-C--:B--2---:R-:W-:Y:S08]  /*2a40*/  HMMA.16816.F32 R20, R164, R176.reuse, R20 ;  /* 0x000000b0a414723c */ /* 0x084ff00000001814 */
[C---:B------:R-:W-:Y:S08]  /*2a50*/  HMMA.16816.F32 R24, R200.reuse, R176, R24 ;  /* 0x000000b0c818723c */ /* 0x040ff00000001818 */
[-C--:B------:R-:W-:Y:S01]  /*2a60*/  HMMA.16816.F32 R28, R200, R178.reuse, R28 ;  /* 0x000000b2c81c723c */ /* 0x080fe2000000181c */
[----:B------:R-:W-:Y:S07]  /*2a70*/  LDSM.16.M88.4 R200, [R213+0x10000] ;  /* 0x01000000d5c8783b */ /* 0x000fee0000000200 */
[----:B------:R-:W-:Y:S01]  /*2a80*/  HMMA.16816.F32 R32, R164, R178, R32 ;  /* 0x000000b2a420723c */ /* 0x000fe20000001820 */
[----:B------:R-:W2:Y:S07]  /*2a90*/  LDSM.16.M88.4 R164, [R212+0x10800] ;  /* 0x01080000d4a4783b */ /* 0x000eae0000000200 */
[-C--:B---3--:R-:W-:Y:S01]  /*2aa0*/  HMMA.16816.F32 R4, R168, R180.reuse, R4 ;  /* 0x000000b4a804723c */ /* 0x088fe20000001804 */
[----:B------:R-:W-:Y:S07]  /*2ab0*/  LDSM.16.M88.4 R176, [R3+0x2000] ;  /* 0x0020000003b0783b */ /* 0x000fee0000000200 */
[C---:B------:R-:W-:Y:S08]  /*2ac0*/  HMMA.16816.F32 R8, R188.reuse, R180, R8 ;  /* 0x000000b4bc08723c */ /* 0x040ff00000001808 */
[-C--:B------:R-:W-:Y:S08]  /*2ad0*/  HMMA.16816.F32 R12, R188, R182.reuse, R12 ;  /* 0x000000b6bc0c723c */ /* 0x080ff0000000180c */
[C---:B------:R-:W-:Y:S01]  /*2ae0*/  HMMA.16816.F32 R16, R168.reuse, R182, R16 ;  /* 0x000000b6a810723c */ /* 0x040fe20000001810 */
[----:B------:R-:W3:Y:S07]  /*2af0*/  LDSM.16.M88.4 R180, [R214+0x10000] ;  /* 0x01000000d6b4783b */ /* 0x000eee0000000200 */
[-C--:B------:R-:W-:Y:S08]  /*2b00*/  HMMA.16816.F32 R20, R168, R192.reuse, R20 ;  /* 0x000000c0a814723c */ /* 0x080ff00000001814 */
[C---:B------:R-:W-:Y:S08]  /*2b10*/  HMMA.16816.F32 R24, R188.reuse, R192, R24 ;  /* 0x000000c0bc18723c */ /* 0x040ff00000001818 */
[-C--:B------:R-:W-:Y:S01]  /*2b20*/  HMMA.16816.F32 R28, R188, R194.reuse, R28 ;  /* 0x000000c2bc1c723c */ /* 0x080fe2000000181c */
[----:B------:R-:W-:Y:S07]  /*2b30*/  LDSM.16.M88.4 R188, [R214+0x10800] ;  /* 0x01080000d6bc783b */ /* 0x000fee0000000200 */
[----:B------:R-:W-:Y:S01]  /*2b40*/  HMMA.16816.F32 R32, R168, R194, R32 ;  /* 0x000000c2a820723c */ /* 0x000fe20000001820 */
[----:B------:R2:W3:Y:S07]  /*2b50*/  LDSM.16.M88.4 R168, [R3+0x3000] ;  /* 0x0030000003a8783b */ /* 0x0004ee0000000200 */
[-C--:B-1----:R-:W-:Y:S01]  /*2b60*/  HMMA.16816.F32 R4, R172, R184.reuse, R4 ;  /* 0x000000b8ac04723c */ /* 0x082fe20000001804 */
[----:B------:R-:W1:Y:S07]  /*2b70*/  LDSM.16.M88.4 R192, [R2+0x2000] ;  /* 0x0020000002c0783b */ /* 0x000e6e0000000200 */
[C---:B------:R-:W-:Y:S08]  /*2b80*/  HMMA.16816.F32 R8, R196.reuse, R184, R8 ;  /* 0x000000b8c408723c */ /* 0x040ff00000001808 */
[-C--:B------:R-:W-:Y:S04]  /*2b90*/  HMMA.16816.F32 R12, R196, R186.reuse, R12 ;  /* 0x000000bac40c723c */ /* 0x080fe8000000180c */
[----:B--2---:R-:W-:Y:S04]  /*2ba0*/  FMUL.FTZ R3, R41, 1.4426950216293334961 ;  /* 0x3fb8aa3b29037820 */ /* 0x004fe80000410000 */
[C---:B------:R-:W-:Y:S08]  /*2bb0*/  HMMA.16816.F32 R16, R172.reuse, R186, R16 ;  /* 0x000000baac10723c */ /* 0x040ff00000001810 */
[-C--:B------:R-:W-:Y:S08]  /*2bc0*/  HMMA.16816.F32 R20, R172, R164.reuse, R20 ;  /* 0x000000a4ac14723c */ /* 0x080ff00000001814 */
[C---:B------:R-:W-:Y:S08]  /*2bd0*/  HMMA.16816.F32 R24, R196.reuse, R164, R24 ;  /* 0x000000a4c418723c */ /* 0x040ff00000001818 */
[-C--:B------:R-:W-:Y:S08]  /*2be0*/  HMMA.16816.F32 R28, R196, R166.reuse, R28 ;  /* 0x000000a6c41c723c */ /* 0x080ff0000000181c */
[----:B------:R-:W-:Y:S01]  /*2bf0*/  HMMA.16816.F32 R32, R172, R166, R32 ;  /* 0x000000a6ac20723c */ /* 0x000fe20000001820 */
[----:B------:R4:W2:Y:S07]  /*2c00*/  LDSM.16.M88.4 R164, [R2+0x3000] ;  /* 0x0030000002a4783b */ /* 0x0008ae0000000200 */
[-C--:B---3--:R-:W-:Y:S08]  /*2c10*/  HMMA.16816.F32 R4, R176, R180.reuse, R4 ;  /* 0x000000b4b004723c */ /* 0x088ff00000001804 */
[C---:B------:R-:W-:Y:S08]  /*2c20*/  HMMA.16816.F32 R8, R168.reuse, R180, R8 ;  /* 0x000000b4a808723c */ /* 0x040ff00000001808 */
[-C--:B------:R-:W-:Y:S04]  /*2c30*/  HMMA.16816.F32 R12, R168, R182.reuse, R12 ;  /* 0x000000b6a80c723c */ /* 0x080fe8000000180c */
[----:B----4-:R-:W-:Y:S04]  /*2c40*/  FMUL.FTZ R2, R36, 1.4426950216293334961 ;  /* 0x3fb8aa3b24027820 */ /* 0x010fe80000410000 */
[C---:B------:R-:W-:Y:S08]  /*2c50*/  HMMA.16816.F32 R16, R176.reuse, R182, R16 ;  /* 0x000000b6b010723c */ /* 0x040ff00000001810 */
[-C--:B------:R-:W-:Y:S08]  /*2c60*/  HMMA.16816.F32 R20, R176, R188.reuse, R20 ;  /* 0x000000bcb014723c */ /* 0x080ff00000001814 */
[C---:B------:R-:W-:Y:S08]  /*2c70*/  HMMA.16816.F32 R24, R168.reuse, R188, R24 ;  /* 0x000000bca818723c */ /* 0x040ff00000001818 */
[-C--:B------:R-:W-:Y:S08]  /*2c80*/  HMMA.16816.F32 R28, R168, R190.reuse, R28 ;  /* 0x000000bea81c723c */ /* 0x080ff0000000181c */
[----:B------:R-:W-:Y:S08]  /*2c90*/  HMMA.16816.F32 R32, R176, R190, R32 ;  /* 0x000000beb020723c */ /* 0x000ff00000001820 */
[-C--:B-1----:R-:W-:Y:S08]  /*2ca0*/  HMMA.16816.F32 R4, R192, R200.reuse, R4 ;  /* 0x000000c8c004723c */ /* 0x082ff00000001804 */
[C---:B--2---:R-:W-:Y:S08]  /*2cb0*/  HMMA.16816.F32 R8, R164.reuse, R200, R8 ;  /* 0x000000c8a408723c */ /* 0x044ff00000001808 */
[-C--:B------:R-:W-:Y:S08]  /*2cc0*/  HMMA.16816.F32 R12, R164, R202.reuse, R12 ;  /* 0x000000caa40c723c */ /* 0x080ff0000000180c */
[----:B------:R-:W-:Y:S01]  /*2cd0*/  FMUL.FTZ R4, R4, c[0x0][0x2ec] ;  /* 0x0000bb0004047a20 */ /* 0x000fe20000410000 */
[C---:B------:R-:W-:Y:S03]  /*2ce0*/  HMMA.16816.F32 R16, R192.reuse, R202, R16 ;  /* 0x000000cac010723c */ /* 0x040fe60000001810 */
[----:B------:R-:W1:Y:S01]  /*2cf0*/  MUFU.TANH R245, R4 ;  /* 0x0000000400f57308 */ /* 0x000e620000002400 */
[----:B------:R-:W-:Y:S02]  /*2d00*/  FMUL.FTZ R5, R5, c[0x0][0x2ec] ;  /* 0x0000bb0005057a20 */ /* 0x000fe40000410000 */
[----:B------:R-:W-:Y:S02]  /*2d10*/  FMUL.FTZ R6, R6, c[0x0][0x2ec] ;  /* 0x0000bb0006067a20 */ /* 0x000fe40000410000 */
[----:B------:R-:W-:Y:S04]  /*2d20*/  FMUL.FTZ R10, R10, c[0x0][0x2ec] ;  /* 0x0000bb000a0a7a20 */ /* 0x000fe80000410000 */
[----:B------:R-:W-:Y:S01]  /*2d30*/  FMUL.FTZ R7, R7, c[0x0][0x2ec] ;  /* 0x0000bb0007077a20 */ /* 0x000fe20000410000 */
[----:B------:R2:W-:Y:S01]  /*2d40*/  MUFU.TANH R40, R10 ;  /* 0x0000000a00287308 */ /* 0x0005e20000002400 */
[----:B------:R-:W-:Y:S02]  /*2d50*/  FMUL.FTZ R8, R8, c[0x0][0x2ec] ;  /* 0x0000bb0008087a20 */ /* 0x000fe40000410000 */
[----:B------:R-:W-:Y:S02]  /*2d60*/  FMUL.FTZ R12, R12, c[0x0][0x2ec] ;  /* 0x0000bb000c0c7a20 */ /* 0x000fe40000410000 */
[----:B------:R-:W-:Y:S02]  /*2d70*/  FMUL.FTZ R13, R13, c[0x0][0x2ec] ;  /* 0x0000bb000d0d7a20 */ /* 0x000fe40000410000 */
[----:B------:R-:W-:Y:S02]  /*2d80*/  FMUL.FTZ R14, R14, c[0x0][0x2ec] ;  /* 0x0000bb000e0e7a20 */ /* 0x000fe40000410000 */
[----:B------:R-:W-:Y:S01]  /*2d90*/  FMUL.FTZ R15, R15, c[0x0][0x2ec] ;  /* 0x0000bb000f0f7a20 */ /* 0x000fe20000410000 */
[----:B------:R-:W3:Y:S01]  /*2da0*/  MUFU.TANH R250, R5 ;  /* 0x0000000500fa7308 */ /* 0x000ee20000002400 */
[----:B------:R-:W-:Y:S02]  /*2db0*/  FMUL.FTZ R16, R16, c[0x0][0x2ec] ;  /* 0x0000bb0010107a20 */ /* 0x000fe40000410000 */
[----:B------:R-:W-:Y:S02]  /*2dc0*/  FMUL.FTZ R17, R17, c[0x0][0x2ec] ;  /* 0x0000bb0011117a20 */ /* 0x000fe40000410000 */
[----:B------:R-:W-:Y:S02]  /*2dd0*/  FMUL.FTZ R18, R18, c[0x0][0x2ec] ;  /* 0x0000bb0012127a20 */ /* 0x000fe40000410000 */
[----:B------:R-:W-:Y:S02]  /*2de0*/  FMUL.FTZ R19, R19, c[0x0][0x2ec] ;  /* 0x0000bb0013137a20 */ /* 0x000fe40000410000 */
[----:B------:R-:W-:Y:S01]  /*2df0*/  FMUL.FTZ R9, R9, c[0x0][0x2ec] ;  /* 0x0000bb0009097a20 */ /* 0x000fe20000410000 */
[----:B------:R4:W-:Y:S01]  /*2e00*/  MUFU.TANH R48, R8 ;  /* 0x0000000800307308 */ /* 0x0009e20000002400 */
[----:B------:R-:W-:Y:S01]  /*2e10*/  FMUL.FTZ R11, R11, c[0x0][0x2ec] ;  /* 0x0000bb000b0b7a20 */ /* 0x000fe20000410000 */
[----:B--2---:R-:W2:Y:S08]  /*2e20*/  LDL R10, [R1] ;  /* 0x00000000010a7983 */ /* 0x004eb00000100800 */
[----:B------:R-:W1:Y:S10]  /*2e30*/  MUFU.TANH R185, R6 ;  /* 0x0000000600b97308 */ /* 0x000e740000002400 */
[----:B------:R3:W-:Y:S01]  /*2e40*/  MUFU.TANH R184, R7 ;  /* 0x0000000700b87308 */ /* 0x0007e20000002400 */
[----:B----4-:R-:W-:Y:S05]  /*2e50*/  FMUL.FTZ R8, R37, 1.4426950216293334961 ;  /* 0x3fb8aa3b25087820 */ /* 0x010fea0000410000 */
[----:B------:R-:W-:Y:S04]  /*2e60*/  FSEL R8, R8, RZ, P0 ;  /* 0x000000ff08087208 */ /* 0x000fe80000000000 */
[----:B------:R-:W4:Y:S01]  /*2e70*/  MUFU.TANH R46, R12 ;  /* 0x0000000c002e7308 */ /* 0x000f220000002400 */
[----:B------:R-:W-:Y:S01]  /*2e80*/  FSETP.NEU.FTZ.AND P0, PT, R41, -INF , PT ;  /* 0xff8000002900780b */ /* 0x000fe20003f1d000 */
[--C-:B-1----:R-:W-:Y:S03]  /*2e90*/  FFMA.FTZ R0, R245, c[0x0][0x23c], -R8.reuse ;  /* 0x00008f00f5007a23 */ /* 0x102fe60000010808 */
[----:B------:R-:W-:Y:S02]  /*2ea0*/  FSEL R3, R3, RZ, P0 ;  /* 0x000000ff03037208 */ /* 0x000fe40000000000 */
[----:B------:R-:W-:Y:S03]  /*2eb0*/  FSETP.NEU.FTZ.AND P0, PT, R36, -INF , PT ;  /* 0xff8000002400780b */ /* 0x000fe60003f1d000 */
[----:B------:R1:W-:Y:S01]  /*2ec0*/  MUFU.EX2 R191, R0 ;  /* 0x0000000000bf7308 */ /* 0x0003e20000000800 */
[----:B------:R-:W-:Y:S01]  /*2ed0*/  FSEL R2, R2, RZ, P0 ;  /* 0x000000ff02027208 */ /* 0x000fe20000000000 */
[----:B---3--:R-:W3:Y:S08]  /*2ee0*/  LDSM.16.M88.4 R4, [R213+0x10800] ;  /* 0x01080000d504783b */ /* 0x008ef00000000200 */
[----:B------:R-:W3:Y:S10]  /*2ef0*/  MUFU.TANH R45, R13 ;  /* 0x0000000d002d7308 */ /* 0x000ef40000002400 */
[----:B------:R-:W-:Y:S01]  /*2f00*/  MUFU.TANH R38, R14 ;  /* 0x0000000e00267308 */ /* 0x000fe20000002400 */
[----:B-1----:R-:W-:Y:S09]  /*2f10*/  FFMA.FTZ R0, R250, c[0x0][0x23c], -R8 ;  /* 0x00008f00fa007a23 */ /* 0x002ff20000010808 */
[----:B------:R1:W-:Y:S10]  /*2f20*/  MUFU.EX2 R190, R0 ;  /* 0x0000000000be7308 */ /* 0x0003f40000000800 */
[----:B------:R-:W-:Y:S01]  /*2f30*/  MUFU.TANH R37, R15 ;  /* 0x0000000f00257308 */ /* 0x000fe20000002400 */
[-C--:B---3--:R-:W-:Y:S09]  /*2f40*/  HMMA.16816.F32 R20, R192, R4.reuse, R20 ;  /* 0x00000004c014723c */ /* 0x088ff20000001814 */
[----:B------:R-:W-:Y:S01]  /*2f50*/  MUFU.TANH R248, R16 ;  /* 0x0000001000f87308 */ /* 0x000fe20000002400 */
[C---:B------:R-:W-:Y:S04]  /*2f60*/  HMMA.16816.F32 R24, R164.reuse, R4, R24 ;  /* 0x00000004a418723c */ /* 0x040fe80000001818 */
[--C-:B-1----:R-:W-:Y:S03]  /*2f70*/  FFMA.FTZ R0, R185, c[0x0][0x23c], -R3.reuse ;  /* 0x00008f00b9007a23 */ /* 0x102fe60000010803 */
[--C-:B----4-:R-:W-:Y:S01]  /*2f80*/  FFMA.FTZ R4, R46, c[0x0][0x23c], -R2.reuse ;  /* 0x00008f002e047a23 */ /* 0x110fe20000010802 */
[-C--:B------:R-:W-:Y:S01]  /*2f90*/  HMMA.16816.F32 R28, R164, R6.reuse, R28 ;  /* 0x00000006a41c723c */ /* 0x080fe2000000181c */
[----:B------:R1:W-:Y:S07]  /*2fa0*/  MUFU.EX2 R202, R0 ;  /* 0x0000000000ca7308 */ /* 0x0003ee0000000800 */
[----:B------:R-:W-:Y:S03]  /*2fb0*/  HMMA.16816.F32 R32, R192, R6, R32 ;  /* 0x00000006c020723c */ /* 0x000fe60000001820 */
[----:B------:R3:W-:Y:S01]  /*2fc0*/  MUFU.EX2 R222, R4 ;  /* 0x0000000400de7308 */ /* 0x0007e20000000800 */
[----:B------:R-:W-:Y:S02]  /*2fd0*/  FMUL.FTZ R20, R20, c[0x0][0x2ec] ;  /* 0x0000bb0014147a20 */ /* 0x000fe40000410000 */
[----:B------:R-:W-:Y:S02]  /*2fe0*/  FMUL.FTZ R21, R21, c[0x0][0x2ec] ;  /* 0x0000bb0015157a20 */ /* 0x000fe40000410000 */
[----:B------:R-:W-:Y:S04]  /*2ff0*/  FMUL.FTZ R22, R22, c[0x0][0x2ec] ;  /* 0x0000bb0016167a20 */ /* 0x000fe80000410000 */
[----:B------:R-:W-:Y:S01]  /*3000*/  FMUL.FTZ R23, R23, c[0x0][0x2ec] ;  /* 0x0000bb0017177a20 */ /* 0x000fe20000410000 */
[----:B------:R-:W-:Y:S01]  /*3010*/  MUFU.TANH R247, R17 ;  /* 0x0000001100f77308 */ /* 0x000fe20000002400 */
[----:B------:R-:W-:Y:S02]  /*3020*/  FMUL.FTZ R5, R24, c[0x0][0x2ec] ;  /* 0x0000bb0018057a20 */ /* 0x000fe40000410000 */
[----:B------:R-:W-:Y:S02]  /*3030*/  FMUL.FTZ R25, R25, c[0x0][0x2ec] ;  /* 0x0000bb0019197a20 */ /* 0x000fe40000410000 */
[--C-:B-1----:R-:W-:Y:S02]  /*3040*/  FFMA.FTZ R0, R184, c[0x0][0x23c], -R3.reuse ;  /* 0x00008f00b8007a23 */ /* 0x102fe40000010803 */
[----:B------:R-:W-:Y:S02]  /*3050*/  FMUL.FTZ R26, R26, c[0x0][0x2ec] ;  /* 0x0000bb001a1a7a20 */ /* 0x000fe40000410000 */
[----:B------:R-:W-:Y:S01]  /*3060*/  FMUL.FTZ R27, R27, c[0x0][0x2ec] ;  /* 0x0000bb001b1b7a20 */ /* 0x000fe20000410000 */
[----:B------:R1:W-:Y:S01]  /*3070*/  MUFU.EX2 R201, R0 ;  /* 0x0000000000c97308 */ /* 0x0003e20000000800 */
[----:B------:R-:W-:Y:S02]  /*3080*/  FMUL.FTZ R29, R29, c[0x0][0x2ec] ;  /* 0x0000bb001d1d7a20 */ /* 0x000fe40000410000 */
[----:B------:R-:W-:Y:S02]  /*3090*/  FMUL.FTZ R30, R30, c[0x0][0x2ec] ;  /* 0x0000bb001e1e7a20 */ /* 0x000fe40000410000 */
[--C-:B---3--:R-:W-:Y:S02]  /*30a0*/  FFMA.FTZ R4, R45, c[0x0][0x23c], -R2.reuse ;  /* 0x00008f002d047a23 */ /* 0x108fe40000010802 */
[----:B------:R-:W-:Y:S02]  /*30b0*/  FMUL.FTZ R34, R34, c[0x0][0x2ec] ;  /* 0x0000bb0022227a20 */ /* 0x000fe40000410000 */
[----:B------:R-:W-:Y:S01]  /*30c0*/  FMUL.FTZ R31, R31, c[0x0][0x2ec] ;  /* 0x0000bb001f1f7a20 */ /* 0x000fe20000410000 */
[----:B------:R-:W-:Y:S01]  /*30d0*/  MUFU.EX2 R219, R4 ;  /* 0x0000000400db7308 */ /* 0x000fe20000000800 */
[----:B------:R-:W-:Y:S02]  /*30e0*/  FMUL.FTZ R35, R35, c[0x0][0x2ec] ;  /* 0x0000bb0023237a20 */ /* 0x000fe40000410000 */
[----:B------:R-:W-:Y:S07]  /*30f0*/  FMUL.FTZ R33, R33, c[0x0][0x2ec] ;  /* 0x0000bb0021217a20 */ /* 0x000fee0000410000 */
[----:B------:R-:W-:Y:S01]  /*3100*/  MUFU.TANH R50, R18 ;  /* 0x0000001200327308 */ /* 0x000fe20000002400 */
[--C-:B-1----:R-:W-:Y:S09]  /*3110*/  FFMA.FTZ R0, R48, c[0x0][0x23c], -R2.reuse ;  /* 0x00008f0030007a23 */ /* 0x102ff20000010802 */
[----:B------:R-:W-:Y:S10]  /*3120*/  MUFU.EX2 R226, R0 ;  /* 0x0000000000e27308 */ /* 0x000ff40000000800 */
[----:B------:R-:W-:Y:S10]  /*3130*/  MUFU.TANH R49, R19 ;  /* 0x0000001300317308 */ /* 0x000ff40000002400 */
[----:B------:R-:W-:Y:S10]  /*3140*/  MUFU.TANH R246, R20 ;  /* 0x0000001400f67308 */ /* 0x000ff40000002400 */
[----:B------:R-:W-:Y:S10]  /*3150*/  MUFU.TANH R244, R21 ;  /* 0x0000001500f47308 */ /* 0x000ff40000002400 */
[----:B------:R-:W-:Y:S10]  /*3160*/  MUFU.TANH R252, R22 ;  /* 0x0000001600fc7308 */ /* 0x000ff40000002400 */
[----:B------:R-:W-:Y:S10]  /*3170*/  MUFU.TANH R251, R23 ;  /* 0x0000001700fb7308 */ /* 0x000ff40000002400 */
[----:B------:R1:W-:Y:S10]  /*3180*/  MUFU.TANH R44, R5 ;  /* 0x00000005002c7308 */ /* 0x0003f40000002400 */
[----:B------:R-:W-:Y:S10]  /*3190*/  MUFU.TANH R43, R25 ;  /* 0x00000019002b7308 */ /* 0x000ff40000002400 */
[----:B------:R-:W-:Y:S01]  /*31a0*/  MUFU.TANH R36, R26 ;  /* 0x0000001a00247308 */ /* 0x000fe20000002400 */
[----:B-1----:R-:W-:Y:S09]  /*31b0*/  FMUL.FTZ R5, R28, c[0x0][0x2ec] ;  /* 0x0000bb001c057a20 */ /* 0x002ff20000410000 */
[----:B------:R-:W-:Y:S10]  /*31c0*/  MUFU.TANH R217, R27 ;  /* 0x0000001b00d97308 */ /* 0x000ff40000002400 */
[----:B------:R-:W1:Y:S10]  /*31d0*/  MUFU.TANH R47, R9 ;  /* 0x00000009002f7308 */ /* 0x000e740000002400 */
[----:B------:R3:W-:Y:S10]  /*31e0*/  MUFU.TANH R42, R5 ;  /* 0x00000005002a7308 */ /* 0x0007f40000002400 */
[----:B------:R-:W-:Y:S01]  /*31f0*/  MUFU.TANH R41, R29 ;  /* 0x0000001d00297308 */ /* 0x000fe20000002400 */
[----:B-1----:R-:W-:Y:S09]  /*3200*/  FFMA.FTZ R9, R47, c[0x0][0x23c], -R2 ;  /* 0x00008f002f097a23 */ /* 0x002ff20000010802 */
[----:B------:R-:W-:Y:S01]  /*3210*/  MUFU.TANH R218, R30 ;  /* 0x0000001e00da7308 */ /* 0x000fe20000002400 */
[----:B---3--:R-:W-:Y:S09]  /*3220*/  FMUL.FTZ R5, R32, c[0x0][0x2ec] ;  /* 0x0000bb0020057a20 */ /* 0x008ff20000410000 */
[----:B------:R1:W-:Y:S01]  /*3230*/  MUFU.TANH R241, R5 ;  /* 0x0000000500f17308 */ /* 0x0003e20000002400 */
[C---:B--2---:R-:W-:Y:S01]  /*3240*/  FMUL.FTZ R0, R10.reuse, 1.4426950216293334961 ;  /* 0x3fb8aa3b0a007820 */ /* 0x044fe20000410000 */
[----:B------:R-:W-:Y:S04]  /*3250*/  FSETP.NEU.FTZ.AND P0, PT, R10, -INF , PT ;  /* 0xff8000000a00780b */ /* 0x000fe80003f1d000 */
[----:B------:R-:W-:Y:S04]  /*3260*/  FSEL R0, R0, RZ, P0 ;  /* 0x000000ff00007208 */ /* 0x000fe80000000000 */
[----:B------:R-:W-:Y:S01]  /*3270*/  MUFU.TANH R243, R34 ;  /* 0x0000002200f37308 */ /* 0x000fe20000002400 */
[--C-:B------:R-:W-:Y:S09]  /*3280*/  FFMA.FTZ R4, R38, c[0x0][0x23c], -R0.reuse ;  /* 0x00008f0026047a23 */ /* 0x100ff20000010800 */
[----:B------:R2:W-:Y:S01]  /*3290*/  MUFU.EX2 R228, R4 ;  /* 0x0000000400e47308 */ /* 0x0005e20000000800 */
[----:B-1----:R-:W-:Y:S05]  /*32a0*/  F2FP.PACK_AB R5, R201, R202 ;  /* 0x000000cac905723e */ /* 0x002fea00000000ff */
[----:B------:R1:W-:Y:S04]  /*32b0*/  STS [R231+0x20400], R5 ;  /* 0x02040005e7007388 */ /* 0x0003e80000000800 */
[----:B------:R3:W-:Y:S10]  /*32c0*/  MUFU.EX2 R225, R9 ;  /* 0x0000000900e17308 */ /* 0x0007f40000000800 */
[----:B------:R-:W4:Y:S01]  /*32d0*/  MUFU.TANH R39, R11 ;  /* 0x0000000b00277308 */ /* 0x000f220000002400 */
[--C-:B--2---:R-:W-:Y:S09]  /*32e0*/  FFMA.FTZ R4, R37, c[0x0][0x23c], -R0.reuse ;  /* 0x00008f0025047a23 */ /* 0x104ff20000010800 */
[----:B------:R2:W-:Y:S01]  /*32f0*/  MUFU.EX2 R227, R4 ;  /* 0x0000000400e37308 */ /* 0x0005e20000000800 */
[----:B---3--:R-:W-:Y:S01]  /*3300*/  FFMA.FTZ R9, R40, c[0x0][0x23c], -R0 ;  /* 0x00008f0028097a23 */ /* 0x008fe20000010800 */
[----:B-1----:R-:W-:Y:S08]  /*3310*/  F2FP.PACK_AB R5, R219, R222 ;  /* 0x000000dedb05723e */ /* 0x002ff000000000ff */
[----:B------:R-:W1:Y:S10]  /*3320*/  MUFU.TANH R249, R31 ;  /* 0x0000001f00f97308 */ /* 0x000e740000002400 */
[----:B------:R4:W-:Y:S01]  /*3330*/  MUFU.EX2 R230, R9 ;  /* 0x0000000900e67308 */ /* 0x0009e20000000800 */
[----:B--2---:R-:W-:Y:S09]  /*3340*/  FFMA.FTZ R4, R248, c[0x0][0x23c], -R8 ;  /* 0x00008f00f8047a23 */ /* 0x004ff20000010808 */
[----:B------:R2:W-:Y:S10]  /*3350*/  MUFU.EX2 R187, R4 ;  /* 0x0000000400bb7308 */ /* 0x0005f40000000800 */
[----:B------:R-:W-:Y:S01]  /*3360*/  MUFU.TANH R242, R35 ;  /* 0x0000002300f27308 */ /* 0x000fe20000002400 */
[----:B----4-:R-:W-:Y:S09]  /*3370*/  FFMA.FTZ R9, R39, c[0x0][0x23c], -R0 ;  /* 0x00008f0027097a23 */ /* 0x010ff20000010800 */
[----:B------:R-:W-:Y:S01]  /*3380*/  MUFU.EX2 R229, R9 ;  /* 0x0000000900e57308 */ /* 0x000fe20000000800 */
[--C-:B--2---:R-:W-:Y:S09]  /*3390*/  FFMA.FTZ R4, R247, c[0x0][0x23c], -R8.reuse ;  /* 0x00008f00f7047a23 */ /* 0x104ff20000010808 */
[----:B------:R2:W-:Y:S10]  /*33a0*/  MUFU.EX2 R186, R4 ;  /* 0x0000000400ba7308 */ /* 0x0005f40000000800 */
[----:B------:R-:W3:Y:S01]  /*33b0*/  MUFU.TANH R240, R33 ;  /* 0x0000002100f07308 */ /* 0x000ee20000002400 */
[--C-:B--2---:R-:W-:Y:S09]  /*33c0*/  FFMA.FTZ R4, R50, c[0x0][0x23c], -R3.reuse ;  /* 0x00008f0032047a23 */ /* 0x104ff20000010803 */
[----:B------:R2:W-:Y:S02]  /*33d0*/  MUFU.EX2 R197, R4 ;  /* 0x0000000400c57308 */ /* 0x0005e40000000800 */
[--C-:B--2---:R-:W-:Y:S08]  /*33e0*/  FFMA.FTZ R4, R49, c[0x0][0x23c], -R3.reuse ;  /* 0x00008f0031047a23 */ /* 0x104ff00000010803 */
[----:B------:R2:W4:Y:S02]  /*33f0*/  MUFU.EX2 R196, R4 ;  /* 0x0000000400c47308 */ /* 0x0005240000000800 */
[--C-:B--2---:R-:W-:Y:S08]  /*3400*/  FFMA.FTZ R4, R246, c[0x0][0x23c], -R8.reuse ;  /* 0x00008f00f6047a23 */ /* 0x104ff00000010808 */
[----:B------:R2:W-:Y:S02]  /*3410*/  MUFU.EX2 R183, R4 ;  /* 0x0000000400b77308 */ /* 0x0005e40000000800 */
[----:B--2---:R-:W-:Y:S08]  /*3420*/  FFMA.FTZ R4, R244, c[0x0][0x23c], -R8 ;  /* 0x00008f00f4047a23 */ /* 0x004ff00000010808 */
        /* <DEDUP_REMOVED lines=8> */
[----:B------:R2:W-:Y:S02]  /*34b0*/  MUFU.EX2 R198, R4 ;  /* 0x0000000400c67308 */ /* 0x0005e40000000800 */
[--C-:B--2---:R-:W-:Y:S08]  /*34c0*/  FFMA.FTZ R4, R36, c[0x0][0x23c], -R0.reuse ;  /* 0x00008f0024047a23 */ /* 0x104ff00000010800 */
[----:B------:R2:W-:Y:S02]  /*34d0*/  MUFU.EX2 R224, R4 ;  /* 0x0000000400e07308 */ /* 0x0005e40000000800 */
[----:B--2---:R-:W-:Y:S08]  /*34e0*/  FFMA.FTZ R4, R217, c[0x0][0x23c], -R0 ;  /* 0x00008f00d9047a23 */ /* 0x004ff00000010800 */
[----:B------:R2:W-:Y:S02]  /*34f0*/  MUFU.EX2 R223, R4 ;  /* 0x0000000400df7308 */ /* 0x0005e40000000800 */
[--C-:B--2---:R-:W-:Y:S02]  /*3500*/  FFMA.FTZ R4, R42, c[0x0][0x23c], -R2.reuse ;  /* 0x00008f002a047a23 */ /* 0x104fe40000010802 */
[----:B------:R-:W-:Y:S06]  /*3510*/  FFMA.FTZ R2, R41, c[0x0][0x23c], -R2 ;  /* 0x00008f0029027a23 */ /* 0x000fec0000010802 */
[----:B------:R2:W-:Y:S10]  /*3520*/  MUFU.EX2 R195, R4 ;  /* 0x0000000400c37308 */ /* 0x0005f40000000800 */
[----:B------:R1:W-:Y:S01]  /*3530*/  MUFU.EX2 R194, R2 ;  /* 0x0000000200c27308 */ /* 0x0003e20000000800 */
[----:B--2---:R-:W-:Y:S01]  /*3540*/  F2FP.PACK_AB R4, R225, R226 ;  /* 0x000000e2e104723e */ /* 0x004fe200000000ff */
[--C-:B-1----:R-:W-:Y:S02]  /*3550*/  FFMA.FTZ R2, R218, c[0x0][0x23c], -R0.reuse ;  /* 0x00008f00da027a23 */ /* 0x102fe40000010800 */
[----:B------:R-:W-:Y:S06]  /*3560*/  FFMA.FTZ R0, R249, c[0x0][0x23c], -R0 ;  /* 0x00008f00f9007a23 */ /* 0x000fec0000010800 */
[----:B------:R1:W-:Y:S10]  /*3570*/  MUFU.EX2 R203, R2 ;  /* 0x0000000200cb7308 */ /* 0x0003f40000000800 */
[----:B------:R4:W-:Y:S01]  /*3580*/  MUFU.EX2 R200, R0 ;  /* 0x0000000000c87308 */ /* 0x0009e20000000800 */
[--C-:B-1----:R-:W-:Y:S02]  /*3590*/  FFMA.FTZ R2, R241, c[0x0][0x23c], -R8.reuse ;  /* 0x00008f00f1027a23 */ /* 0x102fe40000010808 */
[----:B---3--:R-:W-:Y:S07]  /*35a0*/  FFMA.FTZ R8, R240, c[0x0][0x23c], -R8 ;  /* 0x00008f00f0087a23 */ /* 0x008fee0000010808 */
[----:B------:R1:W-:Y:S01]  /*35b0*/  MUFU.EX2 R181, R2 ;  /* 0x0000000200b57308 */ /* 0x0003e20000000800 */
[----:B----4-:R-:W-:Y:S09]  /*35c0*/  F2FP.PACK_AB R0, R196, R197 ;  /* 0x000000c5c400723e */ /* 0x010ff200000000ff */
[----:B------:R-:W2:Y:S01]  /*35d0*/  MUFU.EX2 R180, R8 ;  /* 0x0000000800b47308 */ /* 0x000ea20000000800 */
[--C-:B-1----:R-:W-:Y:S02]  /*35e0*/  FFMA.FTZ R2, R243, c[0x0][0x23c], -R3.reuse ;  /* 0x00008f00f3027a23 */ /* 0x102fe40000010803 */
[----:B------:R-:W-:Y:S07]  /*35f0*/  FFMA.FTZ R3, R242, c[0x0][0x23c], -R3 ;  /* 0x00008f00f2037a23 */ /* 0x000fee0000010803 */
[----:B------:R1:W-:Y:S10]  /*3600*/  MUFU.EX2 R189, R2 ;  /* 0x0000000200bd7308 */ /* 0x0003f40000000800 */
[----:B------:R3:W4:Y:S01]  /*3610*/  MUFU.EX2 R188, R3 ;  /* 0x0000000300bc7308 */ /* 0x0007220000000800 */
[----:B-1----:R-:W-:Y:S05]  /*3620*/  F2FP.PACK_AB R2, R190, R191 ;  /* 0x000000bfbe02723e */ /* 0x002fea00000000ff */
        /* <DEDUP_REMOVED lines=27> */
[C---:B-1----:R-:W-:Y:S02]  /*37e0*/  IADD3 R3, R208.reuse, R207, RZ ;  /* 0x000000cfd0037210 */ /* 0x042fe40007ffe0ff */
[----:B------:R-:W-:Y:S05]  /*37f0*/  MOV R207, R185 ;  /* 0x000000b900cf7202 */ /* 0x000fea0000000f00 */
[----:B------:R-:W1:Y:S01]  /*3800*/  LDSM.16.M88.4 R16, [R211+0x14000] ;  /* 0x01400000d310783b */ /* 0x000e620000000200 */
[----:B------:R-:W-:Y:S07]  /*3810*/  IADD3 R185, R208, R209, RZ ;  /* 0x000000d1d0b97210 */ /* 0x000fee0007ffe0ff */
[----:B------:R-:W4:Y:S01]  /*3820*/  LDSM.16.M88.4 R28, [R208+0x9000] ;  /* 0x00900000d01c783b */ /* 0x000f220000000200 */
[----:B--2---:R-:W-:Y:S02]  /*3830*/  MOV R2, R184 ;  /* 0x000000b800027202 */ /* 0x004fe40000000f00 */
[----:B------:R-:W-:Y:S05]  /*3840*/  IADD3 R184, R209, R3, RZ ;  /* 0x00000003d1b87210 */ /* 0x000fea0007ffe0ff */
[----:B------:R-:W2:Y:S08]  /*3850*/  LDSM.16.M88.4 R164, [R211+0x14800] ;  /* 0x01480000d3a4783b */ /* 0x000eb00000000200 */
[----:B---3--:R-:W3:Y:S04]  /*3860*/  LDL R0, [R1+0x2c] ;  /* 0x00002c0001007983 */ /* 0x008ee80000100800 */
[----:B------:R-:W-:Y:S08]  /*3870*/  LDSM.16.M88.4 R168, [R3+0x8000] ;  /* 0x0080000003a8783b */ /* 0x000ff00000000200 */
[----:B------:R-:W2:Y:S01]  /*3880*/  LDSM.16.M88.4 R172, [R212+0x14000] ;  /* 0x01400000d4ac783b */ /* 0x000ea20000000200 */
[-C--:B-1----:R-:W-:Y:S07]  /*3890*/  HMMA.16816.F32 R4, R32, R16.reuse, RZ ;  /* 0x000000102004723c */ /* 0x082fee00000018ff */
[----:B------:R-:W1:Y:S01]  /*38a0*/  LDSM.16.M88.4 R176, [R3+0x9000] ;  /* 0x0090000003b0783b */ /* 0x000e620000000200 */
[C---:B----4-:R-:W-:Y:S08]  /*38b0*/  HMMA.16816.F32 R8, R28.reuse, R16, RZ ;  /* 0x000000101c08723c */ /* 0x050ff000000018ff */
[-C--:B------:R-:W-:Y:S08]  /*38c0*/  HMMA.16816.F32 R12, R28, R18.reuse, RZ ;  /* 0x000000121c0c723c */ /* 0x080ff000000018ff */
[C---:B------:R-:W-:Y:S08]  /*38d0*/  HMMA.16816.F32 R16, R32.reuse, R18, RZ ;  /* 0x000000122010723c */ /* 0x040ff000000018ff */
[-C--:B--2---:R-:W-:Y:S08]  /*38e0*/  HMMA.16816.F32 R20, R32, R164.reuse, RZ ;  /* 0x000000a42014723c */ /* 0x084ff000000018ff */
[C---:B------:R-:W-:Y:S08]  /*38f0*/  HMMA.16816.F32 R24, R28.reuse, R164, RZ ;  /* 0x000000a41c18723c */ /* 0x040ff000000018ff */
[-C--:B------:R-:W-:Y:S08]  /*3900*/  HMMA.16816.F32 R28, R28, R166.reuse, RZ ;  /* 0x000000a61c1c723c */ /* 0x080ff000000018ff */
[----:B------:R-:W-:Y:S01]  /*3910*/  HMMA.16816.F32 R32, R32, R166, RZ ;  /* 0x000000a62020723c */ /* 0x000fe200000018ff */
[----:B------:R-:W2:Y:S07]  /*3920*/  LDSM.16.M88.4 R164, [R212+0x14800] ;  /* 0x01480000d4a4783b */ /* 0x000eae0000000200 */
[-C--:B------:R-:W-:Y:S08]  /*3930*/  HMMA.16816.F32 R4, R168, R172.reuse, R4 ;  /* 0x000000aca804723c */ /* 0x080ff00000001804 */
        /* <DEDUP_REMOVED lines=10> */
[----:B------:R-:W4:Y:S01]  /*39e0*/  LDSM.16.M88.4 R168, [R214+0x14800] ;  /* 0x01480000d6a8783b */ /* 0x000f220000000200 */
[-C--:B-1----:R-:W-:Y:S08]  /*39f0*/  HMMA.16816.F32 R4, R172, R176.reuse, R4 ;  /* 0x000000b0ac04723c */ /* 0x082ff00000001804 */
[C---:B--2---:R-:W-:Y:S01]  /*3a00*/  HMMA.16816.F32 R8, R164.reuse, R176, R8 ;  /* 0x000000b0a408723c */ /* 0x044fe20000001808 */
[----:B------:R-:W2:Y:S07]  /*3a10*/  LDL R177, [R1+0x30] ;  /* 0x0000300001b17983 */ /* 0x000eae0000100800 */
[-C--:B------:R-:W-:Y:S08]  /*3a20*/  HMMA.16816.F32 R12, R164, R178.reuse, R12 ;  /* 0x000000b2a40c723c */ /* 0x080ff0000000180c */
[C---:B------:R-:W-:Y:S08]  /*3a30*/  HMMA.16816.F32 R16, R172.reuse, R178, R16 ;  /* 0x000000b2ac10723c */ /* 0x040ff00000001810 */
[-C--:B----4-:R-:W-:Y:S08]  /*3a40*/  HMMA.16816.F32 R20, R172, R168.reuse, R20 ;  /* 0x000000a8ac14723c */ /* 0x090ff00000001814 */
        /* <DEDUP_REMOVED lines=26> */
[----:B------:R-:W-:Y:S03]  /*3bf0*/  LDSM.16.M88.4 R168, [R3+0xa000] ;  /* 0x00a0000003a8783b */ /* 0x000fe60000000200 */
[----:B--2---:R-:W-:Y:S04]  /*3c00*/  IADD3 R178, P0, R177, UR8, RZ ;  /* 0x00000008b1b27c10 */ /* 0x004fe8000ff1e0ff */
[----:B------:R-:W-:Y:S01]  /*3c10*/  HMMA.16816.F32 R32, R172, R166, R32 ;  /* 0x000000a6ac20723c */ /* 0x000fe20000001820 */
[----:B------:R-:W1:Y:S03]  /*3c20*/  LDSM.16.M88.4 R164, [R212+0x18000] ;  /* 0x01800000d4a4783b */ /* 0x000e660000000200 */
[----:B---3--:R-:W-:Y:S05]  /*3c30*/  IADD3.X R179, R0, UR7, RZ, P0, !PT ;  /* 0x0000000700b37c10 */ /* 0x008fea00087fe4ff */
[----:B------:R-:W2:Y:S08]  /*3c40*/  LDSM.16.M88.4 R172, [R3+0xb000] ;  /* 0x00b0000003ac783b */ /* 0x000eb00000000200 */
[----:B------:R3:W4:Y:S04]  /*3c50*/  LDG.E R176, [R178.64] ;  /* 0x00000022b2b07981 */ /* 0x000728000c1e1900 */
[----:B------:R3:W4:Y:S04]  /*3c60*/  LDG.E R0, [R178.64+0x80] ;  /* 0x00008022b2007981 */ /* 0x000728000c1e1900 */
[----:B------:R3:W4:Y:S01]  /*3c70*/  LDG.E R177, [R178.64+0xa0] ;  /* 0x0000a022b2b17981 */ /* 0x000722000c1e1900 */
        /* <DEDUP_REMOVED lines=18> */
[C---:B------:R-:W-:Y:S07]  /*3da0*/  HMMA.16816.F32 R24, R168.reuse, R164, R24 ;  /* 0x000000a4a818723c */ /* 0x040fee0000001818 */
[----:B------:R-:W-:Y:S01]  /*3db0*/  MOV R165, R207 ;  /* 0x000000cf00a57202 */ /* 0x000fe20000000f00 */
[-C--:B------:R-:W-:Y:S01]  /*3dc0*/  HMMA.16816.F32 R28, R168, R166.reuse, R28 ;  /* 0x000000a6a81c723c */ /* 0x080fe2000000181c */
[----:B------:R-:W-:Y:S03]  /*3dd0*/  LDSM.16.M88.4 R168, [R213+0x18000] ;  /* 0x01800000d5a8783b */ /* 0x000fe60000000200 */
[----:B------:R-:W-:Y:S04]  /*3de0*/  MOV R207, R2 ;  /* 0x0000000200cf7202 */ /* 0x000fe80000000f00 */
[----:B------:R-:W-:Y:S01]  /*3df0*/  HMMA.16816.F32 R32, R172, R166, R32 ;  /* 0x000000a6ac20723c */ /* 0x000fe20000001820 */
[----:B------:R3:W2:Y:S06]  /*3e00*/  LDG.E R2, [R178.64+0x20] ;  /* 0x00002022b2027981 */ /* 0x0006ac000c1e1900 */
[----:B------:R-:W-:Y:S01]  /*3e10*/  FFMA.FTZ R172, -R245, R245, 1 ;  /* 0x3f800000f5ac7423 */ /* 0x000fe200000101f5 */
[----:B------:R-:W-:Y:S04]  /*3e20*/  MOV R245, c[0x0][0x1c0] ;  /* 0x0000700000f57a02 */ /* 0x000fe80000000f00 */
[----:B------:R-:W-:Y:S02]  /*3e30*/  FMUL.FTZ R172, R172, c[0x0][0x2ec] ;  /* 0x0000bb00acac7a20 */ /* 0x000fe40000410000 */
[----:B------:R-:W-:Y:S05]  /*3e40*/  IMAD R245, R245, c[0x0][0x22c], RZ ;  /* 0x00008b00f5f57a24 */ /* 0x000fea00078e02ff */
[----:B------:R-:W-:Y:S04]  /*3e50*/  LEA R245, -R245, RZ, 0x6 ;  /* 0x000000fff5f57211 */ /* 0x000fe800078e31ff */
[C---:B------:R-:W-:Y:S02]  /*3e60*/  LEA R220, P0, R245.reuse, R220, 0x2 ;  /* 0x000000dcf5dc7211 */ /* 0x040fe400078010ff */
[----:B---3--:R-:W-:Y:S02]  /*3e70*/  MOV R178, R165 ;  /* 0x000000a500b27202 */ /* 0x008fe40000000f00 */
[----:B------:R-:W1:Y:S01]  /*3e80*/  LDSM.16.M88.4 R164, [R184+0xa000] ;  /* 0x00a00000b8a4783b */ /* 0x000e620000000200 */
[----:B------:R-:W-:Y:S02]  /*3e90*/  LEA.HI.X.SX32 R221, R245, R221, 0x2, P0 ;  /* 0x000000ddf5dd7211 */ /* 0x000fe400000f16ff */
[----:B------:R-:W-:Y:S02]  /*3ea0*/  MOV R245, R178 ;  /* 0x000000b200f57202 */ /* 0x000fe40000000f00 */
[----:B------:R-:W-:Y:S01]  /*3eb0*/  PLOP3.LUT P0, PT, PT, PT, UP2, 0x80, 0x0 ;  /* 0x000000000000781c */ /* 0x000fe20003f0f028 */
[-C--:B-1----:R-:W-:Y:S11]  /*3ec0*/  HMMA.16816.F32 R4, R164, R168.reuse, R4 ;  /* 0x000000a8a404723c */ /* 0x082ff60000001804 */
[----:B------:R-:W-:Y:S11]  /*3ed0*/  @!UPT UIADD3 URZ, URZ, URZ, URZ ;  /* 0x0000003f3f3ff290 */ /* 0x000ff6000fffe03f */
[----:B------:R-:W-:Y:S02]  /*3ee0*/  @!UPT UIADD3 URZ, URZ, URZ, URZ ;  /* 0x0000003f3f3ff290 */ /* 0x000fe4000fffe03f */
[C---:B----4-:R-:W-:Y:S02]  /*3ef0*/  FADD.FTZ R4, -R176.reuse, R4 ;  /* 0x00000004b0047221 */ /* 0x050fe40000010100 */
[----:B------:R-:W-:Y:S02]  /*3f00*/  FADD.FTZ R5, -R176, R5 ;  /* 0x00000005b0057221 */ /* 0x000fe40000010100 */
[----:B------:R-:W-:Y:S02]  /*3f10*/  FMUL.FTZ R4, R191, R4 ;  /* 0x00000004bf047220 */ /* 0x000fe40000410000 */
[----:B------:R-:W-:Y:S02]  /*3f20*/  FMUL.FTZ R5, R190, R5 ;  /* 0x00000005be057220 */ /* 0x000fe40000410000 */
[----:B------:R-:W-:Y:S02]  /*3f30*/  FMUL.FTZ R179, R172, R4 ;  /* 0x00000004acb37220 */ /* 0x000fe40000410000 */
[----:B------:R-:W-:Y:S01]  /*3f40*/  FFMA.FTZ R4, -R250, R250, 1 ;  /* 0x3f800000fa047423 */ /* 0x000fe200000101fa */
[----:B------:R-:W1:Y:S03]  /*3f50*/  LDSM.16.M88.4 R172, [R184+0xb000] ;  /* 0x00b00000b8ac783b */ /* 0x000e660000000200 */
[----:B------:R-:W-:Y:S04]  /*3f60*/  FMUL.FTZ R4, R4, c[0x0][0x2ec] ;  /* 0x0000bb0004047a20 */ /* 0x000fe80000410000 */
[----:B------:R-:W-:Y:S01]  /*3f70*/  FMUL.FTZ R178, R4, R5 ;  /* 0x0000000504b27220 */ /* 0x000fe20000410000 */
[C---:B-1----:R-:W-:Y:S08]  /*3f80*/  HMMA.16816.F32 R8, R172.reuse, R168, R8 ;  /* 0x000000a8ac08723c */ /* 0x042ff00000001808 */
[-C--:B------:R-:W-:Y:S08]  /*3f90*/  HMMA.16816.F32 R12, R172, R170.reuse, R12 ;  /* 0x000000aaac0c723c */ /* 0x080ff0000000180c */
[C---:B------:R-:W-:Y:S01]  /*3fa0*/  HMMA.16816.F32 R16, R164.reuse, R170, R16 ;  /* 0x000000aaa410723c */ /* 0x040fe20000001810 */
[----:B------:R-:W1:Y:S11]  /*3fb0*/  LDSM.16.M88.4 R168, [R213+0x18800] ;  /* 0x01880000d5a8783b */ /* 0x000e760000000200 */
[----:B------:R-:W-:Y:S11]  /*3fc0*/  @!UPT UIADD3 URZ, URZ, URZ, URZ ;  /* 0x0000003f3f3ff290 */ /* 0x000ff6000fffe03f */
[----:B------:R-:W-:Y:S01]  /*3fd0*/  @!UPT UIADD3 URZ, URZ, URZ, URZ ;  /* 0x0000003f3f3ff290 */ /* 0x000fe2000fffe03f */
[C---:B------:R-:W-:Y:S02]  /*3fe0*/  FADD.FTZ R16, -R176.reuse, R16 ;  /* 0x00000010b0107221 */ /* 0x040fe40000010100 */
[----:B------:R-:W-:Y:S02]  /*3ff0*/  FADD.FTZ R17, -R176, R17 ;  /* 0x00000011b0117221 */ /* 0x000fe40000010100 */
[----:B------:R-:W-:Y:S02]  /*4000*/  FMUL.FTZ R5, R187, R16 ;  /* 0x00000010bb057220 */ /* 0x000fe40000410000 */
[----:B------:R-:W-:Y:S01]  /*4010*/  FMUL.FTZ R4, R186, R17 ;  /* 0x00000011ba047220 */ /* 0x000fe20000410000 */
[-C--:B-1----:R-:W-:Y:S08]  /*4020*/  HMMA.16816.F32 R20, R164, R168.reuse, R20 ;  /* 0x000000a8a414723c */ /* 0x082ff00000001814 */
[C---:B------:R-:W-:Y:S08]  /*4030*/  HMMA.16816.F32 R24, R172.reuse, R168, R24 ;  /* 0x000000a8ac18723c */ /* 0x040ff00000001818 */
[-C--:B------:R-:W-:Y:S08]  /*4040*/  HMMA.16816.F32 R28, R172, R170.reuse, R28 ;  /* 0x000000aaac1c723c */ /* 0x080ff0000000181c */
[C---:B------:R-:W-:Y:S01]  /*4050*/  FADD.FTZ R17, -R176.reuse, R20 ;  /* 0x00000014b0117221 */ /* 0x040fe20000010100 */
[----:B------:R-:W-:Y:S04]  /*4060*/  HMMA.16816.F32 R32, R164, R170, R32 ;  /* 0x000000aaa420723c */ /* 0x000fe80000001820 */
[----:B------:R-:W-:Y:S02]  /*4070*/  FADD.FTZ R16, -R176, R21 ;  /* 0x00000015b0107221 */ /* 0x000fe40000010100 */
[----:B------:R-:W-:Y:S02]  /*4080*/  FFMA.FTZ R21, -R248, R248, 1 ;  /* 0x3f800000f8157423 */ /* 0x000fe400000101f8 */
[----:B------:R-:W-:Y:S04]  /*4090*/  FFMA.FTZ R20, -R247, R247, 1 ;  /* 0x3f800000f7147423 */ /* 0x000fe800000101f7 */
[----:B------:R-:W-:Y:S02]  /*40a0*/  FMUL.FTZ R21, R21, c[0x0][0x2ec] ;  /* 0x0000bb0015157a20 */ /* 0x000fe40000410000 */
[----:B------:R-:W-:Y:S02]  /*40b0*/  FMUL.FTZ R20, R20, c[0x0][0x2ec] ;  /* 0x0000bb0014147a20 */ /* 0x000fe40000410000 */
[----:B------:R-:W-:Y:S02]  /*40c0*/  FMUL.FTZ R175, R21, R5 ;  /* 0x0000000515af7220 */ /* 0x000fe40000410000 */
[----:B------:R-:W-:Y:S02]  /*40d0*/  FMUL.FTZ R174, R20, R4 ;  /* 0x0000000414ae7220 */ /* 0x000fe40000410000 */
[----:B------:R-:W-:Y:S02]  /*40e0*/  FFMA.FTZ R21, -R241, R241, 1 ;  /* 0x3f800000f1157423 */ /* 0x000fe400000101f1 */
[----:B------:R-:W-:Y:S02]  /*40f0*/  FFMA.FTZ R20, -R240, R240, 1 ;  /* 0x3f800000f0147423 */ /* 0x000fe400000101f0 */
[C---:B------:R-:W-:Y:S02]  /*4100*/  FADD.FTZ R32, -R176.reuse, R32 ;  /* 0x00000020b0207221 */ /* 0x040fe40000010100 */
[----:B------:R-:W-:Y:S02]  /*4110*/  FADD.FTZ R33, -R176, R33 ;  /* 0x00000021b0217221 */ /* 0x000fe40000010100 */
[----:B------:R-:W-:Y:S02]  /*4120*/  FMUL.FTZ R5, R181, R32 ;  /* 0x00000020b5057220 */ /* 0x000fe40000410000 */
[----:B------:R-:W-:Y:S02]  /*4130*/  FMUL.FTZ R4, R180, R33 ;  /* 0x00000021b4047220 */ /* 0x000fe40000410000 */
[----:B------:R-:W-:Y:S02]  /*4140*/  FFMA.FTZ R33, -R246, R246, 1 ;  /* 0x3f800000f6217423 */ /* 0x000fe400000101f6 */
[----:B------:R-:W-:Y:S02]  /*4150*/  FMUL.FTZ R21, R21, c[0x0][0x2ec] ;  /* 0x0000bb0015157a20 */ /* 0x000fe40000410000 */
[----:B------:R-:W-:Y:S02]  /*4160*/  FMUL.FTZ R20, R20, c[0x0][0x2ec] ;  /* 0x0000bb0014147a20 */ /* 0x000fe40000410000 */
[----:B------:R-:W-:Y:S02]  /*4170*/  FMUL.FTZ R17, R183, R17 ;  /* 0x00000011b7117220 */ /* 0x000fe40000410000 */
[----:B------:R-:W-:Y:S02]  /*4180*/  FMUL.FTZ R33, R33, c[0x0][0x2ec] ;  /* 0x0000bb0021217a20 */ /* 0x000fe40000410000 */
[----:B------:R-:W-:Y:S02]  /*4190*/  FMUL.FTZ R171, R21, R5 ;  /* 0x0000000515ab7220 */ /* 0x000fe40000410000 */
[----:B------:R-:W-:Y:S02]  /*41a0*/  FMUL.FTZ R170, R20, R4 ;  /* 0x0000000414aa7220 */ /* 0x000fe40000410000 */
[----:B------:R-:W-:Y:S02]  /*41b0*/  FFMA.FTZ R32, -R244, R244, 1 ;  /* 0x3f800000f4207423 */ /* 0x000fe400000101f4 */
[----:B------:R-:W-:Y:S02]  /*41c0*/  FMUL.FTZ R173, R33, R17 ;  /* 0x0000001121ad7220 */ /* 0x000fe40000410000 */
[----:B------:R-:W-:Y:S02]  /*41d0*/  FFMA.FTZ R17, -R50, R50, 1 ;  /* 0x3f80000032117423 */ /* 0x000fe40000010132 */
[----:B------:R-:W-:Y:S01]  /*41e0*/  FMUL.FTZ R16, R182, R16 ;  /* 0x00000010b6107220 */ /* 0x000fe20000410000 */
[----:B------:R1:W5:Y:S01]  /*41f0*/  LDL.LU R50, [R1+0x9c] ;  /* 0x00009c0001327983 */ /* 0x0003620000300800 */
[----:B------:R-:W-:Y:S02]  /*4200*/  FMUL.FTZ R32, R32, c[0x0][0x2ec] ;  /* 0x0000bb0020207a20 */ /* 0x000fe40000410000 */
[----:B------:R-:W-:Y:S02]  /*4210*/  FMUL.FTZ R17, R17, c[0x0][0x2ec] ;  /* 0x0000bb0011117a20 */ /* 0x000fe40000410000 */
[----:B------:R-:W-:Y:S02]  /*4220*/  FMUL.FTZ R172, R32, R16 ;  /* 0x0000001020ac7220 */ /* 0x000fe40000410000 */
[----:B------:R-:W-:Y:S02]  /*4230*/  FFMA.FTZ R16, -R49, R49, 1 ;  /* 0x3f80000031107423 */ /* 0x000fe40000010131 */
[----:B------:R-:W-:Y:S01]  /*4240*/  FFMA.FTZ R33, -R48, R48, 1 ;  /* 0x3f80000030217423 */ /* 0x000fe20000010130 */
[----:B------:R1:W5:Y:S01]  /*4250*/  LDL.LU R49, [R1+0x98] ;  /* 0x0000980001317983 */ /* 0x0003620000300800 */
[----:B------:R-:W-:Y:S02]  /*4260*/  FMUL.FTZ R16, R16, c[0x0][0x2ec] ;  /* 0x0000bb0010107a20 */ /* 0x000fe40000410000 */
[----:B------:R-:W-:Y:S01]  /*4270*/  FFMA.FTZ R32, -R46, R46, 1 ;  /* 0x3f8000002e207423 */ /* 0x000fe2000001012e */
[----:B------:R1:W5:Y:S01]  /*4280*/  LDL.LU R48, [R1+0x94] ;  /* 0x0000940001307983 */ /* 0x0003620000300800 */
[----:B------:R-:W-:Y:S02]  /*4290*/  FFMA.FTZ R21, -R43, R43, 1 ;  /* 0x3f8000002b157423 */ /* 0x000fe4000001012b */
[----:B------:R-:W-:Y:S02]  /*42a0*/  FFMA.FTZ R20, -R41, R41, 1 ;  /* 0x3f80000029147423 */ /* 0x000fe40000010129 */
[----:B------:R-:W-:Y:S02]  /*42b0*/  FMUL.FTZ R33, R33, c[0x0][0x2ec] ;  /* 0x0000bb0021217a20 */ /* 0x000fe40000410000 */
[----:B------:R-:W-:Y:S02]  /*42c0*/  FMUL.FTZ R32, R32, c[0x0][0x2ec] ;  /* 0x0000bb0020207a20 */ /* 0x000fe40000410000 */
[C---:B--2---:R-:W-:Y:S02]  /*42d0*/  FADD.FTZ R5, -R2.reuse, R6 ;  /* 0x0000000602057221 */ /* 0x044fe40000010100 */
[----:B------:R-:W-:Y:S02]  /*42e0*/  FADD.FTZ R4, -R2, R7 ;  /* 0x0000000702047221 */ /* 0x000fe40000010100 */
[----:B------:R-:W-:Y:S02]  /*42f0*/  FFMA.FTZ R7, -R245, R245, 1 ;  /* 0x3f800000f5077423 */ /* 0x000fe400000101f5 */
[----:B------:R-:W-:Y:S02]  /*4300*/  FFMA.FTZ R6, -R207, R207, 1 ;  /* 0x3f800000cf067423 */ /* 0x000fe400000101cf */
[----:B------:R-:W-:Y:S02]  /*4310*/  FMUL.FTZ R5, R202, R5 ;  /* 0x00000005ca057220 */ /* 0x000fe40000410000 */
[----:B------:R-:W-:Y:S02]  /*4320*/  FMUL.FTZ R7, R7, c[0x0][0x2ec] ;  /* 0x0000bb0007077a20 */ /* 0x000fe40000410000 */
[----:B------:R-:W-:Y:S02]  /*4330*/  FADD.FTZ R18, -R2, R18 ;  /* 0x0000001202127221 */ /* 0x000fe40000010100 */
[----:B------:R-:W-:Y:S02]  /*4340*/  FMUL.FTZ R4, R201, R4 ;  /* 0x00000004c9047220 */ /* 0x000fe40000410000 */
[----:B------:R-:W-:Y:S02]  /*4350*/  FMUL.FTZ R6, R6, c[0x0][0x2ec] ;  /* 0x0000bb0006067a20 */ /* 0x000fe40000410000 */
        /* <DEDUP_REMOVED lines=8> */
[----:B------:R-:W-:Y:S02]  /*43e0*/  FMUL.FTZ R167, R17, R7 ;  /* 0x0000000711a77220 */ /* 0x000fe40000410000 */
[----:B------:R-:W-:Y:S02]  /*43f0*/  FFMA.FTZ R7, -R242, R242, 1 ;  /* 0x3f800000f2077423 */ /* 0x000fe400000101f2 */
[----:B------:R-:W-:Y:S02]  /*4400*/  FMUL.FTZ R4, R196, R19 ;  /* 0x00000013c4047220 */ /* 0x000fe40000410000 */
[----:B------:R-:W-:Y:S02]  /*4410*/  FMUL.FTZ R2, R188, R2 ;  /* 0x00000002bc027220 */ /* 0x000fe40000410000 */
[----:B------:R-:W-:Y:S02]  /*4420*/  FMUL.FTZ R7, R7, c[0x0][0x2ec] ;  /* 0x0000bb0007077a20 */ /* 0x000fe40000410000 */
[----:B------:R-:W-:Y:S02]  /*4430*/  FMUL.FTZ R166, R16, R4 ;  /* 0x0000000410a67220 */ /* 0x000fe40000410000 */
[----:B------:R-:W-:Y:S02]  /*4440*/  FMUL.FTZ R4, R189, R34 ;  /* 0x00000022bd047220 */ /* 0x000fe40000410000 */
[----:B------:R-:W-:Y:S02]  /*4450*/  FFMA.FTZ R17, -R251, R251, 1 ;  /* 0x3f800000fb117423 */ /* 0x000fe400000101fb */
[----:B------:R-:W-:Y:S02]  /*4460*/  FMUL.FTZ R34, R7, R2 ;  /* 0x0000000207227220 */ /* 0x000fe40000410000 */
[----:B------:R-:W-:Y:S02]  /*4470*/  FADD.FTZ R2, -R0, R13 ;  /* 0x0000000d00027221 */ /* 0x000fe40000010100 */
[----:B------:R-:W-:Y:S02]  /*4480*/  FFMA.FTZ R13, -R47, R47, 1 ;  /* 0x3f8000002f0d7423 */ /* 0x000fe4000001012f */
[----:B------:R-:W-:Y:S01]  /*4490*/  FMUL.FTZ R5, R192, R5 ;  /* 0x00000005c0057220 */ /* 0x000fe20000410000 */
[----:B------:R1:W5:Y:S01]  /*44a0*/  LDL.LU R47, [R1+0x90] ;  /* 0x00009000012f7983 */ /* 0x0003620000300800 */
[----:B------:R-:W-:Y:S02]  /*44b0*/  FMUL.FTZ R17, R17, c[0x0][0x2ec] ;  /* 0x0000bb0011117a20 */ /* 0x000fe40000410000 */
[----:B------:R-:W-:Y:S01]  /*44c0*/  FFMA.FTZ R23, -R44, R44, 1 ;  /* 0x3f8000002c177423 */ /* 0x000fe2000001012c */
[----:B------:R1:W5:Y:S01]  /*44d0*/  LDL.LU R46, [R1+0x8c] ;  /* 0x00008c00012e7983 */ /* 0x0003620000300800 */
[----:B------:R-:W-:Y:S02]  /*44e0*/  FMUL.FTZ R164, R17, R5 ;  /* 0x0000000511a47220 */ /* 0x000fe40000410000 */
[----:B------:R-:W-:Y:S02]  /*44f0*/  FADD.FTZ R5, -R0, R9 ;  /* 0x0000000900057221 */ /* 0x000fe40000010100 */
[----:B------:R-:W-:Y:S02]  /*4500*/  FFMA.FTZ R9, -R45, R45, 1 ;  /* 0x3f8000002d097423 */ /* 0x000fe4000001012d */
[----:B------:R-:W-:Y:S01]  /*4510*/  FFMA.FTZ R18, -R252, R252, 1 ;  /* 0x3f800000fc127423 */ /* 0x000fe200000101fc */
[----:B------:R1:W5:Y:S01]  /*4520*/  LDL.LU R45, [R1+0x88] ;  /* 0x00008800012d7983 */ /* 0x0003620000300800 */
[----:B------:R-:W-:Y:S02]  /*4530*/  FFMA.FTZ R22, -R42, R42, 1 ;  /* 0x3f8000002a167423 */ /* 0x000fe4000001012a */
[----:B------:R-:W-:Y:S01]  /*4540*/  FMUL.FTZ R6, R193, R6 ;  /* 0x00000006c1067220 */ /* 0x000fe20000410000 */
[----:B------:R1:W5:Y:S01]  /*4550*/  LDL.LU R44, [R1+0x84] ;  /* 0x00008400012c7983 */ /* 0x0003620000300800 */
[----:B------:R-:W-:Y:S02]  /*4560*/  FFMA.FTZ R16, -R243, R243, 1 ;  /* 0x3f800000f3107423 */ /* 0x000fe400000101f3 */
[----:B------:R-:W-:Y:S01]  /*4570*/  FMUL.FTZ R18, R18, c[0x0][0x2ec] ;  /* 0x0000bb0012127a20 */ /* 0x000fe20000410000 */
[----:B------:R1:W5:Y:S01]  /*4580*/  LDL.LU R43, [R1+0x80] ;  /* 0x00008000012b7983 */ /* 0x0003620000300800 */
[----:B------:R-:W-:Y:S02]  /*4590*/  FMUL.FTZ R16, R16, c[0x0][0x2ec] ;  /* 0x0000bb0010107a20 */ /* 0x000fe40000410000 */
[----:B------:R-:W-:Y:S01]  /*45a0*/  FMUL.FTZ R165, R18, R6 ;  /* 0x0000000612a57220 */ /* 0x000fe20000410000 */
[----:B------:R1:W5:Y:S01]  /*45b0*/  LDL.LU R42, [R1+0x7c] ;  /* 0x00007c00012a7983 */ /* 0x0003620000300800 */
[----:B------:R-:W-:Y:S02]  /*45c0*/  FADD.FTZ R6, -R0, R8 ;  /* 0x0000000800067221 */ /* 0x000fe40000010100 */
[----:B------:R-:W-:Y:S01]  /*45d0*/  FFMA.FTZ R7, -R40, R40, 1 ;  /* 0x3f80000028077423 */ /* 0x000fe20000010128 */
[----:B------:R1:W5:Y:S01]  /*45e0*/  LDL.LU R41, [R1+0x78] ;  /* 0x0000780001297983 */ /* 0x0003620000300800 */
[----:B------:R-:W-:Y:S02]  /*45f0*/  FMUL.FTZ R35, R16, R4 ;  /* 0x0000000410237220 */ /* 0x000fe40000410000 */
[----:B------:R-:W-:Y:S01]  /*4600*/  FADD.FTZ R4, -R0, R12 ;  /* 0x0000000c00047221 */ /* 0x000fe20000010100 */
[----:B------:R1:W5:Y:S01]  /*4610*/  LDL.LU R40, [R1+0x74] ;  /* 0x0000740001287983 */ /* 0x0003620000300800 */
[----:B------:R-:W-:Y:S02]  /*4620*/  FMUL.FTZ R6, R226, R6 ;  /* 0x00000006e2067220 */ /* 0x000fe40000410000 */
[----:B------:R-:W-:Y:S02]  /*4630*/  FFMA.FTZ R12, -R39, R39, 1 ;  /* 0x3f800000270c7423 */ /* 0x000fe40000010127 */
[----:B------:R-:W-:Y:S01]  /*4640*/  FMUL.FTZ R33, R33, R6 ;  /* 0x0000000621217220 */ /* 0x000fe20000410000 */
[----:B------:R1:W5:Y:S01]  /*4650*/  LDL.LU R39, [R1+0x70] ;  /* 0x0000700001277983 */ /* 0x0003620000300800 */
[----:B------:R-:W-:Y:S02]  /*4660*/  FFMA.FTZ R6, -R38, R38, 1 ;  /* 0x3f80000026067423 */ /* 0x000fe40000010126 */
[----:B------:R-:W-:Y:S01]  /*4670*/  FFMA.FTZ R8, -R37, R37, 1 ;  /* 0x3f80000025087423 */ /* 0x000fe20000010125 */
[----:B------:R1:W5:Y:S01]  /*4680*/  LDL.LU R38, [R1+0x6c] ;  /* 0x00006c0001267983 */ /* 0x0003620000300800 */
[----:B------:R-:W-:Y:S02]  /*4690*/  FFMA.FTZ R19, -R36, R36, 1 ;  /* 0x3f80000024137423 */ /* 0x000fe40000010124 */
[----:B------:R-:W-:Y:S01]  /*46a0*/  FMUL.FTZ R5, R225, R5 ;  /* 0x00000005e1057220 */ /* 0x000fe20000410000 */
[----:B------:R1:W5:Y:S01]  /*46b0*/  LDL.LU R37, [R1+0x68] ;  /* 0x0000680001257983 */ /* 0x0003620000300800 */
[----:B------:R-:W-:Y:S02]  /*46c0*/  FMUL.FTZ R4, R222, R4 ;  /* 0x00000004de047220 */ /* 0x000fe40000410000 */
[----:B------:R-:W-:Y:S01]  /*46d0*/  FMUL.FTZ R2, R219, R2 ;  /* 0x00000002db027220 */ /* 0x000fe20000410000 */
[----:B------:R1:W5:Y:S01]  /*46e0*/  LDL.LU R36, [R1+0x64] ;  /* 0x0000640001247983 */ /* 0x0003620000300800 */
[----:B------:R-:W-:Y:S02]  /*46f0*/  FMUL.FTZ R13, R13, c[0x0][0x2ec] ;  /* 0x0000bb000d0d7a20 */ /* 0x000fe40000410000 */
[----:B------:R-:W-:Y:S02]  /*4700*/  FMUL.FTZ R9, R9, c[0x0][0x2ec] ;  /* 0x0000bb0009097a20 */ /* 0x000fe40000410000 */
[----:B------:R-:W-:Y:S02]  /*4710*/  FMUL.FTZ R13, R13, R5 ;  /* 0x000000050d0d7220 */ /* 0x000fe40000410000 */
[----:B------:R-:W-:Y:S02]  /*4720*/  FMUL.FTZ R32, R32, R4 ;  /* 0x0000000420207220 */ /* 0x000fe40000410000 */
        /* <DEDUP_REMOVED lines=29> */
[----:B------:R-:W-:Y:S01]  /*4900*/  FFMA.FTZ R16, -R249, R249, 1 ;  /* 0x3f800000f9107423 */ /* 0x000fe200000101f9 */
[----:B------:R-:W-:Y:S01]  /*4910*/  MOV R249, c[0x0][0x22c] ;  /* 0x00008b0000f97a02 */ /* 0x000fe20000000f00 */
        /* <DEDUP_REMOVED lines=8> */
[----:B------:R-:W-:Y:S01]  /*49a0*/  FFMA.FTZ R17, -R217, R217, 1 ;  /* 0x3f800000d9117423 */ /* 0x000fe200000101d9 */
[----:B------:R-:W-:Y:S01]  /*49b0*/  MOV R217, 0x40 ;  /* 0x0000004000d97802 */ /* 0x000fe20000000f00 */
[----:B------:R-:W-:Y:S01]  /*49c0*/  FFMA.FTZ R18, -R218, R218, 1 ;  /* 0x3f800000da127423 */ /* 0x000fe200000101da */
[----:B------:R-:W-:Y:S01]  /*49d0*/  MOV R218, 0x20 ;  /* 0x0000002000da7802 */ /* 0x000fe20000000f00 */
[----:B------:R-:W-:Y:S02]  /*49e0*/  IMAD R249, R249, c[0x0][0x1c0], RZ ;  /* 0x00007000f9f97a24 */ /* 0x000fe400078e02ff */
[----:B------:R-:W-:Y:S02]  /*49f0*/  FMUL.FTZ R5, R224, R5 ;  /* 0x00000005e0057220 */ /* 0x000fe40000410000 */
[----:B------:R-:W-:Y:S01]  /*4a00*/  FMUL.FTZ R4, R223, R4 ;  /* 0x00000004df047220 */ /* 0x000fe20000410000 */
[----:B------:R-:W-:Y:S01]  /*4a10*/  SHF.L.U32 R249, R249, 0x3, RZ ;  /* 0x00000003f9f97819 */ /* 0x000fe200000006ff */
        /* <DEDUP_REMOVED lines=33> */
.L_x_1630:
[----:B-1----:R-:W-:Y:S02]  /*4c30*/  F2FP.PACK_AB R15, R178, R179 ;  /* 0x000000b3b20f723e */ /* 0x002fe400000000ff */
        /* <DEDUP_REMOVED lines=39> */
[----:B------:R-:W3:Y:S05]  /*4eb0*/  LDSM.16.MT88.4 R24, [R2+0xa000] ;  /* 0x00a000000218783b */ /* 0x000eea0000004200 */
[----:B------:R-:W-:Y:S05]  /*4ec0*/  LDSM.16.MT88.4 R28, [R0+0x8800] ;  /* 0x00880000001c783b */ /* 0x000fea0000004200 */
[----:B------:R-:W-:Y:S05]  /*4ed0*/  LDSM.16.MT88.4 R32, [R205+0x22800] ;  /* 0x02280000cd20783b */ /* 0x000fea0000004200 */
[----:B------:R-:W-:Y:S01]  /*4ee0*/  LDSM.16.MT88.4 R164, [R2+0x8800] ;  /* 0x0088000002a4783b */ /* 0x000fe20000004200 */
[-C--:B-1---5:R-:W-:Y:S04]  /*4ef0*/  HMMA.16816.F32 R36, R4, R8.reuse, R36 ;  /* 0x000000080424723c */ /* 0x0a2fe80000001824 */
        /* <DEDUP_REMOVED lines=80> */
[----:B------:R-:W2:Y:S01]  /*5400*/  LDL R176, [R1+0x28] ;  /* 0x0000280001b07983 */ /* 0x000ea20000100800 */
        /* <DEDUP_REMOVED lines=18> */
.L_x_1631:
        /* <DEDUP_REMOVED lines=8> */
[----:B------:R-:W-:Y:S04]  /*55b0*/  IMAD.SHL.U32 R192, R192, 0x20, RZ ;  /* 0x00000020c0c07824 */ /* 0x000fe800078e00ff */
[----:B------:R-:W4:Y:S05]  /*55c0*/  LDSM.16.MT88.4 R164, [R204+0x4000] ;  /* 0x00400000cca4783b */ /* 0x000f2a0000004200 */
[----:B------:R-:W5:Y:S05]  /*55d0*/  LDL R191, [R1+0x3c] ;  /* 0x00003c0001bf7983 */ /* 0x000f6a0000100800 */
[----:B------:R-:W-:Y:S05]  /*55e0*/  LDSM.16.M88.4 R168, [R3+0x1c000] ;  /* 0x01c0000003a8783b */ /* 0x000fea0000000200 */
[----:B------:R-:W5:Y:S05]  /*55f0*/  LDL R2, [R1+0x40] ;  /* 0x0000400001027983 */ /* 0x000f6a0000100800 */
[----:B------:R-:W1:Y:S05]  /*5600*/  LDSM.16.MT88.4 R172, [R204+0x800] ;  /* 0x00080000ccac783b */ /* 0x000e6a0000004200 */
[----:B------:R1:W5:Y:S02]  /*5610*/  LDL R188, [R1+0xc] ;  /* 0x00000c0001bc7983 */ /* 0x0003640000100800 */
[-C--:B-12---:R-:W-:Y:S03]  /*5620*/  HMMA.16816.F32 R4, R32, R16.reuse, RZ ;  /* 0x000000102004723c */ /* 0x086fe600000018ff */
[----:B------:R-:W1:Y:S05]  /*5630*/  LDSM.16.M88.4 R176, [R3+0x1d000] ;  /* 0x01d0000003b0783b */ /* 0x000e6a0000000200 */
[----:B------:R2:W2:Y:S01]  /*5640*/  LDL R0, [R1] ;  /* 0x0000000001007983 */ /* 0x0004a20000100800 */
[C---:B---3--:R-:W-:Y:S04]  /*5650*/  HMMA.16816.F32 R8, R28.reuse, R16, RZ ;  /* 0x000000101c08723c */ /* 0x048fe800000018ff */
[----:B------:R-:W3:Y:S04]  /*5660*/  LDSM.16.MT88.4 R180, [R204+0x4800] ;  /* 0x00480000ccb4783b */ /* 0x000ee80000004200 */
[-C--:B------:R-:W-:Y:S01]  /*5670*/  HMMA.16816.F32 R12, R28, R18.reuse, RZ ;  /* 0x000000121c0c723c */ /* 0x080fe200000018ff */
[----:B------:R1:W2:Y:S05]  /*5680*/  LDL R189, [R1+0x4] ;  /* 0x0000040001bd7983 */ /* 0x0002aa0000100800 */
        /* <DEDUP_REMOVED lines=67> */
[-C--:B-1----:R-:W-:Y:S03]  /*5ac0*/  HMMA.16816.F32 R4, R168, R176.reuse, R4 ;  /* 0x000000b0a804723c */ /* 0x082fe60000001804 */
[----:B------:R-:W-:Y:S05]  /*5ad0*/  LDSM.16.M88.4 R184, [R184+0x1f000] ;  /* 0x01f00000b8b8783b */ /* 0x000fea0000000200 */
[C---:B---3--:R-:W-:Y:S08]  /*5ae0*/  HMMA.16816.F32 R8, R180.reuse, R176, R8 ;  /* 0x000000b0b408723c */ /* 0x048ff00000001808 */
[-C--:B------:R-:W-:Y:S08]  /*5af0*/  HMMA.16816.F32 R12, R180, R178.reuse, R12 ;  /* 0x000000b2b40c723c */ /* 0x080ff0000000180c */
[C---:B------:R-:W-:Y:S01]  /*5b00*/  HMMA.16816.F32 R16, R168.reuse, R178, R16 ;  /* 0x000000b2a810723c */ /* 0x040fe20000001810 */
[----:B------:R-:W1:Y:S07]  /*5b10*/  LDSM.16.MT88.4 R176, [R204+0x3800] ;  /* 0x00380000ccb0783b */ /* 0x000e6e0000004200 */
[-C--:B----4-:R-:W-:Y:S08]  /*5b20*/  HMMA.16816.F32 R20, R168, R164.reuse, R20 ;  /* 0x000000a4a814723c */ /* 0x090ff00000001814 */
[C---:B------:R-:W-:Y:S07]  /*5b30*/  HMMA.16816.F32 R24, R180.reuse, R164, R24 ;  /* 0x000000a4b418723c */ /* 0x040fee0000001818 */
[----:B-----5:R-:W-:Y:S01]  /*5b40*/  @P0 IADD3 R164, P1, R191, UR4, RZ ;  /* 0x00000004bfa40c10 */ /* 0x020fe2000ff3e0ff */
[-C--:B------:R-:W-:Y:S01]  /*5b50*/  HMMA.16816.F32 R28, R180, R166.reuse, R28 ;  /* 0x000000a6b41c723c */ /* 0x080fe2000000181c */
[----:B------:R-:W3:Y:S01]  /*5b60*/  LDSM.16.MT88.4 R180, [R204+0x7800] ;  /* 0x00780000ccb4783b */ /* 0x000ee20000004200 */
[----:B------:R-:W-:Y:S02]  /*5b70*/  @UP2 UIADD3 UR4, UP1, UR4, -0x100, URZ ;  /* 0xffffff0004042890 */ /* 0x000fe4000ff3e03f */
[----:B------:R-:W-:Y:S01]  /*5b80*/  @P0 IADD3.X R165, R2, UR5, RZ, P1, !PT ;  /* 0x0000000502a50c10 */ /* 0x000fe20008ffe4ff */
[----:B------:R-:W-:Y:S01]  /*5b90*/  IMAD.MOV.U32 R191, RZ, RZ, c[0x0][0x22c] ;  /* 0x00008b00ffbf7624 */ /* 0x000fe200078e00ff */
[CC--:B------:R-:W-:Y:S01]  /*5ba0*/  LEA R2, P1, R249.reuse, R220.reuse, 0x2 ;  /* 0x000000dcf9027211 */ /* 0x0c0fe200078210ff */
[----:B------:R-:W-:Y:S01]  /*5bb0*/  @UP2 UIADD3.X UR5, UR5, -0x1, URZ, UP1, !UPT ;  /* 0xffffffff05052890 */ /* 0x000fe20008ffe43f */
[----:B------:R-:W-:Y:S01]  /*5bc0*/  HMMA.16816.F32 R32, R168, R166, R32 ;  /* 0x000000a6a820723c */ /* 0x000fe20000001820 */
[----:B------:R-:W4:Y:S03]  /*5bd0*/  @P0 LDG.E R188, [R164.64] ;  /* 0x00000022a4bc0981 */ /* 0x000f26000c1e1900 */
[-C--:B------:R-:W-:Y:S01]  /*5be0*/  LEA.HI.X.SX32 R3, R249, R221.reuse, 0x2, P1 ;  /* 0x000000ddf9037211 */ /* 0x080fe200008f16ff */
[----:B------:R-:W-:Y:S01]  /*5bf0*/  IMAD R191, R191, c[0x0][0x1c0], RZ ;  /* 0x00007000bfbf7a24 */ /* 0x000fe200078e02ff */
[----:B--2---:R-:W2:Y:S02]  /*5c00*/  @P0 LDG.E R0, [R164.64+0xa0] ;  /* 0x0000a022a4000981 */ /* 0x004ea4000c1e1900 */
[-C--:B-1----:R-:W-:Y:S03]  /*5c10*/  HMMA.16816.F32 R4, R172, R176.reuse, R4 ;  /* 0x000000b0ac04723c */ /* 0x082fe60000001804 */
[----:B------:R-:W5:Y:S02]  /*5c20*/  @P0 LDG.E R189, [R164.64+0x80] ;  /* 0x00008022a4bd0981 */ /* 0x000f64000c1e1900 */
[----:B------:R-:W-:Y:S03]  /*5c30*/  IMAD R191, R191, 0x38, RZ ;  /* 0x00000038bfbf7824 */ /* 0x000fe600078e02ff */
[----:B------:R-:W5:Y:S01]  /*5c40*/  @P0 LDG.E R190, [R164.64+0x20] ;  /* 0x00002022a4be0981 */ /* 0x000f62000c1e1900 */
[C---:B------:R-:W-:Y:S08]  /*5c50*/  HMMA.16816.F32 R8, R184.reuse, R176, R8 ;  /* 0x000000b0b808723c */ /* 0x040ff00000001808 */
[-C--:B------:R-:W-:Y:S06]  /*5c60*/  HMMA.16816.F32 R12, R184, R178.reuse, R12 ;  /* 0x000000b2b80c723c */ /* 0x080fec000000180c */
[----:B------:R-:W-:Y:S02]  /*5c70*/  RED.E.ADD.F32.FTZ.RN.STRONG.GPU [R220.64], R4 ;  /* 0x00000004dc00798e */ /* 0x000fe4000c10e7a2 */
[C---:B------:R-:W-:Y:S03]  /*5c80*/  HMMA.16816.F32 R16, R172.reuse, R178, R16 ;  /* 0x000000b2ac10723c */ /* 0x040fe60000001810 */
[----:B------:R-:W-:Y:S05]  /*5c90*/  RED.E.ADD.F32.FTZ.RN.STRONG.GPU [R2.64], R5 ;  /* 0x000000050200798e */ /* 0x000fea000c10e7a2 */
[-C--:B---3--:R-:W-:Y:S08]  /*5ca0*/  HMMA.16816.F32 R20, R172, R180.reuse, R20 ;  /* 0x000000b4ac14723c */ /* 0x088ff00000001814 */
[C---:B------:R-:W-:Y:S08]  /*5cb0*/  HMMA.16816.F32 R24, R184.reuse, R180, R24 ;  /* 0x000000b4b818723c */ /* 0x040ff00000001818 */
[-C--:B------:R-:W-:Y:S08]  /*5cc0*/  HMMA.16816.F32 R28, R184, R182.reuse, R28 ;  /* 0x000000b6b81c723c */ /* 0x080ff0000000181c */
[----:B------:R-:W-:Y:S01]  /*5cd0*/  HMMA.16816.F32 R32, R172, R182, R32 ;  /* 0x000000b6ac20723c */ /* 0x000fe20000001820 */
[----:B----4-:R1:W-:Y:S05]  /*5ce0*/  @P0 STL [R1+0xc], R188 ;  /* 0x00000cbc01000387 */ /* 0x0103ea0000100800 */
[----:B------:R-:W3:Y:S05]  /*5cf0*/  LDL R176, [R1+0x18] ;  /* 0x0000180001b07983 */ /* 0x000eea0000100800 */
[----:B--2---:R2:W-:Y:S01]  /*5d00*/  @P0 STL [R1], R0 ;  /* 0x0000000001000387 */ /* 0x0045e20000100800 */
[----:B-1----:R-:W-:Y:S04]  /*5d10*/  IMAD.MOV.U32 R188, RZ, RZ, c[0x0][0x22c] ;  /* 0x00008b00ffbc7624 */ /* 0x002fe800078e00ff */
[----:B------:R-:W-:Y:S04]  /*5d20*/  IMAD R188, R188, c[0x0][0x1c0], RZ ;  /* 0x00007000bcbc7a24 */ /* 0x000fe800078e02ff */
[----:B------:R-:W-:Y:S01]  /*5d30*/  IMAD.SHL.U32 R188, R188, 0x10, RZ ;  /* 0x00000010bcbc7824 */ /* 0x000fe200078e00ff */
[----:B--2---:R-:W2:Y:S05]  /*5d40*/  LDL R0, [R1+0x24] ;  /* 0x0000240001007983 */ /* 0x004eaa0000100800 */
[----:B-----5:R1:W-:Y:S05]  /*5d50*/  @P0 STL [R1+0x4], R189 ;  /* 0x000004bd01000387 */ /* 0x0203ea0000100800 */
[----:B------:R4:W-:Y:S01]  /*5d60*/  @P0 STL [R1+0x8], R190 ;  /* 0x000008be01000387 */ /* 0x0009e20000100800 */
[CC--:B------:R-:W-:Y:S04]  /*5d70*/  LEA R170, P0, R188.reuse, R220.reuse, 0x2 ;  /* 0x000000dcbcaa7211 */ /* 0x0c0fe800078010ff */
        /* <DEDUP_REMOVED lines=10> */
[----:B------:R-:W-:Y:S03]  /*5e20*/  IMAD R190, R190, 0x28, RZ ;  /* 0x00000028bebe7824 */ /* 0x000fe600078e02ff */
[-C--:B------:R-:W-:Y:S01]  /*5e30*/  LEA.HI.X.SX32 R169, R189, R221.reuse, 0x2, P1 ;  /* 0x000000ddbda97211 */ /* 0x080fe200008f16ff */
[----:B------:R-:W-:Y:S01]  /*5e40*/  IMAD.MOV.U32 R189, RZ, RZ, c[0x0][0x22c] ;  /* 0x00008b00ffbd7624 */ /* 0x000fe200078e00ff */
[CC--:B------:R-:W-:Y:S02]  /*5e50*/  LEA R164, P2, R190.reuse, R220.reuse, 0x2 ;  /* 0x000000dcbea47211 */ /* 0x0c0fe400078410ff */
[-C--:B-----5:R-:W-:Y:S01]  /*5e60*/  LEA R6, P0, R191, R220.reuse, 0x2 ;  /* 0x000000dcbf067211 */ /* 0x0a0fe200078010ff */
[----:B------:R1:W-:Y:S01]  /*5e70*/  RED.E.ADD.F32.FTZ.RN.STRONG.GPU [R168.64], R7 ;  /* 0x00000007a800798e */ /* 0x0003e2000c10e7a2 */
[-C--:B------:R-:W-:Y:S01]  /*5e80*/  LEA.HI.X.SX32 R165, R190, R221.reuse, 0x2, P2 ;  /* 0x000000ddbea57211 */ /* 0x080fe200010f16ff */
[----:B------:R-:W-:Y:S02]  /*5e90*/  IMAD R189, R189, c[0x0][0x1c0], RZ ;  /* 0x00007000bdbd7a24 */ /* 0x000fe400078e02ff */
[----:B------:R-:W-:Y:S01]  /*5ea0*/  IMAD.MOV.U32 R190, RZ, RZ, c[0x0][0x22c] ;  /* 0x00008b00ffbe7624 */ /* 0x000fe200078e00ff */
[----:B------:R4:W-:Y:S01]  /*5eb0*/  RED.E.ADD.F32.FTZ.RN.STRONG.GPU [R166.64], R8 ;  /* 0x00000008a600798e */ /* 0x0009e2000c10e7a2 */
[----:B------:R-:W-:Y:S02]  /*5ec0*/  IMAD R189, R189, 0x30, RZ ;  /* 0x00000030bdbd7824 */ /* 0x000fe400078e02ff */
[----:B------:R-:W-:Y:S02]  /*5ed0*/  IMAD R190, R190, c[0x0][0x1c0], RZ ;  /* 0x00007000bebe7a24 */ /* 0x000fe400078e02ff */
[----:B------:R5:W-:Y:S01]  /*5ee0*/  RED.E.ADD.F32.FTZ.RN.STRONG.GPU [R164.64], R9 ;  /* 0x00000009a400798e */ /* 0x000be2000c10e7a2 */
[CC--:B------:R-:W-:Y:S01]  /*5ef0*/  LEA R4, P1, R189.reuse, R220.reuse, 0x2 ;  /* 0x000000dcbd047211 */ /* 0x0c0fe200078210ff */
[----:B------:R-:W-:Y:S03]  /*5f00*/  IMAD.SHL.U32 R190, R190, 0x10, RZ ;  /* 0x00000010bebe7824 */ /* 0x000fe600078e00ff */
[-C--:B------:R-:W-:Y:S01]  /*5f10*/  LEA.HI.X.SX32 R5, R189, R221.reuse, 0x2, P1 ;  /* 0x000000ddbd057211 */ /* 0x080fe200008f16ff */
[----:B------:R-:W-:Y:S01]  /*5f20*/  IMAD.MOV.U32 R189, RZ, RZ, c[0x0][0x22c] ;  /* 0x00008b00ffbd7624 */ /* 0x000fe200078e00ff */
[----:B------:R-:W-:Y:S01]  /*5f30*/  IADD3 R177, R190, 0x20, RZ ;  /* 0x00000020beb17810 */ /* 0x000fe20007ffe0ff */
[----:B------:R-:W-:Y:S02]  /*5f40*/  IMAD.MOV.U32 R190, RZ, RZ, c[0x0][0x22c] ;  /* 0x00008b00ffbe7624 */ /* 0x000fe400078e00ff */
[----:B------:R5:W-:Y:S01]  /*5f50*/  RED.E.ADD.F32.FTZ.RN.STRONG.GPU [R4.64], R10 ;  /* 0x0000000a0400798e */ /* 0x000be2000c10e7a2 */
[----:B------:R-:W-:Y:S02]  /*5f60*/  IMAD R189, R189, c[0x0][0x1c0], RZ ;  /* 0x00007000bdbd7a24 */ /* 0x000fe400078e02ff */
[----:B------:R-:W-:Y:S02]  /*5f70*/  IMAD R190, R190, c[0x0][0x1c0], RZ ;  /* 0x00007000bebe7a24 */ /* 0x000fe400078e02ff */
[----:B------:R-:W-:Y:S01]  /*5f80*/  IMAD.SHL.U32 R189, R189, 0x10, RZ ;  /* 0x00000010bdbd7824 */ /* 0x000fe200078e00ff */
[-C--:B-1----:R-:W-:Y:S01]  /*5f90*/  LEA.HI.X.SX32 R7, R191, R221.reuse, 0x2, P0 ;  /* 0x000000ddbf077211 */ /* 0x082fe200000f16ff */
[----:B------:R-:W-:Y:S03]  /*5fa0*/  IMAD.SHL.U32 R190, R190, 0x10, RZ ;  /* 0x00000010bebe7824 */ /* 0x000fe600078e00ff */
[C---:B------:R-:W-:Y:S01]  /*5fb0*/  IADD3 R179, R189.reuse, 0x20, RZ ;  /* 0x00000020bdb37810 */ /* 0x040fe20007ffe0ff */
[----:B------:R1:W-:Y:S01]  /*5fc0*/  RED.E.ADD.F32.FTZ.RN.STRONG.GPU [R6.64], R11 ;  /* 0x0000000b0600798e */ /* 0x0003e2000c10e7a2 */
[----:B------:R-:W-:Y:S03]  /*5fd0*/  IADD3 R178, R189, 0x20, RZ ;  /* 0x00000020bdb27810 */ /* 0x000fe60007ffe0ff */
[C---:B------:R-:W-:Y:S01]  /*5fe0*/  IMAD.IADD R179, R249.reuse, 0x1, R179 ;  /* 0x00000001f9b37824 */ /* 0x040fe200078e02b3 */
[----:B----4-:R-:W-:Y:S01]  /*5ff0*/  IADD3 R166, R190, 0x40, RZ ;  /* 0x00000040bea67810 */ /* 0x010fe20007ffe0ff */
[----:B-----5:R-:W4:Y:S01]  /*6000*/  LDL R165, [R1+0x14] ;  /* 0x0000140001a57983 */ /* 0x020f220000100800 */
[C---:B------:R-:W-:Y:S04]  /*6010*/  IMAD.IADD R178, R249.reuse, 0x1, R178 ;  /* 0x00000001f9b27824 */ /* 0x040fe800078e02b2 */
[----:B------:R-:W5:Y:S01]  /*6020*/  LDL R164, [R1+0x20] ;  /* 0x0000200001a47983 */ /* 0x000f620000100800 */
[----:B------:R-:W-:Y:S04]  /*6030*/  IMAD.IADD R178, R249, 0x1, R178 ;  /* 0x00000001f9b27824 */ /* 0x000fe800078e02b2 */
[----:B------:R-:W-:Y:S01]  /*6040*/  RED.E.ADD.F32.FTZ.RN.STRONG.GPU [R220.64+0x80], R16 ;  /* 0x00008010dc00798e */ /* 0x000fe2000c10e7a2 */
[CC--:B------:R-:W-:Y:S04]  /*6050*/  LEA R4, P0, R177.reuse, R220.reuse, 0x2 ;  /* 0x000000dcb1047211 */ /* 0x0c0fe800078010ff */
[----:B------:R1:W-:Y:S01]  /*6060*/  RED.E.ADD.F32.FTZ.RN.STRONG.GPU [R2.64+0x80], R17 ;  /* 0x000080110200798e */ /* 0x0003e2000c10e7a2 */
[-C--:B------:R-:W-:Y:S02]  /*6070*/  LEA.HI.X.SX32 R5, R177, R221.reuse, 0x2, P0 ;  /* 0x000000ddb1057211 */ /* 0x080fe400000f16ff */
[CC--:B------:R-:W-:Y:S02]  /*6080*/  LEA R10, P0, R178.reuse, R220.reuse, 0x2 ;  /* 0x000000dcb20a7211 */ /* 0x0c0fe400078010ff */
[----:B------:R-:W-:Y:S01]  /*6090*/  IADD3 R177, R189, 0x20, RZ ;  /* 0x00000020bdb17810 */ /* 0x000fe20007ffe0ff */
[----:B------:R1:W-:Y:S02]  /*60a0*/  RED.E.ADD.F32.FTZ.RN.STRONG.GPU [R4.64], R18 ;  /* 0x000000120400798e */ /* 0x0003e4000c10e7a2 */
[-C--:B-1----:R-:W-:Y:S01]  /*60b0*/  LEA R6, P1, R179, R220.reuse, 0x2 ;  /* 0x000000dcb3067211 */ /* 0x082fe200078210ff */
[----:B------:R-:W-:Y:S01]  /*60c0*/  IMAD.MOV.U32 R189, RZ, RZ, c[0x0][0x22c] ;  /* 0x00008b00ffbd7624 */ /* 0x000fe200078e00ff */
[-C--:B------:R-:W-:Y:S01]  /*60d0*/  LEA.HI.X.SX32 R11, R178, R221.reuse, 0x2, P0 ;  /* 0x000000ddb20b7211 */ /* 0x080fe200000f16ff */
[----:B------:R-:W-:Y:S01]  /*60e0*/  IMAD.IADD R177, R249, 0x1, R177 ;  /* 0x00000001f9b17824 */ /* 0x000fe200078e02b1 */
[-C--:B------:R-:W-:Y:S01]  /*60f0*/  LEA.HI.X.SX32 R7, R179, R221.reuse, 0x2, P1 ;  /* 0x000000ddb3077211 */ /* 0x080fe200008f16ff */
[----:B------:R-:W-:Y:S02]  /*6100*/  IMAD R189, R189, c[0x0][0x1c0], RZ ;  /* 0x00007000bdbd7a24 */ /* 0x000fe400078e02ff */
[----:B------:R-:W-:Y:S02]  /*6110*/  IMAD.IADD R177, R249, 0x1, R177 ;  /* 0x00000001f9b17824 */ /* 0x000fe400078e02b1 */
[----:B------:R-:W-:Y:S01]  /*6120*/  RED.E.ADD.F32.FTZ.RN.STRONG.GPU [R6.64], R19 ;  /* 0x000000130600798e */ /* 0x000fe2000c10e7a2 */
[----:B------:R-:W-:Y:S02]  /*6130*/  IMAD.SHL.U32 R189, R189, 0x10, RZ ;  /* 0x00000010bdbd7824 */ /* 0x000fe400078e00ff */
[----:B------:R-:W-:Y:S02]  /*6140*/  IMAD.IADD R177, R249, 0x1, R177 ;  /* 0x00000001f9b17824 */ /* 0x000fe400078e02b1 */
[----:B------:R1:W-:Y:S01]  /*6150*/  RED.E.ADD.F32.FTZ.RN.STRONG.GPU [R10.64], R12 ;  /* 0x0000000c0a00798e */ /* 0x0003e2000c10e7a2 */
[----:B------:R-:W-:Y:S02]  /*6160*/  IADD3 R168, R189, 0x40, RZ ;  /* 0x00000040bda87810 */ /* 0x000fe40007ffe0ff */
[-C--:B------:R-:W-:Y:S02]  /*6170*/  LEA R8, P2, R177, R220.reuse, 0x2 ;  /* 0x000000dcb1087211 */ /* 0x080fe400078410ff */
[----:B------:R-:W-:Y:S01]  /*6180*/  IADD3 R167, R189, 0x40, RZ ;  /* 0x00000040bda77810 */ /* 0x000fe20007ffe0ff */
[----:B------:R-:W-:Y:S01]  /*6190*/  IMAD.IADD R168, R249, 0x1, R168 ;  /* 0x00000001f9a87824 */ /* 0x000fe200078e02a8 */
[-C--:B------:R-:W-:Y:S02]  /*61a0*/  LEA.HI.X.SX32 R9, R177, R221.reuse, 0x2, P2 ;  /* 0x000000ddb1097211 */ /* 0x080fe400010f16ff */
[C---:B------:R-:W-:Y:S01]  /*61b0*/  IADD3 R17, R188.reuse, 0x60, RZ ;  /* 0x00000060bc117810 */ /* 0x040fe20007ffe0ff */
[C---:B------:R-:W-:Y:S02]  /*61c0*/  IMAD.IADD R167, R249.reuse, 0x1, R167 ;  /* 0x00000001f9a77824 */ /* 0x040fe400078e02a7 */
[----:B------:R-:W-:Y:S01]  /*61d0*/  RED.E.ADD.F32.FTZ.RN.STRONG.GPU [R8.64], R13 ;  /* 0x0000000d0800798e */ /* 0x000fe2000c10e7a2 */
[----:B------:R-:W-:Y:S01]  /*61e0*/  IADD3 R18, R188, 0x60, RZ ;  /* 0x00000060bc127810 */ /* 0x000fe20007ffe0ff */
[C---:B------:R-:W-:Y:S02]  /*61f0*/  IMAD.IADD R167, R249.reuse, 0x1, R167 ;  /* 0x00000001f9a77824 */ /* 0x040fe400078e02a7 */
[C---:B------:R-:W-:Y:S02]  /*6200*/  IMAD.IADD R17, R249.reuse, 0x1, R17 ;  /* 0x00000001f9117824 */ /* 0x040fe400078e0211 */
[C---:B------:R-:W-:Y:S02]  /*6210*/  IMAD.IADD R18, R249.reuse, 0x1, R18 ;  /* 0x00000001f9127824 */ /* 0x040fe400078e0212 */
[----:B------:R-:W-:Y:S01]  /*6220*/  IMAD.IADD R17, R249, 0x1, R17 ;  /* 0x00000001f9117824 */ /* 0x000fe200078e0211 */
[----:B-1----:R-:W5:Y:S01]  /*6230*/  LDL R12, [R1+0x10] ;  /* 0x00001000010c7983 */ /* 0x002f620000100800 */
[CC--:B---3--:R-:W-:Y:S04]  /*6240*/  LEA R4, P1, R176.reuse, R220.reuse, 0x2 ;  /* 0x000000dcb0047211 */ /* 0x0c8fe800078210ff */
[-C--:B------:R-:W-:Y:S05]  /*6250*/  LEA.HI.X.SX32 R5, R176, R221.reuse, 0x2, P1 ;  /* 0x000000ddb0057211 */ /* 0x080fea00008f16ff */
[----:B------:R1:W-:Y:S01]  /*6260*/  RED.E.ADD.F32.FTZ.RN.STRONG.GPU [R4.64], R14 ;  /* 0x0000000e0400798e */ /* 0x0003e2000c10e7a2 */
[CC--:B--2---:R-:W-:Y:S04]  /*6270*/  LEA R6, P0, R0.reuse, R220.reuse, 0x2 ;  /* 0x000000dc00067211 */ /* 0x0c4fe800078010ff */
[-C--:B------:R-:W-:Y:S02]  /*6280*/  LEA.HI.X.SX32 R7, R0, R221.reuse, 0x2, P0 ;  /* 0x000000dd00077211 */ /* 0x080fe400000f16ff */
[----:B------:R-:W2:Y:S01]  /*6290*/  LDL R0, [R1+0x1c] ;  /* 0x00001c0001007983 */ /* 0x000ea20000100800 */
[CC--:B-1----:R-:W-:Y:S04]  /*62a0*/  LEA R4, P0, R166.reuse, R220.reuse, 0x2 ;  /* 0x000000dca6047211 */ /* 0x0c2fe800078010ff */
[----:B------:R1:W-:Y:S01]  /*62b0*/  RED.E.ADD.F32.FTZ.RN.STRONG.GPU [R6.64], R15 ;  /* 0x0000000f0600798e */ /* 0x0003e2000c10e7a2 */
[-C--:B------:R-:W-:Y:S02]  /*62c0*/  LEA.HI.X.SX32 R5, R166, R221.reuse, 0x2, P0 ;  /* 0x000000dda6057211 */ /* 0x080fe400000f16ff */
[----:B------:R-:W-:Y:S01]  /*62d0*/  IADD3 R166, R189, 0x40, RZ ;  /* 0x00000040bda67810 */ /* 0x000fe20007ffe0ff */
[----:B------:R-:W-:Y:S01]  /*62e0*/  IMAD.MOV.U32 R189, RZ, RZ, c[0x0][0x22c] ;  /* 0x00008b00ffbd7624 */ /* 0x000fe200078e00ff */
[----:B------:R-:W-:Y:S01]  /*62f0*/  RED.E.ADD.F32.FTZ.RN.STRONG.GPU [R220.64+0x100], R20 ;  /* 0x00010014dc00798e */ /* 0x000fe2000c10e7a2 */
[-C--:B------:R-:W-:Y:S02]  /*6300*/  LEA R10, P0, R167, R220.reuse, 0x2 ;  /* 0x000000dca70a7211 */ /* 0x080fe400078010ff */
[----:B------:R-:W-:Y:S02]  /*6310*/  IMAD.IADD R166, R249, 0x1, R166 ;  /* 0x00000001f9a67824 */ /* 0x000fe400078e02a6 */
[----:B------:R-:W-:Y:S01]  /*6320*/  RED.E.ADD.F32.FTZ.RN.STRONG.GPU [R2.64+0x100], R21 ;  /* 0x000100150200798e */ /* 0x000fe2000c10e7a2 */
[-C--:B------:R-:W-:Y:S01]  /*6330*/  LEA.HI.X.SX32 R11, R167, R221.reuse, 0x2, P0 ;  /* 0x000000dda70b7211 */ /* 0x080fe200000f16ff */
[----:B------:R-:W-:Y:S02]  /*6340*/  IMAD.IADD R166, R249, 0x1, R166 ;  /* 0x00000001f9a67824 */ /* 0x000fe400078e02a6 */
[----:B------:R-:W-:Y:S01]  /*6350*/  IMAD R189, R189, c[0x0][0x1c0], RZ ;  /* 0x00007000bdbd7a24 */ /* 0x000fe200078e02ff */
[----:B------:R-:W-:Y:S01]  /*6360*/  RED.E.ADD.F32.FTZ.RN.STRONG.GPU [R4.64], R22 ;  /* 0x000000160400798e */ /* 0x000fe2000c10e7a2 */
[----:B------:R-:W-:Y:S02]  /*6370*/  IMAD.IADD R166, R249, 0x1, R166 ;  /* 0x00000001f9a67824 */ /* 0x000fe400078e02a6 */
[----:B------:R-:W-:Y:S03]  /*6380*/  IMAD.SHL.U32 R189, R189, 0x10, RZ ;  /* 0x00000010bdbd7824 */ /* 0x000fe600078e00ff */
[CC--:B------:R-:W-:Y:S02]  /*6390*/  LEA R8, P2, R166.reuse, R220.reuse, 0x2 ;  /* 0x000000dca6087211 */ /* 0x0c0fe400078410ff */
[----:B------:R-:W-:Y:S02]  /*63a0*/  IADD3 R16, R189, 0x60, RZ ;  /* 0x00000060bd107810 */ /* 0x000fe40007ffe0ff */
[-C--:B------:R-:W-:Y:S02]  /*63b0*/  LEA.HI.X.SX32 R9, R166, R221.reuse, 0x2, P2 ;  /* 0x000000dda6097211 */ /* 0x080fe400010f16ff */
[CC--:B-1----:R-:W-:Y:S04]  /*63c0*/  LEA R6, P1, R168.reuse, R220.reuse, 0x2 ;  /* 0x000000dca8067211 */ /* 0x0c2fe800078210ff */
[-C--:B------:R-:W-:Y:S02]  /*63d0*/  LEA.HI.X.SX32 R7, R168, R221.reuse, 0x2, P1 ;  /* 0x000000dda8077211 */ /* 0x080fe400008f16ff */
[----:B------:R-:W-:Y:S05]  /*63e0*/  LDSM.16.MT88.4 R168, [R206+0x2800] ;  /* 0x00280000cea8783b */ /* 0x000fea0000004200 */
[----:B------:R-:W-:Y:S05]  /*63f0*/  RED.E.ADD.F32.FTZ.RN.STRONG.GPU [R6.64], R23 ;  /* 0x000000170600798e */ /* 0x000fea000c10e7a2 */
[----:B------:R-:W-:Y:S05]  /*6400*/  RED.E.ADD.F32.FTZ.RN.STRONG.GPU [R10.64], R24 ;  /* 0x000000180a00798e */ /* 0x000fea000c10e7a2 */
[----:B------:R1:W-:Y:S05]  /*6410*/  RED.E.ADD.F32.FTZ.RN.STRONG.GPU [R8.64], R25 ;  /* 0x000000190800798e */ /* 0x0003ea000c10e7a2 */
[----:B------:R-:W-:Y:S01]  /*6420*/  LDSM.16.MT88.4 R20, [R206+0x2000] ;  /* 0x00200000ce14783b */ /* 0x000fe20000004200 */
[-C--:B-1----:R-:W-:Y:S02]  /*6430*/  LEA R8, P3, R17, R220.reuse, 0x2 ;  /* 0x000000dc11087211 */ /* 0x082fe400078610ff */
[-C--:B----4-:R-:W-:Y:S02]  /*6440*/  LEA R4, P1, R165, R220.reuse, 0x2 ;  /* 0x000000dca5047211 */ /* 0x090fe400078210ff */
[-C--:B------:R-:W-:Y:S02]  /*6450*/  LEA.HI.X.SX32 R9, R17, R221.reuse, 0x2, P3 ;  /* 0x000000dd11097211 */ /* 0x080fe400018f16ff */
[-C--:B------:R-:W-:Y:S02]  /*6460*/  LEA.HI.X.SX32 R5, R165, R221.reuse, 0x2, P1 ;  /* 0x000000dda5057211 */ /* 0x080fe400008f16ff */
[CC--:B-----5:R-:W-:Y:S03]  /*6470*/  LEA R6, P0, R164.reuse, R220.reuse, 0x2 ;  /* 0x000000dca4067211 */ /* 0x0e0fe600078010ff */
[----:B------:R1:W-:Y:S01]  /*6480*/  RED.E.ADD.F32.FTZ.RN.STRONG.GPU [R4.64], R26 ;  /* 0x0000001a0400798e */ /* 0x0003e2000c10e7a2 */
[-C--:B------:R-:W-:Y:S02]  /*6490*/  LEA.HI.X.SX32 R7, R164, R221.reuse, 0x2, P0 ;  /* 0x000000dda4077211 */ /* 0x080fe400000f16ff */
[CC--:B------:R-:W-:Y:S03]  /*64a0*/  LEA R10, P0, R18.reuse, R220.reuse, 0x2 ;  /* 0x000000dc120a7211 */ /* 0x0c0fe600078010ff */
[----:B------:R3:W-:Y:S01]  /*64b0*/  RED.E.ADD.F32.FTZ.RN.STRONG.GPU [R6.64], R27 ;  /* 0x0000001b0600798e */ /* 0x0007e2000c10e7a2 */
[-C--:B------:R-:W-:Y:S04]  /*64c0*/  LEA.HI.X.SX32 R11, R18, R221.reuse, 0x2, P0 ;  /* 0x000000dd120b7211 */ /* 0x080fe800000f16ff */
[----:B------:R-:W-:Y:S05]  /*64d0*/  RED.E.ADD.F32.FTZ.RN.STRONG.GPU [R220.64+0x180], R32 ;  /* 0x00018020dc00798e */ /* 0x000fea000c10e7a2 */
[----:B------:R-:W-:Y:S01]  /*64e0*/  RED.E.ADD.F32.FTZ.RN.STRONG.GPU [R2.64+0x180], R33 ;  /* 0x000180210200798e */ /* 0x000fe2000c10e7a2 */
[CC--:B-1----:R-:W-:Y:S04]  /*64f0*/  LEA R4, P1, R16.reuse, R220.reuse, 0x2 ;  /* 0x000000dc10047211 */ /* 0x0c2fe800078210ff */
[-C--:B------:R-:W-:Y:S02]  /*6500*/  LEA.HI.X.SX32 R5, R16, R221.reuse, 0x2, P1 ;  /* 0x000000dd10057211 */ /* 0x080fe400008f16ff */
[----:B------:R-:W-:Y:S03]  /*6510*/  IADD3 R16, R188, 0x60, RZ ;  /* 0x00000060bc107810 */ /* 0x000fe60007ffe0ff */
[----:B------:R1:W-:Y:S02]  /*6520*/  RED.E.ADD.F32.FTZ.RN.STRONG.GPU [R4.64], R34 ;  /* 0x000000220400798e */ /* 0x0003e4000c10e7a2 */
[C---:B------:R-:W-:Y:S03]  /*6530*/  IMAD.IADD R16, R249.reuse, 0x1, R16 ;  /* 0x00000001f9107824 */ /* 0x040fe600078e0210 */
[----:B------:R-:W-:Y:S01]  /*6540*/  RED.E.ADD.F32.FTZ.RN.STRONG.GPU [R10.64], R35 ;  /* 0x000000230a00798e */ /* 0x000fe2000c10e7a2 */
[C---:B------:R-:W-:Y:S04]  /*6550*/  IMAD.IADD R16, R249.reuse, 0x1, R16 ;  /* 0x00000001f9107824 */ /* 0x040fe800078e0210 */
[----:B------:R-:W-:Y:S01]  /*6560*/  IMAD.IADD R16, R249, 0x1, R16 ;  /* 0x00000001f9107824 */ /* 0x000fe200078e0210 */
[----:B------:R-:W-:Y:S04]  /*6570*/  RED.E.ADD.F32.FTZ.RN.STRONG.GPU [R8.64], R28 ;  /* 0x0000001c0800798e */ /* 0x000fe8000c10e7a2 */
[CC--:B---3--:R-:W-:Y:S01]  /*6580*/  LEA R6, P2, R16.reuse, R220.reuse, 0x2 ;  /* 0x000000dc10067211 */ /* 0x0c8fe200078410ff */
[----:B------:R-:W-:Y:S03]  /*6590*/  LDSM.16.MT88.4 R8, [R206] ;  /* 0x00000000ce08783b */ /* 0x000fe60000004200 */
[-C--:B------:R-:W-:Y:S02]  /*65a0*/  LEA.HI.X.SX32 R7, R16, R221.reuse, 0x2, P2 ;  /* 0x000000dd10077211 */ /* 0x080fe400010f16ff */
[----:B------:R-:W-:Y:S05]  /*65b0*/  LDSM.16.MT88.4 R32, [R205+0x1e800] ;  /* 0x01e80000cd20783b */ /* 0x000fea0000004200 */
[----:B------:R-:W-:Y:S01]  /*65c0*/  RED.E.ADD.F32.FTZ.RN.STRONG.GPU [R6.64], R29 ;  /* 0x0000001d0600798e */ /* 0x000fe2000c10e7a2 */
[CC--:B-1----:R-:W-:Y:S04]  /*65d0*/  LEA R4, P1, R12.reuse, R220.reuse, 0x2 ;  /* 0x000000dc0c047211 */ /* 0x0c2fe800078210ff */
[-C--:B------:R-:W-:Y:S02]  /*65e0*/  LEA.HI.X.SX32 R5, R12, R221.reuse, 0x2, P1 ;  /* 0x000000dd0c057211 */ /* 0x080fe400008f16ff */
[----:B------:R-:W-:Y:S01]  /*65f0*/  LDSM.16.MT88.4 R12, [R205+0x1e000] ;  /* 0x01e00000cd0c783b */ /* 0x000fe20000004200 */
[----:B------:R-:W-:Y:S01]  /*6600*/  ISETP.LT.AND P1, PT, RZ, UR45, PT ;  /* 0x0000002dff007c0c */ /* 0x000fe2000bf21270 */
[----:B------:R-:W-:Y:S03]  /*6610*/  UMOV UR45, UR6 ;  /* 0x00000006002d7c82 */ /* 0x000fe60008000000 */
[----:B------:R-:W-:Y:S05]  /*6620*/  RED.E.ADD.F32.FTZ.RN.STRONG.GPU [R4.64], R30 ;  /* 0x0000001e0400798e */ /* 0x000fea000c10e7a2 */
[----:B------:R-:W1:Y:S02]  /*6630*/  LDSM.16.MT88.4 R4, [R205+0x1c000] ;  /* 0x01c00000cd04783b */ /* 0x000e640000004200 */
[-C--:B-1----:R-:W-:Y:S08]  /*6640*/  HMMA.16816.F32 R100, R4, R8.reuse, R100 ;  /* 0x000000080464723c */ /* 0x082ff00000001864 */
[C---:B------:R-:W-:Y:S08]  /*6650*/  HMMA.16816.F32 R104, R12.reuse, R8, R104 ;  /* 0x000000080c68723c */ /* 0x040ff00000001868 */
[-C--:B------:R-:W-:Y:S08]  /*6660*/  HMMA.16816.F32 R108, R12, R10.reuse, R108 ;  /* 0x0000000a0c6c723c */ /* 0x080ff0000000186c */
[C---:B------:R-:W-:Y:S01]  /*6670*/  HMMA.16816.F32 R112, R4.reuse, R10, R112 ;  /* 0x0000000a0470723c */ /* 0x040fe20000001870 */
[----:B------:R-:W-:Y:S03]  /*6680*/  LDSM.16.MT88.4 R8, [R205+0x1c800] ;  /* 0x01c80000cd08783b */ /* 0x000fe60000004200 */
[C---:B--2---:R-:W-:Y:S04]  /*6690*/  LEA R2, P0, R0.reuse, R220, 0x2 ;  /* 0x000000dc00027211 */ /* 0x044fe800078010ff */
[----:B------:R-:W-:Y:S01]  /*66a0*/  LEA.HI.X.SX32 R3, R0, R221, 0x2, P0 ;  /* 0x000000dd00037211 */ /* 0x000fe200000f16ff */
[----:B------:R-:W-:Y:S01]  /*66b0*/  IMAD.IADD R0, R209, 0x1, R206 ;  /* 0x00000001d1007824 */ /* 0x000fe200078e02ce */
[----:B------:R-:W-:Y:S01]  /*66c0*/  PLOP3.LUT P0, PT, PT, PT, UP0, 0x80, 0x0 ;  /* 0x000000000000781c */ /* 0x000fe20003f0f008 */
[----:B------:R-:W-:Y:S02]  /*66d0*/  @UP2 UIADD3 UR8, UP0, UR8, -0x100, URZ ;  /* 0xffffff0008082890 */ /* 0x000fe4000ff1e03f */
[----:B------:R-:W-:Y:S02]  /*66e0*/  RED.E.ADD.F32.FTZ.RN.STRONG.GPU [R2.64], R31 ;  /* 0x0000001f0200798e */ /* 0x000fe4000c10e7a2 */
[----:B------:R-:W-:Y:S03]  /*66f0*/  @UP2 UIADD3.X UR7, UR7, -0x1, URZ, UP0, !UPT ;  /* 0xffffffff07072890 */ /* 0x000fe600087fe43f */
[----:B------:R-:W1:Y:S05]  /*6700*/  LDSM.16.MT88.4 R16, [R0] ;  /* 0x000000000010783b */ /* 0x000e6a0000004200 */
[----:B------:R-:W2:Y:S05]  /*6710*/  LDSM.16.MT88.4 R24, [R0+0x2000] ;  /* 0x002000000018783b */ /* 0x000eaa0000004200 */
[----:B------:R-:W3:Y:S05]  /*6720*/  LDSM.16.MT88.4 R28, [R206+0x800] ;  /* 0x00080000ce1c783b */ /* 0x000eea0000004200 */
[----:B------:R-:W4:Y:S05]  /*6730*/  LDSM.16.MT88.4 R164, [R0+0x800] ;  /* 0x0008000000a4783b */ /* 0x000f2a0000004200 */
[----:B------:R-:W5:Y:S01]  /*6740*/  LDSM.16.MT88.4 R172, [R0+0x2800] ;  /* 0x0028000000ac783b */ /* 0x000f620000004200 */
        /* <DEDUP_REMOVED lines=10> */
[-C--:B--2---:R-:W-:Y:S08]  /*67f0*/  HMMA.16816.F32 R148, R4, R24.reuse, R148 ;  /* 0x000000180494723c */ /* 0x084ff00000001894 */
[C---:B------:R-:W-:Y:S08]  /*6800*/  HMMA.16816.F32 R152, R12.reuse, R24, R152 ;  /* 0x000000180c98723c */ /* 0x040ff00000001898 */
[-C--:B------:R-:W-:Y:S01]  /*6810*/  HMMA.16816.F32 R156, R12, R26.reuse, R156 ;  /* 0x0000001a0c9c723c */ /* 0x080fe2000000189c */
[----:B------:R-:W-:Y:S07]  /*6820*/  LDSM.16.MT88.4 R12, [R206+0x1000] ;  /* 0x00100000ce0c783b */ /* 0x000fee0000004200 */
[----:B------:R-:W-:Y:S01]  /*6830*/  HMMA.16816.F32 R160, R4, R26, R160 ;  /* 0x0000001a04a0723c */ /* 0x000fe200000018a0 */
[----:B------:R-:W1:Y:S05]  /*6840*/  LDSM.16.MT88.4 R4, [R205+0x1d000] ;  /* 0x01d00000cd04783b */ /* 0x000e6a0000004200 */
[----:B------:R-:W2:Y:S02]  /*6850*/  LDSM.16.MT88.4 R24, [R206+0x3000] ;  /* 0x00300000ce18783b */ /* 0x000ea40000004200 */
[-C--:B---3--:R-:W-:Y:S08]  /*6860*/  HMMA.16816.F32 R100, R8, R28.reuse, R100 ;  /* 0x0000001c0864723c */ /* 0x088ff00000001864 */
[C---:B------:R-:W-:Y:S08]  /*6870*/  HMMA.16816.F32 R104, R32.reuse, R28, R104 ;  /* 0x0000001c2068723c */ /* 0x040ff00000001868 */
[-C--:B------:R-:W-:Y:S08]  /*6880*/  HMMA.16816.F32 R108, R32, R30.reuse, R108 ;  /* 0x0000001e206c723c */ /* 0x080ff0000000186c */
[C---:B------:R-:W-:Y:S01]  /*6890*/  HMMA.16816.F32 R112, R8.reuse, R30, R112 ;  /* 0x0000001e0870723c */ /* 0x040fe20000001870 */
[----:B------:R-:W3:Y:S07]  /*68a0*/  LDSM.16.MT88.4 R28, [R0+0x3000] ;  /* 0x00300000001c783b */ /* 0x000eee0000004200 */
[-C--:B----4-:R-:W-:Y:S08]  /*68b0*/  HMMA.16816.F32 R116, R8, R164.reuse, R116 ;  /* 0x000000a40874723c */ /* 0x090ff00000001874 */
        /* <DEDUP_REMOVED lines=20> */
[----:B------:R1:W3:Y:S07]  /*6a00*/  LDSM.16.MT88.4 R12, [R0+0x3800] ;  /* 0x00380000000c783b */ /* 0x0002ee0000004200 */
[-C--:B------:R-:W-:Y:S08]  /*6a10*/  HMMA.16816.F32 R116, R4, R20.reuse, R116 ;  /* 0x000000140474723c */ /* 0x080ff00000001874 */
[C---:B------:R-:W-:Y:S08]  /*6a20*/  HMMA.16816.F32 R120, R16.reuse, R20, R120 ;  /* 0x000000141078723c */ /* 0x040ff00000001878 */
[-C--:B------:R-:W-:Y:S04]  /*6a30*/  HMMA.16816.F32 R124, R16, R22.reuse, R124 ;  /* 0x00000016107c723c */ /* 0x080fe8000000187c */
[C---:B-1----:R-:W-:Y:S02]  /*6a40*/  IADD3 R0, R206.reuse, -0x4000, RZ ;  /* 0xffffc000ce007810 */ /* 0x042fe40007ffe0ff */
[----:B------:R-:W-:Y:S02]  /*6a50*/  @P0 IADD3 R0, R206, 0x4000, RZ ;  /* 0x00004000ce000810 */ /* 0x000fe40007ffe0ff */
[C---:B------:R-:W-:Y:S04]  /*6a60*/  HMMA.16816.F32 R128, R4.reuse, R22, R128 ;  /* 0x000000160480723c */ /* 0x040fe80000001880 */
[----:B------:R-:W-:Y:S04]  /*6a70*/  IMAD.MOV.U32 R206, RZ, RZ, R0 ;  /* 0x000000ffffce7224 */ /* 0x000fe800078e0000 */
[-C--:B--2---:R-:W-:Y:S08]  /*6a80*/  HMMA.16816.F32 R132, R4, R24.reuse, R132 ;  /* 0x000000180484723c */ /* 0x084ff00000001884 */
[C---:B------:R-:W-:Y:S08]  /*6a90*/  HMMA.16816.F32 R136, R16.reuse, R24, R136 ;  /* 0x000000181088723c */ /* 0x040ff00000001888 */
[-C--:B------:R-:W-:Y:S08]  /*6aa0*/  HMMA.16816.F32 R140, R16, R26.reuse, R140 ;  /* 0x0000001a108c723c */ /* 0x080ff0000000188c */
[C---:B------:R-:W-:Y:S08]  /*6ab0*/  HMMA.16816.F32 R144, R4.reuse, R26, R144 ;  /* 0x0000001a0490723c */ /* 0x040ff00000001890 */
[-C--:B---3--:R-:W-:Y:S08]  /*6ac0*/  HMMA.16816.F32 R148, R4, R28.reuse, R148 ;  /* 0x0000001c0494723c */ /* 0x088ff00000001894 */
        /* <DEDUP_REMOVED lines=20> */
.L_x_1629:
[----:B------:R-:W2:Y:S04]  /*6c10*/  LDL R166, [R1+0x34] ;  /* 0x0000340001a67983 */ /* 0x000ea80000100800 */
[----:B------:R-:W3:Y:S04]  /*6c20*/  LDL R165, [R1+0x48] ;  /* 0x0000480001a57983 */ /* 0x000ee80000100800 */
[----:B------:R-:W4:Y:S01]  /*6c30*/  LDL R167, [R1+0x60] ;  /* 0x0000600001a77983 */ /* 0x000f220000100800 */
[----:B------:R-:W-:-:S02]  /*6c40*/  F2FP.PACK_AB R42, R43, R42 ;  /* 0x0000002a2b2a723e */ /* 0x000fc400000000ff */
[----:B------:R-:W-:Y:S01]  /*6c50*/  F2FP.PACK_AB R40, R41, R40 ;  /* 0x000000282928723e */ /* 0x000fe200000000ff */
[----:B------:R-:W5:Y:S01]  /*6c60*/  LDL R43, [R1+0x38] ;  /* 0x00003800012b7983 */ /* 0x000f620000100800 */
[----:B------:R-:W-:-:S03]  /*6c70*/  F2FP.PACK_AB R44, R45, R44 ;  /* 0x0000002c2d2c723e */ /* 0x000fc600000000ff */
[----:B------:R-:W5:Y:S01]  /*6c80*/  LDL.64 R168, [R1+0x50] ;  /* 0x0000500001a87983 */ /* 0x000f620000100a00 */
[----:B------:R-:W-:Y:S01]  /*6c90*/  FMUL.FTZ R100, R100, c[0x0][0x2e0] ;  /* 0x0000b80064647a20 */ /* 0x000fe20000410000 */
[----:B------:R-:W-:Y:S01]  /*6ca0*/  F2FP.PACK_AB R36, R37, R36 ;  /* 0x000000242524723e */ /* 0x000fe200000000ff */
[----:B------:R-:W-:Y:S01]  /*6cb0*/  FMUL.FTZ R6, R101, c[0x0][0x2e0] ;  /* 0x0000b80065067a20 */ /* 0x000fe20000410000 */
[----:B------:R-:W5:Y:S01]  /*6cc0*/  LDL R41, [R1+0x4c] ;  /* 0x00004c0001297983 */ /* 0x000f620000100800 */
        /* <DEDUP_REMOVED lines=144> */
[----:B-----5:R-:W-:Y:S04]  /*75d0*/  STS [R43], R14 ;  /* 0x0000000e2b007388 */ /* 0x020fe80000000800 */
        /* <DEDUP_REMOVED lines=90> */
[----:B------:R-:W5:Y:S01]  /*7b80*/  LDS.128 R56, [R12+0xe000] ;  /* 0x00e000000c387984 */ /* 0x000f620000000c00 */
        /* <DEDUP_REMOVED lines=18> */
[----:B------:R-:W5:Y:S04]  /*7cb0*/  LDS.128 R16, [R12+0x1a000] ;  /* 0x01a000000c107984 */ /* 0x000f680000000c00 */
[----:B------:R-:W5:Y:S01]  /*7cc0*/  LDS.128 R28, [R12+0x17000] ;  /* 0x017000000c1c7984 */ /* 0x000f620000000c00 */
[----:B------:R-:W-:-:S03]  /*7cd0*/  LEA.HI.X R5, R2, c[0x0][0x344], R3, 0x1, P0 ;  /* 0x0000d10002057a11 */ /* 0x000fc600000f0c03 */
[----:B------:R-:W5:Y:S01]  /*7ce0*/  LDS.128 R12, [R12+0x1b000] ;  /* 0x01b000000c0c7984 */ /* 0x000f620000000c00 */
        /* <DEDUP_REMOVED lines=15> */
[----:B-----5:R-:W-:Y:S04]  /*7de0*/  STG.E.128 [R6.64], R56 ;  /* 0x0000003806007986 */ /* 0x020fe8000c101d22 */
        /* <DEDUP_REMOVED lines=17> */
.L_x_1626:
        /* <DEDUP_REMOVED lines=11> */
.L_x_1633:
[----:B------:R-:W-:Y:S05]  /*7fb0*/  EXIT ;  /* 0x000000000000794d */ /* 0x000fea0003800000 */
.L_x_1635:
        /* <DEDUP_REMOVED lines=12> */
.L_x_2085:


//--------------------- .text._ZN5flash44flash_bwd_dq_dk_dv_loop_seqk_parallel_kernelI23Flash_bwd_kernel_traitsILi128ELi64ELi128ELi8ELi2ELi4ELi2ELb0ELb0EN7cutlass6half_tE19Flash_kernel_traitsILi128ELi64ELi128ELi8ES3_EELb1ELb0ELb0ELb1ELb0ELb0ELb0EEEvNS_16Flash_bwd_paramsE --------------------------
	.section	.text._ZN5flash44flash_bwd_dq_dk_dv_loop_seqk_parallel_kernelI23Flash_bwd_kernel_traitsILi128ELi64ELi128ELi8ELi2ELi4ELi2ELb0ELb0EN7cutlass6half_tE19Flash_kernel_traitsILi128ELi64ELi128ELi8ES3_EELb1ELb0ELb0ELb1ELb0ELb0ELb0EEEvNS_16Flash_bwd_paramsE,"ax",@progbits
	.sectioninfo	@"SHI_REGISTERS=255"
	.align	128
        .global         _ZN5flash44flash_bwd_dq_dk_dv_loop_seqk_parallel_kernelI23Flash_bwd_kernel_traitsILi128ELi64ELi128ELi8ELi2ELi4ELi2ELb0ELb0EN7cutlass6half_tE19Flash_kernel_traitsILi128ELi64ELi128ELi8ES3_EELb1ELb0ELb0ELb1ELb0ELb0ELb0EEEvNS_16Flash_bwd_paramsE
        .type           _ZN5flash44flash_bwd_dq_dk_dv_loop_seqk_parallel_kernelI23Flash_bwd_kernel_traitsILi128ELi64ELi128ELi8ELi2ELi4ELi2ELb0ELb0EN7cutlass6half_tE19Flash_kernel_traitsILi128ELi64ELi128ELi8ES3_EELb1ELb0ELb0ELb1ELb0ELb0ELb0EEEvNS_16Flash_bwd_paramsE,@function
        .size           _ZN5flash44flash_bwd_dq_dk_dv_loop_seqk_parallel_kernelI23Flash_bwd_kernel_traitsILi128ELi64ELi128ELi8ELi2ELi4ELi2ELb0ELb0EN7cutlass6half_tE19Flash_kernel_traitsILi128ELi64ELi128ELi8ES3_EELb1ELb0ELb0ELb1ELb0ELb0ELb0EEEvNS_16Flash_bwd_paramsE,(.L_x_2086 - _ZN5flash44flash_bwd_dq_dk_dv_loop_seqk_parallel_kernelI23Flash_bwd_kernel_traitsILi128ELi64ELi128ELi8ELi2ELi4ELi2ELb0ELb0EN7cutlass6half_tE19Flash_kernel_traitsILi128ELi64ELi128ELi8ES3_EELb1ELb0ELb0ELb1ELb0ELb0ELb0EEEvNS_16Flash_bwd_paramsE)
        .other          _ZN5flash44flash_bwd_dq_dk_dv_loop_seqk_parallel_kernelI23Flash_bwd_kernel_traitsILi128ELi64ELi128ELi8ELi2ELi4ELi2ELb0ELb0EN7cutlass6half_tE19Flash_kernel_traitsILi128ELi64ELi128ELi8ES3_EELb1ELb0ELb0ELb1ELb0ELb0ELb0EEEvNS_16Flash_bwd_paramsE,@"STO_CUDA_ENTRY STV_DEFAULT"
_ZN5flash44flash_bwd_dq_dk_dv_loop_seqk_parallel_kernelI23Flash_bwd_kernel_traitsILi128ELi64ELi128ELi8ELi2ELi4ELi2ELb0ELb0EN7cutlass6half_tE19Flash_kernel_traitsILi128ELi64ELi128ELi8ES3_EELb1ELb0ELb0ELb1ELb0ELb0ELb0EEEvNS_16Flash_bwd_paramsE:
.text._ZN5flash44flash_bwd_dq_dk_dv_loop_seqk_parallel_kernelI23Flash_bwd_kernel_traitsILi128ELi64ELi128ELi8ELi2ELi4ELi2ELb0ELb0EN7cutlass6half_tE19Flash_kernel_traitsILi128ELi64ELi128ELi8ES3_EELb1ELb0ELb0ELb1ELb0ELb0ELb0EEEvNS_16Flash_bwd_paramsE:
        /* <DEDUP_REMOVED lines=87> */
[----:B------:R-:W-:Y:S01]  /*0570*/  IADD3 R249, R242, 0x40, RZ ;  /* 0x00000040f2f97810 */ /* 0x000fe20007ffe0ff */
[----:B------:R-:W-:-:S02]  /*0580*/  ULDC UR51, c[0x0][0x224] ;  /* 0x0000890000337ab9 */ /* 0x000fc40000000800 */
[----:B------:R-:W-:Y:S01]  /*0590*/  IMAD.IADD R17, R5, 0x1, -R0 ;  /* 0x0000000105117824 */ /* 0x000fe200078e0a00 */
[----:B------:R-:W-:Y:S01]  /*05a0*/  LOP3.LUT R0, R2, 0x1c0, RZ, 0xc0, !PT ;  /* 0x000001c002007812 */ /* 0x000fe200078ec0ff */
[----:B------:R-:W-:Y:S01]  /*05b0*/  IMAD.SHL.U32 R2, R9, 0x10, RZ ;  /* 0x0000001009027824 */ /* 0x000fe200078e00ff */
[----:B------:R-:W-:Y:S01]  /*05c0*/  @UP2 UIMAD UR55, UR31, UR50, URZ ;  /* 0x000000321f3722a4 */ /* 0x000fe2000f8e023f */
[----:B------:R-:W-:Y:S01]  /*05d0*/  IMAD.SHL.U32 R5, R18, 0x20, RZ ;  /* 0x0000002012057824 */ /* 0x000fe200078e00ff */
[C---:B------:R-:W-:Y:S01]  /*05e0*/  LOP3.LUT R210, R0.reuse, 0x8, R248, 0xf8, !PT ;  /* 0x0000000800d27812 */ /* 0x040fe200078ef8f8 */
[----:B------:R-:W-:Y:S01]  /*05f0*/  STL [R1+0x58], R17 ;  /* 0x0000581101007387 */ /* 0x000fe20000100800 */
[----:B------:R-:W-:Y:S01]  /*0600*/  LOP3.LUT R201, R0, 0x30, R2, 0xf8, !PT ;  /* 0x0000003000c97812 */ /* 0x000fe200078ef802 */
[----:B------:R-:W-:Y:S01]  /*0610*/  IMAD R2, R18, 0x800, R4 ;  /* 0x0000080012027824 */ /* 0x000fe200078e0204 */
[----:B------:R-:W-:Y:S01]  /*0620*/  SHF.R.U32.HI R3, RZ, 0x3, R0 ;  /* 0x00000003ff037819 */ /* 0x000fe20000011600 */
[----:B------:R-:W-:Y:S01]  /*0630*/  ULDC.64 UR6, c[0x0][0x118] ;  /* 0x0000460000067ab9 */ /* 0x000fe20000000a00 */
[----:B------:R-:W-:Y:S01]  /*0640*/  LOP3.LUT R0, R6, 0x1, RZ, 0xc0, !PT ;  /* 0x0000000106007812 */ /* 0x000fe200078ec0ff */
[----:B------:R-:W-:Y:S01]  /*0650*/  ULOP3.LUT UR57, UR34, UR57, URZ, 0x3c, !UPT ;  /* 0x0000003922397292 */ /* 0x000fe2000f8e3c3f */
[----:B------:R-:W-:Y:S01]  /*0660*/  LOP3.LUT R210, R210, R3, RZ, 0x3c, !PT ;  /* 0x00000003d2d27212 */ /* 0x000fe200078e3cff */
[----:B------:R-:W-:Y:S01]  /*0670*/  USHF.R.S32.HI UR58, URZ, 0x1f, UR34 ;  /* 0x0000001f3f3a7899 */ /* 0x000fe20008011422 */
        /* <DEDUP_REMOVED lines=24> */
[----:B------:R-:W-:-:S02]  /*0800*/  UISETP.NE.AND UP3, UPT, UR10, URZ, UPT ;  /* 0x0000003f0a00728c */ /* 0x000fc4000bf65270 */
[----:B------:R-:W-:Y:S01]  /*0810*/  LOP3.LUT R2, R2, 0x8, RZ, 0xc0, !PT ;  /* 0x0000000802027812 */ /* 0x000fe200078ec0ff */
[----:B------:R-:W-:Y:S01]  /*0820*/  USHF.R.S32.HI UR61, URZ, 0x1f, UR34 ;  /* 0x0000001f3f3d7899 */ /* 0x000fe20008011422 */
        /* <DEDUP_REMOVED lines=10> */
[----:B------:R-:W-:Y:S01]  /*08d0*/  UIMAD.WIDE.U32 UR40, UR36, UR42, URZ ;  /* 0x0000002a242872a5 */ /* 0x000fe2000f8e003f */
[----:B------:R-:W-:Y:S01]  /*08e0*/  IMAD.SHL.U32 R5, R8, 0x8, RZ ;  /* 0x0000000808057824 */ /* 0x000fe200078e00ff */
[----:B------:R-:W-:Y:S01]  /*08f0*/  UIMAD UR52, UR37, UR42, URZ ;  /* 0x0000002a253472a4 */ /* 0x000fe2000f8e023f */
[----:B------:R-:W-:Y:S01]  /*0900*/  IMAD.IADD R236, R2, 0x1, R0 ;  /* 0x0000000102ec7824 */ /* 0x000fe200078e0200 */
[----:B------:R-:W-:Y:S01]  /*0910*/  LOP3.LUT R3, R3, 0x1c0, RZ, 0xc0, !PT ;  /* 0x000001c003037812 */ /* 0x000fe200078ec0ff */
[----:B------:R-:W-:Y:S01]  /*0920*/  IMAD.IADD R6, R12, 0x1, R6 ;  /* 0x000000010c067824 */ /* 0x000fe200078e0206 */
[----:B------:R-:W-:Y:S01]  /*0930*/  LOP3.LUT R0, R4, 0xfffffe00, RZ, 0xc0, !PT ;  /* 0xfffffe0004007812 */ /* 0x000fe200078ec0ff */
[----:B------:R-:W-:Y:S01]  /*0940*/  IMAD.SHL.U32 R236, R236, 0x2, RZ ;  /* 0x00000002ecec7824 */ /* 0x000fe200078e00ff */
[----:B------:R-:W-:Y:S01]  /*0950*/  LOP3.LUT R2, R3, 0x8, R5, 0xf8, !PT ;  /* 0x0000000803027812 */ /* 0x000fe200078ef805 */
[----:B------:R-:W-:Y:S01]  /*0960*/  USHF.R.S32.HI UR54, URZ, 0x1f, UR47 ;  /* 0x0000001f3f367899 */ /* 0x000fe2000801142f */
[----:B------:R-:W-:Y:S01]  /*0970*/  SHF.R.U32.HI R4, RZ, 0x3, R3 ;  /* 0x00000003ff047819 */ /* 0x000fe20000011603 */
[----:B------:R-:W-:Y:S01]  /*0980*/  IMAD R5, R16, 0x400, R0 ;  /* 0x0000040010057824 */ /* 0x000fe200078e0200 */
[----:B------:R-:W-:Y:S01]  /*0990*/  LEA R6, R6, 0xc000, 0x1 ;  /* 0x0000c00006067811 */ /* 0x000fe200078e08ff */
[----:B------:R-:W-:Y:S01]  /*09a0*/  IMAD.IADD R237, R236, 0x1, R235 ;  /* 0x00000001eced7824 */ /* 0x000fe200078e02eb */
[----:B------:R-:W-:Y:S01]  /*09b0*/  LOP3.LUT R215, R2, R4, RZ, 0x3c, !PT ;  /* 0x0000000402d77212 */ /* 0x000fe200078e3cff */
[----:B------:R-:W-:Y:S01]  /*09c0*/  UIMAD UR51, UR5, UR51, URZ ;  /* 0x00000033053372a4 */ /* 0x000fe2000f8e023f */
[C-C-:B------:R-:W-:Y:S01]  /*09d0*/  LOP3.LUT R2, R4.reuse, R9, R3.reuse, 0x1e, !PT ;  /* 0x0000000904027212 */ /* 0x140fe200078e1e03 */
[----:B------:R-:W-:Y:S01]  /*09e0*/  @!UP2 UIMAD UR50, UR8, UR50, URZ ;  /* 0x000000320832a2a4 */ /* 0x000fe2000f8e023f */
[----:B------:R-:W-:Y:S01]  /*09f0*/  LOP3.LUT R200, R4, R200, R3, 0x1e, !PT ;  /* 0x000000c804c87212 */ /* 0x000fe200078e1e03 */
[----:B------:R-:W-:Y:S01]  /*0a00*/  IMAD.MOV.U32 R3, RZ, RZ, 0x20 ;  /* 0x00000020ff037424 */ /* 0x000fe200078e00ff */
[-C--:B------:R-:W-:Y:S01]  /*0a10*/  LOP3.LUT R213, R2, R0.reuse, RZ, 0xfc, !PT ;  /* 0x0000000002d57212 */ /* 0x080fe200078efcff */
[----:B------:R-:W-:Y:S01]  /*0a20*/  IMAD.MOV.U32 R4, RZ, RZ, 0x40 ;  /* 0x00000040ff047424 */ /* 0x000fe200078e00ff */
[----:B------:R-:W-:Y:S01]  /*0a30*/  SHF.R.S32.HI R2, RZ, 0x2, R15 ;  /* 0x00000002ff027819 */ /* 0x000fe2000001140f */
[----:B------:R-:W-:Y:S01]  /*0a40*/  IMAD.IADD R215, R5, 0x1, R215 ;  /* 0x0000000105d77824 */ /* 0x000fe200078e02d7 */
[----:B------:R-:W-:Y:S01]  /*0a50*/  LOP3.LUT R200, R200, R0, RZ, 0xfc, !PT ;  /* 0x00000000c8c87212 */ /* 0x000fe200078efcff */
[----:B------:R-:W-:Y:S01]  /*0a60*/  USHF.R.S32.HI UR49, URZ, 0x1f, UR45 ;  /* 0x0000001f3f317899 */ /* 0x000fe2000801142d */
[C---:B------:R-:W-:Y:S01]  /*0a70*/  SEL R0, R3.reuse, 0xffffffe0, !P4 ;  /* 0xffffffe003007807 */ /* 0x040fe20006000000 */
[----:B------:R-:W-:Y:S01]  /*0a80*/  IMAD R5, R16, 0x10, R2 ;  /* 0x0000001010057824 */ /* 0x000fe200078e0202 */
[----:B------:R-:W-:Y:S01]  /*0a90*/  SEL R3, R3, 0xffffffe0, !P1 ;  /* 0xffffffe003037807 */ /* 0x000fe20004800000 */
[----:B------:R-:W-:Y:S01]  /*0aa0*/  USHF.R.S32.HI UR48, URZ, 0x1f, UR44 ;  /* 0x0000001f3f307899 */ /* 0x000fe2000801142c */
[----:B------:R-:W-:Y:S01]  /*0ab0*/  SEL R2, R4, 0xffffffc0, !P2 ;  /* 0xffffffc004027807 */ /* 0x000fe20005000000 */
[----:B------:R-:W-:Y:S01]  /*0ac0*/  IMAD R208, R210, 0x2, R0 ;  /* 0x00000002d2d07824 */ /* 0x000fe200078e0200 */
[----:B------:R1:W-:Y:S01]  /*0ad0*/  STL [R1+0xc], R5 ;  /* 0x00000c0501007387 */ /* 0x0003e20000100800 */
[----:B------:R-:W-:Y:S01]  /*0ae0*/  IMAD.IADD R7, R3, 0x1, R6 ;  /* 0x0000000103077824 */ /* 0x000fe200078e0206 */
[----:B------:R-:W-:Y:S01]  /*0af0*/  SEL R209, R4, 0xffffffc0, !P3 ;  /* 0xffffffc004d17807 */ /* 0x000fe20005800000 */
[--C-:B------:R-:W-:Y:S01]  /*0b00*/  IMAD.IADD R0, R6, 0x1, R2.reuse ;  /* 0x0000000106007824 */ /* 0x100fe200078e0202 */
[----:B------:R-:W-:Y:S01]  /*0b10*/  STL [R1+0x3c], R6 ;  /* 0x00003c0601007387 */ /* 0x000fe20000100800 */
[----:B------:R-:W-:Y:S01]  /*0b20*/  IMAD.IADD R234, R236, 0x1, R3 ;  /* 0x00000001ecea7824 */ /* 0x000fe200078e0203 */
[----:B------:R-:W-:Y:S01]  /*0b30*/  LEA R200, R200, 0xc000, 0x1 ;  /* 0x0000c000c8c87811 */ /* 0x000fe200078e08ff */
[----:B------:R-:W-:Y:S01]  /*0b40*/  IMAD.IADD R3, R7, 0x1, R2 ;  /* 0x0000000107037824 */ /* 0x000fe200078e0202 */
[----:B------:R-:W-:Y:S01]  /*0b50*/  STL [R1+0x48], R7 ;  /* 0x0000480701007387 */ /* 0x000fe20000100800 */
[----:B------:R-:W-:Y:S01]  /*0b60*/  IMAD R210, R210, 0x2, R209 ;  /* 0x00000002d2d27824 */ /* 0x000fe200078e02d1 */
[----:B------:R-:W-:Y:S01]  /*0b70*/  UMOV UR39, 0xffffc000 ;  /* 0xffffc00000277882 */ /* 0x000fe20000000000 */
[----:B------:R-:W-:Y:S01]  /*0b80*/  IMAD.IADD R209, R209, 0x1, R208 ;  /* 0x00000001d1d17824 */ /* 0x000fe200078e02d0 */
[----:B------:R2:W-:Y:S01]  /*0b90*/  STL [R1+0x40], R0 ;  /* 0x0000400001007387 */ /* 0x0005e20000100800 */
[----:B------:R-:W-:Y:S01]  /*0ba0*/  IMAD.IADD R235, R235, 0x1, R234 ;  /* 0x00000001ebeb7824 */ /* 0x000fe200078e02ea */
[----:B-1----:R-:W-:-:S02]  /*0bb0*/  IADD3 R5, R6, 0x420, RZ ;  /* 0x0000042006057810 */ /* 0x002fc40007ffe0ff */
[----:B------:R-:W-:-:S05]  /*0bc0*/  @P1 IADD3 R5, R6, 0x3e0, RZ ;  /* 0x000003e006051810 */ /* 0x000fca0007ffe0ff */
[----:B------:R1:W-:Y:S04]  /*0bd0*/  STL [R1+0x54], R5 ;  /* 0x0000540501007387 */ /* 0x0003e80000100800 */
[----:B------:R1:W-:Y:S01]  /*0be0*/  STL [R1+0x4c], R3 ;  /* 0x00004c0301007387 */ /* 0x0003e20000100800 */
[----:B--2---:R-:W-:-:S05]  /*0bf0*/  IMAD.IADD R0, R2, 0x1, R5 ;  /* 0x0000000102007824 */ /* 0x004fca00078e0205 */
[----:B------:R1:W-:Y:S02]  /*0c00*/  STL [R1+0x50], R0 ;  /* 0x0000500001007387 */ /* 0x0003e40000100800 */
.L_x_1706:
        /* <DEDUP_REMOVED lines=53> */
.L_x_1636:
        /* <DEDUP_REMOVED lines=58> */
.L_x_1638:
        /* <DEDUP_REMOVED lines=18> */
.L_x_1639:
        /* <DEDUP_REMOVED lines=27> */
[----:B------:R-:W-:Y:S01]  /*15d0*/  USEL UR18, UR40, UR4, !UP1 ;  /* 0x0000000428127287 */ /* 0x000fe2000c800000 */
[--C-:B-1----:R-:W-:Y:S01]  /*15e0*/  IMAD.MOV R0, RZ, RZ, -R3.reuse ;  /* 0x000000ffff007224 */ /* 0x102fe200078e0a03 */
[----:B--2---:R-:W-:Y:S01]  /*15f0*/  UIMAD.WIDE.U32 UR4, UR12, UR10, URZ ;  /* 0x0000000a0c0472a5 */ /* 0x004fe2000f8e003f */
[----:B------:R-:W-:Y:S02]  /*1600*/  IMAD.MOV.U32 R2, RZ, RZ, RZ ;  /* 0x000000ffff027224 */ /* 0x000fe400078e00ff */
[----:B------:R-:W-:Y:S01]  /*1610*/  IMAD R0, R0, R5, RZ ;  /* 0x0000000500007224 */ /* 0x000fe200078e02ff */
[----:B------:R-:W-:Y:S02]  /*1620*/  USEL UR15, UR4, URZ, UP3 ;  /* 0x0000003f040f7287 */ /* 0x000fe40009800000 */
[----:B------:R-:W-:Y:S01]  /*1630*/  UIMAD UR11, UR12, UR11, UR5 ;  /* 0x0000000b0c0b72a4 */ /* 0x000fe2000f8e0205 */
[----:B------:R-:W-:Y:S01]  /*1640*/  IMAD.HI.U32 R0, R3, R0, R2 ;  /* 0x0000000003007227 */ /* 0x000fe200078e0002 */
[----:B------:R-:W-:-:S02]  /*1650*/  USHF.L.U64.HI UR4, UR31, 0x7, UR38 ;  /* 0x000000071f047899 */ /* 0x000fc40008010226 */
[----:B------:R-:W-:Y:S01]  /*1660*/  USHF.L.U32 UR12, UR31, 0x7, URZ ;  /* 0x000000071f0c7899 */ /* 0x000fe2000800063f */
[----:B------:R-:W-:Y:S01]  /*1670*/  IMAD.MOV.U32 R2, RZ, RZ, R4 ;  /* 0x000000ffff027224 */ /* 0x000fe200078e0004 */
[----:B------:R-:W-:Y:S02]  /*1680*/  USEL UR5, UR4, URZ, UP6 ;  /* 0x0000003f04057287 */ /* 0x000fe4000b000000 */
[----:B------:R-:W-:Y:S01]  /*1690*/  USEL UR4, UR12, URZ, UP6 ;  /* 0x0000003f0c047287 */ /* 0x000fe2000b000000 */
[----:B------:R-:W-:Y:S01]  /*16a0*/  IMAD.HI.U32 R0, R0, R2, RZ ;  /* 0x0000000200007227 */ /* 0x000fe200078e00ff */
[----:B------:R-:W-:Y:S02]  /*16b0*/  ULDC UR10, c[0x0][0x234] ;  /* 0x00008d00000a7ab9 */ /* 0x000fe40000000800 */
[----:B------:R-:W-:Y:S01]  /*16c0*/  UIADD3 UR4, UP0, UR17, UR4, URZ ;  /* 0x0000000411047290 */ /* 0x000fe2000ff1e03f */
[----:B------:R-:W-:Y:S01]  /*16d0*/  IMAD.MOV R3, RZ, RZ, -R0 ;  /* 0x000000ffff037224 */ /* 0x000fe200078e0a00 */
[----:B------:R-:W-:-:S02]  /*16e0*/  USEL UR11, UR11, URZ, UP3 ;  /* 0x0000003f0b0b7287 */ /* 0x000fc40009800000 */
[----:B------:R-:W-:Y:S01]  /*16f0*/  UIADD3.X UR9, UR30, UR5, URZ, UP0, !UPT ;  /* 0x000000051e097290 */ /* 0x000fe200087fe43f */
[C---:B------:R-:W-:Y:S01]  /*1700*/  IMAD R2, R5.reuse, R3, R2 ;  /* 0x0000000305027224 */ /* 0x040fe200078e0202 */
[----:B------:R-:W-:Y:S02]  /*1710*/  UIMAD UR5, UR37, UR4, URZ ;  /* 0x00000004250572a4 */ /* 0x000fe4000f8e023f */
[----:B------:R-:W-:Y:S02]  /*1720*/  USHF.R.S32.HI UR12, URZ, 0x1f, UR19 ;  /* 0x0000001f3f0c7899 */ /* 0x000fe40008011413 */
[----:B------:R-:W-:Y:S01]  /*1730*/  ISETP.GT.U32.AND P0, PT, R5, R2, PT ;  /* 0x000000020500720c */ /* 0x000fe20003f04070 */
[----:B------:R-:W-:Y:S02]  /*1740*/  UIMAD UR9, UR36, UR9, UR5 ;  /* 0x00000009240972a4 */ /* 0x000fe4000f8e0205 */
[----:B------:R-:W-:-:S04]  /*1750*/  @UP2 USEL UR5, UR55, UR16, !UP1 ;  /* 0x0000001037052287 */ /* 0x000fc8000c800000 */
[----:B------:R-:W-:Y:S02]  /*1760*/  @UP2 UIMAD UR14, UR34, UR10, UR5 ;  /* 0x0000000a220e22a4 */ /* 0x000fe4000f8e0205 */
[----:B------:R-:W-:-:S04]  /*1770*/  UIMAD.WIDE.U32 UR4, UR36, UR4, URZ ;  /* 0x00000004240472a5 */ /* 0x000fc8000f8e003f */
        /* <DEDUP_REMOVED lines=18> */
.L_x_1640:
[----:B------:R-:W-:Y:S02]  /*18a0*/  UMOV UR9, UR51 ;  /* 0x0000003300097c82 */ /* 0x000fe40008000000 */
.L_x_1641:
[----:B------:R-:W-:Y:S01]  /*18b0*/  UIADD3 UR4, UP5, UP4, UR4, UR45, UR47 ;  /* 0x0000002d04047290 */ /* 0x000fe2000fcbe02f */
[----:B------:R-:W-:Y:S01]  /*18c0*/  SHF.R.S32.HI R19, RZ, 0x1f, R248 ;  /* 0x0000001fff137819 */ /* 0x000fe200000114f8 */
[----:B------:R-:W1:Y:S01]  /*18d0*/  S2R R17, SR_TID.X ;  /* 0x0000000000117919 */ /* 0x000e620000002100 */
[----:B------:R-:W-:Y:S01]  /*18e0*/  IADD3 R0, P1, R248, UR17, RZ ;  /* 0x00000011f8007c10 */ /* 0x000fe2000ff3e0ff */
[----:B------:R-:W-:Y:S01]  /*18f0*/  UIADD3 UR15, UP1, UP0, UR15, UR4, UR18 ;  /* 0x000000040f0f7290 */ /* 0x000fe2000f83e012 */
[--C-:B------:R-:W-:Y:S01]  /*1900*/  SHF.R.S32.HI R243, RZ, 0x1f, R242.reuse ;  /* 0x0000001ffff37819 */ /* 0x100fe200000114f2 */
[----:B------:R-:W-:Y:S01]  /*1910*/  UIADD3.X UR4, UR10, UR49, UR54, UP5, UP4 ;  /* 0x000000310a047290 */ /* 0x000fe2000afe8436 */
[----:B------:R-:W-:Y:S01]  /*1920*/  IADD3.X R3, R19, UR30, RZ, P1, !PT ;  /* 0x0000001e13037c10 */ /* 0x000fe20008ffe4ff */
[----:B------:R-:W-:Y:S01]  /*1930*/  UIADD3 UR9, UR17, UR9, URZ ;  /* 0x0000000911097290 */ /* 0x000fe2000fffe03f */
[----:B------:R-:W-:Y:S01]  /*1940*/  IADD3 R2, P0, R242, UR27, RZ ;  /* 0x0000001bf2027c10 */ /* 0x000fe2000ff1e0ff */
[----:B------:R-:W-:Y:S01]  /*1950*/  IMAD.WIDE.U32 R4, R0, c[0x0][0x190], R242 ;  /* 0x0000640000047a25 */ /* 0x000fe200078e00f2 */
[----:B------:R-:W-:Y:S01]  /*1960*/  UIADD3.X UR13, UR11, UR4, UR13, UP1, UP0 ;  /* 0x000000040b0d7290 */ /* 0x000fe20008fe040d */
[----:B------:R-:W-:Y:S01]  /*1970*/  BSSY B1, `(.L_x_1637) ;  /* 0x0000aeb000017945 */ /* 0x000fe20003800000 */
[----:B------:R-:W-:Y:S01]  /*1980*/  UISETP.GE.AND UP0, UPT, UR28, 0x1, UPT ;  /* 0x000000011c00788c */ /* 0x000fe2000bf06270 */
[----:B------:R-:W-:Y:S01]  /*1990*/  IMAD R3, R3, c[0x0][0x190], RZ ;  /* 0x0000640003037a24 */ /* 0x000fe200078e02ff */
[----:B------:R-:W-:Y:S01]  /*19a0*/  ULDC.64 UR4, c[0x0][0x1a8] ;  /* 0x00006a0000047ab9 */ /* 0x000fe20000000a00 */
[----:B------:R-:W-:Y:S01]  /*19b0*/  IADD3 R4, P1, R4, UR35, RZ ;  /* 0x0000002304047c10 */ /* 0x000fe2000ff3e0ff */
[----:B------:R-:W-:Y:S01]  /*19c0*/  UIMAD UR4, UR58, UR4, URZ ;  /* 0x000000043a0472a4 */ /* 0x000fe2000f8e023f */
[----:B------:R-:W-:Y:S01]  /*19d0*/  IMAD R0, R0, c[0x0][0x194], R3 ;  /* 0x0000650000007a24 */ /* 0x000fe200078e0203 */
[----:B------:R-:W-:Y:S01]  /*19e0*/  IADD3.X R3, R243, UR29, RZ, P0, !PT ;  /* 0x0000001df3037c10 */ /* 0x000fe200087fe4ff */
[----:B------:R-:W-:-:S02]  /*19f0*/  UMOV UR16, 0x4 ;  /* 0x0000000400107882 */ /* 0x000fc40000000000 */
[----:B------:R-:W-:Y:S01]  /*1a00*/  UIMAD UR11, UR34, UR5, UR4 ;  /* 0x00000005220b72a4 */ /* 0x000fe2000f8e0204 */
[----:B------:R-:W-:Y:S01]  /*1a10*/  IADD3.X R5, R5, UR33, R0, P1, !PT ;  /* 0x0000002105057c10 */ /* 0x000fe20008ffe400 */
[----:B------:R-:W-:Y:S01]  /*1a20*/  IMAD.U32 R0, RZ, RZ, UR17 ;  /* 0x00000011ff007e24 */ /* 0x000fe2000f8e00ff */
[----:B------:R-:W-:Y:S02]  /*1a30*/  ULDC.64 UR4, c[0x0][0x378] ;  /* 0x0000de0000047ab9 */ /* 0x000fe40000000a00 */
[----:B------:R-:W-:Y:S01]  /*1a40*/  UIMAD UR4, UR58, UR4, URZ ;  /* 0x000000043a0472a4 */ /* 0x000fe2000f8e023f */
[----:B------:R-:W-:Y:S01]  /*1a50*/  IMAD.WIDE.U32 R2, R0, c[0x0][0x370], R2 ;  /* 0x0000dc0000027a25 */ /* 0x000fe200078e0002 */
[----:B-1----:R-:W-:Y:S02]  /*1a60*/  SHF.R.S32.HI R0, RZ, 0x1f, R17 ;  /* 0x0000001fff007819 */ /* 0x002fe40000011411 */
[----:B------:R-:W-:Y:S02]  /*1a70*/  UIMAD UR10, UR34, UR5, UR4 ;  /* 0x00000005220a72a4 */ /* 0x000fe4000f8e0204 */
[----:B------:R-:W-:Y:S01]  /*1a80*/  LEA.HI R0, R0, R17, RZ, 0x5 ;  /* 0x0000001100007211 */ /* 0x000fe200078f28ff */
[----:B------:R-:W-:-:S02]  /*1a90*/  ULDC.64 UR4, c[0x0][0x370] ;  /* 0x0000dc0000047ab9 */ /* 0x000fc40000000a00 */
[----:B------:R-:W-:Y:S01]  /*1aa0*/  UIMAD UR4, UR30, UR4, URZ ;  /* 0x000000041e0472a4 */ /* 0x000fe2000f8e023f */
[----:B------:R-:W-:Y:S02]  /*1ab0*/  LOP3.LUT R6, R0, 0xffffffe0, RZ, 0xc0, !PT ;  /* 0xffffffe000067812 */ /* 0x000fe400078ec0ff */
[----:B------:R-:W-:Y:S01]  /*1ac0*/  SHF.R.S32.HI R0, RZ, 0x5, R0 ;  /* 0x00000005ff007819 */ /* 0x000fe20000011400 */
[----:B------:R-:W-:Y:S02]  /*1ad0*/  UIMAD UR4, UR17, UR5, UR4 ;  /* 0x00000005110472a4 */ /* 0x000fe4000f8e0204 */
[----:B------:R-:W-:Y:S01]  /*1ae0*/  IMAD.IADD R17, R17, 0x1, -R6 ;  /* 0x0000000111117824 */ /* 0x000fe200078e0a06 */
[----:B------:R-:W-:Y:S01]  /*1af0*/  UIADD3 UR5, UR17, UR14, URZ ;  /* 0x0000000e11057290 */ /* 0x000fe2000fffe03f */
[----:B------:R-:W-:Y:S02]  /*1b00*/  IMAD.U32 R6, RZ, RZ, UR34 ;  /* 0x00000022ff067e24 */ /* 0x000fe4000f8e00ff */
[----:B------:R-:W-:Y:S01]  /*1b10*/  IMAD R0, R0, UR46, R17 ;  /* 0x0000002e00007c24 */ /* 0x000fe2000f8e0211 */
[----:B------:R-:W-:Y:S01]  /*1b20*/  IADD3 R3, R3, UR4, RZ ;  /* 0x0000000403037c10 */ /* 0x000fe2000fffe0ff */
[----:B------:R-:W-:-:S03]  /*1b30*/  IMAD.WIDE.U32 R4, R6, c[0x0][0x1a8], R4 ;  /* 0x00006a0006047a25 */ /* 0x000fc600078e0004 */
[----:B------:R-:W-:Y:S01]  /*1b40*/  IADD3 R10, P0, R0, UR15, RZ ;  /* 0x0000000f000a7c10 */ /* 0x000fe2000ff1e0ff */
[----:B------:R-:W-:Y:S01]  /*1b50*/  IMAD.WIDE.U32 R2, R6, c[0x0][0x378], R2 ;  /* 0x0000de0006027a25 */ /* 0x000fe200078e0002 */
[----:B------:R-:W-:Y:S01]  /*1b60*/  ULDC.64 UR14, c[0x0][0x200] ;  /* 0x00008000000e7ab9 */ /* 0x000fe20000000a00 */
[----:B------:R-:W-:Y:S01]  /*1b70*/  IADD3 R15, R5, UR11, RZ ;  /* 0x0000000b050f7c10 */ /* 0x000fe2000fffe0ff */
[----:B------:R-:W-:Y:S01]  /*1b80*/  UIMAD.WIDE UR14, UR5, UR16, UR14 ;  /* 0x00000010050e72a5 */ /* 0x000fe2000f8e020e */
[----:B------:R-:W-:Y:S01]  /*1b90*/  LEA.HI.X.SX32 R0, R0, UR13, 0x1, P0 ;  /* 0x0000000d00007c11 */ /* 0x000fe200080f0eff */
[----:B------:R-:W-:Y:S01]  /*1ba0*/  IMAD R6, R19, c[0x0][0x370], RZ ;  /* 0x0000dc0013067a24 */ /* 0x000fe200078e02ff */
[----:B------:R-:W-:Y:S02]  /*1bb0*/  PLOP3.LUT P0, PT, PT, PT, UP0, 0x80, 0x0 ;  /* 0x000000000000781c */ /* 0x000fe40003f0f008 */
[----:B------:R-:W-:Y:S01]  /*1bc0*/  IADD3 R3, R3, UR10, RZ ;  /* 0x0000000a03037c10 */ /* 0x000fe2000fffe0ff */
[----:B------:R-:W-:Y:S01]  /*1bd0*/  IMAD R6, R248, c[0x0][0x374], R6 ;  /* 0x0000dd00f8067a24 */ /* 0x000fe200078e0206 */
[----:B------:R-:W-:Y:S01]  /*1be0*/  ULEA.HI.SX32 UR10, UR32, 0xffffffff, 0x1a ;  /* 0xffffffff200a7891 */ /* 0x000fe2000f8fd23f */
[----:B------:R-:W-:-:S02]  /*1bf0*/  LEA R8, P3, R4, c[0x0][0x160], 0x1 ;  /* 0x0000580004087a11 */ /* 0x000fc400078608ff */
[----:B------:R-:W-:Y:S01]  /*1c00*/  IMAD.WIDE.U32 R2, R248, c[0x0][0x370], R2 ;  /* 0x0000dc00f8027a25 */ /* 0x000fe200078e0002 */
[----:B------:R-:W-:Y:S01]  /*1c10*/  ULDC.64 UR32, c[0x0][0x3c8] ;  /* 0x0000f20000207ab9 */ /* 0x000fe20000000a00 */
[----:B------:R-:W-:Y:S01]  /*1c20*/  LEA R14, P1, R10, c[0x0][0x350], 0x2 ;  /* 0x0000d4000a0e7a11 */ /* 0x000fe200078210ff */
[----:B------:R-:W-:Y:S01]  /*1c30*/  UIMAD.WIDE UR4, UR9, UR16, UR32 ;  /* 0x00000010090472a5 */ /* 0x000fe2000f8e0220 */
[----:B------:R-:W-:Y:S01]  /*1c40*/  IMAD.IADD R11, R3, 0x1, R6 ;  /* 0x00000001030b7824 */ /* 0x000fe200078e0206 */
[----:B------:R-:W-:Y:S02]  /*1c50*/  LEA R6, P2, R2, c[0x0][0x330], 0x1 ;  /* 0x0000cc0002067a11 */ /* 0x000fe400078408ff */
[----:B------:R-:W-:Y:S02]  /*1c60*/  LEA.HI.X R9, R4, c[0x0][0x164], R15, 0x1, P3 ;  /* 0x0000590004097a11 */ /* 0x000fe400018f0c0f */
[----:B------:R-:W-:Y:S02]  /*1c70*/  LEA.HI.X R7, R2, c[0x0][0x334], R11, 0x1, P2 ;  /* 0x0000cd0002077a11 */ /* 0x000fe400010f0c0b */
[----:B------:R-:W-:Y:S01]  /*1c80*/  LEA.HI.X R13, R10, c[0x0][0x354], R0, 0x2, P1 ;  /* 0x0000d5000a0d7a11 */ /* 0x000fe200008f1400 */
[----:B------:R-:W-:Y:S05]  /*1c90*/  @!P0 BRA `(.L_x_1642) ;  /* 0x00009ec000008947 */ /* 0x000fea0003800000 */
[----:B------:R-:W1:Y:S01]  /*1ca0*/  S2R R20, SR_TID.X ;  /* 0x0000000000147919 */ /* 0x000e620000002100 */
[----:B------:R-:W-:Y:S01]  /*1cb0*/  PLOP3.LUT P0, PT, PT, PT, UP3, 0x80, 0x0 ;  /* 0x000000000000781c */ /* 0x000fe20003f0f038 */
[----:B------:R-:W-:Y:S01]  /*1cc0*/  UMOV UR16, UR5 ;  /* 0x0000000500107c82 */ /* 0x000fe20008000000 */
[----:B------:R-:W-:Y:S01]  /*1cd0*/  IMAD.SHL.U32 R0, R248, 0x40, RZ ;  /* 0x00000040f8007824 */ /* 0x000fe200078e00ff */
[----:B------:R-:W2:Y:S01]  /*1ce0*/  S2R R21, SR_TID.X ;  /* 0x0000000000157919 */ /* 0x000ea20000002100 */
[----:B------:R-:W-:Y:S01]  /*1cf0*/  UMOV UR5, UR10 ;  /* 0x0000000a00057c82 */ /* 0x000fe20008000000 */
[----:B------:R-:W-:Y:S01]  /*1d00*/  BSSY B0, `(.L_x_1643) ;  /* 0x0000028000007945 */ /* 0x000fe20003800000 */
[----:B------:R-:W-:Y:S01]  /*1d10*/  UMOV UR17, UR4 ;  /* 0x0000000400117c82 */ /* 0x000fe20008000000 */
[----:B------:R-:W-:Y:S01]  /*1d20*/  LOP3.LUT R0, R0, 0x1c0, RZ, 0xc0, !PT ;  /* 0x000001c000007812 */ /* 0x000fe200078ec0ff */
[----:B------:R-:W-:Y:S01]  /*1d30*/  ULEA.HI UR4, UR5, UR5, URZ, 0x1 ;  /* 0x0000000505047291 */ /* 0x000fe2000f8f083f */
[----:B------:R-:W-:-:S02]  /*1d40*/  IMAD.MOV.U32 R246, RZ, RZ, R8 ;  /* 0x000000fffff67224 */ /* 0x000fc400078e0008 */
[----:B------:R-:W-:Y:S01]  /*1d50*/  LOP3.LUT R12, R0, 0x38, R242, 0xf8, !PT ;  /* 0x00000038000c7812 */ /* 0x000fe200078ef8f2 */
[----:B------:R-:W-:Y:S01]  /*1d60*/  ULOP3.LUT UR4, UR4, 0xfffffffe, URZ, 0xc0, !UPT ;  /* 0xfffffffe04047892 */ /* 0x000fe2000f8ec03f */
[----:B------:R-:W-:Y:S01]  /*1d70*/  @P0 BAR.SYNC.DEFER_BLOCKING 0x0 ;  /* 0x0000000000000b1d */ /* 0x000fe20000010000 */
[----:B------:R-:W-:Y:S01]  /*1d80*/  SHF.R.U32.HI R10, RZ, 0x3, R0 ;  /* 0x00000003ff0a7819 */ /* 0x000fe20000011600 */
[----:B------:R-:W-:Y:S01]  /*1d90*/  IMAD.MOV.U32 R247, RZ, RZ, R9 ;  /* 0x000000fffff77224 */ /* 0x000fe200078e0009 */
[----:B------:R-:W-:Y:S01]  /*1da0*/  UIADD3 UR4, UR5, -UR4, URZ ;  /* 0x8000000405047290 */ /* 0x000fe2000fffe03f */
[----:B------:R-:W-:Y:S01]  /*1db0*/  IMAD.MOV.U32 R244, RZ, RZ, R6 ;  /* 0x000000fffff47224 */ /* 0x000fe200078e0006 */
[----:B------:R-:W-:Y:S01]  /*1dc0*/  LOP3.LUT R10, R12, R10, RZ, 0x3c, !PT ;  /* 0x0000000a0c0a7212 */ /* 0x000fe200078e3cff */
[----:B------:R-:W-:Y:S01]  /*1dd0*/  IMAD.MOV.U32 R245, RZ, RZ, R7 ;  /* 0x000000fffff57224 */ /* 0x000fe200078e0007 */
[----:B------:R-:W-:Y:S01]  /*1de0*/  UISETP.NE.AND UP0, UPT, UR4, 0x1, UPT ;  /* 0x000000010400788c */ /* 0x000fe2000bf05270 */
[----:B------:R-:W-:Y:S01]  /*1df0*/  IMAD.MOV.U32 R239, RZ, RZ, R14 ;  /* 0x000000ffffef7224 */ /* 0x000fe200078e000e */
[----:B------:R-:W-:Y:S01]  /*1e00*/  UIMAD UR4, UR5, -0x40, UR28 ;  /* 0xffffffc0050478a4 */ /* 0x000fe2000f8e021c */
[----:B-1----:R-:W-:Y:S01]  /*1e10*/  SHF.R.S32.HI R20, RZ, 0x1f, R20 ;  /* 0x0000001fff147819 */ /* 0x002fe20000011414 */
[----:B------:R-:W-:-:S03]  /*1e20*/  IMAD.MOV.U32 R238, RZ, RZ, R13 ;  /* 0x000000ffffee7224 */ /* 0x000fc600078e000d */
[----:B--2---:R-:W-:Y:S02]  /*1e30*/  LEA.HI R20, R20, R21, RZ, 0x6 ;  /* 0x0000001514147211 */ /* 0x004fe400078f30ff */
[----:B------:R-:W-:Y:S02]  /*1e40*/  ISETP.GE.AND P2, PT, R248, UR4, PT ;  /* 0x00000004f8007c0c */ /* 0x000fe4000bf46270 */
        /* <DEDUP_REMOVED lines=19> */
.L_x_1644:
[----:B------:R-:W-:Y:S05]  /*1f80*/  BSYNC B0 ;  /* 0x0000000000007941 */ /* 0x000fea0003800000 */
.L_x_1643:
        /* <DEDUP_REMOVED lines=29> */
.L_x_1646:
[----:B------:R-:W-:Y:S05]  /*2160*/  BSYNC B0 ;  /* 0x0000000000007941 */ /* 0x000fea0003800000 */
.L_x_1645:
        /* <DEDUP_REMOVED lines=15> */
.L_x_1648:
        /* <DEDUP_REMOVED lines=19> */
.L_x_1649:
[----:B------:R-:W-:Y:S05]  /*2390*/  BSYNC B0 ;  /* 0x0000000000007941 */ /* 0x000fea0003800000 */
.L_x_1647:
        /* <DEDUP_REMOVED lines=14> */
.L_x_1651:
        /* <DEDUP_REMOVED lines=27> */
.L_x_1652:
[----:B------:R-:W-:Y:S05]  /*2630*/  BSYNC B0 ;  /* 0x0000000000007941 */ /* 0x000fea0003800000 */
.L_x_1650:
[----:B--2---:R-:W2:Y:S01]  /*2640*/  LDL R11, [R1+0xc] ;  /* 0x00000c00010b7983 */ /* 0x004ea20000100800 */
[----:B------:R-:W-:Y:S01]  /*2650*/  MOV R5, 0x4 ;  /* 0x0000000400057802 */ /* 0x000fe20000000f00 */
[----:B------:R-:W-:Y:S01]  /*2660*/  IMAD.MOV.U32 R7, RZ, RZ, 0x7f800000 ;  /* 0x7f800000ff077424 */ /* 0x000fe200078e00ff */
[----:B------:R-:W-:Y:S01]  /*2670*/  MOV R9, 0x7f800000 ;  /* 0x7f80000000097802 */ /* 0x000fe20000000f00 */
[----:B------:R-:W-:Y:S01]  /*2680*/  IMAD.MOV.U32 R8, RZ, RZ, 0x7f800000 ;  /* 0x7f800000ff087424 */ /* 0x000fe200078e00ff */
[----:B------:R-:W-:Y:S01]  /*2690*/  ULDC.64 UR10, c[0x0][0x198] ;  /* 0x00006600000a7ab9 */ /* 0x000fe20000000a00 */
[----:B------:R-:W-:Y:S01]  /*26a0*/  MOV R252, 0x7f800000 ;  /* 0x7f80000000fc7802 */ /* 0x000fe20000000f00 */
[----:B------:R-:W-:Y:S01]  /*26b0*/  UIMAD UR9, UR12, UR10, URZ ;  /* 0x0000000a0c0972a4 */ /* 0x000fe2000f8e023f */
[----:B------:R-:W-:-:S03]  /*26c0*/  IMAD.U32 R10, RZ, RZ, UR19 ;  /* 0x00000013ff0a7e24 */ /* 0x000fc6000f8e00ff */
[----:B------:R-:W-:-:S06]  /*26d0*/  UIMAD UR9, UR19, UR11, UR9 ;  /* 0x0000000b130972a4 */ /* 0x000fcc000f8e0209 */
[----:B------:R-:W-:Y:S01]  /*26e0*/  IMAD.U32 R6, RZ, RZ, UR9 ;  /* 0x00000009ff067e24 */ /* 0x000fe2000f8e00ff */
[C---:B--2---:R-:W-:Y:S02]  /*26f0*/  IADD3 R4, R11.reuse, 0x28, RZ ;  /* 0x000000280b047810 */ /* 0x044fe40007ffe0ff */
[C---:B-1----:R-:W-:Y:S02]  /*2700*/  IADD3 R3, R11.reuse, 0x8, RZ ;  /* 0x000000080b037810 */ /* 0x042fe40007ffe0ff */
[----:B------:R-:W-:Y:S02]  /*2710*/  ISETP.GE.AND P1, PT, R4, UR4, PT ;  /* 0x0000000404007c0c */ /* 0x000fe4000bf26270 */
[C---:B------:R-:W-:Y:S02]  /*2720*/  IADD3 R2, R11.reuse, 0x20, RZ ;  /* 0x000000200b027810 */ /* 0x040fe40007ffe0ff */
[----:B------:R-:W-:Y:S02]  /*2730*/  ISETP.GE.AND P4, PT, R11, UR4, PT ;  /* 0x000000040b007c0c */ /* 0x000fe4000bf86270 */
[----:B------:R-:W-:-:S02]  /*2740*/  ISETP.GE.AND P3, PT, R3, UR4, PT ;  /* 0x0000000403007c0c */ /* 0x000fc4000bf66270 */
[----:B------:R-:W-:Y:S01]  /*2750*/  ISETP.GE.AND P2, PT, R2, UR4, PT ;  /* 0x0000000402007c0c */ /* 0x000fe2000bf46270 */
[----:B------:R-:W-:-:S04]  /*2760*/  IMAD.MOV.U32 R2, RZ, RZ, 0x4 ;  /* 0x00000004ff027424 */ /* 0x000fc800078e00ff */
[----:B------:R-:W-:-:S04]  /*2770*/  @!P1 IMAD.WIDE R4, R4, R5, UR14 ;  /* 0x0000000e04049e25 */ /* 0x000fc8000f8e0205 */
[----:B------:R-:W-:Y:S01]  /*2780*/  IMAD.WIDE R2, R11, R2, UR14 ;  /* 0x0000000e0b027e25 */ /* 0x000fe2000f8e0202 */
[----:B------:R1:W2:Y:S04]  /*2790*/  @!P1 LDG.E R7, [R4.64] ;  /* 0x0000000604079981 */ /* 0x0002a8000c1e1900 */
[----:B----4-:R3:W4:Y:S04]  /*27a0*/  @!P4 LDG.E R9, [R2.64] ;  /* 0x000000060209c981 */ /* 0x010728000c1e1900 */
[----:B------:R3:W4:Y:S01]  /*27b0*/  @!P3 LDG.E R8, [R2.64+0x20] ;  /* 0x000020060208b981 */ /* 0x000722000c1e1900 */
[----:B------:R-:W-:-:S03]  /*27c0*/  UIMAD UR4, UR21, -0x80, UR8 ;  /* 0xffffff80150478a4 */ /* 0x000fc6000f8e0208 */
[----:B------:R3:W5:Y:S03]  /*27d0*/  @!P2 LDG.E R252, [R2.64+0x80] ;  /* 0x0000800602fca981 */ /* 0x000766000c1e1900 */
[----:B------:R-:W-:-:S13]  /*27e0*/  ISETP.GE.AND P6, PT, R248, UR4, PT ;  /* 0x00000004f8007c0c */ /* 0x000fda000bfc6270 */
[----:B------:R-:W-:Y:S04]  /*27f0*/  @P6 STS.128 [R0+0xc000], RZ ;  /* 0x00c000ff00006388 */ /* 0x000fe80000000c00 */
[----:B------:R-:W-:Y:S01]  /*2800*/  @P6 STS.128 [R0+0x10000], RZ ;  /* 0x010000ff00006388 */ /* 0x000fe20000000c00 */
[----:B---3--:R-:W-:-:S05]  /*2810*/  IMAD.WIDE.U32 R2, R10, c[0x0][0x198], R242 ;  /* 0x000066000a027a25 */ /* 0x008fca00078e00f2 */
[----:B-1----:R-:W-:Y:S01]  /*2820*/  IADD3 R4, P1, R2, UR23, RZ ;  /* 0x0000001702047c10 */ /* 0x002fe2000ff3e0ff */
[----:B------:R-:W-:-:S03]  /*2830*/  IMAD R2, R18, c[0x0][0x1b0], RZ ;  /* 0x00006c0012027a24 */ /* 0x000fc600078e02ff */
[----:B------:R-:W-:Y:S01]  /*2840*/  IADD3.X R5, R3, UR25, R6, P1, !PT ;  /* 0x0000001903057c10 */ /* 0x000fe20008ffe406 */
[C---:B------:R-:W-:Y:S01]  /*2850*/  IMAD R2, R16.reuse, c[0x0][0x1b4], R2 ;  /* 0x00006d0010027a24 */ /* 0x040fe200078e0202 */
[----:B------:R-:W-:Y:S03]  /*2860*/  BSSY B0, `(.L_x_1653) ;  /* 0x000001e000007945 */ /* 0x000fe60003800000 */
[----:B------:R-:W-:Y:S01]  /*2870*/  IMAD.WIDE.U32 R4, R16, c[0x0][0x1b0], R4 ;  /* 0x00006c0010047a25 */ /* 0x000fe200078e0004 */
[----:B--2---:R-:W-:Y:S04]  /*2880*/  STL [R1], R7 ;  /* 0x0000000701007387 */ /* 0x004fe80000100800 */
[----:B----4-:R1:W-:Y:S04]  /*2890*/  STL [R1+0x4], R9 ;  /* 0x0000040901007387 */ /* 0x0103e80000100800 */
[----:B------:R2:W-:Y:S01]  /*28a0*/  STL [R1+0x8], R8 ;  /* 0x0000080801007387 */ /* 0x0005e20000100800 */
[----:B-1----:R-:W-:Y:S01]  /*28b0*/  IADD3 R9, R5, R2, RZ ;  /* 0x0000000205097210 */ /* 0x002fe20007ffe0ff */
[----:B------:R-:W-:Y:S05]  /*28c0*/  @P6 BRA `(.L_x_1654) ;  /* 0x0000017000006947 */ /* 0x000fea0003800000 */
[----:B------:R-:W-:Y:S01]  /*28d0*/  ISETP.GE.AND P2, PT, R242, c[0x0][0x220], PT ;  /* 0x00008800f2007a0c */ /* 0x000fe20003f46270 */
[----:B--2---:R-:W-:Y:S01]  /*28e0*/  IMAD R8, R19, c[0x0][0x198], RZ ;  /* 0x0000660013087a24 */ /* 0x004fe200078e02ff */
        /* <DEDUP_REMOVED lines=21> */
.L_x_1654:
[----:B------:R-:W-:Y:S05]  /*2a40*/  BSYNC B0 ;  /* 0x0000000000007941 */ /* 0x000fea0003800000 */
.L_x_1653:
        /* <DEDUP_REMOVED lines=10> */
[----:B--2---:R-:W-:Y:S02]  /*2af0*/  IMAD R8, R2, c[0x0][0x198], RZ ;  /* 0x0000660002087a24 */ /* 0x004fe400078e02ff */
        /* <DEDUP_REMOVED lines=19> */
.L_x_1656:
[----:B------:R-:W-:Y:S05]  /*2c30*/  BSYNC B0 ;  /* 0x0000000000007941 */ /* 0x000fea0003800000 */
.L_x_1655:
        /* <DEDUP_REMOVED lines=31> */
.L_x_1658:
[----:B------:R-:W-:Y:S05]  /*2e30*/  BSYNC B0 ;  /* 0x0000000000007941 */ /* 0x000fea0003800000 */
.L_x_1657:
        /* <DEDUP_REMOVED lines=30> */
.L_x_1660:
[----:B------:R-:W-:Y:S05]  /*3020*/  BSYNC B0 ;  /* 0x0000000000007941 */ /* 0x000fea0003800000 */
.L_x_1659:
        /* <DEDUP_REMOVED lines=16> */
[----:B--2---:R-:W-:Y:S01]  /*3130*/  IMAD R8, R19, c[0x0][0x1a0], RZ ;  /* 0x0000680013087a24 */ /* 0x004fe200078e02ff */
        /* <DEDUP_REMOVED lines=21> */
.L_x_1662:
[----:B------:R-:W-:Y:S05]  /*3290*/  BSYNC B0 ;  /* 0x0000000000007941 */ /* 0x000fea0003800000 */
.L_x_1661:
[----:B------:R1:W-:Y:S01]  /*32a0*/  @P5 STS.128 [R0+0x15000], RZ ;  /* 0x015000ff00005388 */ /* 0x0003e20000000c00 */
[----:B------:R-:W-:Y:S03]  /*32b0*/  BSSY B0, `(.L_x_1663) ;  /* 0x000001c000007945 */ /* 0x000fe60003800000 */
        /* <DEDUP_REMOVED lines=27> */
.L_x_1664:
[----:B------:R-:W-:Y:S05]  /*3470*/  BSYNC B0 ;  /* 0x0000000000007941 */ /* 0x000fea0003800000 */
.L_x_1663:
        /* <DEDUP_REMOVED lines=29> */
.L_x_1666:
[----:B------:R-:W-:Y:S05]  /*3650*/  BSYNC B0 ;  /* 0x0000000000007941 */ /* 0x000fea0003800000 */
.L_x_1665:
        /* <DEDUP_REMOVED lines=9> */
[----:B--2---:R-:W-:-:S04]  /*36f0*/  IMAD.WIDE.U32 R6, R2, c[0x0][0x1a0], R4 ;  /* 0x0000680002067a25 */ /* 0x004fc800078e0004 */
        /* <DEDUP_REMOVED lines=17> */
.L_x_1668:
[----:B------:R-:W-:Y:S05]  /*3810*/  BSYNC B0 ;  /* 0x0000000000007941 */ /* 0x000fea0003800000 */
.L_x_1667:
[----:B------:R-:W-:Y:S01]  /*3820*/  ULDC.64 UR12, c[0x0][0x318] ;  /* 0x0000c600000c7ab9 */ /* 0x000fe20000000a00 */
[----:B--2---:R-:W2:Y:S01]  /*3830*/  LDL R9, [R1+0x58] ;  /* 0x0000580001097983 */ /* 0x004ea20000100800 */
[----:B------:R-:W-:Y:S01]  /*3840*/  UISETP.NE.U32.AND UP1, UPT, URZ, UR12, UPT ;  /* 0x0000000c3f00728c */ /* 0x000fe2000bf25070 */
[----:B------:R-:W-:Y:S01]  /*3850*/  IMAD.MOV.U32 R6, RZ, RZ, c[0x0][0x308] ;  /* 0x0000c200ff067624 */ /* 0x000fe200078e00ff */
[----:B------:R-:W-:Y:S01]  /*3860*/  ULDC.64 UR18, c[0x0][0x320] ;  /* 0x0000c80000127ab9 */ /* 0x000fe20000000a00 */
[----:B------:R-:W-:Y:S01]  /*3870*/  MOV R7, c[0x0][0x30c] ;  /* 0x0000c30000077a02 */ /* 0x000fe20000000f00 */
[----:B------:R-:W-:Y:S01]  /*3880*/  UISETP.NE.AND.EX UP1, UPT, URZ, UR13, UPT, UP1 ;  /* 0x0000000d3f00728c */ /* 0x000fe2000bf25310 */
[----:B------:R-:W1:Y:S01]  /*3890*/  S2R R4, SR_TID.X ;  /* 0x0000000000047919 */ /* 0x000e620000002100 */
[----:B------:R-:W-:-:S03]  /*38a0*/  IMAD.SHL.U32 R5, R20, 0x20, RZ ;  /* 0x0000002014057824 */ /* 0x000fc600078e00ff */
[----:B------:R-:W0:Y:S01]  /*38b0*/  LDGDEPBAR ;  /* 0x00000000000079af */ /* 0x000e220000000000 */
[----:B------:R-:W-:-:S05]  /*38c0*/  PLOP3.LUT P1, PT, PT, PT, UP1, 0x80, 0x0 ;  /* 0x000000000000781c */ /* 0x000fca0003f2f018 */
[----:B------:R-:W-:Y:S02]  /*38d0*/  @UP1 UMOV UR10, UR34 ;  /* 0x00000022000a1c82 */ /* 0x000fe40008000000 */
[----:B------:R-:W-:Y:S02]  /*38e0*/  @UP1 UMOV UR11, UR58 ;  /* 0x0000003a000b1c82 */ /* 0x000fe40008000000 */
[----:B------:R-:W-:Y:S02]  /*38f0*/  @UP1 UIMAD.WIDE.U32 UR10, UR31, UR18, UR10 ;  /* 0x000000121f0a12a5 */ /* 0x000fe4000f8e000a */
[----:B------:R-:W-:Y:S02]  /*3900*/  @UP1 UIMAD UR18, UR38, UR18, URZ ;  /* 0x00000012261212a4 */ /* 0x000fe4000f8e023f */
[----:B------:R-:W-:Y:S02]  /*3910*/  @UP1 ULEA UR12, UP0, UR10, UR12, 0x2 ;  /* 0x0000000c0a0c1291 */ /* 0x000fe4000f80103f */
[----:B------:R-:W-:-:S04]  /*3920*/  @UP1 UIMAD UR19, UR31, UR19, UR18 ;  /* 0x000000131f1312a4 */ /* 0x000fc8000f8e0212 */
[----:B------:R-:W-:Y:S01]  /*3930*/  @UP1 UIADD3 UR19, UR11, UR19, URZ ;  /* 0x000000130b131290 */ /* 0x000fe2000fffe03f */
[----:B------:R-:W-:-:S03]  /*3940*/  IMAD.U32 R2, RZ, RZ, UR12 ;  /* 0x0000000cff027e24 */ /* 0x000fc6000f8e00ff */
[----:B------:R-:W-:-:S06]  /*3950*/  @UP1 ULEA.HI.X UR13, UR10, UR13, UR19, 0x2, UP0 ;  /* 0x0000000d0a0d1291 */ /* 0x000fcc00080f1413 */
[----:B------:R-:W-:-:S05]  /*3960*/  IMAD.U32 R3, RZ, RZ, UR13 ;  /* 0x0000000dff037e24 */ /* 0x000fca000f8e00ff */
[----:B-1-34-:R1:W3:Y:S04]  /*3970*/  @P1 LDG.E R0, [R2.64] ;  /* 0x0000000602001981 */ /* 0x01a2e8000c1e1900 */
[----:B-1----:R1:W4:Y:S04]  /*3980*/  LDG.E.64 R2, [R6.64+0x8] ;  /* 0x0000080606027981 */ /* 0x002328000c1e1b00 */
[----:B-1----:R-:W4:Y:S01]  /*3990*/  LDG.E.64 R6, [R6.64] ;  /* 0x0000000606067981 */ /* 0x002f22000c1e1b00 */
[----:B------:R-:W3:Y:S01]  /*39a0*/  @P1 MUFU.RCP R8, c[0x0][0x238] ;  /* 0x00008e0000081b08 */ /* 0x000ee20000001000 */
[----:B------:R-:W-:Y:S01]  /*39b0*/  IMAD.SHL.U32 R4, R4, 0x2, RZ ;  /* 0x0000000204047824 */ /* 0x000fe200078e00ff */
[----:B------:R-:W-:Y:S01]  /*39c0*/  MOV R214, 0x20 ;  /* 0x0000002000d67802 */ /* 0x000fe20000000f00 */
[----:B------:R-:W-:Y:S01]  /*39d0*/  IMAD.MOV.U32 R212, RZ, RZ, 0x40 ;  /* 0x00000040ffd47424 */ /* 0x000fe200078e00ff */
[----:B------:R-:W-:Y:S01]  /*39e0*/  CS2R R158, SRZ ;  /* 0x00000000009e7805 */ /* 0x000fe2000001ff00 */
[----:B------:R-:W-:Y:S01]  /*39f0*/  IMAD.SHL.U32 R204, R215, 0x2, RZ ;  /* 0x00000002d7cc7824 */ /* 0x000fe200078e00ff */
[----:B------:R-:W-:Y:S01]  /*3a00*/  LOP3.LUT R5, R5, 0x6, R4, 0xf8, !PT ;  /* 0x0000000605057812 */ /* 0x000fe200078ef804 */
[----:B------:R-:W-:Y:S01]  /*3a10*/  IMAD.U32 R4, RZ, RZ, UR21 ;  /* 0x00000015ff047e24 */ /* 0x000fe2000f8e00ff */
[----:B------:R-:W-:Y:S01]  /*3a20*/  CS2R R156, SRZ ;  /* 0x00000000009c7805 */ /* 0x000fe2000001ff00 */
[----:B------:R-:W-:Y:S01]  /*3a30*/  IMAD.MOV.U32 R240, RZ, RZ, R217 ;  /* 0x000000fffff07224 */ /* 0x000fe200078e00d9 */
[----:B------:R-:W-:Y:S01]  /*3a40*/  CS2R R162, SRZ ;  /* 0x0000000000a27805 */ /* 0x000fe2000001ff00 */
[----:B------:R-:W-:Y:S01]  /*3a50*/  CS2R R160, SRZ ;  /* 0x0000000000a07805 */ /* 0x000fe2000001ff00 */
[----:B------:R-:W-:Y:S01]  /*3a60*/  LEA R233, R4, R5, 0x7 ;  /* 0x0000000504e97211 */ /* 0x000fe200078e38ff */
[----:B------:R-:W-:Y:S01]  /*3a70*/  CS2R R154, SRZ ;  /* 0x00000000009a7805 */ /* 0x000fe2000001ff00 */
[----:B------:R-:W-:Y:S01]  /*3a80*/  SHF.R.S32.HI R4, RZ, 0x1f, R17 ;  /* 0x0000001fff047819 */ /* 0x000fe20000011411 */
        /* <DEDUP_REMOVED lines=59> */
[----:B------:R-:W-:Y:S01]  /*3e40*/  UMOV UR4, URZ ;  /* 0x0000003f00047c82 */ /* 0x000fe20008000000 */
[----:B---3--:R-:W-:-:S04]  /*3e50*/  @P1 FMUL.FTZ R0, R0, R8 ;  /* 0x0000000800001220 */ /* 0x008fc80000410000 */
[----:B------:R1:W3:Y:S01]  /*3e60*/  @P1 R2UR UR9, R0 ;  /* 0x00000000000913c2 */ /* 0x0002e200000e0000 */
[----:B--2---:R-:W-:-:S04]  /*3e70*/  LOP3.LUT P1, RZ, R9, 0x2, RZ, 0xc0, !PT ;  /* 0x0000000209ff7812 */ /* 0x004fc8000782c0ff */
[----:B------:R-:W-:-:S05]  /*3e80*/  SEL R214, R214, 0xffffffe0, !P1 ;  /* 0xffffffe0d6d67807 */ /* 0x000fca0004800000 */
[----:B------:R-:W-:Y:S01]  /*3e90*/  IMAD.IADD R205, R214, 0x1, R204 ;  /* 0x00000001d6cd7824 */ /* 0x000fe200078e02cc */
[----:B----4-:R-:W-:Y:S02]  /*3ea0*/  IADD3 R17, P3, P2, R2, UR44, R17 ;  /* 0x0000002c02117c10 */ /* 0x010fe4000fa7e011 */
[----:B-1----:R-:W-:Y:S01]  /*3eb0*/  IADD3 R0, R213, 0x2000, RZ ;  /* 0x00002000d5007810 */ /* 0x002fe20007ffe0ff */
[----:B---3--:R-:W-:Y:S01]  /*3ec0*/  @UP1 UMOV UR4, UR9 ;  /* 0x0000000900041c82 */ /* 0x008fe20008000000 */
[----:B------:R-:W-:Y:S02]  /*3ed0*/  IADD3 R2, R215, 0x2000, RZ ;  /* 0x00002000d7027810 */ /* 0x000fe40007ffe0ff */
[----:B------:R-:W-:Y:S02]  /*3ee0*/  SEL R0, R0, R213, !P0 ;  /* 0x000000d500007207 */ /* 0x000fe40004000000 */
[----:B------:R-:W-:Y:S02]  /*3ef0*/  SEL R2, R2, R215, !P0 ;  /* 0x000000d702027207 */ /* 0x000fe40004000000 */
[----:B------:R-:W-:Y:S01]  /*3f00*/  IADD3.X R4, R3, UR48, R4, P3, P2 ;  /* 0x0000003003047c10 */ /* 0x000fe20009fe4404 */
[----:B------:R-:W-:Y:S01]  /*3f10*/  IMAD.U32 R3, RZ, RZ, UR21 ;  /* 0x00000015ff037e24 */ /* 0x000fe2000f8e00ff */
[----:B------:R-:W-:Y:S01]  /*3f20*/  SHF.L.U32 R202, R0, 0x1, RZ ;  /* 0x0000000100ca7819 */ /* 0x000fe200000006ff */
[----:B------:R-:W-:Y:S01]  /*3f30*/  IMAD.SHL.U32 R203, R2, 0x2, RZ ;  /* 0x0000000202cb7824 */ /* 0x000fe200078e00ff */
[----:B------:R-:W-:Y:S01]  /*3f40*/  IADD3 R0, R11, -UR28, -R233 ;  /* 0x8000001c0b007c10 */ /* 0x000fe2000fffe8e9 */
[----:B------:R-:W-:Y:S01]  /*3f50*/  IMAD R3, R3, 0x4, R20 ;  /* 0x0000000403037824 */ /* 0x000fe200078e0214 */
[----:B------:R-:W-:-:S02]  /*3f60*/  LOP3.LUT P0, RZ, R9, 0x4, RZ, 0xc0, !PT ;  /* 0x0000000409ff7812 */ /* 0x000fc4000780c0ff */
[----:B------:R-:W-:Y:S02]  /*3f70*/  IADD3 R0, R0, UR8, RZ ;  /* 0x0000000800007c10 */ /* 0x000fe4000fffe0ff */
[----:B------:R-:W-:-:S04]  /*3f80*/  SEL R212, R212, 0xffffffc0, !P0 ;  /* 0xffffffc0d4d47807 */ /* 0x000fc80004000000 */
[C---:B------:R-:W-:Y:S01]  /*3f90*/  IADD3 R207, R212.reuse, R204, RZ ;  /* 0x000000ccd4cf7210 */ /* 0x040fe20007ffe0ff */
[----:B------:R-:W1:Y:S01]  /*3fa0*/  R2UR UR13, R6 ;  /* 0x00000000060d73c2 */ /* 0x000e6200000e0000 */
[----:B------:R-:W-:-:S07]  /*3fb0*/  IMAD.IADD R206, R212, 0x1, R205 ;  /* 0x00000001d4ce7824 */ /* 0x000fce00078e02cd */
[----:B------:R-:W2:Y:S01]  /*3fc0*/  R2UR UR12, R7 ;  /* 0x00000000070c73c2 */ /* 0x000ea200000e0000 */
[----:B-1----:R-:W-:Y:S01]  /*3fd0*/  LOP3.LUT R2, R4, UR13, RZ, 0x3c, !PT ;  /* 0x0000000d04027c12 */ /* 0x002fe2000f8e3cff */
[----:B------:R-:W-:-:S04]  /*3fe0*/  IMAD.WIDE.U32 R4, R17, -0x2daee0ad, RZ ;  /* 0xd2511f5311047825 */ /* 0x000fc800078e00ff */
[----:B------:R-:W-:Y:S01]  /*3ff0*/  STL [R1+0x28], R2 ;  /* 0x0000280201007387 */ /* 0x000fe20000100800 */
[----:B--2---:R-:W-:-:S03]  /*4000*/  LOP3.LUT R3, R3, UR12, RZ, 0x3c, !PT ;  /* 0x0000000c03037c12 */ /* 0x004fc6000f8e3cff */
[----:B------:R1:W-:Y:S01]  /*4010*/  STL [R1+0x38], R0 ;  /* 0x0000380001007387 */ /* 0x0003e20000100800 */
[----:B------:R-:W-:-:S03]  /*4020*/  LOP3.LUT R3, R5, R3, RZ, 0x3c, !PT ;  /* 0x0000000305037212 */ /* 0x000fc600078e3cff */
[----:B------:R2:W-:Y:S02]  /*4030*/  STL.64 [R1+0x30], R4 ;  /* 0x0000300401007387 */ /* 0x0005e40000100a00 */
[----:B------:R-:W-:-:S04]  /*4040*/  IMAD.WIDE.U32 R250, R3, -0x326172a9, RZ ;  /* 0xcd9e8d5703fa7825 */ /* 0x000fc800078e00ff */
[----:B-1----:R-:W-:-:S04]  /*4050*/  IMAD.MOV.U32 R0, RZ, RZ, c[0x0][0x22c] ;  /* 0x00008b00ff007624 */ /* 0x002fc800078e00ff */
[----:B------:R-:W-:-:S04]  /*4060*/  IMAD R0, R0, c[0x0][0x1c0], RZ ;  /* 0x0000700000007a24 */ /* 0x000fc800078e02ff */
[C---:B--2---:R-:W-:Y:S01]  /*4070*/  IMAD.SHL.U32 R5, R0.reuse, 0x10, RZ ;  /* 0x0000001000057824 */ /* 0x044fe200078e00ff */
[----:B------:R-:W-:-:S04]  /*4080*/  SHF.L.U32 R241, R0, 0x3, RZ ;  /* 0x0000000300f17819 */ /* 0x000fc800000006ff */
[C---:B------:R-:W-:Y:S02]  /*4090*/  IADD3 R4, R5.reuse, 0x20, RZ ;  /* 0x0000002005047810 */ /* 0x040fe40007ffe0ff */
[C---:B------:R-:W-:Y:S02]  /*40a0*/  IADD3 R2, R5.reuse, 0x40, RZ ;  /* 0x0000004005027810 */ /* 0x040fe40007ffe0ff */
[----:B------:R-:W-:Y:S01]  /*40b0*/  IADD3 R5, R5, 0x60, RZ ;  /* 0x0000006005057810 */ /* 0x000fe20007ffe0ff */
[C---:B------:R-:W-:Y:S01]  /*40c0*/  IMAD.IADD R4, R241.reuse, 0x1, R4 ;  /* 0x00000001f1047824 */ /* 0x040fe200078e0204 */
[----:B------:R-:W-:-:S03]  /*40d0*/  IADD3 R2, R241, R2, RZ ;  /* 0x00000002f1027210 */ /* 0x000fc60007ffe0ff */
[C---:B------:R-:W-:Y:S01]  /*40e0*/  IMAD.IADD R0, R241.reuse, 0x1, R5 ;  /* 0x00000001f1007824 */ /* 0x040fe200078e0205 */
[C---:B------:R-:W-:Y:S01]  /*40f0*/  IADD3 R4, R241.reuse, R4, RZ ;  /* 0x00000004f1047210 */ /* 0x040fe20007ffe0ff */
[C---:B------:R-:W-:Y:S02]  /*4100*/  IMAD.IADD R2, R241.reuse, 0x1, R2 ;  /* 0x00000001f1027824 */ /* 0x040fe400078e0202 */
[C---:B------:R-:W-:Y:S02]  /*4110*/  IMAD.IADD R0, R241.reuse, 0x1, R0 ;  /* 0x00000001f1007824 */ /* 0x040fe400078e0200 */
[C---:B------:R-:W-:Y:S02]  /*4120*/  IMAD.IADD R4, R241.reuse, 0x1, R4 ;  /* 0x00000001f1047824 */ /* 0x040fe400078e0204 */
[C---:B------:R-:W-:Y:S01]  /*4130*/  IMAD.IADD R2, R241.reuse, 0x1, R2 ;  /* 0x00000001f1027824 */ /* 0x040fe200078e0202 */
[C---:B------:R-:W-:Y:S01]  /*4140*/  IADD3 R0, R241.reuse, R0, RZ ;  /* 0x00000000f1007210 */ /* 0x040fe20007ffe0ff */
[----:B------:R-:W-:-:S02]  /*4150*/  IMAD.IADD R4, R241, 0x1, R4 ;  /* 0x00000001f1047824 */ /* 0x000fc400078e0204 */
[C---:B------:R-:W-:Y:S01]  /*4160*/  IMAD.IADD R2, R241.reuse, 0x1, R2 ;  /* 0x00000001f1027824 */ /* 0x040fe200078e0202 */
[C---:B------:R-:W-:Y:S01]  /*4170*/  IADD3 R0, R241.reuse, R0, RZ ;  /* 0x00000000f1007210 */ /* 0x040fe20007ffe0ff */
[C---:B------:R-:W-:Y:S01]  /*4180*/  IMAD.IADD R3, R241.reuse, 0x1, R4 ;  /* 0x00000001f1037824 */ /* 0x040fe200078e0204 */
[----:B------:R-:W-:Y:S04]  /*4190*/  STL [R1+0x18], R4 ;  /* 0x0000180401007387 */ /* 0x000fe80000100800 */
[----:B------:R1:W-:Y:S04]  /*41a0*/  STL [R1+0x14], R2 ;  /* 0x0000140201007387 */ /* 0x0003e80000100800 */
[----:B------:R-:W-:Y:S04]  /*41b0*/  STL [R1+0x24], R3 ;  /* 0x0000240301007387 */ /* 0x000fe80000100800 */
[----:B------:R2:W-:Y:S01]  /*41c0*/  STL [R1+0x10], R0 ;  /* 0x0000100001007387 */ /* 0x0005e20000100800 */
[----:B-1----:R-:W-:-:S05]  /*41d0*/  IADD3 R2, R241, R2, RZ ;  /* 0x00000002f1027210 */ /* 0x002fca0007ffe0ff */
[----:B------:R1:W-:Y:S01]  /*41e0*/  STL [R1+0x20], R2 ;  /* 0x0000200201007387 */ /* 0x0003e20000100800 */
[----:B--2---:R-:W-:-:S05]  /*41f0*/  IMAD.IADD R0, R241, 0x1, R0 ;  /* 0x00000001f1007824 */ /* 0x004fca00078e0200 */
[----:B------:R1:W-:Y:S02]  /*4200*/  STL [R1+0x1c], R0 ;  /* 0x00001c0001007387 */ /* 0x0003e40000100800 */
.L_x_1671:
[----:B------:R-:W0:Y:S01]  /*4210*/  LDGDEPBAR ;  /* 0x00000000000079af */ /* 0x000e220000000000 */
[C---:B-1----:R-:W-:Y:S01]  /*4220*/  IMAD.IADD R0, R203.reuse, 0x1, R214 ;  /* 0x00000001cb007824 */ /* 0x042fe200078e02d6 */
[----:B------:R-:W-:Y:S01]  /*4230*/  USHF.L.U32 UR10, UR21, 0x7, URZ ;  /* 0x00000007150a7899 */ /* 0x000fe2000800063f */
[--C-:B------:R-:W-:Y:S01]  /*4240*/  IMAD.IADD R2, R203, 0x1, R212.reuse ;  /* 0x00000001cb027824 */ /* 0x100fe200078e02d4 */
[----:B------:R-:W-:Y:S01]  /*4250*/  UIADD3 UR9, UR13, -0x61c88647, URZ ;  /* 0x9e3779b90d097890 */ /* 0x000fe2000fffe03f */
[----:B------:R-:W-:Y:S01]  /*4260*/  IMAD.IADD R3, R0, 0x1, R212 ;  /* 0x0000000100037824 */ /* 0x000fe200078e02d4 */
[----:B------:R-:W-:Y:S02]  /*4270*/  UIADD3 UR10, UR10, 0x80, URZ ;  /* 0x000000800a0a7890 */ /* 0x000fe4000fffe03f */
[----:B------:R-:W2:Y:S01]  /*4280*/  LDL R216, [R1+0x38] ;  /* 0x0000380001d87983 */ /* 0x000ea20000100800 */
[----:B------:R-:W-:Y:S02]  /*4290*/  UIADD3 UR11, UR13, 0x3c6ef372, URZ ;  /* 0x3c6ef3720d0b7890 */ /* 0x000fe4000fffe03f */
[----:B------:R-:W-:Y:S01]  /*42a0*/  UISETP.GE.AND UP0, UPT, UR10, UR8, UPT ;  /* 0x000000080a00728c */ /* 0x000fe2000bf06270 */
[----:B------:R-:W3:Y:S01]  /*42b0*/  LDL R218, [R1+0x8] ;  /* 0x0000080001da7983 */ /* 0x000ee20000100800 */
[----:B------:R-:W-:Y:S02]  /*42c0*/  UIADD3 UR10, UR12, -0x4498517b, URZ ;  /* 0xbb67ae850c0a7890 */ /* 0x000fe4000fffe03f */
[----:B------:R-:W-:Y:S01]  /*42d0*/  UISETP.GE.AND UP4, UPT, UR5, 0x1, UPT ;  /* 0x000000010500788c */ /* 0x000fe2000bf86270 */
        /* <DEDUP_REMOVED lines=12> */
[-C--:B------:R-:W-:Y:S07]  /*43a0*/  HMMA.16816.F32 R12, R28, R18.reuse, RZ ;  /* 0x000000121c0c723c */ /* 0x080fee00000018ff */
[----:B------:R-:W-:Y:S01]  /*43b0*/  LDSM.16.M88.4 R184, [R2] ;  /* 0x0000000002b8783b */ /* 0x000fe20000000200 */
[C---:B------:R-:W-:Y:S07]  /*43c0*/  HMMA.16816.F32 R16, R32.reuse, R18, RZ ;  /* 0x000000122010723c */ /* 0x040fee00000018ff */
[----:B------:R-:W1:Y:S01]  /*43d0*/  LDSM.16.M88.4 R188, [R210+0xc000] ;  /* 0x00c00000d2bc783b */ /* 0x000e620000000200 */
[-C--:B------:R-:W-:Y:S07]  /*43e0*/  HMMA.16816.F32 R20, R32, R164.reuse, RZ ;  /* 0x000000a42014723c */ /* 0x080fee00000018ff */
[----:B------:R-:W-:Y:S01]  /*43f0*/  LDSM.16.M88.4 R192, [R211+0x10000] ;  /* 0x01000000d3c0783b */ /* 0x000fe20000000200 */
[C---:B------:R-:W-:Y:S07]  /*4400*/  HMMA.16816.F32 R24, R28.reuse, R164, RZ ;  /* 0x000000a41c18723c */ /* 0x040fee00000018ff */
[----:B------:R-:W-:Y:S01]  /*4410*/  LDSM.16.M88.4 R196, [R203+0x3000] ;  /* 0x00300000cbc4783b */ /* 0x000fe20000000200 */
[-C--:B------:R-:W-:Y:S08]  /*4420*/  HMMA.16816.F32 R28, R28, R166.reuse, RZ ;  /* 0x000000a61c1c723c */ /* 0x080ff000000018ff */
[----:B------:R-:W-:Y:S01]  /*4430*/  HMMA.16816.F32 R32, R32, R166, RZ ;  /* 0x000000a62020723c */ /* 0x000fe200000018ff */
[----:B------:R-:W4:Y:S07]  /*4440*/  LDSM.16.M88.4 R164, [R2+0x1000] ;  /* 0x0010000002a4783b */ /* 0x000f2e0000000200 */
        /* <DEDUP_REMOVED lines=8> */
[----:B------:R-:W-:Y:S07]  /*44d0*/  LDSM.16.M88.4 R176, [R209+0xc000] ;  /* 0x00c00000d1b0783b */ /* 0x000fee0000000200 */
[----:B------:R-:W-:Y:S01]  /*44e0*/  HMMA.16816.F32 R32, R168, R182, R32 ;  /* 0x000000b6a820723c */ /* 0x000fe20000001820 */
[----:B------:R-:W4:Y:S07]  /*44f0*/  LDSM.16.M88.4 R168, [R3] ;  /* 0x0000000003a8783b */ /* 0x000f2e0000000200 */
[-C--:B------:R-:W-:Y:S01]  /*4500*/  HMMA.16816.F32 R4, R184, R188.reuse, R4 ;  /* 0x000000bcb804723c */ /* 0x080fe20000001804 */
[----:B------:R-:W4:Y:S07]  /*4510*/  LDSM.16.M88.4 R180, [R3+0x1000] ;  /* 0x0010000003b4783b */ /* 0x000f2e0000000200 */
[C---:B------:R-:W-:Y:S08]  /*4520*/  HMMA.16816.F32 R8, R164.reuse, R188, R8 ;  /* 0x000000bca408723c */ /* 0x040ff00000001808 */
[-C--:B------:R-:W-:Y:S08]  /*4530*/  HMMA.16816.F32 R12, R164, R190.reuse, R12 ;  /* 0x000000bea40c723c */ /* 0x080ff0000000180c */
[C---:B------:R-:W-:Y:S01]  /*4540*/  HMMA.16816.F32 R16, R184.reuse, R190, R16 ;  /* 0x000000beb810723c */ /* 0x040fe20000001810 */
[----:B------:R-:W2:Y:S07]  /*4550*/  LDSM.16.M88.4 R188, [R209+0xc800] ;  /* 0x00c80000d1bc783b */ /* 0x000eae0000000200 */
[-C--:B-1----:R-:W-:Y:S08]  /*4560*/  HMMA.16816.F32 R20, R184, R172.reuse, R20 ;  /* 0x000000acb814723c */ /* 0x082ff00000001814 */
[C---:B------:R-:W-:Y:S08]  /*4570*/  HMMA.16816.F32 R24, R164.reuse, R172, R24 ;  /* 0x000000aca418723c */ /* 0x040ff00000001818 */
[-C--:B------:R-:W-:Y:S01]  /*4580*/  HMMA.16816.F32 R28, R164, R174.reuse, R28 ;  /* 0x000000aea41c723c */ /* 0x080fe2000000181c */
[----:B------:R-:W1:Y:S07]  /*4590*/  LDSM.16.M88.4 R164, [R203+0x2000] ;  /* 0x00200000cba4783b */ /* 0x000e6e0000000200 */
[----:B------:R-:W-:Y:S01]  /*45a0*/  HMMA.16816.F32 R32, R184, R174, R32 ;  /* 0x000000aeb820723c */ /* 0x000fe20000001820 */
[----:B------:R-:W1:Y:S07]  /*45b0*/  LDSM.16.M88.4 R172, [R211+0x10800] ;  /* 0x01080000d3ac783b */ /* 0x000e6e0000000200 */
        /* <DEDUP_REMOVED lines=11> */
[----:B------:R2:W4:Y:S07]  /*4670*/  LDSM.16.M88.4 R168, [R0+0x2000] ;  /* 0x0020000000a8783b */ /* 0x00052e0000000200 */
[-C--:B-1----:R-:W-:Y:S01]  /*4680*/  HMMA.16816.F32 R4, R164, R192.reuse, R4 ;  /* 0x000000c0a404723c */ /* 0x082fe20000001804 */
[----:B------:R-:W-:Y:S07]  /*4690*/  LDSM.16.M88.4 R188, [R2+0x2000] ;  /* 0x0020000002bc783b */ /* 0x000fee0000000200 */
[C---:B------:R-:W-:Y:S08]  /*46a0*/  HMMA.16816.F32 R8, R196.reuse, R192, R8 ;  /* 0x000000c0c408723c */ /* 0x040ff00000001808 */
[-C--:B------:R-:W-:Y:S01]  /*46b0*/  HMMA.16816.F32 R12, R196, R194.reuse, R12 ;  /* 0x000000c2c40c723c */ /* 0x080fe2000000180c */
[----:B--2---:R-:W-:Y:S04]  /*46c0*/  IMAD.U32 R0, RZ, RZ, UR5 ;  /* 0x00000005ff007e24 */ /* 0x004fe8000f8e00ff */
[----:B------:R-:W-:Y:S02]  /*46d0*/  IMAD R0, R0, 0x40, R216 ;  /* 0x0000004000007824 */ /* 0x000fe400078e02d8 */
[----:B------:R-:W2:Y:S01]  /*46e0*/  LDL R216, [R1+0x28] ;  /* 0x0000280001d87983 */ /* 0x000ea20000100800 */
[C---:B------:R-:W-:Y:S03]  /*46f0*/  HMMA.16816.F32 R16, R164.reuse, R194, R16 ;  /* 0x000000c2a410723c */ /* 0x040fe60000001810 */
[----:B------:R-:W1:Y:S05]  /*4700*/  LDSM.16.M88.4 R192, [R210+0x10000] ;  /* 0x01000000d2c0783b */ /* 0x000e6a0000000200 */
[-C--:B------:R-:W-:Y:S08]  /*4710*/  HMMA.16816.F32 R20, R164, R172.reuse, R20 ;  /* 0x000000aca414723c */ /* 0x080ff00000001814 */
[C---:B------:R-:W-:Y:S08]  /*4720*/  HMMA.16816.F32 R24, R196.reuse, R172, R24 ;  /* 0x000000acc418723c */ /* 0x040ff00000001818 */
[-C--:B------:R-:W-:Y:S01]  /*4730*/  HMMA.16816.F32 R28, R196, R174.reuse, R28 ;  /* 0x000000aec41c723c */ /* 0x080fe2000000181c */
[----:B------:R-:W2:Y:S07]  /*4740*/  LDL R197, [R1+0x4] ;  /* 0x0000040001c57983 */ /* 0x000eae0000100800 */
[----:B------:R-:W-:Y:S01]  /*4750*/  HMMA.16816.F32 R32, R164, R174, R32 ;  /* 0x000000aea420723c */ /* 0x000fe20000001820 */
[----:B------:R1:W3:Y:S07]  /*4760*/  LDSM.16.M88.4 R164, [R2+0x3000] ;  /* 0x0030000002a4783b */ /* 0x0002ee0000000200 */
[-C--:B----4-:R-:W-:Y:S01]  /*4770*/  HMMA.16816.F32 R4, R168, R176.reuse, R4 ;  /* 0x000000b0a804723c */ /* 0x090fe20000001804 */
[----:B------:R-:W4:Y:S07]  /*4780*/  LDSM.16.M88.4 R172, [R210+0x10800] ;  /* 0x01080000d2ac783b */ /* 0x000f2e0000000200 */
[C---:B------:R-:W-:Y:S01]  /*4790*/  HMMA.16816.F32 R8, R180.reuse, R176, R8 ;  /* 0x000000b0b408723c */ /* 0x040fe20000001808 */
[----:B------:R-:W2:Y:S06]  /*47a0*/  LDL R177, [R1+0x44] ;  /* 0x0000440001b17983 */ /* 0x000eac0000100800 */
[C---:B------:R-:W-:Y:S01]  /*47b0*/  IADD3 R176, R0.reuse, 0x1f, RZ ;  /* 0x0000001f00b07810 */ /* 0x040fe20007ffe0ff */
[-C--:B------:R-:W-:Y:S04]  /*47c0*/  HMMA.16816.F32 R12, R180, R178.reuse, R12 ;  /* 0x000000b2b40c723c */ /* 0x080fe8000000180c */
[----:B-1----:R-:W-:Y:S04]  /*47d0*/  IADD3 R2, R0, 0x8, RZ ;  /* 0x0000000800027810 */ /* 0x002fe80007ffe0ff */
[----:B------:R-:W-:Y:S01]  /*47e0*/  ISETP.GE.AND P1, PT, R2, RZ, PT ;  /* 0x000000ff0200720c */ /* 0x000fe20003f26270 */
[C---:B------:R-:W-:Y:S07]  /*47f0*/  HMMA.16816.F32 R16, R168.reuse, R178, R16 ;  /* 0x000000b2a810723c */ /* 0x040fee0000001810 */
[C---:B------:R-:W-:Y:S01]  /*4800*/  IADD3 R179, R0.reuse, 0x27, RZ ;  /* 0x0000002700b37810 */ /* 0x040fe20007ffe0ff */
[-C--:B------:R-:W-:Y:S04]  /*4810*/  HMMA.16816.F32 R20, R168, R184.reuse, R20 ;  /* 0x000000b8a814723c */ /* 0x080fe80000001814 */
[C---:B------:R-:W-:Y:S02]  /*4820*/  @!P1 IADD3 R2, -R0.reuse, -0x8, RZ ;  /* 0xfffffff800029810 */ /* 0x040fe40007ffe1ff */
[----:B------:R-:W-:Y:S02]  /*4830*/  IADD3 R178, R0, -0x9, RZ ;  /* 0xfffffff700b27810 */ /* 0x000fe40007ffe0ff */
[C---:B------:R-:W-:Y:S01]  /*4840*/  HMMA.16816.F32 R24, R180.reuse, R184, R24 ;  /* 0x000000b8b418723c */ /* 0x040fe20000001818 */
[----:B------:R1:W1:Y:S03]  /*4850*/  I2F R231, R2 ;  /* 0x0000000200e77306 */ /* 0x0002660000201400 */
[----:B------:R-:W-:Y:S03]  /*4860*/  ISETP.GE.AND P6, PT, R178, RZ, PT ;  /* 0x000000ffb200720c */ /* 0x000fe60003fc6270 */
[C---:B------:R-:W-:Y:S01]  /*4870*/  IADD3 R184, R0.reuse, -0x18, RZ ;  /* 0xffffffe800b87810 */ /* 0x040fe20007ffe0ff */
[-C--:B------:R-:W-:Y:S01]  /*4880*/  HMMA.16816.F32 R28, R180, R186.reuse, R28 ;  /* 0x000000bab41c723c */ /* 0x080fe2000000181c */
[----:B------:R-:W-:Y:S06]  /*4890*/  IMAD.U32 R185, RZ, RZ, UR5 ;  /* 0x00000005ffb97e24 */ /* 0x000fec000f8e00ff */
[C---:B------:R-:W-:Y:S01]  /*48a0*/  IADD3 R180, R0.reuse, 0x10, RZ ;  /* 0x0000001000b47810 */ /* 0x040fe20007ffe0ff */
[----:B------:R-:W-:Y:S04]  /*48b0*/  HMMA.16816.F32 R32, R168, R186, R32 ;  /* 0x000000baa820723c */ /* 0x000fe80000001820 */
[C---:B------:R-:W-:Y:S02]  /*48c0*/  IADD3 R181, R0.reuse, 0xf, RZ ;  /* 0x0000000f00b57810 */ /* 0x040fe40007ffe0ff */
[C---:B------:R-:W-:Y:S02]  /*48d0*/  IADD3 R183, R0.reuse, -0x19, RZ ;  /* 0xffffffe700b77810 */ /* 0x040fe40007ffe0ff */
[----:B------:R-:W-:Y:S01]  /*48e0*/  IABS R168, R0 ;  /* 0x0000000000a87213 */ /* 0x000fe20000000000 */
[-C--:B------:R-:W-:Y:S05]  /*48f0*/  HMMA.16816.F32 R4, R188, R192.reuse, R4 ;  /* 0x000000c0bc04723c */ /* 0x080fea0000001804 */
[C---:B------:R-:W-:Y:S02]  /*4900*/  IADD3 R169, R0.reuse, 0x20, RZ ;  /* 0x0000002000a97810 */ /* 0x040fe40007ffe0ff */
[C---:B-1----:R-:W-:Y:S01]  /*4910*/  IADD3 R2, R0.reuse, -0x1, RZ ;  /* 0xffffffff00027810 */ /* 0x042fe20007ffe0ff */
[C---:B---3--:R-:W-:Y:S01]  /*4920*/  HMMA.16816.F32 R8, R164.reuse, R192, R8 ;  /* 0x000000c0a408723c */ /* 0x048fe20000001808 */
[----:B------:R1:W3:Y:S03]  /*4930*/  I2F R193, R168 ;  /* 0x000000a800c17306 */ /* 0x0002e60000201400 */
[----:B------:R-:W-:Y:S02]  /*4940*/  ISETP.GE.AND P2, PT, R169, RZ, PT ;  /* 0x000000ffa900720c */ /* 0x000fe40003f46270 */
[C---:B------:R-:W-:Y:S02]  /*4950*/  IADD3 R182, R0.reuse, -0x11, RZ ;  /* 0xffffffef00b67810 */ /* 0x040fe40007ffe0ff */
[----:B------:R-:W-:Y:S01]  /*4960*/  @!P6 IADD3 R178, -R0, 0x9, RZ ;  /* 0x0000000900b2e810 */ /* 0x000fe20007ffe1ff */
[-C--:B------:R-:W-:Y:S03]  /*4970*/  HMMA.16816.F32 R12, R164, R194.reuse, R12 ;  /* 0x000000c2a40c723c */ /* 0x080fe6000000180c */
[----:B------:R-:W-:Y:S05]  /*4980*/  ISETP.GE.AND P6, PT, R184, RZ, PT ;  /* 0x000000ffb800720c */ /* 0x000fea0003fc6270 */
[----:B------:R-:W-:Y:S01]  /*4990*/  @!P2 IADD3 R169, -R0, -0x20, RZ ;  /* 0xffffffe000a9a810 */ /* 0x000fe20007ffe1ff */
[C---:B------:R-:W-:Y:S03]  /*49a0*/  HMMA.16816.F32 R16, R188.reuse, R194, R16 ;  /* 0x000000c2bc10723c */ /* 0x040fe60000001810 */
[----:B------:R-:W-:Y:S01]  /*49b0*/  I2F R192, R169 ;  /* 0x000000a900c07306 */ /* 0x000fe20000201400 */
[----:B------:R-:W-:Y:S03]  /*49c0*/  ISETP.GE.AND P2, PT, R2, RZ, PT ;  /* 0x000000ff0200720c */ /* 0x000fe60003f46270 */
[C---:B------:R-:W-:Y:S01]  /*49d0*/  @!P6 IADD3 R184, -R0.reuse, 0x18, RZ ;  /* 0x0000001800b8e810 */ /* 0x040fe20007ffe1ff */
[-C--:B----4-:R-:W-:Y:S01]  /*49e0*/  HMMA.16816.F32 R20, R188, R172.reuse, R20 ;  /* 0x000000acbc14723c */ /* 0x090fe20000001814 */
[----:B------:R-:W-:Y:S03]  /*49f0*/  PLOP3.LUT P6, PT, PT, PT, UP0, 0x80, 0x0 ;  /* 0x000000000000781c */ /* 0x000fe60003fcf008 */
[----:B-1----:R-:W-:Y:S04]  /*4a00*/  IADD3 R168, R0, 0x28, RZ ;  /* 0x0000002800a87810 */ /* 0x002fe80007ffe0ff */
[----:B------:R-:W-:Y:S01]  /*4a10*/  ISETP.GE.AND P1, PT, R168, RZ, PT ;  /* 0x000000ffa800720c */ /* 0x000fe20003f26270 */
[C---:B------:R-:W-:Y:S04]  /*4a20*/  HMMA.16816.F32 R24, R164.reuse, R172, R24 ;  /* 0x000000aca418723c */ /* 0x040fe80000001818 */
[C---:B------:R-:W-:Y:S02]  /*4a30*/  @!P2 IADD3 R2, -R0.reuse, 0x1, RZ ;  /* 0x000000010002a810 */ /* 0x040fe40007ffe1ff */
[----:B------:R-:W-:Y:S02]  /*4a40*/  ISETP.GE.AND P2, PT, R179, RZ, PT ;  /* 0x000000ffb300720c */ /* 0x000fe40003f46270 */
[C---:B------:R-:W-:Y:S01]  /*4a50*/  IADD3 R172, R0.reuse, 0x7, RZ ;  /* 0x0000000700ac7810 */ /* 0x040fe20007ffe0ff */
[-C--:B------:R-:W-:Y:S01]  /*4a60*/  HMMA.16816.F32 R28, R164, R174.reuse, R28 ;  /* 0x000000aea41c723c */ /* 0x080fe2000000181c */
[----:B------:R-:W-:Y:S01]  /*4a70*/  LDSM.16.M88.4 R164, [R3+0x2000] ;  /* 0x0020000003a4783b */ /* 0x000fe20000000200 */
[----:B------:R1:W4:Y:S01]  /*4a80*/  I2F R194, R2 ;  /* 0x0000000200c27306 */ /* 0x0003220000201400 */
[----:B------:R-:W-:Y:S02]  /*4a90*/  @!P1 IADD3 R168, -R0, -0x28, RZ ;  /* 0xffffffd800a89810 */ /* 0x000fe40007ffe1ff */
[----:B------:R-:W-:Y:S03]  /*4aa0*/  ISETP.GE.AND P1, PT, R172, RZ, PT ;  /* 0x000000ffac00720c */ /* 0x000fe60003f26270 */
[----:B------:R-:W-:Y:S04]  /*4ab0*/  HMMA.16816.F32 R32, R188, R174, R32 ;  /* 0x000000aebc20723c */ /* 0x000fe80000001820 */
[C---:B------:R-:W-:Y:S01]  /*4ac0*/  @!P2 IADD3 R179, -R0.reuse, -0x27, RZ ;  /* 0xffffffd900b3a810 */ /* 0x040fe20007ffe1ff */
[----:B------:R3:W-:Y:S07]  /*4ad0*/  I2F R195, R168 ;  /* 0x000000a800c37306 */ /* 0x0007ee0000201400 */
[----:B------:R-:W-:Y:S02]  /*4ae0*/  @!P1 IADD3 R172, -R0, -0x7, RZ ;  /* 0xfffffff900ac9810 */ /* 0x000fe40007ffe1ff */
[----:B------:R-:W-:Y:S01]  /*4af0*/  ISETP.GE.AND P1, PT, R176, RZ, PT ;  /* 0x000000ffb000720c */ /* 0x000fe20003f26270 */
[----:B------:R4:W-:Y:S01]  /*4b00*/  I2F R191, R179 ;  /* 0x000000b300bf7306 */ /* 0x0009e20000201400 */
[----:B-1----:R-:W-:Y:S04]  /*4b10*/  IADD3 R2, R0, 0x18, RZ ;  /* 0x0000001800027810 */ /* 0x002fe80007ffe0ff */
[----:B------:R-:W-:Y:S05]  /*4b20*/  ISETP.GE.AND P4, PT, R2, RZ, PT ;  /* 0x000000ff0200720c */ /* 0x000fea0003f86270 */
[----:B------:R1:W1:Y:S02]  /*4b30*/  I2F R226, R172 ;  /* 0x000000ac00e27306 */ /* 0x0002640000201400 */
[----:B------:R-:W-:Y:S02]  /*4b40*/  @!P1 IADD3 R176, -R0, -0x1f, RZ ;  /* 0xffffffe100b09810 */ /* 0x000fe40007ffe1ff */
[----:B------:R-:W-:Y:S01]  /*4b50*/  ISETP.GE.AND P1, PT, R180, RZ, PT ;  /* 0x000000ffb400720c */ /* 0x000fe20003f26270 */
[----:B---3--:R-:W3:Y:S03]  /*4b60*/  LDSM.16.M88.4 R168, [R209+0x10000] ;  /* 0x01000000d1a8783b */ /* 0x008ee60000000200 */
[----:B------:R-:W-:Y:S02]  /*4b70*/  @!P4 IADD3 R2, -R0, -0x18, RZ ;  /* 0xffffffe80002c810 */ /* 0x000fe40007ffe1ff */
[----:B------:R-:W3:Y:S01]  /*4b80*/  I2F R188, R176 ;  /* 0x000000b000bc7306 */ /* 0x000ee20000201400 */
[----:B------:R-:W-:Y:S02]  /*4b90*/  ISETP.GE.AND P4, PT, R182, RZ, PT ;  /* 0x000000ffb600720c */ /* 0x000fe40003f86270 */
[C---:B----4-:R-:W-:Y:S04]  /*4ba0*/  IADD3 R179, R0.reuse, -0x10, RZ ;  /* 0xfffffff000b37810 */ /* 0x050fe80007ffe0ff */
[C---:B------:R-:W-:Y:S02]  /*4bb0*/  @!P1 IADD3 R180, -R0.reuse, -0x10, RZ ;  /* 0xfffffff000b49810 */ /* 0x040fe40007ffe1ff */
[----:B------:R-:W-:Y:S02]  /*4bc0*/  ISETP.GE.AND P3, PT, R179, RZ, PT ;  /* 0x000000ffb300720c */ /* 0x000fe40003f66270 */
[----:B------:R-:W-:Y:S01]  /*4bd0*/  PLOP3.LUT P1, PT, PT, PT, UP0, 0x80, 0x0 ;  /* 0x000000000000781c */ /* 0x000fe20003f2f008 */
[----:B------:R-:W4:Y:S01]  /*4be0*/  I2F R198, R2 ;  /* 0x0000000200c67306 */ /* 0x000f220000201400 */
[----:B-1----:R1:W4:Y:S01]  /*4bf0*/  LDSM.16.M88.4 R172, [R3+0x3000] ;  /* 0x0030000003ac783b */ /* 0x0023220000000200 */
[C---:B------:R-:W-:Y:S02]  /*4c00*/  @!P4 IADD3 R182, -R0.reuse, 0x11, RZ ;  /* 0x0000001100b6c810 */ /* 0x040fe40007ffe1ff */
[----:B------:R-:W-:Y:S06]  /*4c10*/  PLOP3.LUT P4, PT, PT, PT, UP0, 0x80, 0x0 ;  /* 0x000000000000781c */ /* 0x000fec0003f8f008 */
[C---:B------:R-:W-:Y:S01]  /*4c20*/  @!P3 IADD3 R179, -R0.reuse, 0x10, RZ ;  /* 0x0000001000b3b810 */ /* 0x040fe20007ffe1ff */
[----:B------:R-:W-:Y:S01]  /*4c30*/  I2F R190, R178 ;  /* 0x000000b200be7306 */ /* 0x000fe20000201400 */
[----:B------:R-:W-:Y:S01]  /*4c40*/  ISETP.GE.AND P3, PT, R183, RZ, PT ;  /* 0x000000ffb700720c */ /* 0x000fe20003f66270 */
[-C--:B---3--:R-:W-:Y:S11]  /*4c50*/  HMMA.16816.F32 R4, R164, R168.reuse, R4 ;  /* 0x000000a8a404723c */ /* 0x088ff60000001804 */
[----:B------:R-:W-:Y:S01]  /*4c60*/  @!UPT UIADD3 URZ, URZ, URZ, URZ ;  /* 0x0000003f3f3ff290 */ /* 0x000fe2000fffe03f */
[C---:B------:R-:W-:Y:S02]  /*4c70*/  @!P3 IADD3 R183, -R0.reuse, 0x19, RZ ;  /* 0x0000001900b7b810 */ /* 0x040fe40007ffe1ff */
[----:B------:R-:W-:Y:S02]  /*4c80*/  PLOP3.LUT P3, PT, PT, PT, UP0, 0x80, 0x0 ;  /* 0x000000000000781c */ /* 0x000fe40003f6f008 */
[----:B-1----:R-:W-:Y:S01]  /*4c90*/  IADD3 R3, R0, -0x8, RZ ;  /* 0xfffffff800037810 */ /* 0x002fe20007ffe0ff */
[----:B------:R-:W-:Y:S03]  /*4ca0*/  I2F R232, R183 ;  /* 0x000000b700e87306 */ /* 0x000fe60000201400 */
[----:B------:R-:W-:Y:S01]  /*4cb0*/  ISETP.GE.AND P2, PT, R3, RZ, PT ;  /* 0x000000ff0300720c */ /* 0x000fe20003f46270 */
[C---:B----4-:R-:W-:Y:S04]  /*4cc0*/  HMMA.16816.F32 R8, R172.reuse, R168, R8 ;  /* 0x000000a8ac08723c */ /* 0x050fe80000001808 */
[----:B------:R-:W-:Y:S03]  /*4cd0*/  FFMA.FTZ R6, R231, -UR4, R6 ;  /* 0x80000004e7067c23 */ /* 0x000fe60008010006 */
[----:B------:R-:W-:Y:S01]  /*4ce0*/  @P1 IADD3 R168, R233, 0x1, RZ ;  /* 0x00000001e9a81810 */ /* 0x000fe20007ffe0ff */
[-C--:B------:R-:W-:Y:S01]  /*4cf0*/  HMMA.16816.F32 R12, R172, R170.reuse, R12 ;  /* 0x000000aaac0c723c */ /* 0x080fe2000000180c */
[----:B------:R-:W-:Y:S02]  /*4d00*/  PLOP3.LUT P1, PT, PT, PT, UP0, 0x80, 0x0 ;  /* 0x000000000000781c */ /* 0x000fe40003f2f008 */
[----:B------:R-:W-:Y:S01]  /*4d10*/  @P3 ISETP.GE.AND P3, PT, R168, UR8, PT ;  /* 0x00000008a8003c0c */ /* 0x000fe2000bf66270 */
[----:B------:R-:W-:Y:S01]  /*4d20*/  FFMA.FTZ R4, R193, -UR4, R4 ;  /* 0x80000004c1047c23 */ /* 0x000fe20008010004 */
[----:B------:R-:W-:Y:S01]  /*4d30*/  @!P2 IADD3 R3, -R0, 0x8, RZ ;  /* 0x000000080003a810 */ /* 0x000fe20007ffe1ff */
[----:B------:R-:W3:Y:S01]  /*4d40*/  LDL.64 R168, [R1+0x30] ;  /* 0x0000300001a87983 */ /* 0x000ee20000100a00 */
[----:B------:R-:W-:Y:S01]  /*4d50*/  ISETP.GE.AND P2, PT, R181, RZ, PT ;  /* 0x000000ffb500720c */ /* 0x000fe20003f46270 */
[C---:B------:R-:W-:Y:S01]  /*4d60*/  HMMA.16816.F32 R16, R164.reuse, R170, R16 ;  /* 0x000000aaa410723c */ /* 0x040fe20000001810 */
[----:B------:R-:W1:Y:S03]  /*4d70*/  I2F R189, R3 ;  /* 0x0000000300bd7306 */ /* 0x000e660000201400 */
[----:B------:R-:W-:Y:S02]  /*4d80*/  FFMA.FTZ R5, R194, -UR4, R5 ;  /* 0x80000004c2057c23 */ /* 0x000fe40008010005 */
[----:B------:R-:W-:Y:S02]  /*4d90*/  FFMA.FTZ R7, R226, -UR4, R7 ;  /* 0x80000004e2077c23 */ /* 0x000fe40008010007 */
[----:B------:R-:W-:Y:S03]  /*4da0*/  FFMA.FTZ R10, R195, -UR4, R10 ;  /* 0x80000004c30a7c23 */ /* 0x000fe6000801000a */
[----:B------:R-:W-:Y:S01]  /*4db0*/  I2F R195, R180 ;  /* 0x000000b400c37306 */ /* 0x000fe20000201400 */
[----:B------:R-:W-:Y:S01]  /*4dc0*/  @!P2 IADD3 R181, -R0, -0xf, RZ ;  /* 0xfffffff100b5a810 */ /* 0x000fe20007ffe1ff */
[----:B------:R-:W-:Y:S01]  /*4dd0*/  FFMA.FTZ R9, R188, -UR4, R9 ;  /* 0x80000004bc097c23 */ /* 0x000fe20008010009 */
[----:B------:R-:W-:Y:S01]  /*4de0*/  PLOP3.LUT P2, PT, PT, PT, UP0, 0x80, 0x0 ;  /* 0x000000000000781c */ /* 0x000fe20003f4f008 */
[----:B------:R-:W-:Y:S02]  /*4df0*/  FFMA.FTZ R8, R192, -UR4, R8 ;  /* 0x80000004c0087c23 */ /* 0x000fe40008010008 */
[----:B------:R-:W-:Y:S02]  /*4e00*/  FFMA.FTZ R11, R191, -UR4, R11 ;  /* 0x80000004bf0b7c23 */ /* 0x000fe4000801000b */
[----:B------:R-:W-:Y:S02]  /*4e10*/  FFMA.FTZ R12, R198, -UR4, R12 ;  /* 0x80000004c60c7c23 */ /* 0x000fe4000801000c */
[----:B------:R-:W-:Y:S01]  /*4e20*/  FFMA.FTZ R15, R188, -UR4, R15 ;  /* 0x80000004bc0f7c23 */ /* 0x000fe2000801000f */
[----:B------:R-:W-:Y:S01]  /*4e30*/  I2F R191, R181 ;  /* 0x000000b500bf7306 */ /* 0x000fe20000201400 */
[----:B------:R-:W-:Y:S02]  /*4e40*/  FFMA.FTZ R14, R192, -UR4, R14 ;  /* 0x80000004c00e7c23 */ /* 0x000fe4000801000e */
[----:B-1----:R-:W-:Y:S02]  /*4e50*/  FFMA.FTZ R16, R189, -UR4, R16 ;  /* 0x80000004bd107c23 */ /* 0x002fe40008010010 */
[----:B------:R-:W-:Y:S02]  /*4e60*/  FFMA.FTZ R18, R193, -UR4, R18 ;  /* 0x80000004c1127c23 */ /* 0x000fe40008010012 */
[----:B------:R-:W-:Y:S02]  /*4e70*/  FFMA.FTZ R17, R190, -UR4, R17 ;  /* 0x80000004be117c23 */ /* 0x000fe40008010011 */
[----:B------:R-:W-:Y:S01]  /*4e80*/  FFMA.FTZ R19, R194, -UR4, R19 ;  /* 0x80000004c2137c23 */ /* 0x000fe20008010013 */
[----:B------:R-:W-:Y:S01]  /*4e90*/  I2F R192, R184 ;  /* 0x000000b800c07306 */ /* 0x000fe20000201400 */
[----:B--2---:R-:W-:Y:S02]  /*4ea0*/  FMUL.FTZ R176, R197, 1.4426950216293334961 ;  /* 0x3fb8aa3bc5b07820 */ /* 0x004fe40000410000 */
[----:B------:R-:W-:Y:S01]  /*4eb0*/  IMAD R185, R185, 0x4, R177 ;  /* 0x00000004b9b97824 */ /* 0x000fe200078e02b1 */
[----:B------:R-:W-:Y:S03]  /*4ec0*/  IADD3 R177, R0, 0x17, RZ ;  /* 0x0000001700b17810 */ /* 0x000fe60007ffe0ff */
[----:B------:R-:W-:Y:S01]  /*4ed0*/  IMAD.WIDE.U32 R186, R185, -0x326172a9, RZ ;  /* 0xcd9e8d57b9ba7825 */ /* 0x000fe200078e00ff */
[----:B------:R-:W-:Y:S02]  /*4ee0*/  ISETP.GE.AND P5, PT, R177, RZ, PT ;  /* 0x000000ffb100720c */ /* 0x000fe40003fa6270 */
[----:B------:R-:W-:Y:S02]  /*4ef0*/  IADD3 R2, R185, 0x2, RZ ;  /* 0x00000002b9027810 */ /* 0x000fe40007ffe0ff */
[-C--:B------:R-:W-:Y:S02]  /*4f00*/  LOP3.LUT R199, R187, R216.reuse, RZ, 0x3c, !PT ;  /* 0x000000d8bbc77212 */ /* 0x080fe400078e3cff */
[----:B------:R-:W-:Y:S01]  /*4f10*/  LOP3.LUT R187, R251, UR9, R186, 0x96, !PT ;  /* 0x00000009fbbb7c12 */ /* 0x000fe2000f8e96ba */
[----:B------:R-:W-:Y:S04]  /*4f20*/  IMAD.WIDE.U32 R2, R2, -0x326172a9, RZ ;  /* 0xcd9e8d5702027825 */ /* 0x000fe800078e00ff */
[----:B------:R-:W-:Y:S01]  /*4f30*/  IMAD.WIDE.U32 R224, R187, -0x2daee0ad, RZ ;  /* 0xd2511f53bbe07825 */ /* 0x000fe200078e00ff */
[----:B------:R-:W-:Y:S02]  /*4f40*/  LOP3.LUT R186, R3, R216, RZ, 0x3c, !PT ;  /* 0x000000d803ba7212 */ /* 0x000fe400078e3cff */
[----:B------:R-:W-:Y:S01]  /*4f50*/  @!P5 IADD3 R177, -R0, -0x17, RZ ;  /* 0xffffffe900b1d810 */ /* 0x000fe20007ffe1ff */
[----:B------:R-:W-:Y:S01]  /*4f60*/  I2F R216, R179 ;  /* 0x000000b300d87306 */ /* 0x000fe20000201400 */
[----:B------:R-:W-:Y:S01]  /*4f70*/  PLOP3.LUT P5, PT, PT, PT, UP0, 0x80, 0x0 ;  /* 0x000000000000781c */ /* 0x000fe20003faf008 */
[----:B------:R-:W-:Y:S01]  /*4f80*/  FMUL.FTZ R3, R218, 1.4426950216293334961 ;  /* 0x3fb8aa3bda037820 */ /* 0x000fe20000410000 */
[----:B------:R-:W-:Y:S02]  /*4f90*/  @P4 IADD3 R0, R233, 0x8, RZ ;  /* 0x00000008e9004810 */ /* 0x000fe40007ffe0ff */
[----:B------:R-:W-:Y:S02]  /*4fa0*/  PLOP3.LUT P4, PT, PT, PT, UP0, 0x80, 0x0 ;  /* 0x000000000000781c */ /* 0x000fe40003f8f008 */
[----:B------:R-:W-:Y:S01]  /*4fb0*/  LOP3.LUT R185, R251, UR9, R2, 0x96, !PT ;  /* 0x00000009fbb97c12 */ /* 0x000fe2000f8e9602 */
[----:B------:R-:W-:Y:S01]  /*4fc0*/  UIADD3 UR9, UR12, 0x76cf5d0a, URZ ;  /* 0x76cf5d0a0c097890 */ /* 0x000fe2000fffe03f */
[----:B------:R-:W-:Y:S01]  /*4fd0*/  @P6 ISETP.GE.AND P6, PT, R0, UR8, PT ;  /* 0x0000000800006c0c */ /* 0x000fe2000bfc6270 */
[----:B------:R1:W2:Y:S01]  /*4fe0*/  I2F R196, R177 ;  /* 0x000000b100c47306 */ /* 0x0002a20000201400 */
[----:B-----5:R-:W-:Y:S02]  /*4ff0*/  FMUL.FTZ R2, R252, 1.4426950216293334961 ;  /* 0x3fb8aa3bfc027820 */ /* 0x020fe40000410000 */
[----:B------:R-:W-:Y:S01]  /*5000*/  IMAD.WIDE.U32 R220, R185, -0x2daee0ad, RZ ;  /* 0xd2511f53b9dc7825 */ /* 0x000fe200078e00ff */
[----:B------:R-:W-:Y:S11]  /*5010*/  @P5 ISETP.GE.AND P5, PT, R233, UR8, PT ;  /* 0x00000008e9005c0c */ /* 0x000ff6000bfa6270 */
[----:B------:R-:W-:Y:S02]  /*5020*/  @!UPT UIADD3 URZ, URZ, URZ, URZ ;  /* 0x0000003f3f3ff290 */ /* 0x000fe4000fffe03f */
[----:B------:R-:W-:Y:S02]  /*5030*/  @P1 FSEL R6, R6, -INF , !P5 ;  /* 0xff80000006061808 */ /* 0x000fe40006800000 */
[----:B------:R-:W-:Y:S02]  /*5040*/  @P2 FSEL R4, R4, -INF , !P5 ;  /* 0xff80000004042808 */ /* 0x000fe40006800000 */
[----:B------:R-:W-:Y:S02]  /*5050*/  PLOP3.LUT P2, PT, PT, PT, UP0, 0x80, 0x0 ;  /* 0x000000000000781c */ /* 0x000fe40003f4f008 */
[----:B------:R-:W-:Y:S01]  /*5060*/  FSETP.NEU.FTZ.AND P1, PT, R197, -INF , PT ;  /* 0xff800000c500780b */ /* 0x000fe20003f3d000 */
[----:B-1----:R-:W4:Y:S01]  /*5070*/  LDL R177, [R1] ;  /* 0x0000000001b17983 */ /* 0x002f220000100800 */
[----:B------:R-:W-:Y:S01]  /*5080*/  @P4 FSEL R8, R8, -INF , !P5 ;  /* 0xff80000008084808 */ /* 0x000fe20006800000 */
[----:B------:R-:W1:Y:S01]  /*5090*/  I2F R197, R182 ;  /* 0x000000b600c57306 */ /* 0x000e620000201400 */
[----:B------:R-:W-:Y:S01]  /*50a0*/  FSEL R176, R176, RZ, P1 ;  /* 0x000000ffb0b07208 */ /* 0x000fe20000800000 */
[----:B--2---:R-:W-:Y:S01]  /*50b0*/  FFMA.FTZ R13, R196, -UR4, R13 ;  /* 0x80000004c40d7c23 */ /* 0x004fe2000801000d */
[----:B------:R-:W-:Y:S02]  /*50c0*/  PLOP3.LUT P1, PT, PT, PT, UP0, 0x80, 0x0 ;  /* 0x000000000000781c */ /* 0x000fe40003f2f008 */
[----:B------:R-:W-:Y:S01]  /*50d0*/  PLOP3.LUT P4, PT, PT, PT, UP0, 0x80, 0x0 ;  /* 0x000000000000781c */ /* 0x000fe20003f8f008 */
[--C-:B------:R-:W-:Y:S02]  /*50e0*/  FFMA.FTZ R4, R4, c[0x0][0x23c], -R176.reuse ;  /* 0x00008f0004047a23 */ /* 0x100fe400000108b0 */
[----:B------:R-:W-:Y:S02]  /*50f0*/  @P2 FSEL R10, R10, -INF , !P5 ;  /* 0xff8000000a0a2808 */ /* 0x000fe40006800000 */
[----:B------:R-:W-:Y:S01]  /*5100*/  PLOP3.LUT P2, PT, PT, PT, UP0, 0x80, 0x0 ;  /* 0x000000000000781c */ /* 0x000fe20003f4f008 */
[----:B------:R-:W-:Y:S01]  /*5110*/  MUFU.EX2 R222, R4 ;  /* 0x0000000400de7308 */ /* 0x000fe20000000800 */
[----:B------:R-:W-:Y:S04]  /*5120*/  PLOP3.LUT P5, PT, PT, PT, UP0, 0x80, 0x0 ;  /* 0x000000000000781c */ /* 0x000fe80003faf008 */
[----:B------:R-:W-:Y:S02]  /*5130*/  @P1 FSEL R11, R11, -INF , !P3 ;  /* 0xff8000000b0b1808 */ /* 0x000fe40005800000 */
[----:B------:R-:W-:Y:S02]  /*5140*/  PLOP3.LUT P1, PT, PT, PT, UP0, 0x80, 0x0 ;  /* 0x000000000000781c */ /* 0x000fe40003f2f008 */
[----:B------:R-:W-:Y:S02]  /*5150*/  @P4 FSEL R5, R5, -INF , !P3 ;  /* 0xff80000005054808 */ /* 0x000fe40005800000 */
[----:B------:R-:W-:Y:S02]  /*5160*/  FSETP.NEU.FTZ.AND P4, PT, R218, -INF , PT ;  /* 0xff800000da00780b */ /* 0x000fe40003f9d000 */
[----:B------:R-:W-:Y:S01]  /*5170*/  @P2 FSEL R7, R7, -INF , !P3 ;  /* 0xff80000007072808 */ /* 0x000fe20005800000 */
[----:B------:R-:W-:Y:S01]  /*5180*/  FFMA.FTZ R5, R5, c[0x0][0x23c], -R176 ;  /* 0x00008f0005057a23 */ /* 0x000fe200000108b0 */
[----:B------:R-:W-:Y:S02]  /*5190*/  FSETP.NEU.FTZ.AND P2, PT, R252, -INF , PT ;  /* 0xff800000fc00780b */ /* 0x000fe40003f5d000 */
[----:B------:R-:W-:Y:S01]  /*51a0*/  FSEL R3, R3, RZ, P4 ;  /* 0x000000ff03037208 */ /* 0x000fe20002000000 */
[----:B------:R2:W1:Y:S01]  /*51b0*/  MUFU.EX2 R219, R5 ;  /* 0x0000000500db7308 */ /* 0x0004620000000800 */
[----:B------:R-:W-:Y:S02]  /*51c0*/  FSEL R2, R2, RZ, P2 ;  /* 0x000000ff02027208 */ /* 0x000fe40001000000 */
[----:B------:R-:W-:Y:S01]  /*51d0*/  PLOP3.LUT P4, PT, PT, PT, UP0, 0x80, 0x0 ;  /* 0x000000000000781c */ /* 0x000fe20003f8f008 */
[--C-:B------:R-:W-:Y:S01]  /*51e0*/  FFMA.FTZ R6, R6, c[0x0][0x23c], -R3.reuse ;  /* 0x00008f0006067a23 */ /* 0x100fe20000010803 */
[----:B------:R-:W-:Y:S01]  /*51f0*/  PLOP3.LUT P2, PT, PT, PT, UP0, 0x80, 0x0 ;  /* 0x000000000000781c */ /* 0x000fe20003f4f008 */
[--C-:B------:R-:W-:Y:S01]  /*5200*/  FFMA.FTZ R7, R7, c[0x0][0x23c], -R3.reuse ;  /* 0x00008f0007077a23 */ /* 0x100fe20000010803 */
[----:B------:R-:W-:Y:S01]  /*5210*/  @P5 FSEL R9, R9, -INF , !P3 ;  /* 0xff80000009095808 */ /* 0x000fe20005800000 */
[--C-:B------:R-:W-:Y:S01]  /*5220*/  FFMA.FTZ R8, R8, c[0x0][0x23c], -R2.reuse ;  /* 0x00008f0008087a23 */ /* 0x100fe20000010802 */
[----:B------:R-:W-:Y:S01]  /*5230*/  PLOP3.LUT P3, PT, PT, PT, UP0, 0x80, 0x0 ;  /* 0x000000000000781c */ /* 0x000fe20003f6f008 */
[----:B------:R1:W-:Y:S01]  /*5240*/  MUFU.EX2 R218, R6 ;  /* 0x0000000600da7308 */ /* 0x0003e20000000800 */
[----:B------:R-:W-:Y:S01]  /*5250*/  @P1 IADD3 R171, R233, 0x10, RZ ;  /* 0x00000010e9ab1810 */ /* 0x000fe20007ffe0ff */
[----:B------:R-:W-:Y:S01]  /*5260*/  FFMA.FTZ R9, R9, c[0x0][0x23c], -R2 ;  /* 0x00008f0009097a23 */ /* 0x000fe20000010802 */
[----:B------:R-:W-:Y:S05]  /*5270*/  PLOP3.LUT P1, PT, PT, PT, UP0, 0x80, 0x0 ;  /* 0x000000000000781c */ /* 0x000fea0003f2f008 */
[C---:B------:R-:W-:Y:S02]  /*5280*/  @P2 IADD3 R178, R233.reuse, 0x18, RZ ;  /* 0x00000018e9b22810 */ /* 0x040fe40007ffe0ff */
[----:B------:R-:W-:Y:S01]  /*5290*/  PLOP3.LUT P2, PT, PT, PT, UP0, 0x80, 0x0 ;  /* 0x000000000000781c */ /* 0x000fe20003f4f008 */
[----:B------:R-:W-:Y:S01]  /*52a0*/  MUFU.EX2 R229, R8 ;  /* 0x0000000800e57308 */ /* 0x000fe20000000800 */
[----:B------:R-:W-:Y:S02]  /*52b0*/  @P3 IADD3 R170, R233, 0x9, RZ ;  /* 0x00000009e9aa3810 */ /* 0x000fe40007ffe0ff */
[----:B------:R-:W-:Y:S01]  /*52c0*/  PLOP3.LUT P3, PT, PT, PT, UP0, 0x80, 0x0 ;  /* 0x000000000000781c */ /* 0x000fe20003f6f008 */
[----:B--2---:R-:W-:Y:S01]  /*52d0*/  IMAD.WIDE.U32 R4, R186, -0x2daee0ad, RZ ;  /* 0xd2511f53ba047825 */ /* 0x004fe200078e00ff */
[----:B------:R-:W-:Y:S02]  /*52e0*/  @P1 FSEL R16, R16, -INF , !P6 ;  /* 0xff80000010101808 */ /* 0x000fe40007000000 */
[----:B------:R-:W-:Y:S03]  /*52f0*/  PLOP3.LUT P1, PT, PT, PT, UP0, 0x80, 0x0 ;  /* 0x000000000000781c */ /* 0x000fe60003f2f008 */
[----:B------:R-:W-:Y:S01]  /*5300*/  MUFU.EX2 R227, R9 ;  /* 0x0000000900e37308 */ /* 0x000fe20000000800 */
[----:B------:R-:W-:Y:S01]  /*5310*/  FFMA.FTZ R16, R16, c[0x0][0x23c], -R176 ;  /* 0x00008f0010107a23 */ /* 0x000fe200000108b0 */
[----:B------:R-:W-:Y:S02]  /*5320*/  @P2 ISETP.GE.AND P2, PT, R171, UR8, PT ;  /* 0x00000008ab002c0c */ /* 0x000fe4000bf46270 */
[----:B-1----:R-:W-:Y:S02]  /*5330*/  LOP3.LUT R6, R221, UR9, R4, 0x96, !PT ;  /* 0x00000009dd067c12 */ /* 0x002fe4000f8e9604 */
[----:B------:R-:W-:Y:S02]  /*5340*/  @P3 FSEL R14, R14, -INF , !P6 ;  /* 0xff8000000e0e3808 */ /* 0x000fe40007000000 */
[----:B------:R-:W-:Y:S02]  /*5350*/  PLOP3.LUT P3, PT, PT, PT, UP0, 0x80, 0x0 ;  /* 0x000000000000781c */ /* 0x000fe40003f6f008 */
[----:B------:R-:W-:Y:S02]  /*5360*/  @P1 FSEL R18, R18, -INF , !P6 ;  /* 0xff80000012121808 */ /* 0x000fe40007000000 */
[----:B------:R-:W-:Y:S03]  /*5370*/  PLOP3.LUT P1, PT, PT, PT, UP0, 0x80, 0x0 ;  /* 0x000000000000781c */ /* 0x000fe60003f2f008 */
[--C-:B------:R-:W-:Y:S06]  /*5380*/  FFMA.FTZ R18, R18, c[0x0][0x23c], -R3.reuse ;  /* 0x00008f0012127a23 */ /* 0x100fec0000010803 */
[----:B------:R-:W-:Y:S02]  /*5390*/  @P3 ISETP.GE.AND P3, PT, R178, UR8, PT ;  /* 0x00000008b2003c0c */ /* 0x000fe4000bf66270 */
[----:B---3--:R-:W-:Y:S01]  /*53a0*/  LOP3.LUT R180, R168, UR10, RZ, 0x3c, !PT ;  /* 0x0000000aa8b47c12 */ /* 0x008fe2000f8e3cff */
[----:B------:R-:W-:Y:S01]  /*53b0*/  IMAD.WIDE.U32 R168, R199, -0x2daee0ad, RZ ;  /* 0xd2511f53c7a87825 */ /* 0x000fe200078e00ff */
[----:B------:R-:W-:Y:S01]  /*53c0*/  UIADD3 UR10, UR13, -0x255992d5, URZ ;  /* 0xdaa66d2b0d0a7890 */ /* 0x000fe2000fffe03f */
[----:B------:R-:W-:Y:S01]  /*53d0*/  MUFU.EX2 R199, R16 ;  /* 0x0000001000c77308 */ /* 0x000fe20000000800 */
[C---:B------:R-:W-:Y:S02]  /*53e0*/  LOP3.LUT R5, R180.reuse, R5, RZ, 0x3c, !PT ;  /* 0x00000005b4057212 */ /* 0x040fe400078e3cff */
[----:B------:R-:W-:Y:S02]  /*53f0*/  LOP3.LUT R179, R180, R169, RZ, 0x3c, !PT ;  /* 0x000000a9b4b37212 */ /* 0x000fe400078e3cff */
[----:B------:R-:W-:Y:S01]  /*5400*/  LOP3.LUT R182, R225, UR9, R168, 0x96, !PT ;  /* 0x00000009e1b67c12 */ /* 0x000fe2000f8e96a8 */
[----:B------:R-:W-:Y:S01]  /*5410*/  IMAD.WIDE.U32 R4, R5, -0x326172a9, RZ ;  /* 0xcd9e8d5705047825 */ /* 0x000fe200078e00ff */
[----:B------:R-:W-:Y:S03]  /*5420*/  UIADD3 UR9, UR12, -0x126145ec, URZ ;  /* 0xed9eba140c097890 */ /* 0x000fe6000fffe03f */
[----:B------:R-:W-:Y:S01]  /*5430*/  IMAD.WIDE.U32 R182, R182, -0x326172a9, RZ ;  /* 0xcd9e8d57b6b67825 */ /* 0x000fe200078e00ff */
[----:B------:R1:W2:Y:S03]  /*5440*/  MUFU.EX2 R225, R7 ;  /* 0x0000000700e17308 */ /* 0x0002a60000000800 */
[----:B------:R-:W-:Y:S05]  /*5450*/  IMAD.WIDE.U32 R178, R179, -0x326172a9, RZ ;  /* 0xcd9e8d57b3b27825 */ /* 0x000fea00078e00ff */
[----:B------:R-:W-:Y:S02]  /*5460*/  LOP3.LUT R180, R183, UR10, R178, 0x96, !PT ;  /* 0x0000000ab7b47c12 */ /* 0x000fe4000f8e96b2 */
[----:B------:R-:W-:Y:S02]  /*5470*/  @P1 IADD3 R183, R233, 0x19, RZ ;  /* 0x00000019e9b71810 */ /* 0x000fe40007ffe0ff */
[----:B------:R-:W-:Y:S01]  /*5480*/  PLOP3.LUT P1, PT, PT, PT, UP0, 0x80, 0x0 ;  /* 0x000000000000781c */ /* 0x000fe20003f2f008 */
[C---:B----4-:R-:W-:Y:S01]  /*5490*/  FMUL.FTZ R0, R177.reuse, 1.4426950216293334961 ;  /* 0x3fb8aa3bb1007820 */ /* 0x050fe20000410000 */
[----:B------:R-:W-:Y:S02]  /*54a0*/  FSETP.NEU.FTZ.AND P5, PT, R177, -INF , PT ;  /* 0xff800000b100780b */ /* 0x000fe40003fbd000 */
[----:B------:R-:W-:Y:S02]  /*54b0*/  @P4 IADD3 R177, R233, 0x11, RZ ;  /* 0x00000011e9b14810 */ /* 0x000fe40007ffe0ff */
[----:B------:R-:W-:Y:S02]  /*54c0*/  PLOP3.LUT P4, PT, PT, PT, UP0, 0x80, 0x0 ;  /* 0x000000000000781c */ /* 0x000fe40003f8f008 */
[----:B------:R-:W-:Y:S02]  /*54d0*/  FSEL R0, R0, RZ, P5 ;  /* 0x000000ff00007208 */ /* 0x000fe40002800000 */
[----:B------:R-:W-:Y:S03]  /*54e0*/  PLOP3.LUT P5, PT, PT, PT, UP0, 0x80, 0x0 ;  /* 0x000000000000781c */ /* 0x000fe60003faf008 */
[--C-:B------:R-:W-:Y:S02]  /*54f0*/  FFMA.FTZ R10, R10, c[0x0][0x23c], -R0.reuse ;  /* 0x00008f000a0a7a23 */ /* 0x100fe40000010800 */
[--C-:B------:R-:W-:Y:S02]  /*5500*/  FFMA.FTZ R11, R11, c[0x0][0x23c], -R0.reuse ;  /* 0x00008f000b0b7a23 */ /* 0x100fe40000010800 */
[----:B------:R-:W-:Y:S01]  /*5510*/  MUFU.EX2 R230, R10 ;  /* 0x0000000a00e67308 */ /* 0x000fe20000000800 */
[----:B------:R-:W-:Y:S01]  /*5520*/  FFMA.FTZ R14, R14, c[0x0][0x23c], -R0 ;  /* 0x00008f000e0e7a23 */ /* 0x000fe20000010800 */
[----:B------:R-:W-:Y:S02]  /*5530*/  @P4 ISETP.GE.AND P4, PT, R170, UR8, PT ;  /* 0x00000008aa004c0c */ /* 0x000fe4000bf86270 */
[----:B------:R-:W3:Y:S02]  /*5540*/  LDSM.16.M88.4 R168, [R209+0x10800] ;  /* 0x01080000d1a8783b */ /* 0x000ee40000000200 */
[----:B------:R-:W-:Y:S02]  /*5550*/  @P5 FSEL R12, R12, -INF , !P6 ;  /* 0xff8000000c0c5808 */ /* 0x000fe40007000000 */
[----:B------:R-:W-:Y:S02]  /*5560*/  PLOP3.LUT P6, PT, PT, PT, UP0, 0x80, 0x0 ;  /* 0x000000000000781c */ /* 0x000fe40003fcf008 */
[----:B------:R4:W-:Y:S01]  /*5570*/  MUFU.EX2 R228, R11 ;  /* 0x0000000b00e47308 */ /* 0x0009e20000000800 */
[----:B------:R-:W-:Y:S01]  /*5580*/  FFMA.FTZ R12, R12, c[0x0][0x23c], -R2 ;  /* 0x00008f000c0c7a23 */ /* 0x000fe20000010802 */
[----:B------:R-:W-:Y:S03]  /*5590*/  PLOP3.LUT P5, PT, PT, PT, UP0, 0x80, 0x0 ;  /* 0x000000000000781c */ /* 0x000fe60003faf008 */
[----:B------:R-:W-:Y:S02]  /*55a0*/  @P1 FSEL R15, R15, -INF , !P4 ;  /* 0xff8000000f0f1808 */ /* 0x000fe40006000000 */
[----:B------:R-:W-:Y:S03]  /*55b0*/  PLOP3.LUT P1, PT, PT, PT, UP0, 0x80, 0x0 ;  /* 0x000000000000781c */ /* 0x000fe60003f2f008 */
[----:B------:R-:W-:Y:S01]  /*55c0*/  FFMA.FTZ R15, R15, c[0x0][0x23c], -R0 ;  /* 0x00008f000f0f7a23 */ /* 0x000fe20000010800 */
[----:B------:R2:W-:Y:S01]  /*55d0*/  MUFU.EX2 R223, R12 ;  /* 0x0000000c00df7308 */ /* 0x0005e20000000800 */
[----:B------:R-:W-:Y:S02]  /*55e0*/  @P6 FSEL R13, R13, -INF , !P4 ;  /* 0xff8000000d0d6808 */ /* 0x000fe40006000000 */
[----:B------:R-:W-:Y:S02]  /*55f0*/  PLOP3.LUT P6, PT, PT, PT, UP0, 0x80, 0x0 ;  /* 0x000000000000781c */ /* 0x000fe40003fcf008 */
[----:B------:R-:W-:Y:S01]  /*5600*/  @P5 ISETP.GE.AND P5, PT, R177, UR8, PT ;  /* 0x00000008b1005c0c */ /* 0x000fe2000bfa6270 */
[----:B------:R-:W-:Y:S01]  /*5610*/  FFMA.FTZ R13, R13, c[0x0][0x23c], -R2 ;  /* 0x00008f000d0d7a23 */ /* 0x000fe20000010802 */
[----:B------:R-:W-:Y:S01]  /*5620*/  LOP3.LUT R177, R250, UR11, RZ, 0x3c, !PT ;  /* 0x0000000bfab17c12 */ /* 0x000fe2000f8e3cff */
[----:B------:R-:W-:Y:S01]  /*5630*/  UIADD3 UR11, UR12, 0x32370b8f, URZ ;  /* 0x32370b8f0c0b7890 */ /* 0x000fe2000fffe03f */
[----:B------:R-:W-:Y:S01]  /*5640*/  @P1 FSEL R17, R17, -INF , !P4 ;  /* 0xff80000011111808 */ /* 0x000fe20006000000 */
[----:B------:R-:W-:Y:S01]  /*5650*/  MUFU.EX2 R221, R13 ;  /* 0x0000000d00dd7308 */ /* 0x000fe20000000800 */
[C---:B------:R-:W-:Y:S01]  /*5660*/  LOP3.LUT R181, R177.reuse, R179, RZ, 0x3c, !PT ;  /* 0x000000b3b1b57212 */ /* 0x040fe200078e3cff */
[----:B------:R-:W-:Y:S01]  /*5670*/  IMAD.WIDE.U32 R178, R6, -0x326172a9, RZ ;  /* 0xcd9e8d5706b27825 */ /* 0x000fe200078e00ff */
[----:B------:R-:W-:Y:S02]  /*5680*/  PLOP3.LUT P1, PT, PT, PT, UP0, 0x80, 0x0 ;  /* 0x000000000000781c */ /* 0x000fe40003f2f008 */
[----:B------:R-:W-:Y:S01]  /*5690*/  LOP3.LUT R5, R177, R5, RZ, 0x3c, !PT ;  /* 0x00000005b1057212 */ /* 0x000fe200078e3cff */
[----:B------:R-:W-:Y:S01]  /*56a0*/  FFMA.FTZ R17, R17, c[0x0][0x23c], -R176 ;  /* 0x00008f0011117a23 */ /* 0x000fe200000108b0 */
[----:B------:R-:W-:Y:S01]  /*56b0*/  @P6 ISETP.GE.AND P6, PT, R183, UR8, PT ;  /* 0x00000008b7006c0c */ /* 0x000fe2000bfc6270 */
[----:B-1----:R-:W-:Y:S01]  /*56c0*/  IMAD.WIDE.U32 R6, R181, -0x2daee0ad, RZ ;  /* 0xd2511f53b5067825 */ /* 0x002fe200078e00ff */
[----:B------:R-:W-:Y:S01]  /*56d0*/  LOP3.LUT R184, R179, UR10, R4, 0x96, !PT ;  /* 0x0000000ab3b87c12 */ /* 0x000fe2000f8e9604 */
[----:B------:R-:W-:Y:S02]  /*56e0*/  UIADD3 UR10, UR12, 0x646e171e, URZ ;  /* 0x646e171e0c0a7890 */ /* 0x000fe4000fffe03f */
[----:B------:R-:W-:Y:S01]  /*56f0*/  IMAD.WIDE.U32 R180, R180, -0x2daee0ad, RZ ;  /* 0xd2511f53b4b47825 */ /* 0x000fe200078e00ff */
[-C--:B---3--:R-:W-:Y:S03]  /*5700*/  HMMA.16816.F32 R20, R164, R168.reuse, R20 ;  /* 0x000000a8a414723c */ /* 0x088fe60000001814 */
[----:B------:R-:W-:Y:S01]  /*5710*/  @P1 FSEL R19, R19, -INF , !P4 ;  /* 0xff80000013131808 */ /* 0x000fe20006000000 */
[----:B------:R-:W-:Y:S01]  /*5720*/  IMAD.WIDE.U32 R184, R184, -0x2daee0ad, RZ ;  /* 0xd2511f53b8b87825 */ /* 0x000fe200078e00ff */
[----:B------:R-:W-:Y:S02]  /*5730*/  LOP3.LUT R186, R181, UR9, R6, 0x96, !PT ;  /* 0x00000009b5ba7c12 */ /* 0x000fe4000f8e9606 */
[----:B------:R-:W-:Y:S01]  /*5740*/  PLOP3.LUT P4, PT, PT, PT, UP0, 0x80, 0x0 ;  /* 0x000000000000781c */ /* 0x000fe20003f8f008 */
[C---:B------:R-:W-:Y:S01]  /*5750*/  HMMA.16816.F32 R24, R172.reuse, R168, R24 ;  /* 0x000000a8ac18723c */ /* 0x040fe20000001818 */
[----:B------:R-:W-:Y:S03]  /*5760*/  PLOP3.LUT P1, PT, PT, PT, UP0, 0x80, 0x0 ;  /* 0x000000000000781c */ /* 0x000fe60003f2f008 */
[----:B------:R-:W-:Y:S01]  /*5770*/  FFMA.FTZ R19, R19, c[0x0][0x23c], -R3 ;  /* 0x00008f0013137a23 */ /* 0x000fe20000010803 */
[----:B------:R-:W-:Y:S01]  /*5780*/  LOP3.LUT R7, R7, UR11, R224, 0x96, !PT ;  /* 0x0000000b07077c12 */ /* 0x000fe2000f8e96e0 */
[----:B------:R-:W-:Y:S01]  /*5790*/  IMAD.WIDE.U32 R186, R186, -0x326172a9, RZ ;  /* 0xcd9e8d57baba7825 */ /* 0x000fe200078e00ff */
[----:B------:R1:W-:Y:S01]  /*57a0*/  MUFU.EX2 R224, R14 ;  /* 0x0000000e00e07308 */ /* 0x0003e20000000800 */
[-C--:B------:R-:W-:Y:S04]  /*57b0*/  HMMA.16816.F32 R28, R172, R170.reuse, R28 ;  /* 0x000000aaac1c723c */ /* 0x080fe8000000181c */
[----:B------:R-:W-:Y:S04]  /*57c0*/  IMAD.WIDE.U32 R4, R5, -0x2daee0ad, RZ ;  /* 0xd2511f5305047825 */ /* 0x000fe800078e00ff */
[----:B------:R-:W-:Y:S04]  /*57d0*/  HMMA.16816.F32 R32, R164, R170, R32 ;  /* 0x000000aaa420723c */ /* 0x000fe80000001820 */
[----:B------:R-:W-:Y:S01]  /*57e0*/  FFMA.FTZ R22, R189, -UR4, R22 ;  /* 0x80000004bd167c23 */ /* 0x000fe20008010016 */
[----:B------:R-:W-:Y:S01]  /*57f0*/  LOP3.LUT R177, R185, UR9, R4, 0x96, !PT ;  /* 0x00000009b9b17c12 */ /* 0x000fe2000f8e9604 */
[----:B------:R-:W-:Y:S01]  /*5800*/  FFMA.FTZ R20, R216, -UR4, R20 ;  /* 0x80000004d8147c23 */ /* 0x000fe20008010014 */
[----:B------:R-:W-:Y:S01]  /*5810*/  UIADD3 UR9, UR13, 0x78dde6e4, URZ ;  /* 0x78dde6e40d097890 */ /* 0x000fe2000fffe03f */
[----:B------:R-:W-:Y:S01]  /*5820*/  FFMA.FTZ R24, R195, -UR4, R24 ;  /* 0x80000004c3187c23 */ /* 0x000fe20008010018 */
[----:B------:R-:W-:Y:S02]  /*5830*/  @P1 FSEL R22, R22, -INF , !P2 ;  /* 0xff80000016161808 */ /* 0x000fe40005000000 */
[----:B------:R-:W-:Y:S01]  /*5840*/  PLOP3.LUT P1, PT, PT, PT, UP0, 0x80, 0x0 ;  /* 0x000000000000781c */ /* 0x000fe20003f2f008 */
[----:B------:R-:W-:Y:S01]  /*5850*/  FFMA.FTZ R26, R198, -UR4, R26 ;  /* 0x80000004c61a7c23 */ /* 0x000fe2000801001a */
[----:B------:R-:W-:Y:S01]  /*5860*/  @P4 FSEL R20, R20, -INF , !P2 ;  /* 0xff80000014144808 */ /* 0x000fe20005000000 */
[----:B------:R-:W-:Y:S01]  /*5870*/  FFMA.FTZ R23, R190, -UR4, R23 ;  /* 0x80000004be177c23 */ /* 0x000fe20008010017 */
[----:B------:R-:W-:Y:S01]  /*5880*/  PLOP3.LUT P4, PT, PT, PT, UP0, 0x80, 0x0 ;  /* 0x000000000000781c */ /* 0x000fe20003f8f008 */
[----:B------:R-:W-:Y:S01]  /*5890*/  FFMA.FTZ R25, R191, -UR4, R25 ;  /* 0x80000004bf197c23 */ /* 0x000fe20008010019 */
[----:B------:R-:W-:Y:S01]  /*58a0*/  LOP3.LUT R8, R5, UR11, R220, 0x96, !PT ;  /* 0x0000000b05087c12 */ /* 0x000fe2000f8e96dc */
[----:B------:R-:W-:Y:S01]  /*58b0*/  UIADD3 UR11, UR13, 0x1715609d, URZ ;  /* 0x1715609d0d0b7890 */ /* 0x000fe2000fffe03f */
[----:B------:R-:W-:Y:S01]  /*58c0*/  IMAD.WIDE.U32 R4, R7, -0x326172a9, RZ ;  /* 0xcd9e8d5707047825 */ /* 0x000fe200078e00ff */
[----:B------:R3:W-:Y:S03]  /*58d0*/  MUFU.EX2 R220, R15 ;  /* 0x0000000f00dc7308 */ /* 0x0007e60000000800 */
[----:B------:R-:W-:Y:S01]  /*58e0*/  IMAD.WIDE.U32 R8, R8, -0x326172a9, RZ ;  /* 0xcd9e8d5708087825 */ /* 0x000fe200078e00ff */
[----:B------:R-:W-:Y:S02]  /*58f0*/  @P1 FSEL R26, R26, -INF , !P2 ;  /* 0xff8000001a1a1808 */ /* 0x000fe40005000000 */
[----:B------:R-:W-:Y:S01]  /*5900*/  PLOP3.LUT P1, PT, PT, PT, UP0, 0x80, 0x0 ;  /* 0x000000000000781c */ /* 0x000fe20003f2f008 */
[----:B----4-:R-:W-:Y:S01]  /*5910*/  IMAD.WIDE.U32 R10, R177, -0x326172a9, RZ ;  /* 0xcd9e8d57b10a7825 */ /* 0x010fe200078e00ff */
[----:B------:R-:W-:Y:S02]  /*5920*/  @P4 FSEL R24, R24, -INF , !P2 ;  /* 0xff80000018184808 */ /* 0x000fe40005000000 */
[----:B------:R-:W-:Y:S01]  /*5930*/  PLOP3.LUT P2, PT, PT, PT, UP0, 0x80, 0x0 ;  /* 0x000000000000781c */ /* 0x000fe20003f4f008 */
[----:B------:R-:W-:Y:S01]  /*5940*/  FFMA.FTZ R28, R231, -UR4, R28 ;  /* 0x80000004e71c7c23 */ /* 0x000fe2000801001c */
[----:B------:R-:W-:Y:S01]  /*5950*/  PLOP3.LUT P4, PT, PT, PT, UP0, 0x80, 0x0 ;  /* 0x000000000000781c */ /* 0x000fe20003f8f008 */
[----:B------:R-:W-:Y:S01]  /*5960*/  FFMA.FTZ R21, R197, -UR4, R21 ;  /* 0x80000004c5157c23 */ /* 0x000fe20008010015 */
[----:B------:R-:W-:Y:S01]  /*5970*/  LOP3.LUT R6, R5, UR9, R182, 0x96, !PT ;  /* 0x0000000905067c12 */ /* 0x000fe2000f8e96b6 */
[----:B------:R-:W-:Y:S01]  /*5980*/  FFMA.FTZ R30, R195, -UR4, R30 ;  /* 0x80000004c31e7c23 */ /* 0x000fe2000801001e */
[----:B------:R-:W-:Y:S01]  /*5990*/  LOP3.LUT R4, R187, UR11, R4, 0x96, !PT ;  /* 0x0000000bbb047c12 */ /* 0x000fe2000f8e9604 */
[----:B------:R-:W-:Y:S01]  /*59a0*/  FFMA.FTZ R32, R192, -UR4, R32 ;  /* 0x80000004c0207c23 */ /* 0x000fe20008010020 */
[----:B------:R-:W-:Y:S01]  /*59b0*/  LOP3.LUT R178, R9, UR9, R178, 0x96, !PT ;  /* 0x0000000909b27c12 */ /* 0x000fe2000f8e96b2 */
[----:B------:R-:W-:Y:S01]  /*59c0*/  UIADD3 UR9, UR12, -0x56f99767, URZ ;  /* 0xa90668990c097890 */ /* 0x000fe2000fffe03f */
[----:B------:R-:W-:Y:S01]  /*59d0*/  @P1 FSEL R25, R25, -INF , !P5 ;  /* 0xff80000019191808 */ /* 0x000fe20006800000 */
[----:B------:R-:W-:Y:S01]  /*59e0*/  IMAD.WIDE.U32 R4, R4, -0x2daee0ad, RZ ;  /* 0xd2511f5304047825 */ /* 0x000fe200078e00ff */
[----:B------:R-:W-:Y:S01]  /*59f0*/  PLOP3.LUT P1, PT, PT, PT, UP0, 0x80, 0x0 ;  /* 0x000000000000781c */ /* 0x000fe20003f2f008 */
[----:B------:R-:W-:Y:S01]  /*5a00*/  MUFU.EX2 R195, R19 ;  /* 0x0000001300c37308 */ /* 0x000fe20000000800 */
[----:B------:R-:W-:Y:S01]  /*5a10*/  @P2 FSEL R23, R23, -INF , !P5 ;  /* 0xff80000017172808 */ /* 0x000fe20006800000 */
[----:B------:R-:W-:Y:S01]  /*5a20*/  IMAD.WIDE.U32 R6, R6, -0x2daee0ad, RZ ;  /* 0xd2511f5306067825 */ /* 0x000fe200078e00ff */
[----:B------:R-:W-:Y:S01]  /*5a30*/  PLOP3.LUT P2, PT, PT, PT, UP0, 0x80, 0x0 ;  /* 0x000000000000781c */ /* 0x000fe20003f4f008 */
[----:B------:R-:W4:Y:S01]  /*5a40*/  LDL R231, [R1+0xc] ;  /* 0x00000c0001e77983 */ /* 0x000f220000100800 */
[----:B------:R-:W-:Y:S01]  /*5a50*/  LOP3.LUT R8, R11, UR11, R8, 0x96, !PT ;  /* 0x0000000b0b087c12 */ /* 0x000fe2000f8e9608 */
[----:B------:R-:W-:Y:S01]  /*5a60*/  FFMA.FTZ R27, R196, -UR4, R27 ;  /* 0x80000004c41b7c23 */ /* 0x000fe2000801001b */
[----:B------:R-:W-:Y:S01]  /*5a70*/  @P4 FSEL R21, R21, -INF , !P5 ;  /* 0xff80000015154808 */ /* 0x000fe20006800000 */
[----:B------:R-:W-:Y:S01]  /*5a80*/  FFMA.FTZ R34, R216, -UR4, R34 ;  /* 0x80000004d8227c23 */ /* 0x000fe20008010022 */
[----:B------:R-:W-:Y:S01]  /*5a90*/  PLOP3.LUT P4, PT, PT, PT, UP0, 0x80, 0x0 ;  /* 0x000000000000781c */ /* 0x000fe20003f8f008 */
[----:B------:R-:W-:Y:S01]  /*5aa0*/  FFMA.FTZ R29, R226, -UR4, R29 ;  /* 0x80000004e21d7c23 */ /* 0x000fe2000801001d */
[----:B------:R-:W-:Y:S01]  /*5ab0*/  LOP3.LUT R179, R4, 0xffff, RZ, 0xc0, !PT ;  /* 0x0000ffff04b37812 */ /* 0x000fe200078ec0ff */
[----:B------:R-:W-:Y:S01]  /*5ac0*/  FFMA.FTZ R33, R232, -UR4, R33 ;  /* 0x80000004e8217c23 */ /* 0x000fe20008010021 */
[----:B------:R-:W-:Y:S01]  /*5ad0*/  LOP3.LUT R180, R7, UR9, R180, 0x96, !PT ;  /* 0x0000000907b47c12 */ /* 0x000fe2000f8e96b4 */
[----:B------:R-:W-:Y:S01]  /*5ae0*/  FFMA.FTZ R31, R191, -UR4, R31 ;  /* 0x80000004bf1f7c23 */ /* 0x000fe2000801001f */
[----:B------:R-:W-:Y:S01]  /*5af0*/  LOP3.LUT R9, R5, UR10, R6, 0x96, !PT ;  /* 0x0000000a05097c12 */ /* 0x000fe2000f8e9606 */
[----:B------:R-:W-:Y:S01]  /*5b00*/  IMAD.WIDE.U32 R6, R178, -0x2daee0ad, RZ ;  /* 0xd2511f53b2067825 */ /* 0x000fe200078e00ff */
[----:B------:R-:W-:Y:S01]  /*5b10*/  @P2 FSEL R28, R28, -INF , !P3 ;  /* 0xff8000001c1c2808 */ /* 0x000fe20005800000 */
[----:B------:R-:W-:Y:S01]  /*5b20*/  MUFU.EX2 R196, R17 ;  /* 0x0000001100c47308 */ /* 0x000fe20000000800 */
[----:B------:R-:W-:Y:S01]  /*5b30*/  PLOP3.LUT P2, PT, PT, PT, UP0, 0x80, 0x0 ;  /* 0x000000000000781c */ /* 0x000fe20003f4f008 */
[----:B------:R-:W-:Y:S01]  /*5b40*/  FFMA.FTZ R35, R197, -UR4, R35 ;  /* 0x80000004c5237c23 */ /* 0x000fe20008010023 */
[----:B------:R-:W-:Y:S01]  /*5b50*/  SHF.R.U32.HI R178, RZ, 0x10, R4 ;  /* 0x00000010ffb27819 */ /* 0x000fe20000011604 */
[--C-:B------:R-:W-:Y:S01]  /*5b60*/  FFMA.FTZ R28, R28, c[0x0][0x23c], -R2.reuse ;  /* 0x00008f001c1c7a23 */ /* 0x100fe20000010802 */
[----:B------:R-:W-:Y:S01]  /*5b70*/  LOP3.LUT R11, R4, 0xff, RZ, 0xc0, !PT ;  /* 0x000000ff040b7812 */ /* 0x000fe200078ec0ff */
[----:B------:R-:W-:Y:S01]  /*5b80*/  FFMA.FTZ R24, R24, c[0x0][0x23c], -R2 ;  /* 0x00008f0018187a23 */ /* 0x000fe20000010802 */
[----:B--2---:R-:W-:Y:S01]  /*5b90*/  SHF.R.U32.HI R12, RZ, 0x18, R4 ;  /* 0x00000018ff0c7819 */ /* 0x004fe20000011604 */
[----:B------:R-:W-:Y:S01]  /*5ba0*/  IMAD.WIDE.U32 R4, R8, -0x2daee0ad, RZ ;  /* 0xd2511f5308047825 */ /* 0x000fe200078e00ff */
[----:B------:R-:W-:Y:S01]  /*5bb0*/  @P1 FSEL R30, R30, -INF , !P3 ;  /* 0xff8000001e1e1808 */ /* 0x000fe20005800000 */
[----:B------:R-:W-:Y:S01]  /*5bc0*/  MUFU.EX2 R191, R24 ;  /* 0x0000001800bf7308 */ /* 0x000fe20000000800 */
[----:B------:R-:W-:Y:S01]  /*5bd0*/  PLOP3.LUT P1, PT, PT, PT, UP0, 0x80, 0x0 ;  /* 0x000000000000781c */ /* 0x000fe20003f2f008 */
[----:B------:R-:W-:Y:S01]  /*5be0*/  FFMA.FTZ R25, R25, c[0x0][0x23c], -R2 ;  /* 0x00008f0019197a23 */ /* 0x000fe20000010802 */
[----:B------:R-:W-:Y:S01]  /*5bf0*/  LOP3.LUT R8, R5, UR10, R6, 0x96, !PT ;  /* 0x0000000a05087c12 */ /* 0x000fe2000f8e9606 */
[----:B------:R-:W-:Y:S01]  /*5c00*/  UIADD3 UR10, UR13, -0x4ab325aa, URZ ;  /* 0xb54cda560d0a7890 */ /* 0x000fe2000fffe03f */
[C---:B------:R-:W-:Y:S01]  /*5c10*/  LOP3.LUT R169, R4.reuse, 0xff, RZ, 0xc0, !PT ;  /* 0x000000ff04a97812 */ /* 0x040fe200078ec0ff */
[--C-:B------:R-:W-:Y:S01]  /*5c20*/  FFMA.FTZ R21, R21, c[0x0][0x23c], -R176.reuse ;  /* 0x00008f0015157a23 */ /* 0x100fe200000108b0 */
[----:B------:R-:W-:Y:S01]  /*5c30*/  LOP3.LUT R172, R4, 0xffff, RZ, 0xc0, !PT ;  /* 0x0000ffff04ac7812 */ /* 0x000fe200078ec0ff */
[----:B------:R-:W-:Y:S01]  /*5c40*/  FFMA.FTZ R20, R20, c[0x0][0x23c], -R176 ;  /* 0x00008f0014147a23 */ /* 0x000fe200000108b0 */
[--C-:B------:R-:W-:Y:S01]  /*5c50*/  SHF.R.U32.HI R173, RZ, 0x18, R4.reuse ;  /* 0x00000018ffad7819 */ /* 0x100fe20000011604 */
[----:B------:R-:W-:Y:S01]  /*5c60*/  MUFU.EX2 R187, R21 ;  /* 0x0000001500bb7308 */ /* 0x000fe20000000800 */
[----:B------:R-:W-:Y:S01]  /*5c70*/  SHF.R.U32.HI R168, RZ, 0x10, R4 ;  /* 0x00000010ffa87819 */ /* 0x000fe20000011604 */
[----:B------:R-:W-:Y:S01]  /*5c80*/  IMAD.WIDE.U32 R4, R180, -0x326172a9, RZ ;  /* 0xcd9e8d57b4047825 */ /* 0x000fe200078e00ff */
[----:B------:R-:W-:Y:S01]  /*5c90*/  LOP3.LUT R184, R7, UR9, R184, 0x96, !PT ;  /* 0x0000000907b87c12 */ /* 0x000fe2000f8e96b8 */
[----:B------:R-:W-:Y:S01]  /*5ca0*/  ULDC.U8 UR9, c[0x0][0x2d8] ;  /* 0x0000b60000097ab9 */ /* 0x000fe20000000000 */
[----:B------:R-:W-:Y:S01]  /*5cb0*/  @P2 FSEL R32, R32, -INF , !P3 ;  /* 0xff80000020202808 */ /* 0x000fe20005800000 */
[--C-:B------:R-:W-:Y:S01]  /*5cc0*/  FFMA.FTZ R22, R22, c[0x0][0x23c], -R3.reuse ;  /* 0x00008f0016167a23 */ /* 0x100fe20000010803 */
[----:B------:R-:W-:Y:S01]  /*5cd0*/  PLOP3.LUT P2, PT, PT, PT, UP0, 0x80, 0x0 ;  /* 0x000000000000781c */ /* 0x000fe20003f4f008 */
[----:B------:R-:W-:Y:S01]  /*5ce0*/  FFMA.FTZ R30, R30, c[0x0][0x23c], -R0 ;  /* 0x00008f001e1e7a23 */ /* 0x000fe20000010800 */
[----:B------:R-:W-:Y:S01]  /*5cf0*/  LOP3.LUT R7, R5, UR10, R186, 0x96, !PT ;  /* 0x0000000a05077c12 */ /* 0x000fe2000f8e96ba */
[----:B------:R-:W-:Y:S01]  /*5d00*/  MUFU.EX2 R192, R20 ;  /* 0x0000001400c07308 */ /* 0x000fe20000000800 */
[----:B------:R-:W-:Y:S01]  /*5d10*/  @P4 FSEL R27, R27, -INF , !P5 ;  /* 0xff8000001b1b4808 */ /* 0x000fe20006800000 */
[----:B------:R-:W-:Y:S01]  /*5d20*/  FFMA.FTZ R32, R32, c[0x0][0x23c], -R176 ;  /* 0x00008f0020207a23 */ /* 0x000fe200000108b0 */
[----:B------:R-:W-:Y:S01]  /*5d30*/  ISETP.LE.U32.AND P4, PT, R12, UR9, PT ;  /* 0x000000090c007c0c */ /* 0x000fe2000bf83070 */
[--C-:B------:R-:W-:Y:S01]  /*5d40*/  FFMA.FTZ R26, R26, c[0x0][0x23c], -R0.reuse ;  /* 0x00008f001a1a7a23 */ /* 0x100fe20000010800 */
[C---:B------:R-:W-:Y:S01]  /*5d50*/  LOP3.LUT R12, R4.reuse, 0xffff, RZ, 0xc0, !PT ;  /* 0x0000ffff040c7812 */ /* 0x040fe200078ec0ff */
[----:B------:R-:W-:Y:S01]  /*5d60*/  FFMA.FTZ R27, R27, c[0x0][0x23c], -R0 ;  /* 0x00008f001b1b7a23 */ /* 0x000fe20000010800 */
[----:B-1----:R-:W-:Y:S01]  /*5d70*/  LOP3.LUT R14, R4, 0xff, RZ, 0xc0, !PT ;  /* 0x000000ff040e7812 */ /* 0x002fe200078ec0ff */
[--C-:B------:R-:W-:Y:S01]  /*5d80*/  FFMA.FTZ R23, R23, c[0x0][0x23c], -R3.reuse ;  /* 0x00008f0017177a23 */ /* 0x100fe20000010803 */
[--C-:B---3--:R-:W-:Y:S01]  /*5d90*/  SHF.R.U32.HI R15, RZ, 0x18, R4.reuse ;  /* 0x00000018ff0f7819 */ /* 0x108fe20000011604 */
[----:B------:R-:W-:Y:S01]  /*5da0*/  MUFU.EX2 R188, R22 ;  /* 0x0000001600bc7308 */ /* 0x000fe20000000800 */
[----:B------:R-:W-:Y:S01]  /*5db0*/  SHF.R.U32.HI R13, RZ, 0x10, R4 ;  /* 0x00000010ff0d7819 */ /* 0x000fe20000011604 */
[----:B------:R-:W-:Y:S01]  /*5dc0*/  IMAD.WIDE.U32 R4, R184, -0x326172a9, RZ ;  /* 0xcd9e8d57b8047825 */ /* 0x000fe200078e00ff */
[----:B------:R-:W-:Y:S02]  /*5dd0*/  @P1 FSEL R34, R34, -INF , !P3 ;  /* 0xff80000022221808 */ /* 0x000fe40005800000 */
[----:B------:R-:W-:Y:S02]  /*5de0*/  PLOP3.LUT P1, PT, PT, PT, UP0, 0x80, 0x0 ;  /* 0x000000000000781c */ /* 0x000fe40003f2f008 */
[----:B------:R-:W-:Y:S01]  /*5df0*/  PLOP3.LUT P3, PT, PT, PT, UP0, 0x80, 0x0 ;  /* 0x000000000000781c */ /* 0x000fe20003f6f008 */
[----:B------:R-:W-:Y:S01]  /*5e00*/  FFMA.FTZ R34, R34, c[0x0][0x23c], -R3 ;  /* 0x00008f0022227a23 */ /* 0x000fe20000010803 */
[----:B------:R-:W-:Y:S01]  /*5e10*/  LOP3.LUT R6, R5, UR10, R10, 0x96, !PT ;  /* 0x0000000a05067c12 */ /* 0x000fe2000f8e960a */
[----:B------:R-:W-:Y:S01]  /*5e20*/  MUFU.EX2 R190, R25 ;  /* 0x0000001900be7308 */ /* 0x000fe20000000800 */
[----:B------:R-:W-:Y:S02]  /*5e30*/  LOP3.LUT R10, R7, 0xffff, RZ, 0xc0, !PT ;  /* 0x0000ffff070a7812 */ /* 0x000fe400078ec0ff */
[----:B------:R-:W-:Y:S02]  /*5e40*/  @P2 FSEL R29, R29, -INF , !P6 ;  /* 0xff8000001d1d2808 */ /* 0x000fe40007000000 */
[----:B------:R-:W-:Y:S02]  /*5e50*/  SHF.R.U32.HI R10, RZ, 0x8, R10 ;  /* 0x00000008ff0a7819 */ /* 0x000fe4000001160a */
[----:B------:R-:W-:Y:S01]  /*5e60*/  PLOP3.LUT P2, PT, PT, PT, UP0, 0x80, 0x0 ;  /* 0x000000000000781c */ /* 0x000fe20003f4f008 */
[----:B------:R-:W-:Y:S01]  /*5e70*/  FFMA.FTZ R2, R29, c[0x0][0x23c], -R2 ;  /* 0x00008f001d027a23 */ /* 0x000fe20000010802 */
[----:B------:R-:W-:Y:S01]  /*5e80*/  LOP3.LUT R10, R10, 0xffff, RZ, 0xc0, !PT ;  /* 0x0000ffff0a0a7812 */ /* 0x000fe200078ec0ff */
[----:B------:R-:W-:Y:S01]  /*5e90*/  MUFU.EX2 R198, R18 ;  /* 0x0000001200c67308 */ /* 0x000fe20000000800 */
[----:B------:R-:W-:Y:S02]  /*5ea0*/  ISETP.LE.U32.AND P5, PT, R11, UR9, PT ;  /* 0x000000090b007c0c */ /* 0x000fe4000bfa3070 */
[----:B------:R-:W-:Y:S02]  /*5eb0*/  LOP3.LUT R11, R7, 0xff, RZ, 0xc0, !PT ;  /* 0x000000ff070b7812 */ /* 0x000fe400078ec0ff */
[----:B------:R-:W-:Y:S02]  /*5ec0*/  @P1 FSEL R33, R33, -INF , !P6 ;  /* 0xff80000021211808 */ /* 0x000fe40007000000 */
[----:B------:R-:W-:Y:S02]  /*5ed0*/  ISETP.LE.U32.AND P1, PT, R10, UR9, PT ;  /* 0x000000090a007c0c */ /* 0x000fe4000bf23070 */
[----:B------:R-:W-:Y:S01]  /*5ee0*/  @P3 FSEL R31, R31, -INF , !P6 ;  /* 0xff8000001f1f3808 */ /* 0x000fe20007000000 */
[----:B------:R-:W-:Y:S01]  /*5ef0*/  MUFU.EX2 R184, R2 ;  /* 0x0000000200b87308 */ /* 0x000fe20000000800 */
[----:B------:R-:W-:Y:S01]  /*5f00*/  ISETP.LE.U32.AND P3, PT, R11, UR9, PT ;  /* 0x000000090b007c0c */ /* 0x000fe2000bf63070 */
[----:B------:R-:W-:Y:S01]  /*5f10*/  FFMA.FTZ R176, R33, c[0x0][0x23c], -R176 ;  /* 0x00008f0021b07a23 */ /* 0x000fe200000108b0 */
[--C-:B------:R-:W-:Y:S01]  /*5f20*/  SHF.R.U32.HI R11, RZ, 0x10, R7.reuse ;  /* 0x00000010ff0b7819 */ /* 0x100fe20000011607 */
[----:B------:R-:W-:Y:S01]  /*5f30*/  FFMA.FTZ R0, R31, c[0x0][0x23c], -R0 ;  /* 0x00008f001f007a23 */ /* 0x000fe20000010800 */
[----:B------:R-:W-:Y:S02]  /*5f40*/  SHF.R.U32.HI R10, RZ, 0x18, R7 ;  /* 0x00000018ff0a7819 */ /* 0x000fe40000011607 */
[----:B------:R-:W-:Y:S02]  /*5f50*/  LOP3.LUT R7, R6, 0xffff, RZ, 0xc0, !PT ;  /* 0x0000ffff06077812 */ /* 0x000fe400078ec0ff */
[----:B------:R-:W-:Y:S01]  /*5f60*/  @P2 FSEL R35, R35, -INF , !P6 ;  /* 0xff80000023232808 */ /* 0x000fe20007000000 */
[----:B------:R-:W-:Y:S01]  /*5f70*/  @!P1 FADD.FTZ R219, -R219, -RZ ;  /* 0x800000ffdbdb9221 */ /* 0x000fe20000010100 */
[----:B------:R-:W-:Y:S01]  /*5f80*/  SHF.R.U32.HI R7, RZ, 0x8, R7 ;  /* 0x00000008ff077819 */ /* 0x000fe20000011607 */
[----:B------:R-:W1:Y:S01]  /*5f90*/  MUFU.EX2 R181, R32 ;  /* 0x0000002000b57308 */ /* 0x000e620000000800 */
[----:B------:R-:W-:Y:S01]  /*5fa0*/  ISETP.LE.U32.AND P2, PT, R10, UR9, PT ;  /* 0x000000090a007c0c */ /* 0x000fe2000bf43070 */
[----:B------:R-:W-:Y:S01]  /*5fb0*/  @!P3 FADD.FTZ R222, -R222, -RZ ;  /* 0x800000ffdedeb221 */ /* 0x000fe20000010100 */
[----:B------:R-:W-:Y:S01]  /*5fc0*/  LOP3.LUT R7, R7, 0xffff, RZ, 0xc0, !PT ;  /* 0x0000ffff07077812 */ /* 0x000fe200078ec0ff */
[----:B------:R-:W-:Y:S01]  /*5fd0*/  FFMA.FTZ R3, R35, c[0x0][0x23c], -R3 ;  /* 0x00008f0023037a23 */ /* 0x000fe20000010803 */
[----:B------:R-:W-:Y:S02]  /*5fe0*/  LOP3.LUT R11, R11, 0xff, RZ, 0xc0, !PT ;  /* 0x000000ff0b0b7812 */ /* 0x000fe400078ec0ff */
[----:B------:R-:W-:Y:S02]  /*5ff0*/  ISETP.LE.U32.AND P1, PT, R7, UR9, PT ;  /* 0x0000000907007c0c */ /* 0x000fe4000bf23070 */
[----:B------:R-:W-:Y:S01]  /*6000*/  LOP3.LUT R10, R6, 0xff, RZ, 0xc0, !PT ;  /* 0x000000ff060a7812 */ /* 0x000fe200078ec0ff */
[----:B------:R-:W-:Y:S01]  /*6010*/  MUFU.EX2 R183, R0 ;  /* 0x0000000000b77308 */ /* 0x000fe20000000800 */
[--C-:B------:R-:W-:Y:S02]  /*6020*/  SHF.R.U32.HI R7, RZ, 0x10, R6.reuse ;  /* 0x00000010ff077819 */ /* 0x100fe40000011606 */
[----:B------:R-:W-:Y:S01]  /*6030*/  ISETP.LE.U32.AND P6, PT, R11, UR9, PT ;  /* 0x000000090b007c0c */ /* 0x000fe2000bfc3070 */
[----:B------:R-:W-:Y:S01]  /*6040*/  @!P2 FADD.FTZ R225, -R225, -RZ ;  /* 0x800000ffe1e1a221 */ /* 0x000fe20000010100 */
[----:B------:R-:W-:Y:S02]  /*6050*/  ISETP.LE.U32.AND P3, PT, R10, UR9, PT ;  /* 0x000000090a007c0c */ /* 0x000fe4000bf63070 */
[----:B------:R-:W-:Y:S02]  /*6060*/  LOP3.LUT R10, R4, 0xffff, RZ, 0xc0, !PT ;  /* 0x0000ffff040a7812 */ /* 0x000fe400078ec0ff */
[----:B------:R-:W-:Y:S01]  /*6070*/  LOP3.LUT R5, R7, 0xff, RZ, 0xc0, !PT ;  /* 0x000000ff07057812 */ /* 0x000fe200078ec0ff */
[----:B------:R-:W-:Y:S01]  /*6080*/  @!P1 FADD.FTZ R227, -R227, -RZ ;  /* 0x800000ffe3e39221 */ /* 0x000fe20000010100 */
[----:B------:R-:W-:Y:S01]  /*6090*/  SHF.R.U32.HI R6, RZ, 0x18, R6 ;  /* 0x00000018ff067819 */ /* 0x000fe20000011606 */
[----:B------:R-:W-:Y:S01]  /*60a0*/  MUFU.EX2 R177, R176 ;  /* 0x000000b000b17308 */ /* 0x000fe20000000800 */
[----:B------:R-:W-:Y:S01]  /*60b0*/  ISETP.LE.U32.AND P2, PT, R5, UR9, PT ;  /* 0x0000000905007c0c */ /* 0x000fe2000bf43070 */
[----:B-1----:R-:W-:Y:S01]  /*60c0*/  @!P5 FADD.FTZ R181, -R181, -RZ ;  /* 0x800000ffb5b5d221 */ /* 0x002fe20000010100 */
[----:B------:R-:W-:Y:S01]  /*60d0*/  SHF.R.U32.HI R5, RZ, 0x8, R10 ;  /* 0x00000008ff057819 */ /* 0x000fe2000001160a */
[----:B------:R-:W-:Y:S01]  /*60e0*/  @!P6 FADD.FTZ R218, -R218, -RZ ;  /* 0x800000ffdadae221 */ /* 0x000fe20000010100 */
[----:B------:R-:W-:Y:S01]  /*60f0*/  ISETP.LE.U32.AND P6, PT, R6, UR9, PT ;  /* 0x0000000906007c0c */ /* 0x000fe2000bfc3070 */
[----:B------:R-:W-:Y:S01]  /*6100*/  @!P3 FADD.FTZ R229, -R229, -RZ ;  /* 0x800000ffe5e5b221 */ /* 0x000fe20000010100 */
[----:B------:R-:W-:Y:S02]  /*6110*/  LOP3.LUT R5, R5, 0xffff, RZ, 0xc0, !PT ;  /* 0x0000ffff05057812 */ /* 0x000fe400078ec0ff */
[----:B------:R-:W-:Y:S01]  /*6120*/  LOP3.LUT R7, R4, 0xff, RZ, 0xc0, !PT ;  /* 0x000000ff04077812 */ /* 0x000fe200078ec0ff */
[----:B------:R-:W1:Y:S01]  /*6130*/  MUFU.EX2 R180, R3 ;  /* 0x0000000300b47308 */ /* 0x000e620000000800 */
[----:B------:R-:W-:Y:S02]  /*6140*/  ISETP.LE.U32.AND P1, PT, R5, UR9, PT ;  /* 0x0000000905007c0c */ /* 0x000fe4000bf23070 */
[----:B------:R-:W-:Y:S01]  /*6150*/  ISETP.LE.U32.AND P3, PT, R7, UR9, PT ;  /* 0x0000000907007c0c */ /* 0x000fe2000bf63070 */
[----:B------:R-:W-:Y:S01]  /*6160*/  @!P2 FADD.FTZ R230, -R230, -RZ ;  /* 0x800000ffe6e6a221 */ /* 0x000fe20000010100 */
[--C-:B------:R-:W-:Y:S02]  /*6170*/  SHF.R.U32.HI R6, RZ, 0x10, R4.reuse ;  /* 0x00000010ff067819 */ /* 0x100fe40000011604 */
[----:B------:R-:W-:Y:S01]  /*6180*/  SHF.R.U32.HI R5, RZ, 0x18, R4 ;  /* 0x00000018ff057819 */ /* 0x000fe20000011604 */
[----:B------:R-:W-:Y:S01]  /*6190*/  @!P6 FADD.FTZ R228, -R228, -RZ ;  /* 0x800000ffe4e4e221 */ /* 0x000fe20000010100 */
[----:B------:R-:W-:Y:S01]  /*61a0*/  SHF.R.U32.HI R4, RZ, 0x8, R12 ;  /* 0x00000008ff047819 */ /* 0x000fe2000001160c */
[----:B------:R-:W-:Y:S01]  /*61b0*/  MUFU.EX2 R189, R23 ;  /* 0x0000001700bd7308 */ /* 0x000fe20000000800 */
[----:B------:R-:W-:Y:S02]  /*61c0*/  LOP3.LUT R6, R6, 0xff, RZ, 0xc0, !PT ;  /* 0x000000ff06067812 */ /* 0x000fe400078ec0ff */
[----:B------:R-:W-:Y:S01]  /*61d0*/  LOP3.LUT R4, R4, 0xffff, RZ, 0xc0, !PT ;  /* 0x0000ffff04047812 */ /* 0x000fe200078ec0ff */
[----:B------:R-:W-:Y:S01]  /*61e0*/  @!P1 FADD.FTZ R221, -R221, -RZ ;  /* 0x800000ffdddd9221 */ /* 0x000fe20000010100 */
[----:B------:R-:W-:Y:S01]  /*61f0*/  ISETP.LE.U32.AND P2, PT, R6, UR9, PT ;  /* 0x0000000906007c0c */ /* 0x000fe2000bf43070 */
[----:B------:R-:W-:Y:S01]  /*6200*/  @!P3 FADD.FTZ R223, -R223, -RZ ;  /* 0x800000ffdfdfb221 */ /* 0x000fe20000010100 */
[----:B------:R-:W-:Y:S02]  /*6210*/  ISETP.LE.U32.AND P6, PT, R5, UR9, PT ;  /* 0x0000000905007c0c */ /* 0x000fe4000bfc3070 */
[----:B------:R-:W-:Y:S01]  /*6220*/  ISETP.LE.U32.AND P1, PT, R4, UR9, PT ;  /* 0x0000000904007c0c */ /* 0x000fe2000bf23070 */
[----:B------:R-:W2:Y:S01]  /*6230*/  MUFU.EX2 R194, R26 ;  /* 0x0000001a00c27308 */ /* 0x000ea20000000800 */
[----:B------:R-:W-:Y:S02]  /*6240*/  LOP3.LUT R4, R9, 0xffff, RZ, 0xc0, !PT ;  /* 0x0000ffff09047812 */ /* 0x000fe400078ec0ff */
[----:B------:R-:W-:Y:S01]  /*6250*/  ISETP.LE.U32.AND P3, PT, R14, UR9, PT ;  /* 0x000000090e007c0c */ /* 0x000fe2000bf63070 */
[----:B-1----:R-:W-:Y:S01]  /*6260*/  @!P4 FADD.FTZ R180, -R180, -RZ ;  /* 0x800000ffb4b4c221 */ /* 0x002fe20000010100 */
[----:B------:R-:W-:Y:S02]  /*6270*/  SHF.R.U32.HI R4, RZ, 0x8, R4 ;  /* 0x00000008ff047819 */ /* 0x000fe40000011604 */
[----:B------:R-:W-:Y:S01]  /*6280*/  LOP3.LUT R5, R13, 0xff, RZ, 0xc0, !PT ;  /* 0x000000ff0d057812 */ /* 0x000fe200078ec0ff */
[----:B------:R-:W-:Y:S01]  /*6290*/  @!P2 FADD.FTZ R224, -R224, -RZ ;  /* 0x800000ffe0e0a221 */ /* 0x000fe20000010100 */
[----:B------:R-:W-:Y:S01]  /*62a0*/  LOP3.LUT R4, R4, 0xffff, RZ, 0xc0, !PT ;  /* 0x0000ffff04047812 */ /* 0x000fe200078ec0ff */
[----:B------:R-:W-:Y:S01]  /*62b0*/  @!P6 FADD.FTZ R220, -R220, -RZ ;  /* 0x800000ffdcdce221 */ /* 0x000fe20000010100 */
[----:B------:R-:W-:Y:S01]  /*62c0*/  SHF.R.U32.HI R2, RZ, 0x10, R9 ;  /* 0x00000010ff027819 */ /* 0x000fe20000011609 */
[----:B------:R-:W-:Y:S01]  /*62d0*/  @!P1 FADD.FTZ R196, -R196, -RZ ;  /* 0x800000ffc4c49221 */ /* 0x000fe20000010100 */
[----:B------:R-:W-:Y:S01]  /*62e0*/  ISETP.LE.U32.AND P1, PT, R4, UR9, PT ;  /* 0x0000000904007c0c */ /* 0x000fe2000bf23070 */
[----:B------:R-:W-:Y:S01]  /*62f0*/  MUFU.EX2 R193, R27 ;  /* 0x0000001b00c17308 */ /* 0x000fe20000000800 */
[----:B------:R-:W-:Y:S01]  /*6300*/  ISETP.LE.U32.AND P2, PT, R15, UR9, PT ;  /* 0x000000090f007c0c */ /* 0x000fe2000bf43070 */
[----:B------:R-:W-:Y:S01]  /*6310*/  @!P3 FADD.FTZ R199, -R199, -RZ ;  /* 0x800000ffc7c7b221 */ /* 0x000fe20000010100 */
[----:B------:R-:W-:Y:S02]  /*6320*/  ISETP.LE.U32.AND P6, PT, R5, UR9, PT ;  /* 0x0000000905007c0c */ /* 0x000fe4000bfc3070 */
[----:B------:R-:W-:Y:S02]  /*6330*/  LOP3.LUT R5, R9, 0xff, RZ, 0xc0, !PT ;  /* 0x000000ff09057812 */ /* 0x000fe400078ec0ff */
[----:B------:R-:W-:Y:S02]  /*6340*/  LOP3.LUT R4, R2, 0xff, RZ, 0xc0, !PT ;  /* 0x000000ff02047812 */ /* 0x000fe400078ec0ff */
[C---:B------:R-:W-:Y:S01]  /*6350*/  LOP3.LUT R2, R8.reuse, 0xffff, RZ, 0xc0, !PT ;  /* 0x0000ffff08027812 */ /* 0x040fe200078ec0ff */
[----:B------:R-:W1:Y:S01]  /*6360*/  MUFU.EX2 R182, R34 ;  /* 0x0000002200b67308 */ /* 0x000e620000000800 */
[----:B------:R-:W-:Y:S01]  /*6370*/  ISETP.LE.U32.AND P3, PT, R5, UR9, PT ;  /* 0x0000000905007c0c */ /* 0x000fe2000bf63070 */
[----:B------:R-:W-:Y:S01]  /*6380*/  @!P1 FADD.FTZ R187, -R187, -RZ ;  /* 0x800000ffbbbb9221 */ /* 0x000fe20000010100 */
[----:B------:R-:W-:Y:S01]  /*6390*/  SHF.R.U32.HI R2, RZ, 0x8, R2 ;  /* 0x00000008ff027819 */ /* 0x000fe20000011602 */
[----:B------:R-:W-:Y:S01]  /*63a0*/  @!P2 FADD.FTZ R195, -R195, -RZ ;  /* 0x800000ffc3c3a221 */ /* 0x000fe20000010100 */
[----:B------:R-:W-:Y:S01]  /*63b0*/  LOP3.LUT R5, R8, 0xff, RZ, 0xc0, !PT ;  /* 0x000000ff08057812 */ /* 0x000fe200078ec0ff */
[----:B------:R-:W-:Y:S01]  /*63c0*/  @!P6 FADD.FTZ R198, -R198, -RZ ;  /* 0x800000ffc6c6e221 */ /* 0x000fe20000010100 */
[----:B------:R-:W-:Y:S02]  /*63d0*/  LOP3.LUT R2, R2, 0xffff, RZ, 0xc0, !PT ;  /* 0x0000ffff02027812 */ /* 0x000fe400078ec0ff */
[----:B------:R-:W-:Y:S01]  /*63e0*/  ISETP.LE.U32.AND P2, PT, R4, UR9, PT ;  /* 0x0000000904007c0c */ /* 0x000fe2000bf43070 */
[----:B------:R-:W-:Y:S01]  /*63f0*/  MUFU.EX2 R185, R28 ;  /* 0x0000001c00b97308 */ /* 0x000fe20000000800 */
[----:B------:R-:W-:Y:S02]  /*6400*/  ISETP.LE.U32.AND P1, PT, R2, UR9, PT ;  /* 0x0000000902007c0c */ /* 0x000fe4000bf23070 */
[----:B------:R-:W-:Y:S01]  /*6410*/  SHF.R.U32.HI R2, RZ, 0x8, R179 ;  /* 0x00000008ff027819 */ /* 0x000fe200000116b3 */
[----:B------:R-:W-:Y:S01]  /*6420*/  @!P3 FADD.FTZ R192, -R192, -RZ ;  /* 0x800000ffc0c0b221 */ /* 0x000fe20000010100 */
[----:B------:R-:W-:Y:S02]  /*6430*/  ISETP.LE.U32.AND P3, PT, R5, UR9, PT ;  /* 0x0000000905007c0c */ /* 0x000fe4000bf63070 */
[----:B------:R-:W-:Y:S02]  /*6440*/  SHF.R.U32.HI R4, RZ, 0x10, R8 ;  /* 0x00000010ff047819 */ /* 0x000fe40000011608 */
[----:B------:R-:W-:Y:S01]  /*6450*/  LOP3.LUT R2, R2, 0xffff, RZ, 0xc0, !PT ;  /* 0x0000ffff02027812 */ /* 0x000fe200078ec0ff */
[----:B------:R-:W3:Y:S01]  /*6460*/  MUFU.EX2 R186, R30 ;  /* 0x0000001e00ba7308 */ /* 0x000ee20000000800 */
[----:B------:R-:W-:Y:S01]  /*6470*/  LOP3.LUT R4, R4, 0xff, RZ, 0xc0, !PT ;  /* 0x000000ff04047812 */ /* 0x000fe200078ec0ff */
[----:B------:R-:W-:Y:S01]  /*6480*/  @!P2 FADD.FTZ R188, -R188, -RZ ;  /* 0x800000ffbcbca221 */ /* 0x000fe20000010100 */
[----:B------:R-:W-:Y:S01]  /*6490*/  LOP3.LUT R5, R168, 0xff, RZ, 0xc0, !PT ;  /* 0x000000ffa8057812 */ /* 0x000fe200078ec0ff */
[----:B------:R-:W-:Y:S01]  /*64a0*/  @!P1 FADD.FTZ R190, -R190, -RZ ;  /* 0x800000ffbebe9221 */ /* 0x000fe20000010100 */
[----:B------:R-:W-:Y:S02]  /*64b0*/  ISETP.LE.U32.AND P2, PT, R4, UR9, PT ;  /* 0x0000000904007c0c */ /* 0x000fe4000bf43070 */
[----:B------:R-:W-:Y:S01]  /*64c0*/  LOP3.LUT R4, R178, 0xff, RZ, 0xc0, !PT ;  /* 0x000000ffb2047812 */ /* 0x000fe200078ec0ff */
[----:B------:R-:W-:Y:S01]  /*64d0*/  @!P3 FADD.FTZ R191, -R191, -RZ ;  /* 0x800000ffbfbfb221 */ /* 0x000fe20000010100 */
[----:B------:R-:W-:Y:S02]  /*64e0*/  ISETP.LE.U32.AND P1, PT, R2, UR9, PT ;  /* 0x0000000902007c0c */ /* 0x000fe4000bf23070 */
[----:B------:R-:W-:Y:S02]  /*64f0*/  SHF.R.U32.HI R2, RZ, 0x8, R172 ;  /* 0x00000008ff027819 */ /* 0x000fe400000116ac */
[----:B------:R-:W-:Y:S02]  /*6500*/  ISETP.LE.U32.AND P3, PT, R4, UR9, PT ;  /* 0x0000000904007c0c */ /* 0x000fe4000bf63070 */
[----:B------:R-:W-:Y:S02]  /*6510*/  LOP3.LUT R4, R2, 0xffff, RZ, 0xc0, !PT ;  /* 0x0000ffff02047812 */ /* 0x000fe400078ec0ff */
[----:B------:R-:W-:Y:S01]  /*6520*/  F2FP.RELU.PACK_AB R2, R219, R222 ;  /* 0x000000dedb02723e */ /* 0x000fe200000008ff */
[----:B--2---:R-:W-:Y:S01]  /*6530*/  @!P2 FADD.FTZ R194, -R194, -RZ ;  /* 0x800000ffc2c2a221 */ /* 0x004fe20000010100 */
[----:B------:R-:W-:Y:S02]  /*6540*/  ISETP.LE.U32.AND P5, PT, R5, UR9, PT ;  /* 0x0000000905007c0c */ /* 0x000fe4000bfa3070 */
[----:B------:R-:W-:Y:S01]  /*6550*/  F2FP.RELU.PACK_AB R5, R225, R218 ;  /* 0x000000dae105723e */ /* 0x000fe200000008ff */
[----:B------:R2:W-:Y:S01]  /*6560*/  STS [R236+0x20000], R2 ;  /* 0x02000002ec007388 */ /* 0x0005e20000000800 */
[----:B------:R-:W-:Y:S01]  /*6570*/  F2FP.RELU.PACK_AB R0, R195, R198 ;  /* 0x000000c6c300723e */ /* 0x000fe200000008ff */
[----:B------:R-:W-:Y:S01]  /*6580*/  @!P1 FADD.FTZ R177, -R177, -RZ ;  /* 0x800000ffb1b19221 */ /* 0x000fe20000010100 */
[----:B------:R-:W-:Y:S01]  /*6590*/  ISETP.LE.U32.AND P1, PT, R4, UR9, PT ;  /* 0x0000000904007c0c */ /* 0x000fe2000bf23070 */
[----:B------:R2:W-:Y:S01]  /*65a0*/  STS [R236+0x20400], R5 ;  /* 0x02040005ec007388 */ /* 0x0005e20000000800 */
[----:B------:R-:W-:Y:S01]  /*65b0*/  F2FP.RELU.PACK_AB R4, R227, R229 ;  /* 0x000000e5e304723e */ /* 0x000fe200000008ff */
[----:B-1----:R-:W-:Y:S01]  /*65c0*/  @!P3 FADD.FTZ R182, -R182, -RZ ;  /* 0x800000ffb6b6b221 */ /* 0x002fe20000010100 */
[----:B------:R-:W-:Y:S01]  /*65d0*/  F2FP.RELU.PACK_AB R3, R228, R230 ;  /* 0x000000e6e403723e */ /* 0x000fe200000008ff */
[----:B------:R1:W-:Y:S01]  /*65e0*/  STS [R237+0x20400], R0 ;  /* 0x02040000ed007388 */ /* 0x0003e20000000800 */
[----:B------:R-:W-:Y:S01]  /*65f0*/  SHF.R.U32.HI R9, RZ, 0x18, R9 ;  /* 0x00000018ff097819 */ /* 0x000fe20000011609 */
[----:B---3--:R-:W-:Y:S01]  /*6600*/  @!P5 FADD.FTZ R186, -R186, -RZ ;  /* 0x800000ffbabad221 */ /* 0x008fe20000010100 */
[----:B------:R-:W-:Y:S02]  /*6610*/  SHF.R.U32.HI R8, RZ, 0x18, R8 ;  /* 0x00000018ff087819 */ /* 0x000fe40000011608 */
[----:B------:R-:W-:Y:S02]  /*6620*/  ISETP.LE.U32.AND P6, PT, R9, UR9, PT ;  /* 0x0000000909007c0c */ /* 0x000fe4000bfc3070 */
[----:B------:R-:W-:Y:S01]  /*6630*/  ISETP.LE.U32.AND P2, PT, R169, UR9, PT ;  /* 0x00000009a9007c0c */ /* 0x000fe2000bf43070 */
[----:B------:R-:W-:Y:S01]  /*6640*/  @!P1 FADD.FTZ R184, -R184, -RZ ;  /* 0x800000ffb8b89221 */ /* 0x000fe20000010100 */
[----:B------:R-:W-:Y:S02]  /*6650*/  FSETP.GE.FTZ.AND P3, PT, R222, RZ, PT ;  /* 0x000000ffde00720b */ /* 0x000fe40003f76000 */
[----:B------:R-:W-:Y:S02]  /*6660*/  FSETP.GE.FTZ.AND P4, PT, R192, RZ, PT ;  /* 0x000000ffc000720b */ /* 0x000fe40003f96000 */
[C---:B------:R-:W-:Y:S02]  /*6670*/  FSETP.GE.FTZ.AND P5, PT, R196.reuse, RZ, PT ;  /* 0x000000ffc400720b */ /* 0x040fe40003fb6000 */
[----:B--2---:R-:W-:Y:S03]  /*6680*/  F2FP.RELU.PACK_AB R2, R196, R199 ;  /* 0x000000c7c402723e */ /* 0x004fe600000008ff */
[----:B------:R-:W-:Y:S01]  /*6690*/  @!P6 FADD.FTZ R189, -R189, -RZ ;  /* 0x800000ffbdbde221 */ /* 0x000fe20000010100 */
[----:B------:R-:W-:Y:S01]  /*66a0*/  ISETP.LE.U32.AND P6, PT, R8, UR9, PT ;  /* 0x0000000908007c0c */ /* 0x000fe2000bfc3070 */
[----:B------:R-:W-:Y:S01]  /*66b0*/  @!P2 FADD.FTZ R185, -R185, -RZ ;  /* 0x800000ffb9b9a221 */ /* 0x000fe20000010100 */
[----:B------:R-:W-:Y:S01]  /*66c0*/  F2FP.RELU.PACK_AB R5, R221, R223 ;  /* 0x000000dfdd05723e */ /* 0x000fe200000008ff */
[----:B------:R2:W-:Y:S01]  /*66d0*/  STS [R237+0x20000], R2 ;  /* 0x02000002ed007388 */ /* 0x0005e20000000800 */
[----:B------:R-:W-:Y:S02]  /*66e0*/  FSETP.GE.FTZ.AND P2, PT, R219, RZ, PT ;  /* 0x000000ffdb00720b */ /* 0x000fe40003f56000 */
[----:B-1----:R-:W-:Y:S01]  /*66f0*/  F2FP.RELU.PACK_AB R0, R177, R181 ;  /* 0x000000b5b100723e */ /* 0x002fe200000008ff */
[----:B------:R1:W-:Y:S04]  /*6700*/  STS [R236+0x21000], R4 ;  /* 0x02100004ec007388 */ /* 0x0003e80000000800 */
[----:B------:R3:W-:Y:S02]  /*6710*/  STS [R236+0x21400], R3 ;  /* 0x02140003ec007388 */ /* 0x0007e40000000800 */
[----:B------:R-:W-:Y:S01]  /*6720*/  @!P6 FADD.FTZ R193, -R193, -RZ ;  /* 0x800000ffc1c1e221 */ /* 0x000fe20000010100 */
[----:B------:R-:W-:Y:S01]  /*6730*/  ISETP.LE.U32.AND P6, PT, R173, UR9, PT ;  /* 0x00000009ad007c0c */ /* 0x000fe2000bfc3070 */
[----:B------:R3:W-:Y:S11]  /*6740*/  STS [R237+0x21000], R5 ;  /* 0x02100005ed007388 */ /* 0x0007f60000000800 */
[----:B------:R-:W-:Y:S01]  /*6750*/  @!UPT UIADD3 URZ, URZ, URZ, URZ ;  /* 0x0000003f3f3ff290 */ /* 0x000fe2000fffe03f */
[----:B------:R-:W-:Y:S01]  /*6760*/  @!P6 FADD.FTZ R183, -R183, -RZ ;  /* 0x800000ffb7b7e221 */ /* 0x000fe20000010100 */
[----:B--2---:R-:W-:Y:S02]  /*6770*/  F2FP.RELU.PACK_AB R2, R189, R188 ;  /* 0x000000bcbd02723e */ /* 0x004fe400000008ff */
[----:B------:R-:W-:Y:S02]  /*6780*/  FSETP.GE.FTZ.AND P6, PT, R199, RZ, PT ;  /* 0x000000ffc700720b */ /* 0x000fe40003fd6000 */
[----:B-1----:R-:W-:Y:S02]  /*6790*/  F2FP.RELU.PACK_AB R4, R220, R224 ;  /* 0x000000e0dc04723e */ /* 0x002fe400000008ff */
[----:B---3--:R-:W-:Y:S03]  /*67a0*/  F2FP.RELU.PACK_AB R3, R187, R192 ;  /* 0x000000c0bb03723e */ /* 0x008fe600000008ff */
        /* <DEDUP_REMOVED lines=12> */
[----:B------:R2:W-:Y:S04]  /*6870*/  STS [R235+0x21000], R2 ;  /* 0x02100002eb007388 */ /* 0x0005e80000000800 */
[----:B------:R-:W-:Y:S04]  /*6880*/  STS [R235+0x21400], R0 ;  /* 0x02140000eb007388 */ /* 0x000fe80000000800 */
[----:B------:R-:W-:Y:S01]  /*6890*/  LDSM.16.M88.4 R32, [R204+0x8000] ;  /* 0x00800000cc20783b */ /* 0x000fe20000000200 */
[----:B-1----:R-:W-:Y:S07]  /*68a0*/  IMAD.U32 R3, RZ, RZ, UR16 ;  /* 0x00000010ff037e24 */ /* 0x002fee000f8e00ff */
[----:B------:R-:W1:Y:S08]  /*68b0*/  LDSM.16.M88.4 R16, [R211+0x14000] ;  /* 0x01400000d310783b */ /* 0x000e700000000200 */
[----:B------:R-:W3:Y:S01]  /*68c0*/  LDSM.16.M88.4 R28, [R204+0x9000] ;  /* 0x00900000cc1c783b */ /* 0x000ee20000000200 */
[----:B--2---:R-:W-:Y:S05]  /*68d0*/  IMAD.U32 R2, RZ, RZ, UR17 ;  /* 0x00000011ff027e24 */ /* 0x004fea000f8e00ff */
[C---:B------:R-:W-:Y:S02]  /*68e0*/  LEA R178, P1, R231.reuse, R2, 0x2 ;  /* 0x00000002e7b27211 */ /* 0x040fe400078210ff */
[----:B------:R-:W2:Y:S02]  /*68f0*/  LDSM.16.M88.4 R164, [R211+0x14800] ;  /* 0x01480000d3a4783b */ /* 0x000ea40000000200 */
[----:B------:R-:W-:Y:S02]  /*6900*/  LEA.HI.X.SX32 R179, R231, R3, 0x2, P1 ;  /* 0x00000003e7b37211 */ /* 0x000fe400008f16ff */
[----:B------:R-:W-:Y:S04]  /*6910*/  FSETP.GE.FTZ.AND P1, PT, R218, RZ, PT ;  /* 0x000000ffda00720b */ /* 0x000fe80003f36000 */
[----:B------:R-:W4:Y:S04]  /*6920*/  LDG.E R176, [R178.64] ;  /* 0x00000006b2b07981 */ /* 0x000f28000c1e1900 */
[----:B------:R-:W-:Y:S08]  /*6930*/  LDSM.16.M88.4 R168, [R205+0x8000] ;  /* 0x00800000cda8783b */ /* 0x000ff00000000200 */
[----:B------:R-:W4:Y:S01]  /*6940*/  LDG.E R3, [R178.64+0x20] ;  /* 0x00002006b2037981 */ /* 0x000f22000c1e1900 */
[-C--:B-1----:R-:W-:Y:S03]  /*6950*/  HMMA.16816.F32 R4, R32, R16.reuse, RZ ;  /* 0x000000102004723c */ /* 0x082fe600000018ff */
[----:B------:R-:W1:Y:S05]  /*6960*/  LDSM.16.M88.4 R172, [R208+0x14000] ;  /* 0x01400000d0ac783b */ /* 0x000e6a0000000200 */
[C---:B---3--:R-:W-:Y:S08]  /*6970*/  HMMA.16816.F32 R8, R28.reuse, R16, RZ ;  /* 0x000000101c08723c */ /* 0x048ff000000018ff */
[-C--:B------:R-:W-:Y:S08]  /*6980*/  HMMA.16816.F32 R12, R28, R18.reuse, RZ ;  /* 0x000000121c0c723c */ /* 0x080ff000000018ff */
[C---:B------:R-:W-:Y:S08]  /*6990*/  HMMA.16816.F32 R16, R32.reuse, R18, RZ ;  /* 0x000000122010723c */ /* 0x040ff000000018ff */
[-C--:B--2---:R-:W-:Y:S08]  /*69a0*/  HMMA.16816.F32 R20, R32, R164.reuse, RZ ;  /* 0x000000a42014723c */ /* 0x084ff000000018ff */
[C---:B------:R-:W-:Y:S08]  /*69b0*/  HMMA.16816.F32 R24, R28.reuse, R164, RZ ;  /* 0x000000a41c18723c */ /* 0x040ff000000018ff */
[-C--:B------:R-:W-:Y:S08]  /*69c0*/  HMMA.16816.F32 R28, R28, R166.reuse, RZ ;  /* 0x000000a61c1c723c */ /* 0x080ff000000018ff */
[----:B------:R-:W-:Y:S01]  /*69d0*/  HMMA.16816.F32 R32, R32, R166, RZ ;  /* 0x000000a62020723c */ /* 0x000fe200000018ff */
[----:B------:R-:W2:Y:S07]  /*69e0*/  LDSM.16.M88.4 R164, [R205+0x9000] ;  /* 0x00900000cda4783b */ /* 0x000eae0000000200 */
        /* <DEDUP_REMOVED lines=75> */
[----:B----4-:R-:W-:Y:S01]  /*6ea0*/  FADD.FTZ R2, -R176, R5 ;  /* 0x00000005b0027221 */ /* 0x010fe20000010100 */
[C---:B------:R-:W-:Y:S01]  /*6eb0*/  HMMA.16816.F32 R16, R164.reuse, R170, R16 ;  /* 0x000000aaa410723c */ /* 0x040fe20000001810 */
[----:B------:R-:W1:Y:S03]  /*6ec0*/  LDSM.16.M88.4 R168, [R209+0x18800] ;  /* 0x01880000d1a8783b */ /* 0x000e660000000200 */
[----:B------:R-:W-:Y:S01]  /*6ed0*/  FADD.FTZ R0, -R3, R6 ;  /* 0x0000000603007221 */ /* 0x000fe20000010100 */
[----:B------:R-:W-:Y:S01]  /*6ee0*/  FSEL R2, R2, R176, P2 ;  /* 0x000000b002027208 */ /* 0x000fe20001000000 */
[----:B------:R-:W-:Y:S01]  /*6ef0*/  FADD.FTZ R4, -R176, R4 ;  /* 0x00000004b0047221 */ /* 0x000fe20000010100 */
[----:B------:R-:W-:Y:S02]  /*6f00*/  FSETP.GE.FTZ.AND P2, PT, R181, RZ, PT ;  /* 0x000000ffb500720b */ /* 0x000fe40003f56000 */
[----:B------:R-:W-:Y:S02]  /*6f10*/  FSEL R0, R0, R3, P1 ;  /* 0x0000000300007208 */ /* 0x000fe40000800000 */
[----:B------:R-:W-:Y:S01]  /*6f20*/  FSETP.GE.FTZ.AND P1, PT, R177, RZ, PT ;  /* 0x000000ffb100720b */ /* 0x000fe20003f36000 */
[----:B------:R-:W-:Y:S01]  /*6f30*/  FMUL.FTZ R219, R219, R2 ;  /* 0x00000002dbdb7220 */ /* 0x000fe20000410000 */
[----:B------:R-:W-:Y:S01]  /*6f40*/  FSEL R4, R4, R176, P3 ;  /* 0x000000b004047208 */ /* 0x000fe20001800000 */
        /* <DEDUP_REMOVED lines=41> */
[-C--:B------:R-:W-:Y:S01]  /*71e0*/  FSEL R5, R5, R3.reuse, P2 ;  /* 0x0000000305057208 */ /* 0x080fe20001000000 */
        /* <DEDUP_REMOVED lines=20> */
[C---:B------:R-:W-:Y:S01]  /*7330*/  FADD.FTZ R25, -R2.reuse, R25 ;  /* 0x0000001902197221 */ /* 0x040fe20000010100 */
[----:B------:R-:W-:Y:S01]  /*7340*/  FSETP.GE.FTZ.AND P2, PT, R223, RZ, PT ;  /* 0x000000ffdf00720b */ /* 0x000fe20003f56000 */
[----:B------:R-:W-:Y:S01]  /*7350*/  FADD.FTZ R28, -R2, R28 ;  /* 0x0000001c021c7221 */ /* 0x000fe20000010100 */
[-C--:B------:R-:W-:Y:S01]  /*7360*/  FSEL R4, R4, R2.reuse, P1 ;  /* 0x0000000204047208 */ /* 0x080fe20000800000 */
[----:B------:R-:W-:Y:S01]  /*7370*/  FADD.FTZ R13, -R2, R13 ;  /* 0x0000000d020d7221 */ /* 0x000fe20000010100 */
[----:B------:R-:W-:Y:S01]  /*7380*/  FSETP.GE.FTZ.AND P1, PT, R184, RZ, PT ;  /* 0x000000ffb800720b */ /* 0x000fe20003f36000 */
[----:B------:R-:W-:Y:S01]  /*7390*/  FADD.FTZ R24, -R2, R24 ;  /* 0x0000001802187221 */ /* 0x000fe20000010100 */
[-C--:B------:R-:W-:Y:S01]  /*73a0*/  FSEL R12, R12, R2.reuse, P2 ;  /* 0x000000020c0c7208 */ /* 0x080fe20001000000 */
[----:B---3--:R-:W-:Y:S01]  /*73b0*/  FADD.FTZ R11, -R0, R11 ;  /* 0x0000000b000b7221 */ /* 0x008fe20000010100 */
[----:B------:R-:W-:Y:S01]  /*73c0*/  FSETP.GE.FTZ.AND P2, PT, R190, RZ, PT ;  /* 0x000000ffbe00720b */ /* 0x000fe20003f56000 */
[C---:B------:R-:W-:Y:S01]  /*73d0*/  FADD.FTZ R3, -R0.reuse, R14 ;  /* 0x0000000e00037221 */ /* 0x040fe20000010100 */
[-C--:B------:R-:W-:Y:S01]  /*73e0*/  FSEL R13, R13, R2.reuse, P4 ;  /* 0x000000020d0d7208 */ /* 0x080fe20002000000 */
[----:B------:R-:W-:Y:S01]  /*73f0*/  FMUL.FTZ R33, R229, R5 ;  /* 0x00000005e5217220 */ /* 0x000fe20000410000 */
[-C--:B------:R-:W-:Y:S01]  /*7400*/  FSEL R25, R25, R2.reuse, P2 ;  /* 0x0000000219197208 */ /* 0x080fe20001000000 */
[C---:B------:R-:W-:Y:S01]  /*7410*/  FADD.FTZ R5, -R0.reuse, R15 ;  /* 0x0000000f00057221 */ /* 0x040fe20000010100 */
[----:B------:R-:W-:Y:S01]  /*7420*/  FSETP.GE.FTZ.AND P2, PT, R185, RZ, PT ;  /* 0x000000ffb900720b */ /* 0x000fe20003f56000 */
[----:B------:R-:W-:Y:S01]  /*7430*/  FADD.FTZ R10, -R0, R10 ;  /* 0x0000000a000a7221 */ /* 0x000fe20000010100 */
[----:B------:R-:W-:Y:S01]  /*7440*/  FSEL R24, R24, R2, P3 ;  /* 0x0000000218187208 */ /* 0x000fe20001800000 */
        /* <DEDUP_REMOVED lines=26> */
[----:B------:R-:W-:Y:S01]  /*75f0*/  IMAD.MOV.U32 R184, RZ, RZ, R239 ;  /* 0x000000ffffb87224 */ /* 0x000fe200078e00ef */
[----:B------:R-:W-:Y:S01]  /*7600*/  FSEL R4, R4, R0, P5 ;  /* 0x0000000004047208 */ /* 0x000fe20002800000 */
        /* <DEDUP_REMOVED lines=66> */
.L_x_1669:
[----:B------:R-:W-:Y:S01]  /*7a30*/  F2FP.PACK_AB R17, R219, R222 ;  /* 0x000000dedb11723e */ /* 0x000fe200000000ff */
[----:B------:R-:W-:Y:S01]  /*7a40*/  IMAD.SHL.U32 R0, R213, 0x2, RZ ;  /* 0x00000002d5007824 */ /* 0x000fe200078e00ff */
[----:B------:R-:W-:Y:S01]  /*7a50*/  F2FP.PACK_AB R16, R16, R218 ;  /* 0x000000da1010723e */ /* 0x000fe200000000ff */
[----:B------:R-:W2:Y:S01]  /*7a60*/  S2R R186, SR_TID.X ;  /* 0x0000000000ba7919 */ /* 0x000ea20000002100 */
        /* <DEDUP_REMOVED lines=21> */
[C---:B------:R-:W-:Y:S02]  /*7bc0*/  IADD3 R18, R0.reuse, 0x8000, RZ ;  /* 0x0000800000127810 */ /* 0x040fe40007ffe0ff */
[----:B------:R-:W-:Y:S02]  /*7bd0*/  IADD3 R172, R0, 0x8040, RZ ;  /* 0x0000804000ac7810 */ /* 0x000fe40007ffe0ff */
[----:B------:R-:W-:Y:S01]  /*7be0*/  STS [R237+0x1d400], R10 ;  /* 0x01d4000aed007388 */ /* 0x000fe20000000800 */
[----:B------:R-:W-:Y:S02]  /*7bf0*/  @P0 IADD3 R172, R18, -0x40, RZ ;  /* 0xffffffc012ac0810 */ /* 0x000fe40007ffe0ff */
[----:B--2---:R-:W-:Y:S02]  /*7c00*/  SHF.R.S32.HI R186, RZ, 0x1f, R186 ;  /* 0x0000001fffba7819 */ /* 0x004fe400000114ba */
[----:B------:R-:W-:Y:S05]  /*7c10*/  STS [R234+0x1c000], R9 ;  /* 0x01c00009ea007388 */ /* 0x000fea0000000800 */
[----:B------:R-:W-:Y:S05]  /*7c20*/  STS [R234+0x1c400], R8 ;  /* 0x01c40008ea007388 */ /* 0x000fea0000000800 */
[----:B------:R-:W-:Y:S05]  /*7c30*/  STS [R235+0x1c000], R5 ;  /* 0x01c00005eb007388 */ /* 0x000fea0000000800 */
[----:B------:R-:W-:Y:S05]  /*7c40*/  STS [R235+0x1c400], R4 ;  /* 0x01c40004eb007388 */ /* 0x000fea0000000800 */
[----:B------:R-:W-:Y:S05]  /*7c50*/  STS [R234+0x1d000], R7 ;  /* 0x01d00007ea007388 */ /* 0x000fea0000000800 */
[----:B------:R-:W-:Y:S05]  /*7c60*/  STS [R234+0x1d400], R6 ;  /* 0x01d40006ea007388 */ /* 0x000fea0000000800 */
[----:B------:R-:W-:Y:S05]  /*7c70*/  STS [R235+0x1d000], R3 ;  /* 0x01d00003eb007388 */ /* 0x000fea0000000800 */
[----:B------:R-:W-:Y:S05]  /*7c80*/  STS [R235+0x1d400], R2 ;  /* 0x01d40002eb007388 */ /* 0x000fea0000000800 */
[----:B------:R-:W-:Y:S06]  /*7c90*/  BAR.SYNC.DEFER_BLOCKING 0x0 ;  /* 0x0000000000007b1d */ /* 0x000fec0000010000 */
[----:B------:R-:W-:Y:S05]  /*7ca0*/  LDSM.16.MT88.4 R4, [R201+0x20000] ;  /* 0x02000000c904783b */ /* 0x000fea0000004200 */
        /* <DEDUP_REMOVED lines=9> */
[----:B------:R-:W-:Y:S05]  /*7d40*/  LDSM.16.MT88.4 R168, [R172+0x1000] ;  /* 0x00100000aca8783b */ /* 0x000fea0000004200 */
[----:B------:R-:W1:Y:S01]  /*7d50*/  S2R R190, SR_TID.X ;  /* 0x0000000000be7919 */ /* 0x000e620000002100 */
[C---:B--2---:R-:W-:Y:S08]  /*7d60*/  HMMA.16816.F32 R40, R12.reuse, R8, R40 ;  /* 0x000000080c28723c */ /* 0x044ff00000001828 */
[-C--:B------:R-:W-:Y:S08]  /*7d70*/  HMMA.16816.F32 R44, R12, R10.reuse, R44 ;  /* 0x0000000a0c2c723c */ /* 0x080ff0000000182c */
[C---:B------:R-:W-:Y:S01]  /*7d80*/  HMMA.16816.F32 R48, R4.reuse, R10, R48 ;  /* 0x0000000a0430723c */ /* 0x040fe20000001830 */
[----:B------:R-:W2:Y:S03]  /*7d90*/  LDSM.16.MT88.4 R8, [R172+0x2000] ;  /* 0x00200000ac08783b */ /* 0x000ea60000004200 */
[----:B-1----:R-:W-:Y:S04]  /*7da0*/  LEA.HI R186, R186, R190, RZ, 0x6 ;  /* 0x000000bebaba7211 */ /* 0x002fe800078f30ff */
[-C--:B---3--:R-:W-:Y:S04]  /*7db0*/  HMMA.16816.F32 R52, R4, R16.reuse, R52 ;  /* 0x000000100434723c */ /* 0x088fe80000001834 */
[----:B------:R-:W-:Y:S04]  /*7dc0*/  SHF.R.S32.HI R186, RZ, 0x6, R186 ;  /* 0x00000006ffba7819 */ /* 0x000fe800000114ba */
[C---:B------:R-:W-:Y:S08]  /*7dd0*/  HMMA.16816.F32 R56, R12.reuse, R16, R56 ;  /* 0x000000100c38723c */ /* 0x040ff00000001838 */
[-C--:B------:R-:W-:Y:S08]  /*7de0*/  HMMA.16816.F32 R60, R12, R18.reuse, R60 ;  /* 0x000000120c3c723c */ /* 0x080ff0000000183c */
[C---:B------:R-:W-:Y:S01]  /*7df0*/  HMMA.16816.F32 R64, R4.reuse, R18, R64 ;  /* 0x000000120440723c */ /* 0x040fe20000001840 */
[----:B------:R-:W1:Y:S07]  /*7e00*/  LDSM.16.MT88.4 R16, [R201+0x22800] ;  /* 0x02280000c910783b */ /* 0x000e6e0000004200 */
[-C--:B----4-:R-:W-:Y:S08]  /*7e10*/  HMMA.16816.F32 R68, R4, R20.reuse, R68 ;  /* 0x000000140444723c */ /* 0x090ff00000001844 */
[C---:B------:R-:W-:Y:S08]  /*7e20*/  HMMA.16816.F32 R72, R12.reuse, R20, R72 ;  /* 0x000000140c48723c */ /* 0x040ff00000001848 */
[-C--:B------:R-:W-:Y:S08]  /*7e30*/  HMMA.16816.F32 R76, R12, R22.reuse, R76 ;  /* 0x000000160c4c723c */ /* 0x080ff0000000184c */
[C---:B------:R-:W-:Y:S01]  /*7e40*/  HMMA.16816.F32 R80, R4.reuse, R22, R80 ;  /* 0x000000160450723c */ /* 0x040fe20000001850 */
[----:B------:R-:W3:Y:S07]  /*7e50*/  LDSM.16.MT88.4 R20, [R172+0x2800] ;  /* 0x00280000ac14783b */ /* 0x000eee0000004200 */
[-C--:B--2---:R-:W-:Y:S08]  /*7e60*/  HMMA.16816.F32 R84, R4, R8.reuse, R84 ;  /* 0x000000080454723c */ /* 0x084ff00000001854 */
[C---:B------:R-:W-:Y:S08]  /*7e70*/  HMMA.16816.F32 R88, R12.reuse, R8, R88 ;  /* 0x000000080c58723c */ /* 0x040ff00000001858 */
[-C--:B------:R-:W-:Y:S01]  /*7e80*/  HMMA.16816.F32 R92, R12, R10.reuse, R92 ;  /* 0x0000000a0c5c723c */ /* 0x080fe2000000185c */
[----:B------:R-:W-:Y:S07]  /*7e90*/  LDSM.16.MT88.4 R12, [R201+0x23000] ;  /* 0x02300000c90c783b */ /* 0x000fee0000004200 */
[----:B------:R-:W-:Y:S01]  /*7ea0*/  HMMA.16816.F32 R96, R4, R10, R96 ;  /* 0x0000000a0460723c */ /* 0x000fe20000001860 */
[----:B------:R-:W-:Y:S05]  /*7eb0*/  LDSM.16.MT88.4 R4, [R201+0x21000] ;  /* 0x02100000c904783b */ /* 0x000fea0000004200 */
[----:B------:R-:W2:Y:S02]  /*7ec0*/  LDSM.16.MT88.4 R8, [R0+0x9000] ;  /* 0x009000000008783b */ /* 0x000ea40000004200 */
[-C--:B------:R-:W-:Y:S08]  /*7ed0*/  HMMA.16816.F32 R36, R24, R28.reuse, R36 ;  /* 0x0000001c1824723c */ /* 0x080ff00000001824 */
[C---:B-1----:R-:W-:Y:S08]  /*7ee0*/  HMMA.16816.F32 R40, R16.reuse, R28, R40 ;  /* 0x0000001c1028723c */ /* 0x042ff00000001828 */
        /* <DEDUP_REMOVED lines=18> */
[----:B------:R-:W3:Y:S05]  /*8010*/  LDSM.16.MT88.4 R20, [R172+0x3000] ;  /* 0x00300000ac14783b */ /* 0x000eea0000004200 */
[----:B------:R-:W-:Y:S02]  /*8020*/  LDSM.16.MT88.4 R24, [R0+0x9800] ;  /* 0x009800000018783b */ /* 0x000fe40000004200 */
[-C--:B--2---:R-:W-:Y:S03]  /*8030*/  HMMA.16816.F32 R36, R4, R8.reuse, R36 ;  /* 0x000000080424723c */ /* 0x084fe60000001824 */
[----:B------:R-:W-:Y:S05]  /*8040*/  LDSM.16.MT88.4 R172, [R172+0x3800] ;  /* 0x00380000acac783b */ /* 0x000fea0000004200 */
        /* <DEDUP_REMOVED lines=9> */
[-C--:B-1----:R-:W-:Y:S08]  /*80e0*/  HMMA.16816.F32 R68, R4, R16.reuse, R68 ;  /* 0x000000100444723c */ /* 0x082ff00000001844 */
[C---:B------:R-:W-:Y:S08]  /*80f0*/  HMMA.16816.F32 R72, R12.reuse, R16, R72 ;  /* 0x000000100c48723c */ /* 0x040ff00000001848 */
[-C--:B------:R-:W-:Y:S08]  /*8100*/  HMMA.16816.F32 R76, R12, R18.reuse, R76 ;  /* 0x000000120c4c723c */ /* 0x080ff0000000184c */
[C---:B------:R-:W-:Y:S08]  /*8110*/  HMMA.16816.F32 R80, R4.reuse, R18, R80 ;  /* 0x000000120450723c */ /* 0x040ff00000001850 */
[-C--:B---3--:R-:W-:Y:S08]  /*8120*/  HMMA.16816.F32 R84, R4, R20.reuse, R84 ;  /* 0x000000140454723c */ /* 0x088ff00000001854 */
        /* <DEDUP_REMOVED lines=26> */
[----:B------:R-:W-:Y:S02]  /*82d0*/  SHF.R.U32.HI R4, RZ, 0x3, R0 ;  /* 0x00000003ff047819 */ /* 0x000fe40000011600 */
[----:B------:R-:W-:Y:S01]  /*82e0*/  LOP3.LUT R5, R0, 0x38, R242, 0xf8, !PT ;  /* 0x0000003800057812 */ /* 0x000fe200078ef8f2 */
        /* <DEDUP_REMOVED lines=37> */
.L_x_1670:
        /* <DEDUP_REMOVED lines=14> */
[----:B------:R-:W3:Y:S01]  /*8620*/  LDSM.16.MT88.4 R164, [R200+0x4000] ;  /* 0x00400000c8a4783b */ /* 0x000ee20000004200 */
[----:B------:R-:W-:Y:S02]  /*8630*/  IMAD R189, R189, 0x28, RZ ;  /* 0x00000028bdbd7824 */ /* 0x000fe400078e02ff */
[----:B------:R-:W-:Y:S02]  /*8640*/  IMAD.MOV.U32 R187, RZ, RZ, c[0x0][0x22c] ;  /* 0x00008b00ffbb7624 */ /* 0x000fe400078e00ff */
[----:B-1----:R1:W4:Y:S02]  /*8650*/  LDL R2, [R1+0x8] ;  /* 0x0000080001027983 */ /* 0x0023240000100800 */
[----:B------:R-:W-:Y:S03]  /*8660*/  IMAD R187, R187, c[0x0][0x1c0], RZ ;  /* 0x00007000bbbb7a24 */ /* 0x000fe600078e02ff */
[----:B------:R-:W-:Y:S01]  /*8670*/  LDSM.16.M88.4 R168, [R205+0x1c000] ;  /* 0x01c00000cda8783b */ /* 0x000fe20000000200 */
[----:B------:R-:W-:Y:S04]  /*8680*/  IMAD.U32 R187, R187, -0x40, RZ ;  /* 0xffffffc0bbbb7824 */ /* 0x000fe800078e00ff */
[----:B------:R1:W4:Y:S01]  /*8690*/  LDL R3, [R1+0x4] ;  /* 0x0000040001037983 */ /* 0x0003220000100800 */
[C---:B------:R-:W-:Y:S04]  /*86a0*/  LEA R239, P1, R187.reuse, R184, 0x2 ;  /* 0x000000b8bbef7211 */ /* 0x040fe800078210ff */
[----:B------:R-:W1:Y:S01]  /*86b0*/  LDSM.16.MT88.4 R172, [R200+0x800] ;  /* 0x00080000c8ac783b */ /* 0x000e620000004200 */
[----:B------:R-:W-:Y:S01]  /*86c0*/  LEA.HI.X.SX32 R238, R187, R185, 0x2, P1 ;  /* 0x000000b9bbee7211 */ /* 0x000fe200008f16ff */
[----:B------:R-:W-:Y:S03]  /*86d0*/  IMAD.MOV.U32 R187, RZ, RZ, c[0x0][0x22c] ;  /* 0x00008b00ffbb7624 */ /* 0x000fe600078e00ff */
[----:B------:R1:W4:Y:S01]  /*86e0*/  LDL R0, [R1] ;  /* 0x0000000001007983 */ /* 0x0003220000100800 */
[----:B------:R-:W-:Y:S01]  /*86f0*/  IMAD R187, R187, c[0x0][0x1c0], RZ ;  /* 0x00007000bbbb7a24 */ /* 0x000fe200078e02ff */
[-C--:B--2---:R-:W-:Y:S03]  /*8700*/  HMMA.16816.F32 R4, R32, R16.reuse, RZ ;  /* 0x000000102004723c */ /* 0x084fe600000018ff */
[----:B------:R-:W2:Y:S01]  /*8710*/  LDSM.16.M88.4 R176, [R205+0x1d000] ;  /* 0x01d00000cdb0783b */ /* 0x000ea20000000200 */
[----:B------:R-:W-:Y:S04]  /*8720*/  IMAD.SHL.U32 R187, R187, 0x10, RZ ;  /* 0x00000010bbbb7824 */ /* 0x000fe800078e00ff */
[----:B------:R-:W1:Y:S01]  /*8730*/  LDSM.16.MT88.4 R180, [R200+0x4800] ;  /* 0x00480000c8b4783b */ /* 0x000e620000004200 */
        /* <DEDUP_REMOVED lines=9> */
[C---:B--2---:R-:W-:Y:S08]  /*87d0*/  HMMA.16816.F32 R8, R176.reuse, R172, R8 ;  /* 0x000000acb008723c */ /* 0x044ff00000001808 */
        /* <DEDUP_REMOVED lines=69> */
[----:B------:R-:W-:Y:S01]  /*8c30*/  @P2 IADD3 R168, R231, -0x40, RZ ;  /* 0xffffffc0e7a82810 */ /* 0x000fe20007ffe0ff */
[-C--:B-1----:R-:W-:Y:S05]  /*8c40*/  HMMA.16816.F32 R4, R172, R176.reuse, R4 ;  /* 0x000000b0ac04723c */ /* 0x082fea0000001804 */
[----:B------:R-:W-:Y:S01]  /*8c50*/  @P2 IMAD.WIDE R168, R168, R188, UR14 ;  /* 0x0000000ea8a82e25 */ /* 0x000fe2000f8e02bc */
[----:B------:R-:W-:Y:S02]  /*8c60*/  @UP4 UMOV UR14, UR10 ;  /* 0x0000000a000e4c82 */ /* 0x000fe40008000000 */
[----:B------:R-:W-:Y:S01]  /*8c70*/  @UP4 UMOV UR15, UR9 ;  /* 0x00000009000f4c82 */ /* 0x000fe20008000000 */
[----:B------:R-:W-:Y:S01]  /*8c80*/  IMAD.MOV.U32 R188, RZ, RZ, c[0x0][0x22c] ;  /* 0x00008b00ffbc7624 */ /* 0x000fe200078e00ff */
[----:B----4-:R-:W4:Y:S03]  /*8c90*/  @P2 LDG.E R2, [R168.64+0x20] ;  /* 0x00002006a8022981 */ /* 0x010f26000c1e1900 */
[----:B------:R-:W-:Y:S02]  /*8ca0*/  IMAD R188, R188, c[0x0][0x1c0], RZ ;  /* 0x00007000bcbc7a24 */ /* 0x000fe400078e02ff */
[----:B------:R-:W4:Y:S02]  /*8cb0*/  @P2 LDG.E R3, [R168.64] ;  /* 0x00000006a8032981 */ /* 0x000f24000c1e1900 */
[----:B------:R-:W-:Y:S03]  /*8cc0*/  IMAD R188, R188, 0x18, RZ ;  /* 0x00000018bcbc7824 */ /* 0x000fe600078e02ff */
[----:B------:R-:W4:Y:S01]  /*8cd0*/  @P2 LDG.E R0, [R168.64+0xa0] ;  /* 0x0000a006a8002981 */ /* 0x000f22000c1e1900 */
[C---:B--2---:R-:W-:Y:S04]  /*8ce0*/  HMMA.16816.F32 R8, R180.reuse, R176, R8 ;  /* 0x000000b0b408723c */ /* 0x044fe80000001808 */
[----:B------:R1:W5:Y:S04]  /*8cf0*/  @P2 LDG.E R252, [R168.64+0x80] ;  /* 0x00008006a8fc2981 */ /* 0x000368000c1e1900 */
[-C--:B------:R-:W-:Y:S08]  /*8d00*/  HMMA.16816.F32 R12, R180, R178.reuse, R12 ;  /* 0x000000b2b40c723c */ /* 0x080ff0000000180c */
[C---:B------:R-:W-:Y:S07]  /*8d10*/  HMMA.16816.F32 R16, R172.reuse, R178, R16 ;  /* 0x000000b2ac10723c */ /* 0x040fee0000001810 */
[----:B------:R-:W-:Y:S01]  /*8d20*/  IMAD.MOV.U32 R179, RZ, RZ, c[0x0][0x22c] ;  /* 0x00008b00ffb37624 */ /* 0x000fe200078e00ff */
[-C--:B---3--:R-:W-:Y:S04]  /*8d30*/  HMMA.16816.F32 R20, R172, R164.reuse, R20 ;  /* 0x000000a4ac14723c */ /* 0x088fe80000001814 */
[----:B------:R-:W-:Y:S04]  /*8d40*/  IMAD R179, R179, c[0x0][0x1c0], RZ ;  /* 0x00007000b3b37a24 */ /* 0x000fe800078e02ff */
[C---:B------:R-:W-:Y:S04]  /*8d50*/  HMMA.16816.F32 R24, R180.reuse, R164, R24 ;  /* 0x000000a4b418723c */ /* 0x040fe80000001818 */
[----:B------:R-:W-:Y:S04]  /*8d60*/  IMAD R179, R179, 0x38, RZ ;  /* 0x00000038b3b37824 */ /* 0x000fe800078e02ff */
[-C--:B------:R-:W-:Y:S08]  /*8d70*/  HMMA.16816.F32 R28, R180, R166.reuse, R28 ;  /* 0x000000a6b41c723c */ /* 0x080ff0000000181c */
[----:B------:R-:W-:Y:S01]  /*8d80*/  HMMA.16816.F32 R32, R172, R166, R32 ;  /* 0x000000a6ac20723c */ /* 0x000fe20000001820 */
[----:B----4-:R2:W-:Y:S05]  /*8d90*/  @P2 STL [R1+0x8], R2 ;  /* 0x0000080201002387 */ /* 0x0105ea0000100800 */
[----:B------:R3:W-:Y:S05]  /*8da0*/  @P2 STL [R1+0x4], R3 ;  /* 0x0000040301002387 */ /* 0x0007ea0000100800 */
[----:B------:R3:W-:Y:S05]  /*8db0*/  @P2 STL [R1], R0 ;  /* 0x0000000001002387 */ /* 0x0007ea0000100800 */
[----:B------:R-:W4:Y:S01]  /*8dc0*/  LDL R178, [R1+0x24] ;  /* 0x0000240001b27983 */ /* 0x000f220000100800 */
[----:B--2---:R-:W-:Y:S02]  /*8dd0*/  IMAD.MOV.U32 R2, RZ, RZ, R239 ;  /* 0x000000ffff027224 */ /* 0x004fe400078e00ef */
[----:B---3--:R-:W-:Y:S03]  /*8de0*/  IMAD.MOV.U32 R3, RZ, RZ, R238 ;  /* 0x000000ffff037224 */ /* 0x008fe600078e00ee */
[-C--:B------:R-:W-:Y:S02]  /*8df0*/  LEA R164, P3, R241, R2.reuse, 0x2 ;  /* 0x00000002f1a47211 */ /* 0x080fe400078610ff */
[-C--:B------:R-:W-:Y:S01]  /*8e00*/  LEA R176, P1, R187, R2.reuse, 0x2 ;  /* 0x00000002bbb07211 */ /* 0x080fe200078210ff */
[----:B------:R-:W2:Y:S01]  /*8e10*/  LDL R0, [R1+0x18] ;  /* 0x0000180001007983 */ /* 0x000ea20000100800 */
[-C--:B------:R-:W-:Y:S02]  /*8e20*/  LEA.HI.X.SX32 R165, R241, R3.reuse, 0x2, P3 ;  /* 0x00000003f1a57211 */ /* 0x080fe400018f16ff */
[CC--:B------:R-:W-:Y:S02]  /*8e30*/  LEA R170, P2, R188.reuse, R2.reuse, 0x2 ;  /* 0x00000002bcaa7211 */ /* 0x0c0fe400078410ff */
[----:B------:R3:W-:Y:S01]  /*8e40*/  RED.E.ADD.F32.FTZ.RN.STRONG.GPU [R2.64], R4 ;  /* 0x000000040200798e */ /* 0x0007e2000c10e786 */
[-C--:B------:R-:W-:Y:S02]  /*8e50*/  LEA.HI.X.SX32 R177, R187, R3.reuse, 0x2, P1 ;  /* 0x00000003bbb17211 */ /* 0x080fe400008f16ff */
[-C--:B------:R-:W-:Y:S01]  /*8e60*/  LEA.HI.X.SX32 R171, R188, R3.reuse, 0x2, P2 ;  /* 0x00000003bcab7211 */ /* 0x080fe200010f16ff */
[----:B------:R-:W-:Y:S01]  /*8e70*/  IMAD.MOV.U32 R188, RZ, RZ, c[0x0][0x22c] ;  /* 0x00008b00ffbc7624 */ /* 0x000fe200078e00ff */
[----:B------:R3:W-:Y:S01]  /*8e80*/  RED.E.ADD.F32.FTZ.RN.STRONG.GPU [R164.64], R5 ;  /* 0x00000005a400798e */ /* 0x0007e2000c10e786 */
[-C--:B-1----:R-:W-:Y:S02]  /*8e90*/  LEA R168, P1, R190, R2.reuse, 0x2 ;  /* 0x00000002bea87211 */ /* 0x082fe400078210ff */
[----:B------:R-:W-:Y:S01]  /*8ea0*/  IMAD R188, R188, c[0x0][0x1c0], RZ ;  /* 0x00007000bcbc7a24 */ /* 0x000fe200078e02ff */
[CC--:B------:R-:W-:Y:S01]  /*8eb0*/  LEA R166, P3, R189.reuse, R2.reuse, 0x2 ;  /* 0x00000002bda67211 */ /* 0x0c0fe200078610ff */
[----:B------:R1:W-:Y:S01]  /*8ec0*/  RED.E.ADD.F32.FTZ.RN.STRONG.GPU [R176.64], R6 ;  /* 0x00000006b000798e */ /* 0x0003e2000c10e786 */
[-C--:B------:R-:W-:Y:S01]  /*8ed0*/  LEA.HI.X.SX32 R169, R190, R3.reuse, 0x2, P1 ;  /* 0x00000003bea97211 */ /* 0x080fe200008f16ff */
[----:B------:R-:W-:Y:S01]  /*8ee0*/  IMAD R188, R188, 0x30, RZ ;  /* 0x00000030bcbc7824 */ /* 0x000fe200078e02ff */
[-C--:B------:R-:W-:Y:S01]  /*8ef0*/  LEA.HI.X.SX32 R167, R189, R3.reuse, 0x2, P3 ;  /* 0x00000003bda77211 */ /* 0x080fe200018f16ff */
[----:B------:R-:W-:Y:S01]  /*8f00*/  IMAD.MOV.U32 R189, RZ, RZ, c[0x0][0x22c] ;  /* 0x00008b00ffbd7624 */ /* 0x000fe200078e00ff */
[----:B------:R1:W-:Y:S03]  /*8f10*/  RED.E.ADD.F32.FTZ.RN.STRONG.GPU [R170.64], R7 ;  /* 0x00000007aa00798e */ /* 0x0003e6000c10e786 */
[----:B------:R-:W-:Y:S02]  /*8f20*/  IMAD R189, R189, c[0x0][0x1c0], RZ ;  /* 0x00007000bdbd7a24 */ /* 0x000fe400078e02ff */
[----:B------:R-:W-:Y:S02]  /*8f30*/  RED.E.ADD.F32.FTZ.RN.STRONG.GPU [R168.64], R8 ;  /* 0x00000008a800798e */ /* 0x000fe4000c10e786 */
[----:B------:R-:W-:Y:S03]  /*8f40*/  IMAD.SHL.U32 R189, R189, 0x10, RZ ;  /* 0x00000010bdbd7824 */ /* 0x000fe600078e00ff */
[----:B------:R1:W-:Y:S01]  /*8f50*/  RED.E.ADD.F32.FTZ.RN.STRONG.GPU [R166.64], R9 ;  /* 0x00000009a600798e */ /* 0x0003e2000c10e786 */
[CC--:B---3--:R-:W-:Y:S04]  /*8f60*/  LEA R4, P2, R188.reuse, R2.reuse, 0x2 ;  /* 0x00000002bc047211 */ /* 0x0c8fe800078410ff */
[-C--:B------:R-:W-:Y:S01]  /*8f70*/  LEA.HI.X.SX32 R5, R188, R3.reuse, 0x2, P2 ;  /* 0x00000003bc057211 */ /* 0x080fe200010f16ff */
[----:B------:R-:W-:Y:S04]  /*8f80*/  IMAD.MOV.U32 R188, RZ, RZ, c[0x0][0x22c] ;  /* 0x00008b00ffbc7624 */ /* 0x000fe800078e00ff */
[----:B------:R3:W-:Y:S01]  /*8f90*/  RED.E.ADD.F32.FTZ.RN.STRONG.GPU [R4.64], R10 ;  /* 0x0000000a0400798e */ /* 0x0007e2000c10e786 */
[CC--:B-1----:R-:W-:Y:S01]  /*8fa0*/  LEA R6, P1, R179.reuse, R2.reuse, 0x2 ;  /* 0x00000002b3067211 */ /* 0x0c2fe200078210ff */
[----:B------:R-:W-:Y:S03]  /*8fb0*/  IMAD R188, R188, c[0x0][0x1c0], RZ ;  /* 0x00007000bcbc7a24 */ /* 0x000fe600078e02ff */
[-C--:B------:R-:W-:Y:S01]  /*8fc0*/  LEA.HI.X.SX32 R7, R179, R3.reuse, 0x2, P1 ;  /* 0x00000003b3077211 */ /* 0x080fe200008f16ff */
[----:B------:R-:W-:Y:S01]  /*8fd0*/  IMAD.SHL.U32 R188, R188, 0x10, RZ ;  /* 0x00000010bcbc7824 */ /* 0x000fe200078e00ff */
[----:B------:R-:W-:Y:S01]  /*8fe0*/  IADD3 R179, R189, 0x20, RZ ;  /* 0x00000020bdb37810 */ /* 0x000fe20007ffe0ff */
[----:B------:R-:W-:Y:S02]  /*8ff0*/  IMAD.MOV.U32 R189, RZ, RZ, c[0x0][0x22c] ;  /* 0x00008b00ffbd7624 */ /* 0x000fe400078e00ff */
[----:B------:R1:W-:Y:S01]  /*9000*/  RED.E.ADD.F32.FTZ.RN.STRONG.GPU [R6.64], R11 ;  /* 0x0000000b0600798e */ /* 0x0003e2000c10e786 */
[C---:B------:R-:W-:Y:S01]  /*9010*/  IADD3 R181, R188.reuse, 0x20, RZ ;  /* 0x00000020bcb57810 */ /* 0x040fe20007ffe0ff */
[----:B------:R-:W-:Y:S01]  /*9020*/  IMAD R189, R189, c[0x0][0x1c0], RZ ;  /* 0x00007000bdbd7a24 */ /* 0x000fe200078e02ff */
[C---:B------:R-:W-:Y:S02]  /*9030*/  IADD3 R180, R188.reuse, 0x20, RZ ;  /* 0x00000020bcb47810 */ /* 0x040fe40007ffe0ff */
[----:B------:R-:W2:Y:S01]  /*9040*/  LDL R166, [R1+0x14] ;  /* 0x0000140001a67983 */ /* 0x000ea20000100800 */
[C---:B------:R-:W-:Y:S02]  /*9050*/  IMAD.IADD R181, R241.reuse, 0x1, R181 ;  /* 0x00000001f1b57824 */ /* 0x040fe400078e02b5 */
[----:B------:R-:W-:Y:S02]  /*9060*/  IMAD.IADD R180, R241, 0x1, R180 ;  /* 0x00000001f1b47824 */ /* 0x000fe400078e02b4 */
[----:B------:R1:W-:Y:S01]  /*9070*/  RED.E.ADD.F32.FTZ.RN.STRONG.GPU [R2.64+0x80], R16 ;  /* 0x000080100200798e */ /* 0x0003e2000c10e786 */
[----:B------:R-:W-:Y:S02]  /*9080*/  IMAD.SHL.U32 R189, R189, 0x10, RZ ;  /* 0x00000010bdbd7824 */ /* 0x000fe400078e00ff */
[----:B------:R-:W-:Y:S02]  /*9090*/  IMAD.IADD R180, R241, 0x1, R180 ;  /* 0x00000001f1b47824 */ /* 0x000fe400078e02b4 */
[----:B------:R-:W2:Y:S01]  /*90a0*/  LDL R167, [R1+0x20] ;  /* 0x0000200001a77983 */ /* 0x000ea20000100800 */
[----:B------:R-:W-:Y:S02]  /*90b0*/  IADD3 R168, R189, 0x40, RZ ;  /* 0x00000040bda87810 */ /* 0x000fe40007ffe0ff */
[CC--:B---3--:R-:W-:Y:S02]  /*90c0*/  LEA R4, P1, R179.reuse, R2.reuse, 0x2 ;  /* 0x00000002b3047211 */ /* 0x0c8fe400078210ff */
[----:B------:R3:W-:Y:S02]  /*90d0*/  RED.E.ADD.F32.FTZ.RN.STRONG.GPU [R164.64+0x80], R17 ;  /* 0x00008011a400798e */ /* 0x0007e4000c10e786 */
[-C--:B------:R-:W-:Y:S02]  /*90e0*/  LEA.HI.X.SX32 R5, R179, R3.reuse, 0x2, P1 ;  /* 0x00000003b3057211 */ /* 0x080fe400008f16ff */
[----:B------:R-:W-:Y:S01]  /*90f0*/  IADD3 R179, R188, 0x20, RZ ;  /* 0x00000020bcb37810 */ /* 0x000fe20007ffe0ff */
[----:B------:R-:W-:Y:S01]  /*9100*/  IMAD.MOV.U32 R188, RZ, RZ, c[0x0][0x22c] ;  /* 0x00008b00ffbc7624 */ /* 0x000fe200078e00ff */
[CC--:B------:R-:W-:Y:S01]  /*9110*/  LEA R10, P1, R180.reuse, R2.reuse, 0x2 ;  /* 0x00000002b40a7211 */ /* 0x0c0fe200078210ff */
[----:B------:R3:W-:Y:S01]  /*9120*/  RED.E.ADD.F32.FTZ.RN.STRONG.GPU [R4.64], R18 ;  /* 0x000000120400798e */ /* 0x0007e2000c10e786 */
[-C--:B-1----:R-:W-:Y:S01]  /*9130*/  LEA R6, P2, R181, R2.reuse, 0x2 ;  /* 0x00000002b5067211 */ /* 0x082fe200078410ff */
[----:B------:R-:W-:Y:S01]  /*9140*/  IMAD.IADD R179, R241, 0x1, R179 ;  /* 0x00000001f1b37824 */ /* 0x000fe200078e02b3 */
[-C--:B------:R-:W-:Y:S01]  /*9150*/  LEA.HI.X.SX32 R11, R180, R3.reuse, 0x2, P1 ;  /* 0x00000003b40b7211 */ /* 0x080fe200008f16ff */
[----:B------:R-:W-:Y:S01]  /*9160*/  IMAD R188, R188, c[0x0][0x1c0], RZ ;  /* 0x00007000bcbc7a24 */ /* 0x000fe200078e02ff */
[-C--:B------:R-:W-:Y:S01]  /*9170*/  LEA.HI.X.SX32 R7, R181, R3.reuse, 0x2, P2 ;  /* 0x00000003b5077211 */ /* 0x080fe200010f16ff */
[C---:B------:R-:W-:Y:S02]  /*9180*/  IMAD.IADD R179, R241.reuse, 0x1, R179 ;  /* 0x00000001f1b37824 */ /* 0x040fe400078e02b3 */
[----:B------:R-:W-:Y:S01]  /*9190*/  IMAD.SHL.U32 R188, R188, 0x10, RZ ;  /* 0x00000010bcbc7824 */ /* 0x000fe200078e00ff */
[----:B------:R-:W2:Y:S01]  /*91a0*/  LDL R16, [R1+0x10] ;  /* 0x0000100001107983 */ /* 0x000ea20000100800 */
[----:B------:R-:W-:Y:S03]  /*91b0*/  IMAD.IADD R179, R241, 0x1, R179 ;  /* 0x00000001f1b37824 */ /* 0x000fe600078e02b3 */
[C---:B------:R-:W-:Y:S01]  /*91c0*/  IADD3 R170, R188.reuse, 0x40, RZ ;  /* 0x00000040bcaa7810 */ /* 0x040fe20007ffe0ff */
[----:B------:R1:W-:Y:S01]  /*91d0*/  RED.E.ADD.F32.FTZ.RN.STRONG.GPU [R6.64], R19 ;  /* 0x000000130600798e */ /* 0x0003e2000c10e786 */
[-C--:B------:R-:W-:Y:S02]  /*91e0*/  LEA R8, P3, R179, R2.reuse, 0x2 ;  /* 0x00000002b3087211 */ /* 0x080fe400078610ff */
[----:B------:R-:W-:Y:S01]  /*91f0*/  IADD3 R169, R188, 0x40, RZ ;  /* 0x00000040bca97810 */ /* 0x000fe20007ffe0ff */
[----:B------:R-:W-:Y:S01]  /*9200*/  IMAD.IADD R170, R241, 0x1, R170 ;  /* 0x00000001f1aa7824 */ /* 0x000fe200078e02aa */
[----:B------:R2:W-:Y:S01]  /*9210*/  RED.E.ADD.F32.FTZ.RN.STRONG.GPU [R10.64], R12 ;  /* 0x0000000c0a00798e */ /* 0x0005e2000c10e786 */
[-C--:B------:R-:W-:Y:S02]  /*9220*/  LEA.HI.X.SX32 R9, R179, R3.reuse, 0x2, P3 ;  /* 0x00000003b3097211 */ /* 0x080fe400018f16ff */
[----:B------:R-:W-:Y:S01]  /*9230*/  IMAD.IADD R169, R241, 0x1, R169 ;  /* 0x00000001f1a97824 */ /* 0x000fe200078e02a9 */
[----:B---3--:R-:W-:Y:S02]  /*9240*/  IADD3 R17, R187, 0x60, RZ ;  /* 0x00000060bb117810 */ /* 0x008fe40007ffe0ff */
[----:B------:R3:W-:Y:S01]  /*9250*/  RED.E.ADD.F32.FTZ.RN.STRONG.GPU [R8.64], R13 ;  /* 0x0000000d0800798e */ /* 0x0007e2000c10e786 */
[----:B------:R-:W-:Y:S01]  /*9260*/  IMAD.IADD R169, R241, 0x1, R169 ;  /* 0x00000001f1a97824 */ /* 0x000fe200078e02a9 */
[----:B------:R-:W-:Y:S01]  /*9270*/  IADD3 R18, R187, 0x60, RZ ;  /* 0x00000060bb127810 */ /* 0x000fe20007ffe0ff */
[C---:B------:R-:W-:Y:S04]  /*9280*/  IMAD.IADD R17, R241.reuse, 0x1, R17 ;  /* 0x00000001f1117824 */ /* 0x040fe800078e0211 */
[C---:B------:R-:W-:Y:S02]  /*9290*/  IMAD.IADD R18, R241.reuse, 0x1, R18 ;  /* 0x00000001f1127824 */ /* 0x040fe400078e0212 */
[C---:B------:R-:W-:Y:S02]  /*92a0*/  IMAD.IADD R17, R241.reuse, 0x1, R17 ;  /* 0x00000001f1117824 */ /* 0x040fe400078e0211 */
[C---:B------:R-:W-:Y:S02]  /*92b0*/  IMAD.IADD R18, R241.reuse, 0x1, R18 ;  /* 0x00000001f1127824 */ /* 0x040fe400078e0212 */
[----:B------:R-:W-:Y:S01]  /*92c0*/  IMAD.IADD R17, R241, 0x1, R17 ;  /* 0x00000001f1117824 */ /* 0x000fe200078e0211 */
[----:B-1----:R-:W-:Y:S05]  /*92d0*/  IADD3 R19, R187, 0x60, RZ ;  /* 0x00000060bb137810 */ /* 0x002fea0007ffe0ff */
        /* <DEDUP_REMOVED lines=8> */
[-C--:B---3--:R-:W-:Y:S04]  /*9360*/  LEA.HI.X.SX32 R13, R170, R3.reuse, 0x2, P2 ;  /* 0x00000003aa0d7211 */ /* 0x088fe800010f16ff */
[----:B------:R3:W-:Y:S05]  /*9370*/  RED.E.ADD.F32.FTZ.RN.STRONG.GPU [R6.64], R15 ;  /* 0x0000000f0600798e */ /* 0x0007ea000c10e786 */
[----:B------:R-:W-:Y:S05]  /*9380*/  RED.E.ADD.F32.FTZ.RN.STRONG.GPU [R2.64+0x100], R20 ;  /* 0x000100140200798e */ /* 0x000fea000c10e786 */
[----:B------:R-:W-:Y:S01]  /*9390*/  RED.E.ADD.F32.FTZ.RN.STRONG.GPU [R164.64+0x100], R21 ;  /* 0x00010015a400798e */ /* 0x000fe2000c10e786 */
[CC--:B-1----:R-:W-:Y:S04]  /*93a0*/  LEA R4, P1, R168.reuse, R2.reuse, 0x2 ;  /* 0x00000002a8047211 */ /* 0x0c2fe800078210ff */
[-C--:B------:R-:W-:Y:S02]  /*93b0*/  LEA.HI.X.SX32 R5, R168, R3.reuse, 0x2, P1 ;  /* 0x00000003a8057211 */ /* 0x080fe400008f16ff */
[----:B------:R-:W-:Y:S02]  /*93c0*/  IADD3 R168, R188, 0x40, RZ ;  /* 0x00000040bca87810 */ /* 0x000fe40007ffe0ff */
[-C--:B------:R-:W-:Y:S01]  /*93d0*/  LEA R10, P1, R169, R2.reuse, 0x2 ;  /* 0x00000002a90a7211 */ /* 0x080fe200078210ff */
[----:B------:R1:W-:Y:S02]  /*93e0*/  RED.E.ADD.F32.FTZ.RN.STRONG.GPU [R4.64], R22 ;  /* 0x000000160400798e */ /* 0x0003e4000c10e786 */
[----:B------:R-:W-:Y:S01]  /*93f0*/  IMAD.IADD R168, R241, 0x1, R168 ;  /* 0x00000001f1a87824 */ /* 0x000fe200078e02a8 */
[-C--:B------:R-:W-:Y:S02]  /*9400*/  LEA.HI.X.SX32 R11, R169, R3.reuse, 0x2, P1 ;  /* 0x00000003a90b7211 */ /* 0x080fe400008f16ff */
[----:B------:R4:W-:Y:S01]  /*9410*/  RED.E.ADD.F32.FTZ.RN.STRONG.GPU [R12.64], R23 ;  /* 0x000000170c00798e */ /* 0x0009e2000c10e786 */
[C---:B------:R-:W-:Y:S04]  /*9420*/  IMAD.IADD R168, R241.reuse, 0x1, R168 ;  /* 0x00000001f1a87824 */ /* 0x040fe800078e02a8 */
[----:B------:R-:W-:Y:S01]  /*9430*/  IMAD.IADD R168, R241, 0x1, R168 ;  /* 0x00000001f1a87824 */ /* 0x000fe200078e02a8 */
[----:B------:R4:W-:Y:S01]  /*9440*/  RED.E.ADD.F32.FTZ.RN.STRONG.GPU [R10.64], R24 ;  /* 0x000000180a00798e */ /* 0x0009e2000c10e786 */
[-C--:B---3--:R-:W-:Y:S03]  /*9450*/  LEA R6, P2, R166, R2.reuse, 0x2 ;  /* 0x00000002a6067211 */ /* 0x088fe600078410ff */
[-C--:B------:R-:W-:Y:S01]  /*9460*/  LEA R8, P3, R168, R2.reuse, 0x2 ;  /* 0x00000002a8087211 */ /* 0x080fe200078610ff */
[----:B------:R-:W-:Y:S01]  /*9470*/  LDSM.16.MT88.4 R20, [R202+0x2000] ;  /* 0x00200000ca14783b */ /* 0x000fe20000004200 */
[-C--:B------:R-:W-:Y:S02]  /*9480*/  LEA.HI.X.SX32 R7, R166, R3.reuse, 0x2, P2 ;  /* 0x00000003a6077211 */ /* 0x080fe400010f16ff */
[-C--:B------:R-:W-:Y:S02]  /*9490*/  LEA.HI.X.SX32 R9, R168, R3.reuse, 0x2, P3 ;  /* 0x00000003a8097211 */ /* 0x080fe400018f16ff */
[----:B------:R-:W-:Y:S01]  /*94a0*/  IADD3 R166, R187, 0x60, RZ ;  /* 0x00000060bba67810 */ /* 0x000fe20007ffe0ff */
[----:B------:R-:W-:Y:S03]  /*94b0*/  LDSM.16.MT88.4 R168, [R202+0x2800] ;  /* 0x00280000caa8783b */ /* 0x000fe60000004200 */
[CC--:B------:R-:W-:Y:S02]  /*94c0*/  LEA R14, P6, R166.reuse, R2.reuse, 0x2 ;  /* 0x00000002a60e7211 */ /* 0x0c0fe400078c10ff */
[----:B------:R3:W-:Y:S01]  /*94d0*/  RED.E.ADD.F32.FTZ.RN.STRONG.GPU [R8.64], R25 ;  /* 0x000000190800798e */ /* 0x0007e2000c10e786 */
[CC--:B-1----:R-:W-:Y:S02]  /*94e0*/  LEA R4, P1, R167.reuse, R2.reuse, 0x2 ;  /* 0x00000002a7047211 */ /* 0x0c2fe400078210ff */
[-C--:B------:R-:W-:Y:S02]  /*94f0*/  LEA.HI.X.SX32 R15, R166, R3.reuse, 0x2, P6 ;  /* 0x00000003a60f7211 */ /* 0x080fe400030f16ff */
[----:B------:R1:W-:Y:S01]  /*9500*/  RED.E.ADD.F32.FTZ.RN.STRONG.GPU [R6.64], R26 ;  /* 0x0000001a0600798e */ /* 0x0003e2000c10e786 */
[-C--:B------:R-:W-:Y:S02]  /*9510*/  LEA.HI.X.SX32 R5, R167, R3.reuse, 0x2, P1 ;  /* 0x00000003a7057211 */ /* 0x080fe400008f16ff */
[CC--:B----4-:R-:W-:Y:S03]  /*9520*/  LEA R12, P5, R19.reuse, R2.reuse, 0x2 ;  /* 0x00000002130c7211 */ /* 0x0d0fe600078a10ff */
[----:B------:R2:W-:Y:S01]  /*9530*/  RED.E.ADD.F32.FTZ.RN.STRONG.GPU [R4.64], R27 ;  /* 0x0000001b0400798e */ /* 0x0005e2000c10e786 */
[-C--:B------:R-:W-:Y:S02]  /*9540*/  LEA.HI.X.SX32 R13, R19, R3.reuse, 0x2, P5 ;  /* 0x00000003130d7211 */ /* 0x080fe400028f16ff */
[CC--:B------:R-:W-:Y:S02]  /*9550*/  LEA R10, P4, R18.reuse, R2.reuse, 0x2 ;  /* 0x00000002120a7211 */ /* 0x0c0fe400078810ff */
[----:B------:R-:W-:Y:S02]  /*9560*/  RED.E.ADD.F32.FTZ.RN.STRONG.GPU [R2.64+0x180], R32 ;  /* 0x000180200200798e */ /* 0x000fe4000c10e786 */
[-C--:B------:R-:W-:Y:S03]  /*9570*/  LEA.HI.X.SX32 R11, R18, R3.reuse, 0x2, P4 ;  /* 0x00000003120b7211 */ /* 0x080fe600020f16ff */
[----:B------:R-:W-:Y:S05]  /*9580*/  RED.E.ADD.F32.FTZ.RN.STRONG.GPU [R164.64+0x180], R33 ;  /* 0x00018021a400798e */ /* 0x000fea000c10e786 */
[----:B------:R-:W-:Y:S01]  /*9590*/  RED.E.ADD.F32.FTZ.RN.STRONG.GPU [R14.64], R34 ;  /* 0x000000220e00798e */ /* 0x000fe2000c10e786 */
[CC--:B---3--:R-:W-:Y:S04]  /*95a0*/  LEA R8, P3, R17.reuse, R2.reuse, 0x2 ;  /* 0x0000000211087211 */ /* 0x0c8fe800078610ff */
[----:B------:R-:W-:Y:S01]  /*95b0*/  RED.E.ADD.F32.FTZ.RN.STRONG.GPU [R12.64], R35 ;  /* 0x000000230c00798e */ /* 0x000fe2000c10e786 */
[-C--:B------:R-:W-:Y:S02]  /*95c0*/  LEA.HI.X.SX32 R9, R17, R3.reuse, 0x2, P3 ;  /* 0x0000000311097211 */ /* 0x080fe400018f16ff */
[CC--:B-1----:R-:W-:Y:S02]  /*95d0*/  LEA R6, P2, R16.reuse, R2.reuse, 0x2 ;  /* 0x0000000210067211 */ /* 0x0c2fe400078410ff */
[----:B------:R-:W-:Y:S02]  /*95e0*/  RED.E.ADD.F32.FTZ.RN.STRONG.GPU [R10.64], R28 ;  /* 0x0000001c0a00798e */ /* 0x000fe4000c10e786 */
[-C--:B------:R-:W-:Y:S02]  /*95f0*/  LEA.HI.X.SX32 R7, R16, R3.reuse, 0x2, P2 ;  /* 0x0000000310077211 */ /* 0x080fe400010f16ff */
[----:B------:R-:W-:Y:S01]  /*9600*/  ISETP.LT.AND P2, PT, RZ, UR5, PT ;  /* 0x00000005ff007c0c */ /* 0x000fe2000bf41270 */
[----:B------:R-:W-:Y:S01]  /*9610*/  RED.E.ADD.F32.FTZ.RN.STRONG.GPU [R8.64], R29 ;  /* 0x0000001d0800798e */ /* 0x000fe2000c10e786 */
[----:B------:R-:W-:Y:S04]  /*9620*/  UMOV UR5, UR11 ;  /* 0x0000000b00057c82 */ /* 0x000fe80008000000 */
        /* <DEDUP_REMOVED lines=382> */
.L_x_1672:
        /* <DEDUP_REMOVED lines=19> */
.L_x_1673:
        /* <DEDUP_REMOVED lines=17> */
[----:B------:R-:W-:Y:S01]  /*b050*/  IMAD.WIDE.U32 R2, R36, c[0x0][0x3a0], R8 ;  /* 0x0000e80024027a25 */ /* 0x000fe200078e0008 */
[----:B------:R-:W-:Y:S01]  /*b060*/  ULDC.64 UR10, c[0x0][0x3b8] ;  /* 0x0000ee00000a7ab9 */ /* 0x000fe20000000a00 */
[----:B------:R-:W-:-:S02]  /*b070*/  ISETP.GE.AND P5, PT, R248, UR8, PT ;  /* 0x00000008f8007c0c */ /* 0x000fc4000bfa6270 */
[----:B------:R-:W-:Y:S01]  /*b080*/  IMAD R0, R186, 0x200, R0 ;  /* 0x00000200ba007824 */ /* 0x000fe200078e0200 */
[----:B------:R-:W-:Y:S01]  /*b090*/  IADD3 R2, P0, R2, UR15, RZ ;  /* 0x0000000f02027c10 */ /* 0x000fe2000ff1e0ff */
[----:B------:R-:W-:Y:S01]  /*b0a0*/  IMAD.U32 R4, RZ, RZ, UR5 ;  /* 0x00000005ff047e24 */ /* 0x000fe2000f8e00ff */
[----:B------:R-:W-:Y:S01]  /*b0b0*/  UIMAD UR5, UR61, UR10, URZ ;  /* 0x0000000a3d0572a4 */ /* 0x000fe2000f8e023f */
[----:B------:R-:W-:-:S03]  /*b0c0*/  IMAD.SHL.U32 R0, R0, 0x2, RZ ;  /* 0x0000000200007824 */ /* 0x000fc600078e00ff */
[----:B------:R-:W-:Y:S01]  /*b0d0*/  IADD3.X R3, R3, UR16, R4, P0, !PT ;  /* 0x0000001003037c10 */ /* 0x000fe200087fe404 */
[----:B------:R-:W-:Y:S01]  /*b0e0*/  IMAD.U32 R4, RZ, RZ, UR34 ;  /* 0x00000022ff047e24 */ /* 0x000fe2000f8e00ff */
[----:B------:R1:W2:Y:S01]  /*b0f0*/  LDS.128 R24, [R0+0xd000] ;  /* 0x00d0000000187984 */ /* 0x0002a20000000c00 */
[----:B------:R-:W-:Y:S02]  /*b100*/  UIMAD UR5, UR34, UR11, UR5 ;  /* 0x0000000b220572a4 */ /* 0x000fe4000f8e0205 */
        /* <DEDUP_REMOVED lines=30> */
.L_x_1675:
[----:B--234-:R-:W-:Y:S05]  /*b2f0*/  BSYNC B0 ;  /* 0x0000000000007941 */ /* 0x01cfea0003800000 */
.L_x_1674:
        /* <DEDUP_REMOVED lines=18> */
.L_x_1677:
[----:B------:R-:W-:Y:S05]  /*b420*/  BSYNC B0 ;  /* 0x0000000000007941 */ /* 0x000fea0003800000 */
.L_x_1676:
        /* <DEDUP_REMOVED lines=18> */
.L_x_1679:
[----:B------:R-:W-:Y:S05]  /*b550*/  BSYNC B0 ;  /* 0x0000000000007941 */ /* 0x000fea0003800000 */
.L_x_1678:
        /* <DEDUP_REMOVED lines=17> */
.L_x_1681:
[----:B------:R-:W-:Y:S05]  /*b670*/  BSYNC B0 ;  /* 0x0000000000007941 */ /* 0x000fea0003800000 */
.L_x_1680:
        /* <DEDUP_REMOVED lines=27> */
.L_x_1683:
[----:B------:R-:W-:Y:S05]  /*b830*/  BSYNC B0 ;  /* 0x0000000000007941 */ /* 0x000fea0003800000 */
.L_x_1682:
        /* <DEDUP_REMOVED lines=16> */
.L_x_1685:
[----:B------:R-:W-:Y:S05]  /*b940*/  BSYNC B0 ;  /* 0x0000000000007941 */ /* 0x000fea0003800000 */
.L_x_1684:
        /* <DEDUP_REMOVED lines=16> */
.L_x_1687:
[----:B------:R-:W-:Y:S05]  /*ba50*/  BSYNC B0 ;  /* 0x0000000000007941 */ /* 0x000fea0003800000 */
.L_x_1686:
        /* <DEDUP_REMOVED lines=16> */
.L_x_1642:
        /* <DEDUP_REMOVED lines=20> */
.L_x_1689:
        /* <DEDUP_REMOVED lines=18> */
.L_x_1690:
        /* <DEDUP_REMOVED lines=11> */
[----:B------:R-:W-:Y:S01]  /*be70*/  IADD3 R2, P0, R2, UR15, RZ ;  /* 0x0000000f02027c10 */ /* 0x000fe2000ff1e0ff */
[----:B------:R-:W-:Y:S02]  /*be80*/  ULDC.64 UR10, c[0x0][0x3b8] ;  /* 0x0000ee00000a7ab9 */ /* 0x000fe40000000a00 */
[----:B------:R-:W-:Y:S01]  /*be90*/  IMAD.U32 R0, RZ, RZ, UR5 ;  /* 0x00000005ff007e24 */ /* 0x000fe2000f8e00ff */
[----:B------:R-:W-:-:S04]  /*bea0*/  UIMAD UR5, UR59, UR10, URZ ;  /* 0x0000000a3b0572a4 */ /* 0x000fc8000f8e023f */
        /* <DEDUP_REMOVED lines=18> */
.L_x_1692:
[----:B------:R-:W-:Y:S05]  /*bfd0*/  BSYNC B0 ;  /* 0x0000000000007941 */ /* 0x000fea0003800000 */
.L_x_1691:
        /* <DEDUP_REMOVED lines=18> */
.L_x_1694:
[----:B------:R-:W-:Y:S05]  /*c100*/  BSYNC B0 ;  /* 0x0000000000007941 */ /* 0x000fea0003800000 */
.L_x_1693:
        /* <DEDUP_REMOVED lines=18> */
.L_x_1696:
[----:B------:R-:W-:Y:S05]  /*c230*/  BSYNC B0 ;  /* 0x0000000000007941 */ /* 0x000fea0003800000 */
.L_x_1695:
        /* <DEDUP_REMOVED lines=17> */
.L_x_1698:
[----:B------:R-:W-:Y:S05]  /*c350*/  BSYNC B0 ;  /* 0x0000000000007941 */ /* 0x000fea0003800000 */
.L_x_1697:
        /* <DEDUP_REMOVED lines=27> */
.L_x_1700:
[----:B------:R-:W-:Y:S05]  /*c510*/  BSYNC B0 ;  /* 0x0000000000007941 */ /* 0x000fea0003800000 */
.L_x_1699:
        /* <DEDUP_REMOVED lines=16> */
.L_x_1702:
[----:B------:R-:W-:Y:S05]  /*c620*/  BSYNC B0 ;  /* 0x0000000000007941 */ /* 0x000fea0003800000 */
.L_x_1701:
        /* <DEDUP_REMOVED lines=16> */
.L_x_1704:
[----:B------:R-:W-:Y:S05]  /*c730*/  BSYNC B0 ;  /* 0x0000000000007941 */ /* 0x000fea0003800000 */
.L_x_1703:
        /* <DEDUP_REMOVED lines=14> */
.L_x_1688:
[----:B------:R-:W-:Y:S05]  /*c820*/  BSYNC B1 ;  /* 0x0000000000017941 */ /* 0x000fea0003800000 */
.L_x_1637:
        /* <DEDUP_REMOVED lines=11> */
.L_x_1705:
[----:B------:R-:W-:Y:S05]  /*c8e0*/  EXIT ;  /* 0x000000000000794d */ /* 0x000fea0003800000 */
.L_x_1707:
        /* <DEDUP_REMOVED lines=9> */
.L_x_2086:


//--------------------- .text._ZN5flash44flash_bwd_dq_dk_dv_loop_seqk_parallel_kernelI23Flash_bwd_kernel_traitsILi128ELi64ELi128ELi8ELi2ELi4ELi2ELb0ELb0EN7cutlass6half_tE19Flash_kernel_traitsILi128ELi64ELi128ELi8ES3_EELb0ELb0ELb0ELb1ELb0ELb0ELb1EEEvNS_16Flash_bwd_paramsE --------------------------
	.section	.text._ZN5flash44flash_bwd_dq_dk_dv_loop_seqk_parallel_kernelI23Flash_bwd_kernel_traitsILi128ELi64ELi128ELi8ELi2ELi4ELi2ELb0ELb0EN7cutlass6half_tE19Flash_kernel_traitsILi128ELi64ELi128ELi8ES3_EELb0ELb0ELb0ELb1ELb0ELb0ELb1EEEvNS_16Flash_bwd_paramsE,"ax",@progbits
	.sectioninfo	@"SHI_REGISTERS=255"
	.align	128
        .global         _ZN5flash44flash_bwd_dq_dk_dv_loop_seqk_parallel_kernelI23Flash_bwd_kernel_traitsILi128ELi64ELi128ELi8ELi2ELi4ELi2ELb0ELb0EN7cutlass6half_tE19Flash_kernel_traitsILi128ELi64ELi128ELi8ES3_EELb0ELb0ELb0ELb1ELb0ELb0ELb1EEEvNS_16Flash_bwd_paramsE
        .type           _ZN5flash44flash_bwd_dq_dk_dv_loop_seqk_parallel_kernelI23Flash_bwd_kernel_traitsILi128ELi64ELi128ELi8ELi2ELi4ELi2ELb0ELb0EN7cutlass6half_tE19Flash_kernel_traitsILi128ELi64ELi128ELi8ES3_EELb0ELb0ELb0ELb1ELb0ELb0ELb1EEEvNS_16Flash_bwd_paramsE,@function
        .size           _ZN5flash44flash_bwd_dq_dk_dv_loop_seqk_parallel_kernelI23Flash_bwd_kernel_traitsILi128ELi64ELi128ELi8ELi2ELi4ELi2ELb0ELb0EN7cutlass6half_tE19Flash_kernel_traitsILi128ELi64ELi128ELi8ES3_EELb0ELb0ELb0ELb1ELb0ELb0ELb1EEEvNS_16Flash_bwd_paramsE,(.L_x_2087 - _ZN5flash44flash_bwd_dq_dk_dv_loop_seqk_parallel_kernelI23Flash_bwd_kernel_traitsILi128ELi64ELi128ELi8ELi2ELi4ELi2ELb0ELb0EN7cutlass6half_tE19Flash_kernel_traitsILi128ELi64ELi128ELi8ES3_EELb0ELb0ELb0ELb1ELb0ELb0ELb1EEEvNS_16Flash_bwd_paramsE)
        .other          _ZN5flash44flash_bwd_dq_dk_dv_loop_seqk_parallel_kernelI23Flash_bwd_kernel_traitsILi128ELi64ELi128ELi8ELi2ELi4ELi2ELb0ELb0EN7cutlass6half_tE19Flash_kernel_traitsILi128ELi64ELi128ELi8ES3_EELb0ELb0ELb0ELb1ELb0ELb0ELb1EEEvNS_16Flash_bwd_paramsE,@"STO_CUDA_ENTRY STV_DEFAULT"
_ZN5flash44flash_bwd_dq_dk_dv_loop_seqk_parallel_kernelI23Flash_bwd_kernel_traitsILi128ELi64ELi128ELi8ELi2ELi4ELi2ELb0ELb0EN7cutlass6half_tE19Flash_kernel_traitsILi128ELi64ELi128ELi8ES3_EELb0ELb0ELb0ELb1ELb0ELb0ELb1EEEvNS_16Flash_bwd_paramsE:
.text._ZN5flash44flash_bwd_dq_dk_dv_loop_seqk_parallel_kernelI23Flash_bwd_kernel_traitsILi128ELi64ELi128ELi8ELi2ELi4ELi2ELb0ELb0EN7cutlass6half_tE19Flash_kernel_traitsILi128ELi64ELi128ELi8ES3_EELb0ELb0ELb0ELb1ELb0ELb0ELb1EEEvNS_16Flash_bwd_paramsE:
        /* <DEDUP_REMOVED lines=68> */
[----:B------:R-:W-:Y:S01]  /*0440*/  LOP3.LUT R4, R6, 0xfffffff8, RZ, 0xc0, !PT ;  /* 0xfffffff806047812 */ /* 0x000fe200078ec0ff */
[----:B------:R-:W-:Y:S01]  /*0450*/  USHF.R.S32.HI UR57, URZ, 0x1f, UR35 ;  /* 0x0000001f3f397899 */ /* 0x000fe20008011423 */
[----:B------:R-:W-:Y:S01]  /*0460*/  SHF.R.S32.HI R2, RZ, 0x1f, R0 ;  /* 0x0000001fff027819 */ /* 0x000fe20000011400 */
[----:B------:R-:W-:-:S02]  /*0470*/  UISETP.NE.AND UP3, UPT, UR10, URZ, UPT ;  /* 0x0000003f0a00728c */ /* 0x000fc4000bf65270 */
[----:B------:R-:W-:Y:S01]  /*0480*/  USHF.R.S32.HI UR61, URZ, 0x1f, UR32 ;  /* 0x0000001f3f3d7899 */ /* 0x000fe20008011420 */
[----:B------:R-:W-:Y:S01]  /*0490*/  LEA.HI R17, R2, R0, RZ, 0x2 ;  /* 0x0000000002117211 */ /* 0x000fe200078f10ff */
[----:B------:R-:W-:Y:S01]  /*04a0*/  USHF.R.S32.HI UR60, URZ, 0x1f, UR35 ;  /* 0x0000001f3f3c7899 */ /* 0x000fe20008011423 */
[----:B------:R-:W-:Y:S01]  /*04b0*/  SHF.R.S32.HI R0, RZ, 0x3, R6 ;  /* 0x00000003ff007819 */ /* 0x000fe20000011406 */
[----:B------:R-:W-:Y:S01]  /*04c0*/  USHF.R.S32.HI UR59, URZ, 0x1f, UR32 ;  /* 0x0000001f3f3b7899 */ /* 0x000fe20008011420 */
[----:B------:R-:W-:Y:S01]  /*04d0*/  LOP3.LUT R2, R8, 0xfffffff0, RZ, 0xc0, !PT ;  /* 0xfffffff008027812 */ /* 0x000fe200078ec0ff */
[----:B------:R-:W-:Y:S01]  /*04e0*/  IMAD.U32 R8, RZ, RZ, UR14 ;  /* 0x0000000eff087e24 */ /* 0x000fe2000f8e00ff */
[----:B------:R-:W-:Y:S01]  /*04f0*/  USHF.R.S32.HI UR58, URZ, 0x1f, UR35 ;  /* 0x0000001f3f3a7899 */ /* 0x000fe20008011423 */
[----:B------:R-:W-:Y:S01]  /*0500*/  IMAD.SHL.U32 R3, R0, 0x40, RZ ;  /* 0x0000004000037824 */ /* 0x000fe200078e00ff */
[----:B------:R-:W-:Y:S01]  /*0510*/  UIMAD.WIDE.U32 UR42, UR36, UR44, URZ ;  /* 0x0000002c242a72a5 */ /* 0x000fe2000f8e003f */
[C---:B------:R-:W-:Y:S01]  /*0520*/  IMAD.IADD R0, R15.reuse, 0x1, -R4 ;  /* 0x000000010f007824 */ /* 0x040fe200078e0a04 */
[----:B------:R-:W-:Y:S01]  /*0530*/  UIMAD UR51, UR37, UR44, URZ ;  /* 0x0000002c253372a4 */ /* 0x000fe2000f8e023f */
[----:B------:R-:W-:Y:S01]  /*0540*/  IMAD.IADD R2, R15, 0x1, -R2 ;  /* 0x000000010f027824 */ /* 0x000fe200078e0a02 */
[----:B------:R-:W-:Y:S01]  /*0550*/  LOP3.LUT R3, R3, 0x1c0, RZ, 0xc0, !PT ;  /* 0x000001c003037812 */ /* 0x000fe200078ec0ff */
[C---:B------:R-:W-:Y:S01]  /*0560*/  IMAD.SHL.U32 R232, R0.reuse, 0x8, RZ ;  /* 0x0000000800e87824 */ /* 0x040fe200078e00ff */
[----:B------:R-:W-:Y:S01]  /*0570*/  LOP3.LUT P4, RZ, R0, 0x2, RZ, 0xc0, !PT ;  /* 0x0000000200ff7812 */ /* 0x000fe2000788c0ff */
[----:B------:R-:W-:Y:S01]  /*0580*/  USHF.R.S32.HI UR53, URZ, 0x1f, UR47 ;  /* 0x0000001f3f357899 */ /* 0x000fe2000801142f */
[----:B------:R-:W-:Y:S01]  /*0590*/  SHF.R.S32.HI R5, RZ, 0x1f, R2 ;  /* 0x0000001fff057819 */ /* 0x000fe20000011402 */
[----:B------:R-:W-:Y:S01]  /*05a0*/  UIMAD UR50, UR4, UR50, URZ ;  /* 0x00000032043272a4 */ /* 0x000fe2000f8e023f */
[----:B------:R-:W-:Y:S01]  /*05b0*/  LOP3.LUT R4, R3, 0x38, R232, 0xf8, !PT ;  /* 0x0000003803047812 */ /* 0x000fe200078ef8e8 */
[----:B------:R-:W-:Y:S01]  /*05c0*/  @!UP2 UIMAD UR49, UR5, UR49, URZ ;  /* 0x000000310531a2a4 */ /* 0x000fe2000f8e023f */
[----:B------:R-:W-:Y:S01]  /*05d0*/  SHF.R.U32.HI R3, RZ, 0x3, R3 ;  /* 0x00000003ff037819 */ /* 0x000fe20000011603 */
[----:B------:R-:W-:Y:S01]  /*05e0*/  USHF.R.S32.HI UR48, URZ, 0x1f, UR41 ;  /* 0x0000001f3f307899 */ /* 0x000fe20008011429 */
[----:B------:R-:W-:Y:S01]  /*05f0*/  LEA.HI R10, R5, R2, RZ, 0x3 ;  /* 0x00000002050a7211 */ /* 0x000fe200078f18ff */
[----:B------:R-:W-:Y:S01]  /*0600*/  IMAD.SHL.U32 R5, R9, 0x200, RZ ;  /* 0x0000020009057824 */ /* 0x000fe200078e00ff */
[----:B------:R-:W-:Y:S01]  /*0610*/  LOP3.LUT R12, R4, R3, RZ, 0x3c, !PT ;  /* 0x00000003040c7212 */ /* 0x000fe200078e3cff */
[----:B------:R-:W-:Y:S01]  /*0620*/  UMOV UR40, 0xffffc000 ;  /* 0xffffc00000287882 */ /* 0x000fe20000000000 */
[----:B------:R-:W-:-:S02]  /*0630*/  LOP3.LUT R3, R10, 0xfffffff8, RZ, 0xc0, !PT ;  /* 0xfffffff80a037812 */ /* 0x000fc400078ec0ff */
[C---:B------:R-:W-:Y:S01]  /*0640*/  LOP3.LUT P3, RZ, R0.reuse, 0x4, RZ, 0xc0, !PT ;  /* 0x0000000400ff7812 */ /* 0x040fe2000786c0ff */
[----:B------:R-:W-:Y:S01]  /*0650*/  IMAD.SHL.U32 R0, R0, 0x40, RZ ;  /* 0x0000004000007824 */ /* 0x000fe200078e00ff */
[----:B------:R-:W-:Y:S01]  /*0660*/  LOP3.LUT R4, R7, 0x1, RZ, 0xc0, !PT ;  /* 0x0000000107047812 */ /* 0x000fe200078ec0ff */
[----:B------:R-:W-:Y:S01]  /*0670*/  IMAD.IADD R18, R2, 0x1, -R3 ;  /* 0x0000000102127824 */ /* 0x000fe200078e0a03 */
[----:B------:R-:W-:Y:S01]  /*0680*/  LEA.HI R2, R14, R15, RZ, 0x6 ;  /* 0x0000000f0e027211 */ /* 0x000fe200078f30ff */
[----:B------:R-:W-:Y:S01]  /*0690*/  IMAD.SHL.U32 R3, R11, 0x10, RZ ;  /* 0x000000100b037824 */ /* 0x000fe200078e00ff */
[----:B------:R-:W-:Y:S02]  /*06a0*/  LOP3.LUT R0, R0, 0x1c0, RZ, 0xc0, !PT ;  /* 0x000001c000007812 */ /* 0x000fe400078ec0ff */
[----:B------:R-:W-:Y:S01]  /*06b0*/  SHF.R.S32.HI R2, RZ, 0x6, R2 ;  /* 0x00000006ff027819 */ /* 0x000fe20000011402 */
[----:B------:R-:W-:Y:S01]  /*06c0*/  STL [R1+0x64], R18 ;  /* 0x0000641201007387 */ /* 0x000fe20000100800 */
[----:B------:R-:W-:-:S02]  /*06d0*/  LOP3.LUT R212, R0, 0x8, R6, 0xf8, !PT ;  /* 0x0000000800d47812 */ /* 0x000fc400078ef806 */
        /* <DEDUP_REMOVED lines=44> */
[----:B--2---:R-:W-:Y:S01]  /*09a0*/  IMAD.SHL.U32 R4, R9, 0x10, RZ ;  /* 0x0000001009047824 */ /* 0x004fe200078e00ff */
[----:B------:R-:W-:Y:S01]  /*09b0*/  LOP3.LUT R0, R0, 0xfffffe00, RZ, 0xc0, !PT ;  /* 0xfffffe0000007812 */ /* 0x000fe200078ec0ff */
[----:B------:R-:W-:Y:S02]  /*09c0*/  IMAD R11, R13, 0x10, R5 ;  /* 0x000000100d0b7824 */ /* 0x000fe400078e0205 */
[----:B------:R-:W-:Y:S01]  /*09d0*/  IMAD.IADD R224, R221, 0x1, R223 ;  /* 0x00000001dde07824 */ /* 0x000fe200078e02df */
[----:B------:R-:W-:Y:S01]  /*09e0*/  LOP3.LUT R7, R3, 0x10, R4, 0xf8, !PT ;  /* 0x0000001003077812 */ /* 0x000fe200078ef804 */
[----:B------:R-:W-:Y:S01]  /*09f0*/  IMAD.SHL.U32 R3, R18, 0x40, RZ ;  /* 0x0000004012037824 */ /* 0x000fe200078e00ff */
[----:B------:R-:W-:Y:S01]  /*0a00*/  STL [R1+0x58], R11 ;  /* 0x0000580b01007387 */ /* 0x000fe20000100800 */
[----:B------:R-:W-:-:S03]  /*0a10*/  IMAD R5, R13, 0x400, R0 ;  /* 0x000004000d057824 */ /* 0x000fc600078e0200 */
        /* <DEDUP_REMOVED lines=12> */
[----:B------:R-:W-:Y:S02]  /*0ae0*/  IADD3 R5, R232, 0x40, RZ ;  /* 0x00000040e8057810 */ /* 0x000fe40007ffe0ff */
[----:B------:R-:W-:Y:S02]  /*0af0*/  SHF.R.S32.HI R3, RZ, 0x1f, R0 ;  /* 0x0000001fff037819 */ /* 0x000fe40000011400 */
[----:B------:R-:W-:Y:S01]  /*0b00*/  SEL R213, R4, 0xffffffe0, !P4 ;  /* 0xffffffe004d57807 */ /* 0x000fe20006000000 */
[----:B------:R1:W-:Y:S01]  /*0b10*/  STL [R1], R5 ;  /* 0x0000000501007387 */ /* 0x0003e20000100800 */
[C---:B------:R-:W-:Y:S01]  /*0b20*/  SHF.L.U64.HI R3, R0.reuse, 0x2, R3 ;  /* 0x0000000200037819 */ /* 0x040fe20000010203 */
[----:B------:R-:W-:Y:S01]  /*0b30*/  IMAD.SHL.U32 R0, R0, 0x4, RZ ;  /* 0x0000000400007824 */ /* 0x000fe200078e00ff */
[----:B------:R-:W-:Y:S01]  /*0b40*/  SEL R214, R2, 0xffffffc0, !P3 ;  /* 0xffffffc002d67807 */ /* 0x000fe20005800000 */
[----:B------:R-:W-:Y:S01]  /*0b50*/  IMAD.IADD R213, R212, 0x1, R213 ;  /* 0x00000001d4d57824 */ /* 0x000fe200078e02d5 */
        /* <DEDUP_REMOVED lines=22> */
.L_x_1778:
        /* <DEDUP_REMOVED lines=53> */
.L_x_1708:
        /* <DEDUP_REMOVED lines=58> */
.L_x_1710:
        /* <DEDUP_REMOVED lines=18> */
.L_x_1711:
        /* <DEDUP_REMOVED lines=72> */
.L_x_1712:
[----:B------:R-:W-:Y:S02]  /*1950*/  UMOV UR11, UR50 ;  /* 0x00000032000b7c82 */ /* 0x000fe40008000000 */
.L_x_1713:
[----:B------:R-:W1:Y:S01]  /*1960*/  S2R R9, SR_TID.X ;  /* 0x0000000000097919 */ /* 0x000e620000002100 */
[----:B------:R-:W-:Y:S01]  /*1970*/  UIADD3 UR8, UP5, UP4, UR8, UR41, UR47 ;  /* 0x0000002908087290 */ /* 0x000fe2000fcbe02f */
[----:B------:R-:W-:Y:S01]  /*1980*/  SHF.R.S32.HI R233, RZ, 0x1f, R232 ;  /* 0x0000001fffe97819 */ /* 0x000fe200000114e8 */
[----:B------:R-:W-:Y:S01]  /*1990*/  BSSY B1, `(.L_x_1709) ;  /* 0x0000a7e000017945 */ /* 0x000fe20003800000 */
[----:B------:R-:W-:Y:S01]  /*19a0*/  IADD3 R2, P0, R232, UR29, RZ ;  /* 0x0000001de8027c10 */ /* 0x000fe2000ff1e0ff */
[----:B------:R-:W-:Y:S02]  /*19b0*/  UIADD3 UR19, UP1, UP0, UR18, UR8, UR19 ;  /* 0x0000000812137290 */ /* 0x000fe4000f83e013 */
[----:B------:R-:W-:Y:S02]  /*19c0*/  UIADD3.X UR4, UR10, UR48, UR53, UP5, UP4 ;  /* 0x000000300a047290 */ /* 0x000fe4000afe8435 */
[----:B------:R-:W-:-:S02]  /*19d0*/  ULDC.64 UR8, c[0x0][0x1a8] ;  /* 0x00006a0000087ab9 */ /* 0x000fc40000000a00 */
[----:B------:R-:W-:Y:S02]  /*19e0*/  UIADD3.X UR18, UR12, UR4, UR14, UP1, UP0 ;  /* 0x000000040c127290 */ /* 0x000fe40008fe040e */
[----:B------:R-:W-:Y:S02]  /*19f0*/  UIMAD UR4, UR57, UR8, URZ ;  /* 0x00000008390472a4 */ /* 0x000fe4000f8e023f */
[----:B------:R-:W-:Y:S02]  /*1a00*/  UISETP.GE.AND UP0, UPT, UR28, 0x1, UPT ;  /* 0x000000011c00788c */ /* 0x000fe4000bf06270 */
[----:B------:R-:W-:Y:S02]  /*1a10*/  UIMAD UR16, UR35, UR9, UR4 ;  /* 0x00000009231072a4 */ /* 0x000fe4000f8e0204 */
[----:B------:R-:W-:Y:S02]  /*1a20*/  UIADD3 UR14, UR15, UR11, URZ ;  /* 0x0000000b0f0e7290 */ /* 0x000fe4000fffe03f */
[----:B------:R-:W-:-:S02]  /*1a30*/  ULDC.64 UR8, c[0x0][0x378] ;  /* 0x0000de0000087ab9 */ /* 0x000fc40000000a00 */
[----:B------:R-:W-:Y:S01]  /*1a40*/  UIMAD UR4, UR57, UR8, URZ ;  /* 0x00000008390472a4 */ /* 0x000fe2000f8e023f */
[----:B-1----:R-:W-:Y:S01]  /*1a50*/  SHF.R.S32.HI R5, RZ, 0x1f, R9 ;  /* 0x0000001fff057819 */ /* 0x002fe20000011409 */
[----:B------:R-:W-:Y:S02]  /*1a60*/  UIADD3 UR12, UR15, UR13, URZ ;  /* 0x0000000d0f0c7290 */ /* 0x000fe4000fffe03f */
[----:B------:R-:W-:Y:S01]  /*1a70*/  UIMAD UR10, UR35, UR9, UR4 ;  /* 0x00000009230a72a4 */ /* 0x000fe2000f8e0204 */
[----:B------:R-:W-:Y:S01]  /*1a80*/  LEA.HI R4, R5, R9, RZ, 0x3 ;  /* 0x0000000905047211 */ /* 0x000fe200078f18ff */
[----:B------:R-:W-:Y:S02]  /*1a90*/  UMOV UR29, 0x4 ;  /* 0x00000004001d7882 */ /* 0x000fe40000000000 */
[----:B------:R-:W-:Y:S01]  /*1aa0*/  ULDC.64 UR8, c[0x0][0x370] ;  /* 0x0000dc0000087ab9 */ /* 0x000fe20000000a00 */
[----:B------:R-:W-:Y:S01]  /*1ab0*/  SHF.R.S32.HI R4, RZ, 0x3, R4 ;  /* 0x00000003ff047819 */ /* 0x000fe20000011404 */
[----:B------:R-:W-:-:S02]  /*1ac0*/  UIMAD UR4, UR31, UR8, URZ ;  /* 0x000000081f0472a4 */ /* 0x000fc4000f8e023f */
[----:B------:R-:W-:Y:S01]  /*1ad0*/  ULEA.HI.SX32 UR8, UR33, 0xffffffff, 0x1a ;  /* 0xffffffff21087891 */ /* 0x000fe2000f8fd23f */
[----:B------:R-:W-:Y:S01]  /*1ae0*/  SHF.R.S32.HI R17, RZ, 0x1f, R4 ;  /* 0x0000001fff117819 */ /* 0x000fe20000011404 */
[----:B------:R-:W-:Y:S01]  /*1af0*/  UIMAD UR4, UR15, UR9, UR4 ;  /* 0x000000090f0472a4 */ /* 0x000fe2000f8e0204 */
[----:B------:R-:W-:-:S04]  /*1b00*/  IADD3 R0, P1, R4, UR15, RZ ;  /* 0x0000000f04007c10 */ /* 0x000fc8000ff3e0ff */
[----:B------:R-:W-:Y:S01]  /*1b10*/  IADD3.X R3, R17, UR31, RZ, P1, !PT ;  /* 0x0000001f11037c10 */ /* 0x000fe20008ffe4ff */
[----:B------:R-:W-:-:S04]  /*1b20*/  IMAD.WIDE.U32 R6, R0, c[0x0][0x190], R232 ;  /* 0x0000640000067a25 */ /* 0x000fc800078e00e8 */
[----:B------:R-:W-:Y:S01]  /*1b30*/  IMAD R3, R3, c[0x0][0x190], RZ ;  /* 0x0000640003037a24 */ /* 0x000fe200078e02ff */
[----:B------:R-:W-:-:S03]  /*1b40*/  IADD3 R6, P1, R6, UR38, RZ ;  /* 0x0000002606067c10 */ /* 0x000fc6000ff3e0ff */
[----:B------:R-:W-:Y:S01]  /*1b50*/  IMAD R0, R0, c[0x0][0x194], R3 ;  /* 0x0000650000007a24 */ /* 0x000fe200078e0203 */
[----:B------:R-:W-:Y:S01]  /*1b60*/  IADD3.X R3, R233, UR30, RZ, P0, !PT ;  /* 0x0000001ee9037c10 */ /* 0x000fe200087fe4ff */
[----:B------:R-:W-:Y:S01]  /*1b70*/  ULDC.64 UR30, c[0x0][0x3c8] ;  /* 0x0000f200001e7ab9 */ /* 0x000fe20000000a00 */
[----:B------:R-:W-:Y:S02]  /*1b80*/  PLOP3.LUT P0, PT, PT, PT, UP0, 0x80, 0x0 ;  /* 0x000000000000781c */ /* 0x000fe40003f0f008 */
[----:B------:R-:W-:Y:S01]  /*1b90*/  IADD3.X R7, R7, UR34, R0, P1, !PT ;  /* 0x0000002207077c10 */ /* 0x000fe20008ffe400 */
[----:B------:R-:W-:Y:S01]  /*1ba0*/  IMAD.U32 R0, RZ, RZ, UR15 ;  /* 0x0000000fff007e24 */ /* 0x000fe2000f8e00ff */
[----:B------:R-:W-:-:S03]  /*1bb0*/  UIMAD.WIDE UR14, UR14, UR29, UR30 ;  /* 0x0000001d0e0e72a5 */ /* 0x000fc6000f8e021e */
[----:B------:R-:W-:Y:S01]  /*1bc0*/  IMAD.WIDE.U32 R2, R0, c[0x0][0x370], R2 ;  /* 0x0000dc0000027a25 */ /* 0x000fe200078e0002 */
[----:B------:R-:W-:-:S03]  /*1bd0*/  LEA.HI R0, R5, R9, RZ, 0x5 ;  /* 0x0000000905007211 */ /* 0x000fc600078f28ff */
[----:B------:R-:W-:Y:S01]  /*1be0*/  IMAD.U32 R5, RZ, RZ, UR35 ;  /* 0x00000023ff057e24 */ /* 0x000fe2000f8e00ff */
        /* <DEDUP_REMOVED lines=63> */
.L_x_1716:
[----:B------:R-:W-:Y:S05]  /*1fe0*/  BSYNC B0 ;  /* 0x0000000000007941 */ /* 0x000fea0003800000 */
.L_x_1715:
        /* <DEDUP_REMOVED lines=30> */
.L_x_1718:
[----:B------:R-:W-:Y:S05]  /*21d0*/  BSYNC B0 ;  /* 0x0000000000007941 */ /* 0x000fea0003800000 */
.L_x_1717:
        /* <DEDUP_REMOVED lines=15> */
.L_x_1720:
        /* <DEDUP_REMOVED lines=20> */
.L_x_1721:
[----:B------:R-:W-:Y:S05]  /*2410*/  BSYNC B0 ;  /* 0x0000000000007941 */ /* 0x000fea0003800000 */
.L_x_1719:
        /* <DEDUP_REMOVED lines=14> */
.L_x_1723:
        /* <DEDUP_REMOVED lines=28> */
.L_x_1724:
[----:B------:R-:W-:Y:S05]  /*26c0*/  BSYNC B0 ;  /* 0x0000000000007941 */ /* 0x000fea0003800000 */
.L_x_1722:
[----:B------:R-:W5:Y:S01]  /*26d0*/  LDL R14, [R1+0x58] ;  /* 0x00005800010e7983 */ /* 0x000f620000100800 */
[----:B------:R-:W-:Y:S01]  /*26e0*/  IMAD.MOV.U32 R11, RZ, RZ, 0x7f800000 ;  /* 0x7f800000ff0b7424 */ /* 0x000fe200078e00ff */
[----:B------:R-:W-:Y:S01]  /*26f0*/  ULDC.64 UR14, c[0x0][0x198] ;  /* 0x00006600000e7ab9 */ /* 0x000fe20000000a00 */
[----:B------:R-:W-:Y:S02]  /*2700*/  IMAD.MOV.U32 R10, RZ, RZ, 0x7f800000 ;  /* 0x7f800000ff0a7424 */ /* 0x000fe400078e00ff */
[----:B------:R-:W-:Y:S02]  /*2710*/  IMAD.MOV.U32 R9, RZ, RZ, 0x7f800000 ;  /* 0x7f800000ff097424 */ /* 0x000fe400078e00ff */
[----:B------:R-:W-:Y:S01]  /*2720*/  IMAD.MOV.U32 R18, RZ, RZ, 0x7f800000 ;  /* 0x7f800000ff127424 */ /* 0x000fe200078e00ff */
[C---:B-1---5:R-:W-:Y:S02]  /*2730*/  IADD3 R3, R14.reuse, 0x28, RZ ;  /* 0x000000280e037810 */ /* 0x062fe40007ffe0ff */
[----:B------:R-:W-:-:S02]  /*2740*/  IADD3 R2, R14, 0x8, RZ ;  /* 0x000000080e027810 */ /* 0x000fc40007ffe0ff */
[----:B------:R-:W-:Y:S02]  /*2750*/  ISETP.GE.AND P3, PT, R3, UR4, PT ;  /* 0x0000000403007c0c */ /* 0x000fe4000bf66270 */
[----:B------:R-:W-:Y:S02]  /*2760*/  IADD3 R5, R14, 0x20, RZ ;  /* 0x000000200e057810 */ /* 0x000fe40007ffe0ff */
[----:B------:R-:W-:Y:S01]  /*2770*/  ISETP.GE.AND P5, PT, R2, UR4, PT ;  /* 0x0000000402007c0c */ /* 0x000fe2000bfa6270 */
[----:B------:R-:W-:Y:S01]  /*2780*/  IMAD.SHL.U32 R2, R14, 0x4, RZ ;  /* 0x000000040e027824 */ /* 0x000fe200078e00ff */
[----:B------:R-:W-:Y:S02]  /*2790*/  SHF.R.S32.HI R13, RZ, 0x1f, R14 ;  /* 0x0000001fff0d7819 */ /* 0x000fe4000001140e */
[----:B------:R-:W-:Y:S02]  /*27a0*/  ISETP.GE.AND P4, PT, R5, UR4, PT ;  /* 0x0000000405007c0c */ /* 0x000fe4000bf86270 */
[----:B------:R-:W-:-:S02]  /*27b0*/  SHF.R.S32.HI R5, RZ, 0x1f, R3 ;  /* 0x0000001fff057819 */ /* 0x000fc40000011403 */
[----:B------:R-:W-:Y:S02]  /*27c0*/  IADD3 R2, P2, R2, UR11, RZ ;  /* 0x0000000b02027c10 */ /* 0x000fe4000ff5e0ff */
[C---:B------:R-:W-:Y:S02]  /*27d0*/  @!P3 LEA R6, P1, R3.reuse, UR11, 0x2 ;  /* 0x0000000b0306bc11 */ /* 0x040fe4000f8210ff */
[C---:B------:R-:W-:Y:S02]  /*27e0*/  SHF.L.U64.HI R8, R14.reuse, 0x2, R13 ;  /* 0x000000020e087819 */ /* 0x040fe4000001020d */
[----:B------:R-:W-:Y:S02]  /*27f0*/  ISETP.GE.AND P6, PT, R14, UR4, PT ;  /* 0x000000040e007c0c */ /* 0x000fe4000bfc6270 */
[----:B------:R-:W-:Y:S02]  /*2800*/  @!P3 LEA.HI.X R7, R3, UR10, R5, 0x2, P1 ;  /* 0x0000000a0307bc11 */ /* 0x000fe400088f1405 */
[----:B------:R-:W-:-:S03]  /*2810*/  IADD3.X R3, R8, UR10, RZ, P2, !PT ;  /* 0x0000000a08037c10 */ /* 0x000fc600097fe4ff */
[----:B------:R-:W5:Y:S04]  /*2820*/  @!P3 LDG.E R9, [R6.64] ;  /* 0x000000060609b981 */ /* 0x000f68000c1e1900 */
[----:B--2---:R-:W2:Y:S04]  /*2830*/  @!P5 LDG.E R11, [R2.64+0x20] ;  /* 0x00002006020bd981 */ /* 0x004ea8000c1e1900 */
[----:B---3--:R-:W3:Y:S04]  /*2840*/  @!P4 LDG.E R10, [R2.64+0x80] ;  /* 0x00008006020ac981 */ /* 0x008ee8000c1e1900 */
[----:B----4-:R-:W4:Y:S01]  /*2850*/  @!P6 LDG.E R18, [R2.64] ;  /* 0x000000060212e981 */ /* 0x010f22000c1e1900 */
[----:B------:R-:W-:-:S04]  /*2860*/  UIMAD UR4, UR17, UR14, URZ ;  /* 0x0000000e110472a4 */ /* 0x000fc8000f8e023f */
[----:B------:R-:W-:Y:S02]  /*2870*/  UIMAD UR9, UR23, UR15, UR4 ;  /* 0x0000000f170972a4 */ /* 0x000fe4000f8e0204 */
[----:B------:R-:W-:-:S06]  /*2880*/  UIMAD UR4, UR20, -0x80, UR5 ;  /* 0xffffff80140478a4 */ /* 0x000fcc000f8e0205 */
[----:B------:R-:W-:-:S13]  /*2890*/  ISETP.GE.AND P6, PT, R4, UR4, PT ;  /* 0x0000000404007c0c */ /* 0x000fda000bfc6270 */
[----:B------:R-:W-:Y:S04]  /*28a0*/  @P6 STS.128 [R0+0xc000], RZ ;  /* 0x00c000ff00006388 */ /* 0x000fe80000000c00 */
[----:B------:R-:W-:Y:S01]  /*28b0*/  @P6 STS.128 [R0+0x10000], RZ ;  /* 0x010000ff00006388 */ /* 0x000fe20000000c00 */
[----:B------:R-:W-:Y:S03]  /*28c0*/  BSSY B0, `(.L_x_1725) ;  /* 0x0000027000007945 */ /* 0x000fe60003800000 */
[----:B--2---:R1:W-:Y:S04]  /*28d0*/  STL [R1+0x10], R11 ;  /* 0x0000100b01007387 */ /* 0x0043e80000100800 */
[----:B---3--:R2:W-:Y:S04]  /*28e0*/  STL [R1+0x4], R10 ;  /* 0x0000040a01007387 */ /* 0x0085e80000100800 */
[----:B-----5:R3:W-:Y:S04]  /*28f0*/  STL [R1+0x8], R9 ;  /* 0x0000080901007387 */ /* 0x0207e80000100800 */
[----:B----4-:R3:W-:Y:S01]  /*2900*/  STL [R1+0xc], R18 ;  /* 0x00000c1201007387 */ /* 0x0107e20000100800 */
[----:B-1----:R-:W-:-:S04]  /*2910*/  IMAD.U32 R11, RZ, RZ, UR23 ;  /* 0x00000017ff0b7e24 */ /* 0x002fc8000f8e00ff */
[----:B------:R-:W-:-:S05]  /*2920*/  IMAD.WIDE.U32 R2, R11, c[0x0][0x198], R232 ;  /* 0x000066000b027a25 */ /* 0x000fca00078e00e8 */
[----:B------:R-:W-:Y:S01]  /*2930*/  IADD3 R6, P1, R2, UR24, RZ ;  /* 0x0000001802067c10 */ /* 0x000fe2000ff3e0ff */
[----:B------:R-:W-:-:S05]  /*2940*/  IMAD.U32 R2, RZ, RZ, UR9 ;  /* 0x00000009ff027e24 */ /* 0x000fca000f8e00ff */
        /* <DEDUP_REMOVED lines=30> */
.L_x_1726:
[----:B---3--:R-:W-:Y:S05]  /*2b30*/  BSYNC B0 ;  /* 0x0000000000007941 */ /* 0x008fea0003800000 */
.L_x_1725:
        /* <DEDUP_REMOVED lines=31> */
.L_x_1728:
[----:B------:R-:W-:Y:S05]  /*2d30*/  BSYNC B0 ;  /* 0x0000000000007941 */ /* 0x000fea0003800000 */
.L_x_1727:
        /* <DEDUP_REMOVED lines=32> */
.L_x_1730:
[----:B------:R-:W-:Y:S05]  /*2f40*/  BSYNC B0 ;  /* 0x0000000000007941 */ /* 0x000fea0003800000 */
.L_x_1729:
        /* <DEDUP_REMOVED lines=31> */
.L_x_1732:
[----:B------:R-:W-:Y:S05]  /*3140*/  BSYNC B0 ;  /* 0x0000000000007941 */ /* 0x000fea0003800000 */
.L_x_1731:
        /* <DEDUP_REMOVED lines=15> */
[----:B------:R-:W5:Y:S01]  /*3240*/  LDL R8, [R1] ;  /* 0x0000000001087983 */ /* 0x000f620000100800 */
        /* <DEDUP_REMOVED lines=23> */
.L_x_1734:
[----:B------:R-:W-:Y:S05]  /*33c0*/  BSYNC B0 ;  /* 0x0000000000007941 */ /* 0x000fea0003800000 */
.L_x_1733:
        /* <DEDUP_REMOVED lines=30> */
.L_x_1736:
[----:B------:R-:W-:Y:S05]  /*35b0*/  BSYNC B0 ;  /* 0x0000000000007941 */ /* 0x000fea0003800000 */
.L_x_1735:
        /* <DEDUP_REMOVED lines=30> */
.L_x_1738:
[----:B------:R-:W-:Y:S05]  /*37a0*/  BSYNC B0 ;  /* 0x0000000000007941 */ /* 0x000fea0003800000 */
.L_x_1737:
        /* <DEDUP_REMOVED lines=29> */
.L_x_1740:
[----:B------:R-:W-:Y:S05]  /*3980*/  BSYNC B0 ;  /* 0x0000000000007941 */ /* 0x000fea0003800000 */
.L_x_1739:
[----:B------:R-:W-:Y:S01]  /*3990*/  ULDC.64 UR16, c[0x0][0x318] ;  /* 0x0000c60000107ab9 */ /* 0x000fe20000000a00 */
[----:B------:R-:W5:Y:S01]  /*39a0*/  LDL R5, [R1+0x3c] ;  /* 0x00003c0001057983 */ /* 0x000f620000100800 */
[----:B------:R-:W-:Y:S02]  /*39b0*/  UISETP.NE.U32.AND UP1, UPT, URZ, UR16, UPT ;  /* 0x000000103f00728c */ /* 0x000fe4000bf25070 */
[----:B------:R-:W-:Y:S01]  /*39c0*/  ULDC.64 UR18, c[0x0][0x320] ;  /* 0x0000c80000127ab9 */ /* 0x000fe20000000a00 */
[----:B--2---:R-:W2:Y:S01]  /*39d0*/  LDL R4, [R1+0x64] ;  /* 0x0000640001047983 */ /* 0x004ea20000100800 */
        /* <DEDUP_REMOVED lines=13> */
[----:B---34-:R1:W3:Y:S01]  /*3ab0*/  @P1 LDG.E R0, [R2.64] ;  /* 0x0000000602001981 */ /* 0x0182e2000c1e1900 */
[----:B------:R-:W-:Y:S01]  /*3ac0*/  IADD3 R207, R219, 0x2000, RZ ;  /* 0x00002000dbcf7810 */ /* 0x000fe20007ffe0ff */
[----:B------:R-:W-:Y:S01]  /*3ad0*/  IMAD.MOV.U32 R216, RZ, RZ, 0x40 ;  /* 0x00000040ffd87424 */ /* 0x000fe200078e00ff */
[----:B------:R-:W-:Y:S01]  /*3ae0*/  MOV R218, 0x20 ;  /* 0x0000002000da7802 */ /* 0x000fe20000000f00 */
[----:B------:R-:W-:Y:S01]  /*3af0*/  IMAD.MOV.U32 R227, RZ, RZ, R220 ;  /* 0x000000ffffe37224 */ /* 0x000fe200078e00dc */
[----:B------:R-:W-:Y:S01]  /*3b00*/  SEL R207, R207, R219, !P0 ;  /* 0x000000dbcfcf7207 */ /* 0x000fe20004000000 */
[----:B------:R-:W-:Y:S01]  /*3b10*/  CS2R R158, SRZ ;  /* 0x00000000009e7805 */ /* 0x000fe2000001ff00 */
        /* <DEDUP_REMOVED lines=18> */
[----:B-1----:R-:W3:Y:S01]  /*3c40*/  @P1 MUFU.RCP R2, c[0x0][0x238] ;  /* 0x00008e0000021b08 */ /* 0x002ee20000001000 */
        /* <DEDUP_REMOVED lines=48> */
[----:B---3--:R-:W-:Y:S01]  /*3f50*/  @P1 FMUL.FTZ R0, R0, R2 ;  /* 0x0000000200001220 */ /* 0x008fe20000410000 */
[----:B------:R-:W-:-:S03]  /*3f60*/  IADD3 R2, R217, 0x2000, RZ ;  /* 0x00002000d9027810 */ /* 0x000fc60007ffe0ff */
[----:B------:R1:W3:Y:S01]  /*3f70*/  @P1 R2UR UR9, R0 ;  /* 0x00000000000913c2 */ /* 0x0002e200000e0000 */
[----:B------:R-:W-:Y:S02]  /*3f80*/  SEL R2, R2, R217, !P0 ;  /* 0x000000d902027207 */ /* 0x000fe40004000000 */
[----:B--2---:R-:W-:Y:S02]  /*3f90*/  LOP3.LUT P1, RZ, R4, 0x2, RZ, 0xc0, !PT ;  /* 0x0000000204ff7812 */ /* 0x004fe4000782c0ff */
[----:B------:R-:W-:Y:S02]  /*3fa0*/  SHF.L.U32 R206, R2, 0x1, RZ ;  /* 0x0000000102ce7819 */ /* 0x000fe400000006ff */
[----:B------:R-:W-:Y:S02]  /*3fb0*/  SHF.L.U64.HI R2, R14, 0x2, R13 ;  /* 0x000000020e027819 */ /* 0x000fe4000001020d */
[----:B------:R-:W-:Y:S02]  /*3fc0*/  LOP3.LUT P0, RZ, R4, 0x4, RZ, 0xc0, !PT ;  /* 0x0000000404ff7812 */ /* 0x000fe4000780c0ff */
[----:B------:R-:W-:-:S02]  /*3fd0*/  SEL R218, R218, 0xffffffe0, !P1 ;  /* 0xffffffe0dada7807 */ /* 0x000fc40004800000 */
[----:B------:R-:W-:Y:S02]  /*3fe0*/  SEL R216, R216, 0xffffffc0, !P0 ;  /* 0xffffffc0d8d87807 */ /* 0x000fe40004000000 */
[----:B------:R-:W-:-:S03]  /*3ff0*/  IADD3 R209, R218, R208, RZ ;  /* 0x000000d0dad17210 */ /* 0x000fc60007ffe0ff */
[C---:B------:R-:W-:Y:S02]  /*4000*/  IMAD.IADD R211, R216.reuse, 0x1, R208 ;  /* 0x00000001d8d37824 */ /* 0x040fe400078e02d0 */
[----:B------:R-:W-:Y:S01]  /*4010*/  IMAD.IADD R210, R216, 0x1, R209 ;  /* 0x00000001d8d27824 */ /* 0x000fe200078e02d1 */
[----:B-1----:R-:W-:Y:S01]  /*4020*/  MOV R0, UR20 ;  /* 0x0000001400007c02 */ /* 0x002fe20008000f00 */
[----:B---3--:R-:W-:-:S04]  /*4030*/  @UP1 UMOV UR4, UR9 ;  /* 0x0000000900041c82 */ /* 0x008fc80008000000 */
[----:B-----5:R-:W-:-:S05]  /*4040*/  IMAD R0, R0, 0x80, R5 ;  /* 0x0000008000007824 */ /* 0x020fca00078e0205 */
[----:B------:R-:W-:-:S04]  /*4050*/  IADD3 R0, R14, -UR28, -R0 ;  /* 0x8000001c0e007c10 */ /* 0x000fc8000fffe800 */
[----:B------:R-:W-:-:S05]  /*4060*/  IADD3 R0, R0, UR5, RZ ;  /* 0x0000000500007c10 */ /* 0x000fca000fffe0ff */
[----:B------:R1:W-:Y:S04]  /*4070*/  STL [R1+0x38], R0 ;  /* 0x0000380001007387 */ /* 0x0003e80000100800 */
[----:B------:R2:W-:Y:S01]  /*4080*/  STL [R1+0x34], R2 ;  /* 0x0000340201007387 */ /* 0x0005e20000100800 */
[----:B-1----:R-:W-:-:S04]  /*4090*/  IMAD.MOV.U32 R0, RZ, RZ, c[0x0][0x22c] ;  /* 0x00008b00ff007624 */ /* 0x002fc800078e00ff */
[----:B------:R-:W-:Y:S02]  /*40a0*/  IMAD R0, R0, c[0x0][0x1c0], RZ ;  /* 0x0000700000007a24 */ /* 0x000fe400078e02ff */
[----:B--2---:R-:W-:Y:S02]  /*40b0*/  IMAD.SHL.U32 R2, R14, 0x4, RZ ;  /* 0x000000040e027824 */ /* 0x004fe400078e00ff */
[C---:B------:R-:W-:Y:S02]  /*40c0*/  IMAD.SHL.U32 R4, R0.reuse, 0x10, RZ ;  /* 0x0000001000047824 */ /* 0x040fe400078e00ff */
[----:B------:R-:W-:Y:S01]  /*40d0*/  IMAD.SHL.U32 R234, R0, 0x8, RZ ;  /* 0x0000000800ea7824 */ /* 0x000fe200078e00ff */
[----:B------:R1:W-:Y:S02]  /*40e0*/  STL [R1+0x30], R2 ;  /* 0x0000300201007387 */ /* 0x0003e40000100800 */
[----:B------:R-:W-:-:S04]  /*40f0*/  IADD3 R3, R4, 0x20, RZ ;  /* 0x0000002004037810 */ /* 0x000fc80007ffe0ff */
[----:B------:R-:W-:-:S04]  /*4100*/  IADD3 R3, R234, R3, RZ ;  /* 0x00000003ea037210 */ /* 0x000fc80007ffe0ff */
[----:B------:R-:W-:-:S05]  /*4110*/  IADD3 R3, R234, R3, RZ ;  /* 0x00000003ea037210 */ /* 0x000fca0007ffe0ff */
[----:B------:R-:W-:-:S04]  /*4120*/  IMAD.IADD R3, R234, 0x1, R3 ;  /* 0x00000001ea037824 */ /* 0x000fc800078e0203 */
[----:B------:R-:W-:-:S05]  /*4130*/  IMAD.IADD R3, R234, 0x1, R3 ;  /* 0x00000001ea037824 */ /* 0x000fca00078e0203 */
[----:B------:R2:W-:Y:S01]  /*4140*/  STL [R1+0x1c], R3 ;  /* 0x00001c0301007387 */ /* 0x0005e20000100800 */
[C---:B-1----:R-:W-:Y:S02]  /*4150*/  IADD3 R2, R4.reuse, 0x40, RZ ;  /* 0x0000004004027810 */ /* 0x042fe40007ffe0ff */
[----:B------:R-:W-:-:S03]  /*4160*/  IADD3 R4, R4, 0x60, RZ ;  /* 0x0000006004047810 */ /* 0x000fc60007ffe0ff */
[C---:B------:R-:W-:Y:S02]  /*4170*/  IMAD.IADD R2, R234.reuse, 0x1, R2 ;  /* 0x00000001ea027824 */ /* 0x040fe400078e0202 */
[C---:B------:R-:W-:Y:S02]  /*4180*/  IMAD.IADD R4, R234.reuse, 0x1, R4 ;  /* 0x00000001ea047824 */ /* 0x040fe400078e0204 */
[C---:B------:R-:W-:Y:S02]  /*4190*/  IMAD.IADD R2, R234.reuse, 0x1, R2 ;  /* 0x00000001ea027824 */ /* 0x040fe400078e0202 */
[C---:B------:R-:W-:Y:S02]  /*41a0*/  IMAD.IADD R0, R234.reuse, 0x1, R4 ;  /* 0x00000001ea007824 */ /* 0x040fe400078e0204 */
[----:B------:R-:W-:-:S03]  /*41b0*/  IMAD.IADD R2, R234, 0x1, R2 ;  /* 0x00000001ea027824 */ /* 0x000fc600078e0202 */
[C---:B------:R-:W-:Y:S02]  /*41c0*/  IADD3 R0, R234.reuse, R0, RZ ;  /* 0x00000000ea007210 */ /* 0x040fe40007ffe0ff */
[----:B------:R-:W-:-:S03]  /*41d0*/  IADD3 R2, R234, R2, RZ ;  /* 0x00000002ea027210 */ /* 0x000fc60007ffe0ff */
[C---:B------:R-:W-:Y:S02]  /*41e0*/  IMAD.IADD R0, R234.reuse, 0x1, R0 ;  /* 0x00000001ea007824 */ /* 0x040fe400078e0200 */
[----:B------:R1:W-:Y:S01]  /*41f0*/  STL [R1+0x18], R2 ;  /* 0x0000180201007387 */ /* 0x0003e20000100800 */
[----:B--2---:R-:W-:-:S05]  /*4200*/  IADD3 R3, R234, R3, RZ ;  /* 0x00000003ea037210 */ /* 0x004fca0007ffe0ff */
[----:B------:R-:W-:Y:S04]  /*4210*/  STL [R1+0x28], R3 ;  /* 0x0000280301007387 */ /* 0x000fe80000100800 */
[----:B------:R2:W-:Y:S01]  /*4220*/  STL [R1+0x14], R0 ;  /* 0x0000140001007387 */ /* 0x0005e20000100800 */
[----:B-1----:R-:W-:-:S05]  /*4230*/  IMAD.IADD R2, R234, 0x1, R2 ;  /* 0x00000001ea027824 */ /* 0x002fca00078e0202 */
[----:B------:R1:W-:Y:S01]  /*4240*/  STL [R1+0x24], R2 ;  /* 0x0000240201007387 */ /* 0x0003e20000100800 */
[----:B--2---:R-:W-:-:S05]  /*4250*/  IADD3 R0, R234, R0, RZ ;  /* 0x00000000ea007210 */ /* 0x004fca0007ffe0ff */
[----:B------:R1:W-:Y:S02]  /*4260*/  STL [R1+0x20], R0 ;  /* 0x0000200001007387 */ /* 0x0003e40000100800 */
.L_x_1743:
[----:B------:R-:W0:Y:S01]  /*4270*/  LDGDEPBAR ;  /* 0x00000000000079af */ /* 0x000e220000000000 */
[C---:B-1----:R-:W-:Y:S01]  /*4280*/  IADD3 R0, R207.reuse, R218, RZ ;  /* 0x000000dacf007210 */ /* 0x042fe20007ffe0ff */
[----:B------:R-:W-:Y:S01]  /*4290*/  USHF.L.U32 UR9, UR20, 0x7, URZ ;  /* 0x0000000714097899 */ /* 0x000fe2000800063f */
[-C--:B------:R-:W-:Y:S02]  /*42a0*/  IADD3 R2, R207, R216.reuse, RZ ;  /* 0x000000d8cf027210 */ /* 0x080fe40007ffe0ff */
[----:B------:R-:W-:Y:S01]  /*42b0*/  IADD3 R3, R0, R216, RZ ;  /* 0x000000d800037210 */ /* 0x000fe20007ffe0ff */
[----:B------:R-:W-:Y:S02]  /*42c0*/  UIADD3 UR9, UR9, 0x80, URZ ;  /* 0x0000008009097890 */ /* 0x000fe4000fffe03f */
[----:B------:R-:W2:Y:S02]  /*42d0*/  LDL R234, [R1+0x38] ;  /* 0x0000380001ea7983 */ /* 0x000ea40000100800 */
[----:B------:R-:W-:Y:S02]  /*42e0*/  UISETP.GE.AND UP0, UPT, UR9, UR5, UPT ;  /* 0x000000050900728c */ /* 0x000fe4000bf06270 */
[----:B------:R-:W-:Y:S04]  /*42f0*/  STL [R1+0xac], R53 ;  /* 0x0000ac3501007387 */ /* 0x000fe80000100800 */
[----:B------:R-:W-:Y:S01]  /*4300*/  STL [R1+0xa8], R52 ;  /* 0x0000a83401007387 */ /* 0x000fe20000100800 */
[----:B------:R-:W-:Y:S02]  /*4310*/  PLOP3.LUT P4, PT, PT, PT, UP0, 0x80, 0x0 ;  /* 0x000000000000781c */ /* 0x000fe40003f8f008 */
[----:B------:R-:W-:Y:S01]  /*4320*/  PLOP3.LUT P5, PT, PT, PT, UP0, 0x80, 0x0 ;  /* 0x000000000000781c */ /* 0x000fe20003faf008 */
[----:B------:R-:W-:Y:S01]  /*4330*/  STL [R1+0xa4], R51 ;  /* 0x0000a43301007387 */ /* 0x000fe20000100800 */
[----:B------:R-:W-:Y:S03]  /*4340*/  PLOP3.LUT P6, PT, PT, PT, UP0, 0x80, 0x0 ;  /* 0x000000000000781c */ /* 0x000fe60003fcf008 */
        /* <DEDUP_REMOVED lines=37> */
[----:B------:R-:W-:Y:S02]  /*45a0*/  LDSM.16.M88.4 R196, [R3+0x1000] ;  /* 0x0010000003c4783b */ /* 0x000fe40000000200 */
[-C--:B------:R-:W-:Y:S06]  /*45b0*/  HMMA.16816.F32 R28, R28, R166.reuse, RZ ;  /* 0x000000a61c1c723c */ /* 0x080fec00000018ff */
[----:B------:R-:W-:Y:S02]  /*45c0*/  LDSM.16.M88.4 R200, [R214+0xc800] ;  /* 0x00c80000d6c8783b */ /* 0x000fe40000000200 */
[----:B------:R-:W-:Y:S06]  /*45d0*/  HMMA.16816.F32 R32, R32, R166, RZ ;  /* 0x000000a62020723c */ /* 0x000fec00000018ff */
[----:B------:R-:W1:Y:S02]  /*45e0*/  LDSM.16.M88.4 R164, [R215+0xc800] ;  /* 0x00c80000d7a4783b */ /* 0x000e640000000200 */
[-C--:B------:R-:W-:Y:S08]  /*45f0*/  HMMA.16816.F32 R4, R168, R172.reuse, R4 ;  /* 0x000000aca804723c */ /* 0x080ff00000001804 */
[C---:B-1----:R-:W-:Y:S08]  /*4600*/  HMMA.16816.F32 R8, R176.reuse, R172, R8 ;  /* 0x000000acb008723c */ /* 0x042ff00000001808 */
        /* <DEDUP_REMOVED lines=8> */
[----:B------:R-:W-:Y:S07]  /*4690*/  LDSM.16.M88.4 R168, [R207+0x2000] ;  /* 0x00200000cfa8783b */ /* 0x000fee0000000200 */
[-C--:B------:R-:W-:Y:S01]  /*46a0*/  HMMA.16816.F32 R4, R184, R188.reuse, R4 ;  /* 0x000000bcb804723c */ /* 0x080fe20000001804 */
[----:B------:R-:W1:Y:S07]  /*46b0*/  LDSM.16.M88.4 R180, [R212+0x10000] ;  /* 0x01000000d4b4783b */ /* 0x000e6e0000000200 */
        /* <DEDUP_REMOVED lines=11> */
[----:B------:R1:W-:Y:S07]  /*4770*/  LDSM.16.M88.4 R184, [R0+0x3000] ;  /* 0x0030000000b8783b */ /* 0x0003ee0000000200 */
[C---:B------:R-:W-:Y:S08]  /*4780*/  HMMA.16816.F32 R8, R196.reuse, R176, R8 ;  /* 0x000000b0c408723c */ /* 0x040ff00000001808 */
[-C--:B------:R-:W-:Y:S08]  /*4790*/  HMMA.16816.F32 R12, R196, R178.reuse, R12 ;  /* 0x000000b2c40c723c */ /* 0x080ff0000000180c */
[C---:B------:R-:W-:Y:S01]  /*47a0*/  HMMA.16816.F32 R16, R172.reuse, R178, R16 ;  /* 0x000000b2ac10723c */ /* 0x040fe20000001810 */
[----:B-1----:R-:W-:Y:S01]  /*47b0*/  MOV R0, UR8 ;  /* 0x0000000800007c02 */ /* 0x002fe20008000f00 */
[----:B------:R-:W1:Y:S03]  /*47c0*/  LDSM.16.M88.4 R176, [R213+0x10000] ;  /* 0x01000000d5b0783b */ /* 0x000e660000000200 */
[----:B--2---:R-:W-:Y:S03]  /*47d0*/  LEA R0, R0, R234, 0x6 ;  /* 0x000000ea00007211 */ /* 0x004fe600078e30ff */
[-C--:B------:R-:W-:Y:S08]  /*47e0*/  HMMA.16816.F32 R20, R172, R200.reuse, R20 ;  /* 0x000000c8ac14723c */ /* 0x080ff00000001814 */
[C---:B------:R-:W-:Y:S08]  /*47f0*/  HMMA.16816.F32 R24, R196.reuse, R200, R24 ;  /* 0x000000c8c418723c */ /* 0x040ff00000001818 */
[-C--:B------:R-:W-:Y:S08]  /*4800*/  HMMA.16816.F32 R28, R196, R202.reuse, R28 ;  /* 0x000000cac41c723c */ /* 0x080ff0000000181c */
[----:B------:R-:W-:Y:S07]  /*4810*/  HMMA.16816.F32 R32, R172, R202, R32 ;  /* 0x000000caac20723c */ /* 0x000fee0000001820 */
[C---:B------:R-:W-:Y:S01]  /*4820*/  IADD3 R173, R0.reuse, -0x1, RZ ;  /* 0xffffffff00ad7810 */ /* 0x040fe20007ffe0ff */
[-C--:B------:R-:W-:Y:S05]  /*4830*/  HMMA.16816.F32 R4, R168, R180.reuse, R4 ;  /* 0x000000b4a804723c */ /* 0x080fea0000001804 */
[----:B------:R-:W-:Y:S02]  /*4840*/  ISETP.GE.AND P1, PT, R173, RZ, PT ;  /* 0x000000ffad00720c */ /* 0x000fe40003f26270 */
[----:B------:R-:W-:Y:S01]  /*4850*/  IABS R172, R0 ;  /* 0x0000000000ac7213 */ /* 0x000fe20000000000 */
[C---:B------:R-:W-:Y:S04]  /*4860*/  HMMA.16816.F32 R8, R188.reuse, R180, R8 ;  /* 0x000000b4bc08723c */ /* 0x040fe80000001808 */
[----:B------:R-:W-:Y:S02]  /*4870*/  MOV R174, R172 ;  /* 0x000000ac00ae7202 */ /* 0x000fe40000000f00 */
[C---:B------:R-:W-:Y:S02]  /*4880*/  IADD3 R172, R0.reuse, 0x8, RZ ;  /* 0x0000000800ac7810 */ /* 0x040fe40007ffe0ff */
[----:B------:R-:W-:Y:S01]  /*4890*/  I2F R196, R174 ;  /* 0x000000ae00c47306 */ /* 0x000fe20000201400 */
[-C--:B------:R-:W-:Y:S03]  /*48a0*/  HMMA.16816.F32 R12, R188, R182.reuse, R12 ;  /* 0x000000b6bc0c723c */ /* 0x080fe6000000180c */
[C---:B------:R-:W-:Y:S02]  /*48b0*/  IADD3 R180, R0.reuse, 0x7, RZ ;  /* 0x0000000700b47810 */ /* 0x040fe40007ffe0ff */
[----:B------:R-:W-:Y:S02]  /*48c0*/  @!P1 IADD3 R173, -R0, 0x1, RZ ;  /* 0x0000000100ad9810 */ /* 0x000fe40007ffe1ff */
[----:B------:R-:W-:Y:S01]  /*48d0*/  ISETP.GE.AND P2, PT, R172, RZ, PT ;  /* 0x000000ffac00720c */ /* 0x000fe20003f46270 */
[C---:B------:R-:W-:Y:S04]  /*48e0*/  HMMA.16816.F32 R16, R168.reuse, R182, R16 ;  /* 0x000000b6a810723c */ /* 0x040fe80000001810 */
[----:B------:R-:W-:Y:S04]  /*48f0*/  ISETP.GE.AND P1, PT, R180, RZ, PT ;  /* 0x000000ffb400720c */ /* 0x000fe80003f26270 */
[-C--:B------:R-:W-:Y:S04]  /*4900*/  HMMA.16816.F32 R20, R168, R192.reuse, R20 ;  /* 0x000000c0a814723c */ /* 0x080fe80000001814 */
[C---:B------:R-:W-:Y:S04]  /*4910*/  @!P2 IADD3 R172, -R0.reuse, -0x8, RZ ;  /* 0xfffffff800aca810 */ /* 0x040fe80007ffe1ff */
[----:B------:R-:W-:Y:S01]  /*4920*/  I2F R198, R172 ;  /* 0x000000ac00c67306 */ /* 0x000fe20000201400 */
[C---:B------:R-:W-:Y:S04]  /*4930*/  HMMA.16816.F32 R24, R188.reuse, R192, R24 ;  /* 0x000000c0bc18723c */ /* 0x040fe80000001818 */
[C---:B------:R-:W-:Y:S04]  /*4940*/  @!P1 IADD3 R180, -R0.reuse, -0x7, RZ ;  /* 0xfffffff900b49810 */ /* 0x040fe80007ffe1ff */
[-C--:B------:R-:W-:Y:S01]  /*4950*/  HMMA.16816.F32 R28, R188, R194.reuse, R28 ;  /* 0x000000c2bc1c723c */ /* 0x080fe2000000181c */
[----:B------:R2:W-:Y:S06]  /*4960*/  I2F R197, R180 ;  /* 0x000000b400c57306 */ /* 0x0005ec0000201400 */
[C---:B------:R-:W-:Y:S01]  /*4970*/  IADD3 R189, R0.reuse, 0x20, RZ ;  /* 0x0000002000bd7810 */ /* 0x040fe20007ffe0ff */
[----:B------:R-:W-:Y:S01]  /*4980*/  HMMA.16816.F32 R32, R168, R194, R32 ;  /* 0x000000c2a820723c */ /* 0x000fe20000001820 */
[----:B------:R-:W3:Y:S02]  /*4990*/  LDSM.16.M88.4 R168, [R213+0x10800] ;  /* 0x01080000d5a8783b */ /* 0x000ee40000000200 */
[----:B------:R4:W-:Y:S01]  /*49a0*/  I2F R195, R173 ;  /* 0x000000ad00c37306 */ /* 0x0009e20000201400 */
[----:B------:R-:W-:Y:S02]  /*49b0*/  ISETP.GE.AND P2, PT, R189, RZ, PT ;  /* 0x000000ffbd00720c */ /* 0x000fe40003f46270 */
[----:B------:R-:W-:Y:S02]  /*49c0*/  IADD3 R188, R0, 0x1f, RZ ;  /* 0x0000001f00bc7810 */ /* 0x000fe40007ffe0ff */
[-C--:B-1----:R-:W-:Y:S05]  /*49d0*/  HMMA.16816.F32 R4, R164, R176.reuse, R4 ;  /* 0x000000b0a404723c */ /* 0x082fea0000001804 */
[----:B------:R-:W-:Y:S03]  /*49e0*/  ISETP.GE.AND P1, PT, R188, RZ, PT ;  /* 0x000000ffbc00720c */ /* 0x000fe60003f26270 */
[C---:B------:R-:W-:Y:S01]  /*49f0*/  HMMA.16816.F32 R8, R184.reuse, R176, R8 ;  /* 0x000000b0b808723c */ /* 0x040fe20000001808 */
[----:B--2---:R-:W-:Y:S03]  /*4a00*/  LDSM.16.M88.4 R180, [R2+0x3000] ;  /* 0x0030000002b4783b */ /* 0x004fe60000000200 */
[C---:B------:R-:W-:Y:S04]  /*4a10*/  @!P2 IADD3 R189, -R0.reuse, -0x20, RZ ;  /* 0xffffffe000bda810 */ /* 0x040fe80007ffe1ff */
[----:B------:R-:W-:Y:S01]  /*4a20*/  I2F R194, R189 ;  /* 0x000000bd00c27306 */ /* 0x000fe20000201400 */
[-C--:B------:R-:W-:Y:S01]  /*4a30*/  HMMA.16816.F32 R12, R184, R178.reuse, R12 ;  /* 0x000000b2b80c723c */ /* 0x080fe2000000180c */
[----:B----4-:R1:W-:Y:S02]  /*4a40*/  LDSM.16.M88.4 R172, [R2+0x2000] ;  /* 0x0020000002ac783b */ /* 0x0103e40000000200 */
[C---:B------:R-:W-:Y:S05]  /*4a50*/  @!P1 IADD3 R188, -R0.reuse, -0x1f, RZ ;  /* 0xffffffe100bc9810 */ /* 0x040fea0007ffe1ff */
[C---:B------:R-:W-:Y:S01]  /*4a60*/  HMMA.16816.F32 R16, R164.reuse, R178, R16 ;  /* 0x000000b2a410723c */ /* 0x040fe20000001810 */
[----:B------:R2:W-:Y:S01]  /*4a70*/  I2F R193, R188 ;  /* 0x000000bc00c17306 */ /* 0x0005e20000201400 */
[----:B------:R-:W4:Y:S06]  /*4a80*/  LDSM.16.M88.4 R176, [R215+0x10000] ;  /* 0x01000000d7b0783b */ /* 0x000f2c0000000200 */
[-C--:B---3--:R-:W-:Y:S08]  /*4a90*/  HMMA.16816.F32 R20, R164, R168.reuse, R20 ;  /* 0x000000a8a414723c */ /* 0x088ff00000001814 */
[C---:B------:R-:W-:Y:S04]  /*4aa0*/  HMMA.16816.F32 R24, R184.reuse, R168, R24 ;  /* 0x000000a8b818723c */ /* 0x040fe80000001818 */
[C---:B-1----:R-:W-:Y:S03]  /*4ab0*/  IADD3 R2, R0.reuse, 0x28, RZ ;  /* 0x0000002800027810 */ /* 0x042fe60007ffe0ff */
[----:B------:R-:W-:Y:S01]  /*4ac0*/  IADD3 R169, R0, 0x27, RZ ;  /* 0x0000002700a97810 */ /* 0x000fe20007ffe0ff */
[-C--:B------:R-:W-:Y:S03]  /*4ad0*/  HMMA.16816.F32 R28, R184, R170.reuse, R28 ;  /* 0x000000aab81c723c */ /* 0x080fe6000000181c */
[----:B------:R-:W-:Y:S02]  /*4ae0*/  ISETP.GE.AND P2, PT, R2, RZ, PT ;  /* 0x000000ff0200720c */ /* 0x000fe40003f46270 */
[----:B------:R-:W-:Y:S02]  /*4af0*/  ISETP.GE.AND P1, PT, R169, RZ, PT ;  /* 0x000000ffa900720c */ /* 0x000fe40003f26270 */
[C---:B------:R-:W-:Y:S01]  /*4b00*/  IADD3 R168, R0.reuse, 0x18, RZ ;  /* 0x0000001800a87810 */ /* 0x040fe20007ffe0ff */
[----:B------:R-:W-:Y:S01]  /*4b10*/  HMMA.16816.F32 R32, R164, R170, R32 ;  /* 0x000000aaa420723c */ /* 0x000fe20000001820 */
[----:B------:R-:W1:Y:S03]  /*4b20*/  LDSM.16.M88.4 R164, [R215+0x10800] ;  /* 0x01080000d7a4783b */ /* 0x000e660000000200 */
[C---:B------:R-:W-:Y:S02]  /*4b30*/  IADD3 R185, R0.reuse, -0x8, RZ ;  /* 0xfffffff800b97810 */ /* 0x040fe40007ffe0ff */
[C---:B------:R-:W-:Y:S02]  /*4b40*/  IADD3 R184, R0.reuse, -0x9, RZ ;  /* 0xfffffff700b87810 */ /* 0x040fe40007ffe0ff */
[C---:B------:R-:W-:Y:S01]  /*4b50*/  @!P2 IADD3 R2, -R0.reuse, -0x28, RZ ;  /* 0xffffffd80002a810 */ /* 0x040fe20007ffe1ff */
[-C--:B----4-:R-:W-:Y:S03]  /*4b60*/  HMMA.16816.F32 R4, R172, R176.reuse, R4 ;  /* 0x000000b0ac04723c */ /* 0x090fe60000001804 */
[----:B------:R3:W-:Y:S02]  /*4b70*/  I2F R200, R2 ;  /* 0x0000000200c87306 */ /* 0x0007e40000201400 */
[----:B------:R-:W-:Y:S02]  /*4b80*/  @!P1 IADD3 R169, -R0, -0x27, RZ ;  /* 0xffffffd900a99810 */ /* 0x000fe40007ffe1ff */
[----:B------:R-:W-:Y:S01]  /*4b90*/  ISETP.GE.AND P2, PT, R168, RZ, PT ;  /* 0x000000ffa800720c */ /* 0x000fe20003f46270 */
[C---:B------:R-:W-:Y:S05]  /*4ba0*/  HMMA.16816.F32 R8, R180.reuse, R176, R8 ;  /* 0x000000b0b408723c */ /* 0x040fea0000001808 */
[----:B------:R-:W-:Y:S01]  /*4bb0*/  I2F R199, R169 ;  /* 0x000000a900c77306 */ /* 0x000fe20000201400 */
[C---:B--2---:R-:W-:Y:S02]  /*4bc0*/  IADD3 R188, R0.reuse, -0x10, RZ ;  /* 0xfffffff000bc7810 */ /* 0x044fe40007ffe0ff */
[-C--:B------:R-:W-:Y:S04]  /*4bd0*/  HMMA.16816.F32 R12, R180, R178.reuse, R12 ;  /* 0x000000b2b40c723c */ /* 0x080fe8000000180c */
[C---:B------:R-:W-:Y:S02]  /*4be0*/  @!P2 IADD3 R168, -R0.reuse, -0x18, RZ ;  /* 0xffffffe800a8a810 */ /* 0x040fe40007ffe1ff */
[----:B------:R-:W-:Y:S02]  /*4bf0*/  ISETP.GE.AND P2, PT, R185, RZ, PT ;  /* 0x000000ffb900720c */ /* 0x000fe40003f46270 */
[----:B------:R2:W-:Y:S01]  /*4c00*/  I2F R192, R168 ;  /* 0x000000a800c07306 */ /* 0x0005e20000201400 */
[C---:B------:R-:W-:Y:S01]  /*4c10*/  HMMA.16816.F32 R16, R172.reuse, R178, R16 ;  /* 0x000000b2ac10723c */ /* 0x040fe20000001810 */
[----:B------:R-:W-:Y:S03]  /*4c20*/  LDSM.16.M88.4 R176, [R214+0x10000] ;  /* 0x01000000d6b0783b */ /* 0x000fe60000000200 */
[----:B---3--:R-:W-:Y:S04]  /*4c30*/  IADD3 R2, R0, 0x17, RZ ;  /* 0x0000001700027810 */ /* 0x008fe80007ffe0ff */
[----:B------:R-:W-:Y:S01]  /*4c40*/  ISETP.GE.AND P1, PT, R2, RZ, PT ;  /* 0x000000ff0200720c */ /* 0x000fe20003f26270 */
[-C--:B-1----:R-:W-:Y:S03]  /*4c50*/  HMMA.16816.F32 R20, R172, R164.reuse, R20 ;  /* 0x000000a4ac14723c */ /* 0x082fe60000001814 */
[----:B------:R-:W-:Y:S02]  /*4c60*/  @!P2 IADD3 R185, -R0, 0x8, RZ ;  /* 0x0000000800b9a810 */ /* 0x000fe40007ffe1ff */
[----:B------:R-:W-:Y:S02]  /*4c70*/  ISETP.GE.AND P2, PT, R188, RZ, PT ;  /* 0x000000ffbc00720c */ /* 0x000fe40003f46270 */
[----:B------:R-:W-:Y:S01]  /*4c80*/  I2F R190, R185 ;  /* 0x000000b900be7306 */ /* 0x000fe20000201400 */
[C---:B------:R-:W-:Y:S04]  /*4c90*/  HMMA.16816.F32 R24, R180.reuse, R164, R24 ;  /* 0x000000a4b418723c */ /* 0x040fe80000001818 */
[----:B------:R-:W-:Y:S02]  /*4ca0*/  @!P1 IADD3 R2, -R0, -0x17, RZ ;  /* 0xffffffe900029810 */ /* 0x000fe40007ffe1ff */
[----:B------:R-:W-:Y:S01]  /*4cb0*/  ISETP.GE.AND P1, PT, R184, RZ, PT ;  /* 0x000000ffb800720c */ /* 0x000fe20003f26270 */
[----:B--2---:R-:W1:Y:S01]  /*4cc0*/  LDSM.16.M88.4 R168, [R3+0x2000] ;  /* 0x0020000003a8783b */ /* 0x004e620000000200 */
[-C--:B------:R-:W-:Y:S01]  /*4cd0*/  HMMA.16816.F32 R28, R180, R166.reuse, R28 ;  /* 0x000000a6b41c723c */ /* 0x080fe2000000181c */
[----:B------:R2:W-:Y:S03]  /*4ce0*/  I2F R191, R2 ;  /* 0x0000000200bf7306 */ /* 0x0005e60000201400 */
[C---:B------:R-:W-:Y:S02]  /*4cf0*/  IADD3 R165, R0.reuse, 0x10, RZ ;  /* 0x0000001000a57810 */ /* 0x040fe40007ffe0ff */
[C---:B------:R-:W-:Y:S02]  /*4d00*/  @!P2 IADD3 R188, -R0.reuse, 0x10, RZ ;  /* 0x0000001000bca810 */ /* 0x040fe40007ffe1ff */
[----:B------:R-:W-:Y:S04]  /*4d10*/  HMMA.16816.F32 R32, R172, R166, R32 ;  /* 0x000000a6ac20723c */ /* 0x000fe80000001820 */
[----:B------:R-:W-:Y:S01]  /*4d20*/  I2F R188, R188 ;  /* 0x000000bc00bc7306 */ /* 0x000fe20000201400 */
[C---:B------:R-:W-:Y:S02]  /*4d30*/  @!P1 IADD3 R184, -R0.reuse, 0x9, RZ ;  /* 0x0000000900b89810 */ /* 0x040fe40007ffe1ff */
[----:B------:R-:W-:Y:S02]  /*4d40*/  ISETP.GE.AND P2, PT, R165, RZ, PT ;  /* 0x000000ffa500720c */ /* 0x000fe40003f46270 */
[C---:B------:R-:W-:Y:S05]  /*4d50*/  IADD3 R164, R0.reuse, 0xf, RZ ;  /* 0x0000000f00a47810 */ /* 0x040fea0007ffe0ff */
[----:B------:R3:W-:Y:S01]  /*4d60*/  I2F R189, R184 ;  /* 0x000000b800bd7306 */ /* 0x0007e20000201400 */
[C---:B--2---:R-:W-:Y:S05]  /*4d70*/  IADD3 R2, R0.reuse, -0x11, RZ ;  /* 0xffffffef00027810 */ /* 0x044fea0007ffe0ff */
[----:B------:R-:W-:Y:S02]  /*4d80*/  @!P2 IADD3 R165, -R0, -0x10, RZ ;  /* 0xfffffff000a5a810 */ /* 0x000fe40007ffe1ff */
[----:B------:R-:W-:Y:S04]  /*4d90*/  ISETP.GE.AND P1, PT, R2, RZ, PT ;  /* 0x000000ff0200720c */ /* 0x000fe80003f26270 */
[----:B------:R-:W-:Y:S01]  /*4da0*/  I2F R165, R165 ;  /* 0x000000a500a57306 */ /* 0x000fe20000201400 */
[-C--:B-1----:R-:W-:Y:S08]  /*4db0*/  HMMA.16816.F32 R4, R168, R176.reuse, R4 ;  /* 0x000000b0a804723c */ /* 0x082ff00000001804 */
[----:B------:R-:W-:Y:S01]  /*4dc0*/  @!P1 IADD3 R2, -R0, 0x11, RZ ;  /* 0x0000001100029810 */ /* 0x000fe20007ffe1ff */
[----:B---3--:R1:W2:Y:S01]  /*4dd0*/  LDSM.16.M88.4 R184, [R3+0x3000] ;  /* 0x0030000003b8783b */ /* 0x0082a20000000200 */
[----:B------:R-:W-:Y:S02]  /*4de0*/  ISETP.GE.AND P1, PT, R164, RZ, PT ;  /* 0x000000ffa400720c */ /* 0x000fe40003f26270 */
[----:B------:R3:W-:Y:S11]  /*4df0*/  I2F R180, R2 ;  /* 0x0000000200b47306 */ /* 0x0007f60000201400 */
[----:B------:R-:W-:Y:S02]  /*4e00*/  @!P1 IADD3 R164, -R0, -0xf, RZ ;  /* 0xfffffff100a49810 */ /* 0x000fe40007ffe1ff */
[----:B------:R-:W-:Y:S01]  /*4e10*/  PLOP3.LUT P1, PT, PT, PT, UP0, 0x80, 0x0 ;  /* 0x000000000000781c */ /* 0x000fe20003f2f008 */
[----:B------:R-:W-:Y:S02]  /*4e20*/  FMUL.FTZ R4, R4, c[0x0][0x2ec] ;  /* 0x0000bb0004047a20 */ /* 0x000fe40000410000 */
[----:B------:R-:W-:Y:S01]  /*4e30*/  FMUL.FTZ R5, R5, c[0x0][0x2ec] ;  /* 0x0000bb0005057a20 */ /* 0x000fe20000410000 */
[----:B------:R-:W-:Y:S01]  /*4e40*/  I2F R164, R164 ;  /* 0x000000a400a47306 */ /* 0x000fe20000201400 */
[----:B------:R-:W-:Y:S01]  /*4e50*/  FMUL.FTZ R6, R6, c[0x0][0x2ec] ;  /* 0x0000bb0006067a20 */ /* 0x000fe20000410000 */
[C---:B-1----:R-:W-:Y:S01]  /*4e60*/  IADD3 R3, R0.reuse, -0x18, RZ ;  /* 0xffffffe800037810 */ /* 0x042fe20007ffe0ff */
[----:B------:R-:W-:Y:S01]  /*4e70*/  FMUL.FTZ R7, R7, c[0x0][0x2ec] ;  /* 0x0000bb0007077a20 */ /* 0x000fe20000410000 */
[----:B---3--:R-:W-:Y:S02]  /*4e80*/  IADD3 R2, R0, -0x19, RZ ;  /* 0xffffffe700027810 */ /* 0x008fe40007ffe0ff */
[----:B------:R-:W-:Y:S04]  /*4e90*/  ISETP.GE.AND P3, PT, R3, RZ, PT ;  /* 0x000000ff0300720c */ /* 0x000fe80003f66270 */
[----:B------:R-:W1:Y:S01]  /*4ea0*/  MUFU.TANH R202, R4 ;  /* 0x0000000400ca7308 */ /* 0x000e620000002400 */
[----:B------:R-:W-:Y:S09]  /*4eb0*/  ISETP.GE.AND P2, PT, R2, RZ, PT ;  /* 0x000000ff0200720c */ /* 0x000ff20003f46270 */
[----:B------:R-:W-:Y:S01]  /*4ec0*/  MUFU.TANH R238, R5 ;  /* 0x0000000500ee7308 */ /* 0x000fe20000002400 */
[C---:B--2---:R-:W-:Y:S01]  /*4ed0*/  HMMA.16816.F32 R8, R184.reuse, R176, R8 ;  /* 0x000000b0b808723c */ /* 0x044fe20000001808 */
[----:B------:R-:W2:Y:S03]  /*4ee0*/  LDL R176, [R1+0x30] ;  /* 0x0000300001b07983 */ /* 0x000ea60000100800 */
[C---:B------:R-:W-:Y:S02]  /*4ef0*/  @!P3 IADD3 R3, -R0.reuse, 0x18, RZ ;  /* 0x000000180003b810 */ /* 0x040fe40007ffe1ff */
[----:B------:R-:W-:Y:S02]  /*4f00*/  @!P2 IADD3 R2, -R0, 0x19, RZ ;  /* 0x000000190002a810 */ /* 0x000fe40007ffe1ff */
[-C--:B------:R-:W-:Y:S01]  /*4f10*/  HMMA.16816.F32 R12, R184, R178.reuse, R12 ;  /* 0x000000b2b80c723c */ /* 0x080fe2000000180c */
[----:B------:R-:W-:Y:S01]  /*4f20*/  MUFU.TANH R250, R6 ;  /* 0x0000000600fa7308 */ /* 0x000fe20000002400 */
[----:B------:R-:W-:Y:S02]  /*4f30*/  PLOP3.LUT P2, PT, PT, PT, UP0, 0x80, 0x0 ;  /* 0x000000000000781c */ /* 0x000fe40003f4f008 */
[----:B------:R-:W-:Y:S02]  /*4f40*/  FSETP.NEU.FTZ.AND P3, PT, R37, -INF , PT ;  /* 0xff8000002500780b */ /* 0x000fe40003f7d000 */
[----:B------:R-:W-:Y:S02]  /*4f50*/  MOV R0, UR20 ;  /* 0x0000001400007c02 */ /* 0x000fe40008000f00 */
[C---:B------:R-:W-:Y:S03]  /*4f60*/  HMMA.16816.F32 R16, R168.reuse, R178, R16 ;  /* 0x000000b2a810723c */ /* 0x040fe60000001810 */
[----:B------:R3:W-:Y:S01]  /*4f70*/  MUFU.TANH R249, R7 ;  /* 0x0000000700f97308 */ /* 0x0007e20000002400 */
[----:B------:R-:W-:Y:S04]  /*4f80*/  LEA R0, R0, R38, 0x7 ;  /* 0x0000002600007211 */ /* 0x000fe800078e38ff */
[----:B------:R-:W-:Y:S01]  /*4f90*/  FMUL.FTZ R10, R10, c[0x0][0x2ec] ;  /* 0x0000bb000a0a7a20 */ /* 0x000fe20000410000 */
[----:B------:R-:W-:Y:S03]  /*4fa0*/  @P4 ISETP.GE.AND P4, PT, R0, UR5, PT ;  /* 0x0000000500004c0c */ /* 0x000fe6000bf86270 */
        /* <DEDUP_REMOVED lines=10> */
[----:B---3--:R-:W3:Y:S01]  /*5050*/  LDSM.16.M88.4 R4, [R214+0x10800] ;  /* 0x01080000d604783b */ /* 0x008ee20000000200 */
[----:B------:R-:W-:Y:S02]  /*5060*/  FMUL.FTZ R18, R18, c[0x0][0x2ec] ;  /* 0x0000bb0012127a20 */ /* 0x000fe40000410000 */
[----:B------:R-:W-:Y:S02]  /*5070*/  FMUL.FTZ R19, R19, c[0x0][0x2ec] ;  /* 0x0000bb0013137a20 */ /* 0x000fe40000410000 */
[----:B------:R-:W-:Y:S01]  /*5080*/  FMUL.FTZ R14, R14, c[0x0][0x2ec] ;  /* 0x0000bb000e0e7a20 */ /* 0x000fe20000410000 */
[----:B------:R1:W-:Y:S02]  /*5090*/  I2F R167, R3 ;  /* 0x0000000300a77306 */ /* 0x0003e40000201400 */
[----:B----4-:R-:W4:Y:S08]  /*50a0*/  LDL R10, [R1+0x8] ;  /* 0x00000800010a7983 */ /* 0x010f300000100800 */
[----:B------:R-:W-:Y:S01]  /*50b0*/  MUFU.TANH R41, R11 ;  /* 0x0000000b00297308 */ /* 0x000fe20000002400 */
[----:B-1----:R-:W2:Y:S09]  /*50c0*/  LDL R12, [R1+0x4] ;  /* 0x00000400010c7983 */ /* 0x002eb20000100800 */
[----:B------:R1:W1:Y:S01]  /*50d0*/  MUFU.TANH R50, R8 ;  /* 0x0000000800327308 */ /* 0x0002620000002400 */
[----:B------:R-:W-:Y:S05]  /*50e0*/  FFMA.FTZ R3, R196, -UR4, R202 ;  /* 0x80000004c4037c23 */ /* 0x000fea00080100ca */
[----:B------:R-:W-:Y:S04]  /*50f0*/  @P2 FSEL R3, R3, -INF , !P4 ;  /* 0xff80000003032808 */ /* 0x000fe80006000000 */
[----:B------:R-:W-:Y:S01]  /*5100*/  MUFU.TANH R47, R13 ;  /* 0x0000000d002f7308 */ /* 0x000fe20000002400 */
[----:B------:R-:W-:Y:S01]  /*5110*/  PLOP3.LUT P2, PT, PT, PT, UP0, 0x80, 0x0 ;  /* 0x000000000000781c */ /* 0x000fe20003f4f008 */
[-C--:B---3--:R-:W-:Y:S08]  /*5120*/  HMMA.16816.F32 R20, R168, R4.reuse, R20 ;  /* 0x00000004a814723c */ /* 0x088ff00000001814 */
[----:B------:R3:W-:Y:S01]  /*5130*/  I2F R166, R2 ;  /* 0x0000000200a67306 */ /* 0x0007e20000201400 */
[C---:B------:R-:W-:Y:S04]  /*5140*/  HMMA.16816.F32 R24, R184.reuse, R4, R24 ;  /* 0x00000004b818723c */ /* 0x040fe80000001818 */
[----:B-1----:R-:W-:Y:S03]  /*5150*/  FMUL.FTZ R8, R37, 1.4426950216293334961 ;  /* 0x3fb8aa3b25087820 */ /* 0x002fe60000410000 */
[----:B------:R-:W-:Y:S02]  /*5160*/  FFMA.FTZ R5, R194, -UR4, R50 ;  /* 0x80000004c2057c23 */ /* 0x000fe40008010032 */
[----:B------:R1:W-:Y:S03]  /*5170*/  MUFU.TANH R49, R9 ;  /* 0x0000000900317308 */ /* 0x0003e60000002400 */
[----:B------:R-:W-:Y:S01]  /*5180*/  FSEL R8, R8, RZ, P3 ;  /* 0x000000ff08087208 */ /* 0x000fe20001800000 */
[-C--:B------:R-:W-:Y:S03]  /*5190*/  HMMA.16816.F32 R28, R184, R6.reuse, R28 ;  /* 0x00000006b81c723c */ /* 0x080fe6000000181c */
[----:B------:R-:W-:Y:S01]  /*51a0*/  FSETP.NEU.FTZ.AND P3, PT, R36, -INF , PT ;  /* 0xff8000002400780b */ /* 0x000fe20003f7d000 */
[----:B------:R-:W-:Y:S02]  /*51b0*/  FFMA.FTZ R3, R3, c[0x0][0x23c], -R8 ;  /* 0x00008f0003037a23 */ /* 0x000fe40000010808 */
[----:B------:R-:W-:Y:S02]  /*51c0*/  FMUL.FTZ R20, R20, c[0x0][0x2ec] ;  /* 0x0000bb0014147a20 */ /* 0x000fe40000410000 */
[----:B------:R1:W-:Y:S01]  /*51d0*/  MUFU.EX2 R203, R3 ;  /* 0x0000000300cb7308 */ /* 0x0003e20000000800 */
[----:B------:R-:W-:Y:S04]  /*51e0*/  HMMA.16816.F32 R32, R168, R6, R32 ;  /* 0x00000006a820723c */ /* 0x000fe80000001820 */
[----:B---3--:R-:W-:Y:S01]  /*51f0*/  @P1 IADD3 R2, R0, 0x1, RZ ;  /* 0x0000000100021810 */ /* 0x008fe20007ffe0ff */
[----:B------:R-:W-:Y:S01]  /*5200*/  FMUL.FTZ R21, R21, c[0x0][0x2ec] ;  /* 0x0000bb0015157a20 */ /* 0x000fe20000410000 */
[----:B------:R-:W-:Y:S01]  /*5210*/  PLOP3.LUT P1, PT, PT, PT, UP0, 0x80, 0x0 ;  /* 0x000000000000781c */ /* 0x000fe20003f2f008 */
[----:B------:R-:W-:Y:S01]  /*5220*/  FMUL.FTZ R22, R22, c[0x0][0x2ec] ;  /* 0x0000bb0016167a20 */ /* 0x000fe20000410000 */
[----:B------:R-:W-:Y:S01]  /*5230*/  @P5 ISETP.GE.AND P5, PT, R2, UR5, PT ;  /* 0x0000000502005c0c */ /* 0x000fe2000bfa6270 */
[----:B------:R-:W-:Y:S03]  /*5240*/  MUFU.TANH R39, R15 ;  /* 0x0000000f00277308 */ /* 0x000fe60000002400 */
[----:B------:R-:W-:Y:S02]  /*5250*/  FFMA.FTZ R2, R195, -UR4, R238 ;  /* 0x80000004c3027c23 */ /* 0x000fe400080100ee */
[----:B-1----:R-:W-:Y:S02]  /*5260*/  FMUL.FTZ R9, R36, 1.4426950216293334961 ;  /* 0x3fb8aa3b24097820 */ /* 0x002fe40000410000 */
[----:B------:R-:W-:Y:S02]  /*5270*/  FMUL.FTZ R28, R28, c[0x0][0x2ec] ;  /* 0x0000bb001c1c7a20 */ /* 0x000fe40000410000 */
[----:B------:R-:W-:Y:S01]  /*5280*/  FMUL.FTZ R29, R29, c[0x0][0x2ec] ;  /* 0x0000bb001d1d7a20 */ /* 0x000fe20000410000 */
[----:B------:R-:W-:Y:S01]  /*5290*/  MUFU.TANH R40, R14 ;  /* 0x0000000e00287308 */ /* 0x000fe20000002400 */
[----:B------:R-:W-:Y:S01]  /*52a0*/  FSEL R4, R9, RZ, P3 ;  /* 0x000000ff09047208 */ /* 0x000fe20001800000 */
[----:B------:R-:W-:Y:S01]  /*52b0*/  FFMA.FTZ R9, R200, -UR4, R42 ;  /* 0x80000004c8097c23 */ /* 0x000fe2000801002a */
[----:B------:R-:W-:Y:S01]  /*52c0*/  @P1 FSEL R2, R2, -INF , !P5 ;  /* 0xff80000002021808 */ /* 0x000fe20006800000 */
[----:B------:R-:W-:Y:S01]  /*52d0*/  FFMA.FTZ R3, R198, -UR4, R250 ;  /* 0x80000004c6037c23 */ /* 0x000fe200080100fa */
[----:B------:R-:W-:Y:S01]  /*52e0*/  PLOP3.LUT P1, PT, PT, PT, UP0, 0x80, 0x0 ;  /* 0x000000000000781c */ /* 0x000fe20003f2f008 */
[----:B------:R-:W-:Y:S02]  /*52f0*/  FMUL.FTZ R23, R23, c[0x0][0x2ec] ;  /* 0x0000bb0017177a20 */ /* 0x000fe40000410000 */
[----:B------:R-:W-:Y:S01]  /*5300*/  FFMA.FTZ R2, R2, c[0x0][0x23c], -R8 ;  /* 0x00008f0002027a23 */ /* 0x000fe20000010808 */
[----:B------:R-:W-:Y:S01]  /*5310*/  @P2 FSEL R3, R3, -INF , !P4 ;  /* 0xff80000003032808 */ /* 0x000fe20006000000 */
[----:B------:R-:W-:Y:S01]  /*5320*/  MUFU.TANH R237, R16 ;  /* 0x0000001000ed7308 */ /* 0x000fe20000002400 */
[----:B------:R-:W-:Y:S01]  /*5330*/  PLOP3.LUT P2, PT, PT, PT, UP0, 0x80, 0x0 ;  /* 0x000000000000781c */ /* 0x000fe20003f4f008 */
[----:B------:R-:W-:Y:S02]  /*5340*/  FMUL.FTZ R24, R24, c[0x0][0x2ec] ;  /* 0x0000bb0018187a20 */ /* 0x000fe40000410000 */
[--C-:B------:R-:W-:Y:S02]  /*5350*/  FFMA.FTZ R3, R3, c[0x0][0x23c], -R4.reuse ;  /* 0x00008f0003037a23 */ /* 0x100fe40000010804 */
[----:B------:R-:W-:Y:S02]  /*5360*/  FMUL.FTZ R25, R25, c[0x0][0x2ec] ;  /* 0x0000bb0019197a20 */ /* 0x000fe40000410000 */
[----:B------:R-:W-:Y:S02]  /*5370*/  FMUL.FTZ R26, R26, c[0x0][0x2ec] ;  /* 0x0000bb001a1a7a20 */ /* 0x000fe40000410000 */
[----:B------:R1:W-:Y:S01]  /*5380*/  MUFU.EX2 R177, R2 ;  /* 0x0000000200b17308 */ /* 0x0003e20000000800 */
[----:B------:R-:W-:Y:S02]  /*5390*/  FMUL.FTZ R27, R27, c[0x0][0x2ec] ;  /* 0x0000bb001b1b7a20 */ /* 0x000fe40000410000 */
[----:B------:R-:W-:Y:S01]  /*53a0*/  FMUL.FTZ R30, R30, c[0x0][0x2ec] ;  /* 0x0000bb001e1e7a20 */ /* 0x000fe20000410000 */
[----:B------:R-:W-:Y:S01]  /*53b0*/  @P2 FSEL R5, R5, -INF , !P4 ;  /* 0xff80000005052808 */ /* 0x000fe20006000000 */
[----:B------:R-:W-:Y:S01]  /*53c0*/  FMUL.FTZ R32, R32, c[0x0][0x2ec] ;  /* 0x0000bb0020207a20 */ /* 0x000fe20000410000 */
[----:B------:R-:W-:Y:S01]  /*53d0*/  PLOP3.LUT P2, PT, PT, PT, UP0, 0x80, 0x0 ;  /* 0x000000000000781c */ /* 0x000fe20003f4f008 */
[----:B------:R-:W-:Y:S02]  /*53e0*/  FMUL.FTZ R33, R33, c[0x0][0x2ec] ;  /* 0x0000bb0021217a20 */ /* 0x000fe40000410000 */
[----:B------:R-:W-:Y:S01]  /*53f0*/  FMUL.FTZ R34, R34, c[0x0][0x2ec] ;  /* 0x0000bb0022227a20 */ /* 0x000fe20000410000 */
[----:B------:R-:W-:Y:S01]  /*5400*/  MUFU.EX2 R11, R3 ;  /* 0x00000003000b7308 */ /* 0x000fe20000000800 */
[----:B------:R-:W-:Y:S02]  /*5410*/  FMUL.FTZ R35, R35, c[0x0][0x2ec] ;  /* 0x0000bb0023237a20 */ /* 0x000fe40000410000 */
[----:B------:R-:W-:Y:S06]  /*5420*/  FMUL.FTZ R31, R31, c[0x0][0x2ec] ;  /* 0x0000bb001f1f7a20 */ /* 0x000fec0000410000 */
[----:B------:R-:W-:Y:S01]  /*5430*/  @P2 FSEL R9, R9, -INF , !P4 ;  /* 0xff80000009092808 */ /* 0x000fe20006000000 */
[----:B------:R-:W3:Y:S01]  /*5440*/  MUFU.TANH R201, R17 ;  /* 0x0000001100c97308 */ /* 0x000ee20000002400 */
[----:B------:R-:W-:Y:S02]  /*5450*/  PLOP3.LUT P2, PT, PT, PT, UP0, 0x80, 0x0 ;  /* 0x000000000000781c */ /* 0x000fe40003f4f008 */
[----:B------:R-:W-:Y:S01]  /*5460*/  PLOP3.LUT P4, PT, PT, PT, UP0, 0x80, 0x0 ;  /* 0x000000000000781c */ /* 0x000fe20003f8f008 */
[----:B-1----:R-:W-:Y:S05]  /*5470*/  FFMA.FTZ R2, R197, -UR4, R249 ;  /* 0x80000004c5027c23 */ /* 0x002fea00080100f9 */
[----:B------:R-:W-:Y:S01]  /*5480*/  @P1 FSEL R2, R2, -INF , !P5 ;  /* 0xff80000002021808 */ /* 0x000fe20006800000 */
[----:B------:R-:W1:Y:S01]  /*5490*/  MUFU.TANH R243, R18 ;  /* 0x0000001200f37308 */ /* 0x000e620000002400 */
[----:B------:R-:W-:Y:S03]  /*54a0*/  PLOP3.LUT P1, PT, PT, PT, UP0, 0x80, 0x0 ;  /* 0x000000000000781c */ /* 0x000fe60003f2f008 */
[----:B------:R-:W-:Y:S06]  /*54b0*/  FFMA.FTZ R2, R2, c[0x0][0x23c], -R4 ;  /* 0x00008f0002027a23 */ /* 0x000fec0000010804 */
[----:B------:R1:W-:Y:S01]  /*54c0*/  MUFU.EX2 R13, R2 ;  /* 0x00000002000d7308 */ /* 0x0003e20000000800 */
[----:B---3--:R-:W-:Y:S09]  /*54d0*/  FFMA.FTZ R7, R189, -UR4, R201 ;  /* 0x80000004bd077c23 */ /* 0x008ff200080100c9 */
[----:B------:R-:W3:Y:S01]  /*54e0*/  MUFU.TANH R241, R19 ;  /* 0x0000001300f17308 */ /* 0x000ee20000002400 */
[----:B-1----:R-:W-:Y:S09]  /*54f0*/  FFMA.FTZ R6, R196, -UR4, R243 ;  /* 0x80000004c4067c23 */ /* 0x002ff200080100f3 */
[----:B------:R-:W1:Y:S01]  /*5500*/  MUFU.TANH R236, R20 ;  /* 0x0000001400ec7308 */ /* 0x000e620000002400 */
[----:B------:R-:W-:Y:S05]  /*5510*/  FFMA.FTZ R2, R193, -UR4, R49 ;  /* 0x80000004c1027c23 */ /* 0x000fea0008010031 */
[----:B------:R-:W-:Y:S04]  /*5520*/  @P1 FSEL R2, R2, -INF , !P5 ;  /* 0xff80000002021808 */ /* 0x000fe80006800000 */
[----:B------:R-:W1:Y:S01]  /*5530*/  MUFU.TANH R235, R21 ;  /* 0x0000001500eb7308 */ /* 0x000e620000002400 */
[----:B------:R-:W-:Y:S09]  /*5540*/  PLOP3.LUT P1, PT, PT, PT, UP0, 0x80, 0x0 ;  /* 0x000000000000781c */ /* 0x000ff20003f2f008 */
[----:B------:R-:W1:Y:S10]  /*5550*/  MUFU.TANH R244, R22 ;  /* 0x0000001600f47308 */ /* 0x000e740000002400 */
[----:B------:R-:W1:Y:S10]  /*5560*/  MUFU.TANH R242, R23 ;  /* 0x0000001700f27308 */ /* 0x000e740000002400 */
[----:B------:R-:W1:Y:S10]  /*5570*/  MUFU.TANH R248, R24 ;  /* 0x0000001800f87308 */ /* 0x000e740000002400 */
[----:B------:R-:W-:Y:S10]  /*5580*/  MUFU.TANH R247, R25 ;  /* 0x0000001900f77308 */ /* 0x000ff40000002400 */
        /* <DEDUP_REMOVED lines=8> */
[----:B------:R-:W-:Y:S01]  /*5610*/  MUFU.TANH R251, R31 ;  /* 0x0000001f00fb7308 */ /* 0x000fe20000002400 */
[C---:B--2---:R-:W-:Y:S01]  /*5620*/  FMUL.FTZ R3, R12.reuse, 1.4426950216293334961 ;  /* 0x3fb8aa3b0c037820 */ /* 0x044fe20000410000 */
[----:B------:R-:W-:Y:S04]  /*5630*/  FSETP.NEU.FTZ.AND P3, PT, R12, -INF , PT ;  /* 0xff8000000c00780b */ /* 0x000fe80003f7d000 */
[----:B------:R-:W-:Y:S02]  /*5640*/  FSEL R3, R3, RZ, P3 ;  /* 0x000000ff03037208 */ /* 0x000fe40001800000 */
[C---:B----4-:R-:W-:Y:S03]  /*5650*/  FSETP.NEU.FTZ.AND P3, PT, R10.reuse, -INF , PT ;  /* 0xff8000000a00780b */ /* 0x050fe60003f7d000 */
[--C-:B------:R-:W-:Y:S04]  /*5660*/  FFMA.FTZ R5, R5, c[0x0][0x23c], -R3.reuse ;  /* 0x00008f0005057a23 */ /* 0x100fe80000010803 */
[----:B------:R2:W-:Y:S02]  /*5670*/  MUFU.EX2 R12, R5 ;  /* 0x00000005000c7308 */ /* 0x0005e40000000800 */
[----:B--2---:R-:W-:Y:S02]  /*5680*/  FMUL.FTZ R5, R10, 1.4426950216293334961 ;  /* 0x3fb8aa3b0a057820 */ /* 0x004fe40000410000 */
[----:B------:R-:W-:Y:S03]  /*5690*/  FFMA.FTZ R10, R2, c[0x0][0x23c], -R3 ;  /* 0x00008f00020a7a23 */ /* 0x000fe60000010803 */
[----:B------:R-:W-:Y:S01]  /*56a0*/  FSEL R2, R5, RZ, P3 ;  /* 0x000000ff05027208 */ /* 0x000fe20001800000 */
[----:B------:R-:W-:Y:S01]  /*56b0*/  FFMA.FTZ R5, R199, -UR4, R41 ;  /* 0x80000004c7057c23 */ /* 0x000fe20008010029 */
[----:B------:R-:W-:Y:S01]  /*56c0*/  PLOP3.LUT P3, PT, PT, PT, UP0, 0x80, 0x0 ;  /* 0x000000000000781c */ /* 0x000fe20003f6f008 */
[----:B------:R-:W-:Y:S02]  /*56d0*/  MUFU.EX2 R53, R10 ;  /* 0x0000000a00357308 */ /* 0x000fe40000000800 */
[--C-:B------:R-:W-:Y:S01]  /*56e0*/  FFMA.FTZ R9, R9, c[0x0][0x23c], -R2.reuse ;  /* 0x00008f0009097a23 */ /* 0x100fe20000010802 */
[----:B------:R-:W-:Y:S02]  /*56f0*/  @P1 FSEL R5, R5, -INF , !P5 ;  /* 0xff80000005051808 */ /* 0x000fe40006800000 */
[----:B------:R-:W-:Y:S02]  /*5700*/  PLOP3.LUT P1, PT, PT, PT, UP0, 0x80, 0x0 ;  /* 0x000000000000781c */ /* 0x000fe40003f2f008 */
[----:B------:R-:W-:Y:S01]  /*5710*/  PLOP3.LUT P5, PT, PT, PT, UP0, 0x80, 0x0 ;  /* 0x000000000000781c */ /* 0x000fe20003faf008 */
[----:B------:R-:W-:Y:S02]  /*5720*/  FFMA.FTZ R5, R5, c[0x0][0x23c], -R2 ;  /* 0x00008f0005057a23 */ /* 0x000fe40000010802 */
[----:B------:R2:W-:Y:S10]  /*5730*/  MUFU.EX2 R46, R9 ;  /* 0x00000009002e7308 */ /* 0x0005f40000000800 */
[----:B------:R4:W-:Y:S01]  /*5740*/  MUFU.EX2 R45, R5 ;  /* 0x00000005002d7308 */ /* 0x0009e20000000800 */
[----:B--2---:R-:W-:Y:S01]  /*5750*/  FFMA.FTZ R9, R192, -UR4, R48 ;  /* 0x80000004c0097c23 */ /* 0x004fe20008010030 */
[C---:B----4-:R-:W-:Y:S02]  /*5760*/  @P2 IADD3 R5, R0.reuse, 0x8, RZ ;  /* 0x0000000800052810 */ /* 0x050fe40007ffe0ff */
[----:B------:R-:W-:Y:S02]  /*5770*/  PLOP3.LUT P2, PT, PT, PT, UP0, 0x80, 0x0 ;  /* 0x000000000000781c */ /* 0x000fe40003f4f008 */
[----:B------:R-:W-:Y:S02]  /*5780*/  @P5 ISETP.GE.AND P5, PT, R5, UR5, PT ;  /* 0x0000000505005c0c */ /* 0x000fe4000bfa6270 */
[----:B------:R-:W-:Y:S02]  /*5790*/  @P1 IADD3 R5, R0, 0x9, RZ ;  /* 0x0000000900051810 */ /* 0x000fe40007ffe0ff */
[----:B------:R-:W-:Y:S02]  /*57a0*/  PLOP3.LUT P1, PT, PT, PT, UP0, 0x80, 0x0 ;  /* 0x000000000000781c */ /* 0x000fe40003f2f008 */
[----:B------:R-:W-:Y:S01]  /*57b0*/  @P6 ISETP.GE.AND P6, PT, R5, UR5, PT ;  /* 0x0000000505006c0c */ /* 0x000fe2000bfc6270 */
[----:B------:R-:W-:Y:S06]  /*57c0*/  FFMA.FTZ R5, R191, -UR4, R47 ;  /* 0x80000004bf057c23 */ /* 0x000fec000801002f */
[----:B------:R-:W-:Y:S02]  /*57d0*/  @P2 FSEL R9, R9, -INF , !P5 ;  /* 0xff80000009092808 */ /* 0x000fe40006800000 */
[----:B------:R-:W-:Y:S03]  /*57e0*/  PLOP3.LUT P2, PT, PT, PT, UP0, 0x80, 0x0 ;  /* 0x000000000000781c */ /* 0x000fe60003f4f008 */
[--C-:B------:R-:W-:Y:S01]  /*57f0*/  FFMA.FTZ R9, R9, c[0x0][0x23c], -R3.reuse ;  /* 0x00008f0009097a23 */ /* 0x100fe20000010803 */
[----:B------:R-:W-:Y:S02]  /*5800*/  @P1 FSEL R5, R5, -INF , !P6 ;  /* 0xff80000005051808 */ /* 0x000fe40007000000 */
[----:B------:R-:W-:Y:S01]  /*5810*/  PLOP3.LUT P1, PT, PT, PT, UP0, 0x80, 0x0 ;  /* 0x000000000000781c */ /* 0x000fe20003f2f008 */
[----:B------:R2:W-:Y:S02]  /*5820*/  MUFU.EX2 R52, R9 ;  /* 0x0000000900347308 */ /* 0x0005e40000000800 */
[----:B------:R-:W-:Y:S08]  /*5830*/  FFMA.FTZ R5, R5, c[0x0][0x23c], -R3 ;  /* 0x00008f0005057a23 */ /* 0x000ff00000010803 */
[----:B------:R4:W-:Y:S01]  /*5840*/  MUFU.EX2 R51, R5 ;  /* 0x0000000500337308 */ /* 0x0009e20000000800 */
[----:B--2---:R-:W-:Y:S05]  /*5850*/  FFMA.FTZ R9, R194, -UR4, R40 ;  /* 0x80000004c2097c23 */ /* 0x004fea0008010028 */
[----:B------:R-:W-:Y:S02]  /*5860*/  @P2 FSEL R9, R9, -INF , !P5 ;  /* 0xff80000009092808 */ /* 0x000fe40006800000 */
[----:B------:R-:W-:Y:S01]  /*5870*/  PLOP3.LUT P2, PT, PT, PT, UP0, 0x80, 0x0 ;  /* 0x000000000000781c */ /* 0x000fe20003f4f008 */
[----:B----4-:R-:W-:Y:S02]  /*5880*/  FFMA.FTZ R5, R193, -UR4, R39 ;  /* 0x80000004c1057c23 */ /* 0x010fe40008010027 */
[----:B------:R-:W2:Y:S01]  /*5890*/  MUFU.TANH R193, R34 ;  /* 0x0000002200c17308 */ /* 0x000ea20000002400 */
[--C-:B------:R-:W-:Y:S02]  /*58a0*/  FFMA.FTZ R9, R9, c[0x0][0x23c], -R2.reuse ;  /* 0x00008f0009097a23 */ /* 0x100fe40000010802 */
[----:B------:R-:W-:Y:S02]  /*58b0*/  @P1 FSEL R5, R5, -INF , !P6 ;  /* 0xff80000005051808 */ /* 0x000fe40007000000 */
[----:B------:R-:W-:Y:S03]  /*58c0*/  PLOP3.LUT P1, PT, PT, PT, UP0, 0x80, 0x0 ;  /* 0x000000000000781c */ /* 0x000fe60003f2f008 */
[----:B------:R-:W-:Y:S02]  /*58d0*/  FFMA.FTZ R5, R5, c[0x0][0x23c], -R2 ;  /* 0x00008f0005057a23 */ /* 0x000fe40000010802 */
[----:B------:R-:W-:Y:S08]  /*58e0*/  MUFU.EX2 R44, R9 ;  /* 0x00000009002c7308 */ /* 0x000ff00000000800 */
[----:B------:R-:W-:Y:S02]  /*58f0*/  @P1 FSEL R7, R7, -INF , !P6 ;  /* 0xff80000007071808 */ /* 0x000fe40007000000 */
[----:B------:R4:W-:Y:S01]  /*5900*/  MUFU.EX2 R43, R5 ;  /* 0x00000005002b7308 */ /* 0x0009e20000000800 */
[----:B------:R-:W-:Y:S02]  /*5910*/  PLOP3.LUT P1, PT, PT, PT, UP0, 0x80, 0x0 ;  /* 0x000000000000781c */ /* 0x000fe40003f2f008 */
[--C-:B------:R-:W-:Y:S07]  /*5920*/  FFMA.FTZ R7, R7, c[0x0][0x23c], -R8.reuse ;  /* 0x00008f0007077a23 */ /* 0x100fee0000010808 */
[----:B------:R1:W-:Y:S01]  /*5930*/  MUFU.EX2 R194, R7 ;  /* 0x0000000700c27308 */ /* 0x0003e20000000800 */
[----:B----4-:R-:W-:Y:S05]  /*5940*/  FFMA.FTZ R5, R190, -UR4, R237 ;  /* 0x80000004be057c23 */ /* 0x010fea00080100ed */
[----:B------:R-:W-:Y:S02]  /*5950*/  @P2 FSEL R5, R5, -INF , !P5 ;  /* 0xff80000005052808 */ /* 0x000fe40006800000 */
[----:B------:R-:W-:Y:S03]  /*5960*/  PLOP3.LUT P2, PT, PT, PT, UP0, 0x80, 0x0 ;  /* 0x000000000000781c */ /* 0x000fe60003f4f008 */
[----:B------:R-:W-:Y:S01]  /*5970*/  FFMA.FTZ R5, R5, c[0x0][0x23c], -R8 ;  /* 0x00008f0005057a23 */ /* 0x000fe20000010808 */
[----:B-1----:R-:W-:Y:S02]  /*5980*/  @P4 IADD3 R7, R0, 0x10, RZ ;  /* 0x0000001000074810 */ /* 0x002fe40007ffe0ff */
[----:B------:R-:W-:Y:S01]  /*5990*/  PLOP3.LUT P4, PT, PT, PT, UP0, 0x80, 0x0 ;  /* 0x000000000000781c */ /* 0x000fe20003f8f008 */
[----:B------:R3:W-:Y:S06]  /*59a0*/  MUFU.EX2 R199, R5 ;  /* 0x0000000500c77308 */ /* 0x0007ec0000000800 */
[----:B------:R-:W-:Y:S02]  /*59b0*/  @P2 FSEL R6, R6, -INF , !P5 ;  /* 0xff80000006062808 */ /* 0x000fe40006800000 */
[----:B------:R-:W-:Y:S02]  /*59c0*/  PLOP3.LUT P2, PT, PT, PT, UP0, 0x80, 0x0 ;  /* 0x000000000000781c */ /* 0x000fe40003f4f008 */
[----:B------:R-:W-:Y:S01]  /*59d0*/  @P3 ISETP.GE.AND P5, PT, R7, UR5, PT ;  /* 0x0000000507003c0c */ /* 0x000fe2000bfa6270 */
[--C-:B------:R-:W-:Y:S01]  /*59e0*/  FFMA.FTZ R6, R6, c[0x0][0x23c], -R4.reuse ;  /* 0x00008f0006067a23 */ /* 0x100fe20000010804 */
[----:B------:R-:W-:Y:S03]  /*59f0*/  PLOP3.LUT P3, PT, PT, PT, UP0, 0x80, 0x0 ;  /* 0x000000000000781c */ /* 0x000fe60003f6f008 */
[----:B------:R1:W-:Y:S06]  /*5a00*/  MUFU.EX2 R200, R6 ;  /* 0x0000000600c87308 */ /* 0x0003ec0000000800 */
[----:B------:R-:W-:Y:S02]  /*5a10*/  @P2 IADD3 R7, R0, 0x11, RZ ;  /* 0x0000001100072810 */ /* 0x000fe40007ffe0ff */
[----:B------:R-:W-:Y:S01]  /*5a20*/  PLOP3.LUT P2, PT, PT, PT, UP0, 0x80, 0x0 ;  /* 0x000000000000781c */ /* 0x000fe20003f4f008 */
[----:B---3--:R-:W-:Y:S01]  /*5a30*/  FFMA.FTZ R5, R195, -UR4, R241 ;  /* 0x80000004c3057c23 */ /* 0x008fe200080100f1 */
[----:B------:R-:W-:Y:S04]  /*5a40*/  @P4 ISETP.GE.AND P4, PT, R7, UR5, PT ;  /* 0x0000000507004c0c */ /* 0x000fe8000bf86270 */
[----:B------:R-:W-:Y:S02]  /*5a50*/  @P1 FSEL R5, R5, -INF , !P6 ;  /* 0xff80000005051808 */ /* 0x000fe40007000000 */
[----:B------:R-:W-:Y:S02]  /*5a60*/  PLOP3.LUT P1, PT, PT, PT, UP0, 0x80, 0x0 ;  /* 0x000000000000781c */ /* 0x000fe40003f2f008 */
[----:B------:R-:W-:Y:S01]  /*5a70*/  PLOP3.LUT P6, PT, PT, PT, UP0, 0x80, 0x0 ;  /* 0x000000000000781c */ /* 0x000fe20003fcf008 */
[----:B------:R-:W-:Y:S04]  /*5a80*/  FFMA.FTZ R5, R5, c[0x0][0x23c], -R4 ;  /* 0x00008f0005057a23 */ /* 0x000fe80000010804 */
[----:B------:R3:W4:Y:S01]  /*5a90*/  MUFU.EX2 R196, R5 ;  /* 0x0000000500c47308 */ /* 0x0007220000000800 */
[----:B-1----:R-:W-:Y:S05]  /*5aa0*/  FFMA.FTZ R6, R188, -UR4, R236 ;  /* 0x80000004bc067c23 */ /* 0x002fea00080100ec */
[----:B------:R-:W-:Y:S02]  /*5ab0*/  @P3 FSEL R6, R6, -INF , !P5 ;  /* 0xff80000006063808 */ /* 0x000fe40006800000 */
[----:B------:R-:W-:Y:S03]  /*5ac0*/  PLOP3.LUT P3, PT, PT, PT, UP0, 0x80, 0x0 ;  /* 0x000000000000781c */ /* 0x000fe60003f6f008 */
[--C-:B------:R-:W-:Y:S04]  /*5ad0*/  FFMA.FTZ R6, R6, c[0x0][0x23c], -R8.reuse ;  /* 0x00008f0006067a23 */ /* 0x100fe80000010808 */
[----:B------:R1:W-:Y:S01]  /*5ae0*/  MUFU.EX2 R187, R6 ;  /* 0x0000000600bb7308 */ /* 0x0003e20000000800 */
[----:B---3--:R-:W-:Y:S05]  /*5af0*/  FFMA.FTZ R5, R180, -UR4, R235 ;  /* 0x80000004b4057c23 */ /* 0x008fea00080100eb */
[----:B------:R-:W-:Y:S02]  /*5b00*/  @P1 FSEL R5, R5, -INF , !P4 ;  /* 0xff80000005051808 */ /* 0x000fe40006000000 */
[----:B------:R-:W-:Y:S03]  /*5b10*/  PLOP3.LUT P1, PT, PT, PT, UP0, 0x80, 0x0 ;  /* 0x000000000000781c */ /* 0x000fe60003f2f008 */
[----:B------:R-:W-:Y:S04]  /*5b20*/  FFMA.FTZ R5, R5, c[0x0][0x23c], -R8 ;  /* 0x00008f0005057a23 */ /* 0x000fe80000010808 */
[----:B------:R3:W-:Y:S01]  /*5b30*/  MUFU.EX2 R185, R5 ;  /* 0x0000000500b97308 */ /* 0x0007e20000000800 */
[----:B-1----:R-:W-:Y:S05]  /*5b40*/  FFMA.FTZ R6, R190, -UR4, R244 ;  /* 0x80000004be067c23 */ /* 0x002fea00080100f4 */
[----:B------:R-:W-:Y:S02]  /*5b50*/  @P2 FSEL R6, R6, -INF , !P5 ;  /* 0xff80000006062808 */ /* 0x000fe40006800000 */
[----:B------:R-:W-:Y:S03]  /*5b60*/  PLOP3.LUT P2, PT, PT, PT, UP0, 0x80, 0x0 ;  /* 0x000000000000781c */ /* 0x000fe60003f4f008 */
[----:B------:R-:W-:Y:S04]  /*5b70*/  FFMA.FTZ R6, R6, c[0x0][0x23c], -R4 ;  /* 0x00008f0006067a23 */ /* 0x000fe80000010804 */
        /* <DEDUP_REMOVED lines=9> */
[----:B------:R-:W-:Y:S02]  /*5c10*/  FFMA.FTZ R7, R6, c[0x0][0x23c], -R3 ;  /* 0x00008f0006077a23 */ /* 0x000fe40000010803 */
[----:B------:R-:W-:Y:S02]  /*5c20*/  FFMA.FTZ R6, R192, -UR4, R36 ;  /* 0x80000004c0067c23 */ /* 0x000fe40008010024 */
[----:B------:R1:W-:Y:S03]  /*5c30*/  MUFU.EX2 R246, R7 ;  /* 0x0000000700f67308 */ /* 0x0003e60000000800 */
[----:B------:R-:W-:Y:S02]  /*5c40*/  @P2 FSEL R6, R6, -INF , !P5 ;  /* 0xff80000006062808 */ /* 0x000fe40006800000 */
[----:B------:R-:W-:Y:S02]  /*5c50*/  PLOP3.LUT P2, PT, PT, PT, UP0, 0x80, 0x0 ;  /* 0x000000000000781c */ /* 0x000fe40003f4f008 */
[----:B------:R-:W-:Y:S01]  /*5c60*/  PLOP3.LUT P5, PT, PT, PT, UP0, 0x80, 0x0 ;  /* 0x000000000000781c */ /* 0x000fe20003faf008 */
[----:B------:R-:W-:Y:S02]  /*5c70*/  FFMA.FTZ R6, R6, c[0x0][0x23c], -R2 ;  /* 0x00008f0006067a23 */ /* 0x000fe40000010802 */
[----:B---3--:R-:W-:Y:S02]  /*5c80*/  FFMA.FTZ R5, R164, -UR4, R247 ;  /* 0x80000004a4057c23 */ /* 0x008fe400080100f7 */
[----:B------:R-:W-:Y:S03]  /*5c90*/  MUFU.EX2 R38, R6 ;  /* 0x0000000600267308 */ /* 0x000fe60000000800 */
[----:B------:R-:W-:Y:S02]  /*5ca0*/  @P1 FSEL R5, R5, -INF , !P4 ;  /* 0xff80000005051808 */ /* 0x000fe40006000000 */
[----:B------:R-:W-:Y:S03]  /*5cb0*/  PLOP3.LUT P1, PT, PT, PT, UP0, 0x80, 0x0 ;  /* 0x000000000000781c */ /* 0x000fe60003f2f008 */
[----:B------:R-:W-:Y:S04]  /*5cc0*/  FFMA.FTZ R5, R5, c[0x0][0x23c], -R3 ;  /* 0x00008f0005057a23 */ /* 0x000fe80000010803 */
[----:B------:R3:W-:Y:S01]  /*5cd0*/  MUFU.EX2 R245, R5 ;  /* 0x0000000500f57308 */ /* 0x0007e20000000800 */
[C---:B-1----:R-:W-:Y:S05]  /*5ce0*/  @P3 IADD3 R7, R0.reuse, 0x18, RZ ;  /* 0x0000001800073810 */ /* 0x042fea0007ffe0ff */
[----:B------:R-:W-:Y:S02]  /*5cf0*/  @P1 ISETP.GE.AND P3, PT, R7, UR5, PT ;  /* 0x0000000507001c0c */ /* 0x000fe4000bf66270 */
[----:B------:R-:W-:Y:S02]  /*5d00*/  PLOP3.LUT P1, PT, PT, PT, UP0, 0x80, 0x0 ;  /* 0x000000000000781c */ /* 0x000fe40003f2f008 */
[----:B---3--:R-:W-:Y:S01]  /*5d10*/  @P6 IADD3 R5, R0, 0x19, RZ ;  /* 0x0000001900056810 */ /* 0x008fe20007ffe0ff */
[----:B------:R-:W-:Y:S03]  /*5d20*/  FFMA.FTZ R0, R191, -UR4, R234 ;  /* 0x80000004bf007c23 */ /* 0x000fe600080100ea */
[----:B------:R-:W-:Y:S01]  /*5d30*/  @P5 ISETP.GE.AND P5, PT, R5, UR5, PT ;  /* 0x0000000505005c0c */ /* 0x000fe2000bfa6270 */
[----:B------:R-:W-:Y:S01]  /*5d40*/  FFMA.FTZ R5, R198, -UR4, R240 ;  /* 0x80000004c6057c23 */ /* 0x000fe200080100f0 */
[----:B------:R-:W-:Y:S02]  /*5d50*/  @P2 FSEL R0, R0, -INF , !P4 ;  /* 0xff80000000002808 */ /* 0x000fe40006000000 */
[----:B------:R-:W-:Y:S03]  /*5d60*/  PLOP3.LUT P2, PT, PT, PT, UP0, 0x80, 0x0 ;  /* 0x000000000000781c */ /* 0x000fe60003f4f008 */
[----:B------:R-:W-:Y:S01]  /*5d70*/  @P1 FSEL R5, R5, -INF , !P3 ;  /* 0xff80000005051808 */ /* 0x000fe20005800000 */
[----:B------:R-:W-:Y:S01]  /*5d80*/  FFMA.FTZ R6, R0, c[0x0][0x23c], -R2 ;  /* 0x00008f0000067a23 */ /* 0x000fe20000010802 */
[----:B------:R-:W-:Y:S01]  /*5d90*/  PLOP3.LUT P1, PT, PT, PT, UP0, 0x80, 0x0 ;  /* 0x000000000000781c */ /* 0x000fe20003f2f008 */
[----:B------:R-:W-:Y:S02]  /*5da0*/  FFMA.FTZ R0, R197, -UR4, R239 ;  /* 0x80000004c5007c23 */ /* 0x000fe400080100ef */
[--C-:B------:R-:W-:Y:S01]  /*5db0*/  FFMA.FTZ R5, R5, c[0x0][0x23c], -R3.reuse ;  /* 0x00008f0005057a23 */ /* 0x100fe20000010803 */
[----:B------:R-:W-:Y:S04]  /*5dc0*/  MUFU.EX2 R37, R6 ;  /* 0x0000000600257308 */ /* 0x000fe80000000800 */
[----:B------:R-:W-:Y:S02]  /*5dd0*/  @P2 FSEL R0, R0, -INF , !P5 ;  /* 0xff80000000002808 */ /* 0x000fe40006800000 */
[----:B------:R-:W-:Y:S03]  /*5de0*/  PLOP3.LUT P2, PT, PT, PT, UP0, 0x80, 0x0 ;  /* 0x000000000000781c */ /* 0x000fe60003f4f008 */
[----:B------:R-:W-:Y:S01]  /*5df0*/  FFMA.FTZ R3, R0, c[0x0][0x23c], -R3 ;  /* 0x00008f0000037a23 */ /* 0x000fe20000010803 */
[----:B------:R-:W-:Y:S01]  /*5e00*/  MUFU.EX2 R192, R5 ;  /* 0x0000000500c07308 */ /* 0x000fe20000000800 */
[----:B------:R-:W-:Y:S05]  /*5e10*/  FFMA.FTZ R0, R165, -UR4, R252 ;  /* 0x80000004a5007c23 */ /* 0x000fea00080100fc */
[----:B------:R-:W-:Y:S02]  /*5e20*/  @P1 FSEL R0, R0, -INF , !P3 ;  /* 0xff80000000001808 */ /* 0x000fe40005800000 */
[----:B------:R-:W-:Y:S02]  /*5e30*/  PLOP3.LUT P1, PT, PT, PT, UP0, 0x80, 0x0 ;  /* 0x000000000000781c */ /* 0x000fe40003f2f008 */
[----:B------:R1:W-:Y:S01]  /*5e40*/  MUFU.EX2 R191, R3 ;  /* 0x0000000300bf7308 */ /* 0x0003e20000000800 */
[----:B------:R-:W-:Y:S09]  /*5e50*/  FFMA.FTZ R0, R0, c[0x0][0x23c], -R2 ;  /* 0x00008f0000007a23 */ /* 0x000ff20000010802 */
[----:B------:R3:W-:Y:S01]  /*5e60*/  MUFU.EX2 R198, R0 ;  /* 0x0000000000c67308 */ /* 0x0007e20000000800 */
[----:B-1----:R-:W-:Y:S05]  /*5e70*/  FFMA.FTZ R3, R167, -UR4, R182 ;  /* 0x80000004a7037c23 */ /* 0x002fea00080100b6 */
[----:B------:R-:W-:Y:S02]  /*5e80*/  @P2 FSEL R3, R3, -INF , !P3 ;  /* 0xff80000003032808 */ /* 0x000fe40005800000 */
[----:B------:R-:W-:Y:S03]  /*5e90*/  PLOP3.LUT P2, PT, PT, PT, UP0, 0x80, 0x0 ;  /* 0x000000000000781c */ /* 0x000fe60003f4f008 */
[--C-:B------:R-:W-:Y:S02]  /*5ea0*/  FFMA.FTZ R3, R3, c[0x0][0x23c], -R8.reuse ;  /* 0x00008f0003037a23 */ /* 0x100fe40000010808 */
[----:B---3--:R-:W-:Y:S02]  /*5eb0*/  FFMA.FTZ R0, R166, -UR4, R181 ;  /* 0x80000004a6007c23 */ /* 0x008fe400080100b5 */
[----:B------:R2:W-:Y:S03]  /*5ec0*/  MUFU.EX2 R184, R3 ;  /* 0x0000000300b87308 */ /* 0x0005e60000000800 */
[----:B------:R-:W-:Y:S02]  /*5ed0*/  @P1 FSEL R0, R0, -INF , !P5 ;  /* 0xff80000000001808 */ /* 0x000fe40006800000 */
[----:B------:R-:W-:Y:S03]  /*5ee0*/  PLOP3.LUT P1, PT, PT, PT, UP0, 0x80, 0x0 ;  /* 0x000000000000781c */ /* 0x000fe60003f2f008 */
[----:B------:R-:W-:Y:S02]  /*5ef0*/  FFMA.FTZ R8, R0, c[0x0][0x23c], -R8 ;  /* 0x00008f0000087a23 */ /* 0x000fe40000010808 */
[----:B------:R-:W-:Y:S01]  /*5f00*/  FFMA.FTZ R0, R180, -UR4, R186 ;  /* 0x80000004b4007c23 */ /* 0x000fe200080100ba */
[----:B------:R-:W-:Y:S01]  /*5f10*/  MOV R180, R13 ;  /* 0x0000000d00b47202 */ /* 0x000fe20000000f00 */
[----:B------:R-:W1:Y:S03]  /*5f20*/  MUFU.EX2 R183, R8 ;  /* 0x0000000800b77308 */ /* 0x000e660000000800 */
[----:B------:R-:W-:Y:S03]  /*5f30*/  F2FP.PACK_AB R5, R180, R11 ;  /* 0x0000000bb405723e */ /* 0x000fe600000000ff */
[----:B------:R-:W-:Y:S02]  /*5f40*/  @P1 FSEL R0, R0, -INF , !P5 ;  /* 0xff80000000001808 */ /* 0x000fe40006800000 */
[----:B------:R3:W-:Y:S01]  /*5f50*/  STS [R221+0x20400], R5 ;  /* 0x02040005dd007388 */ /* 0x0007e20000000800 */
[----:B------:R-:W-:Y:S01]  /*5f60*/  IADD3 R178, P1, R176, UR13, RZ ;  /* 0x0000000db0b27c10 */ /* 0x000fe2000ff3e0ff */
[----:B--2---:R-:W-:Y:S05]  /*5f70*/  FFMA.FTZ R3, R188, -UR4, R193 ;  /* 0x80000004bc037c23 */ /* 0x004fea00080100c1 */
[----:B------:R-:W-:Y:S02]  /*5f80*/  @P2 FSEL R3, R3, -INF , !P3 ;  /* 0xff80000003032808 */ /* 0x000fe40005800000 */
[----:B------:R-:W-:Y:S01]  /*5f90*/  PLOP3.LUT P2, PT, PT, PT, UP0, 0x80, 0x0 ;  /* 0x000000000000781c */ /* 0x000fe20003f4f008 */
[----:B------:R-:W-:Y:S02]  /*5fa0*/  UISETP.GE.AND UP0, UPT, UR8, 0x1, UPT ;  /* 0x000000010800788c */ /* 0x000fe4000bf06270 */
[--C-:B------:R-:W-:Y:S02]  /*5fb0*/  FFMA.FTZ R3, R3, c[0x0][0x23c], -R4.reuse ;  /* 0x00008f0003037a23 */ /* 0x100fe40000010804 */
[----:B------:R-:W-:Y:S02]  /*5fc0*/  FFMA.FTZ R4, R0, c[0x0][0x23c], -R4 ;  /* 0x00008f0000047a23 */ /* 0x000fe40000010804 */
[----:B------:R2:W-:Y:S01]  /*5fd0*/  MUFU.EX2 R189, R3 ;  /* 0x0000000300bd7308 */ /* 0x0005e20000000800 */
[----:B------:R-:W-:Y:S05]  /*5fe0*/  FFMA.FTZ R0, R164, -UR4, R251 ;  /* 0x80000004a4007c23 */ /* 0x000fea00080100fb */
[----:B------:R-:W-:Y:S02]  /*5ff0*/  @P2 FSEL R0, R0, -INF , !P5 ;  /* 0xff80000000002808 */ /* 0x000fe40006800000 */
[----:B---3--:R-:W-:Y:S02]  /*6000*/  F2FP.PACK_AB R5, R51, R52 ;  /* 0x000000343305723e */ /* 0x008fe400000000ff */
[----:B------:R3:W1:Y:S01]  /*6010*/  MUFU.EX2 R188, R4 ;  /* 0x0000000400bc7308 */ /* 0x0006620000000800 */
[----:B------:R-:W-:Y:S01]  /*6020*/  FFMA.FTZ R2, R0, c[0x0][0x23c], -R2 ;  /* 0x00008f0000027a23 */ /* 0x000fe20000010802 */
[----:B----4-:R-:W-:Y:S02]  /*6030*/  F2FP.PACK_AB R0, R196, R200 ;  /* 0x000000c8c400723e */ /* 0x010fe400000000ff */
[----:B------:R-:W-:Y:S06]  /*6040*/  PLOP3.LUT P2, PT, PT, PT, UP0, 0x80, 0x0 ;  /* 0x000000000000781c */ /* 0x000fec0003f4f008 */
[----:B------:R4:W1:Y:S01]  /*6050*/  MUFU.EX2 R197, R2 ;  /* 0x0000000200c57308 */ /* 0x0008620000000800 */
[----:B--2---:R-:W-:Y:S05]  /*6060*/  F2FP.PACK_AB R3, R177, R203 ;  /* 0x000000cbb103723e */ /* 0x004fea00000000ff */
[----:B------:R2:W-:Y:S04]  /*6070*/  STS [R221+0x20000], R3 ;  /* 0x02000003dd007388 */ /* 0x0005e80000000800 */
[----:B------:R1:W-:Y:S01]  /*6080*/  STS [R224+0x20400], R0 ;  /* 0x02040000e0007388 */ /* 0x0003e20000000800 */
[----:B---3--:R-:W-:Y:S02]  /*6090*/  F2FP.PACK_AB R4, R53, R12 ;  /* 0x0000000c3504723e */ /* 0x008fe400000000ff */
[----:B----4-:R-:W-:Y:S05]  /*60a0*/  F2FP.PACK_AB R2, R194, R199 ;  /* 0x000000c7c202723e */ /* 0x010fea00000000ff */
[----:B------:R3:W-:Y:S04]  /*60b0*/  STS [R224+0x20000], R2 ;  /* 0x02000002e0007388 */ /* 0x0007e80000000800 */
[----:B------:R4:W-:Y:S01]  /*60c0*/  STS [R221+0x21000], R4 ;  /* 0x02100004dd007388 */ /* 0x0009e20000000800 */
[----:B--2---:R-:W-:Y:S02]  /*60d0*/  F2FP.PACK_AB R3, R45, R46 ;  /* 0x0000002e2d03723e */ /* 0x004fe400000000ff */
[----:B-1----:R-:W-:Y:S03]  /*60e0*/  F2FP.PACK_AB R0, R183, R184 ;  /* 0x000000b8b700723e */ /* 0x002fe600000000ff */
[----:B------:R1:W-:Y:S04]  /*60f0*/  STS [R221+0x21400], R3 ;  /* 0x02140003dd007388 */ /* 0x0003e80000000800 */
[----:B------:R2:W-:Y:S01]  /*6100*/  STS [R224+0x21000], R5 ;  /* 0x02100005e0007388 */ /* 0x0005e20000000800 */
[----:B---3--:R-:W-:Y:S02]  /*6110*/  F2FP.PACK_AB R2, R190, R195 ;  /* 0x000000c3be02723e */ /* 0x008fe400000000ff */
[----:B----4-:R-:W-:Y:S05]  /*6120*/  F2FP.PACK_AB R4, R43, R44 ;  /* 0x0000002c2b04723e */ /* 0x010fea00000000ff */
[----:B------:R3:W-:Y:S01]  /*6130*/  STS [R224+0x21400], R4 ;  /* 0x02140004e0007388 */ /* 0x0007e20000000800 */
[----:B-1----:R-:W-:Y:S03]  /*6140*/  F2FP.PACK_AB R3, R185, R187 ;  /* 0x000000bbb903723e */ /* 0x002fe600000000ff */
[----:B------:R1:W-:Y:S01]  /*6150*/  STS [R222+0x20400], R2 ;  /* 0x02040002de007388 */ /* 0x0003e20000000800 */
[----:B--2---:R-:W-:Y:S03]  /*6160*/  F2FP.PACK_AB R5, R245, R246 ;  /* 0x000000f6f505723e */ /* 0x004fe600000000ff */
[----:B------:R2:W-:Y:S04]  /*6170*/  STS [R222+0x20000], R3 ;  /* 0x02000003de007388 */ /* 0x0005e80000000800 */
[----:B------:R4:W-:Y:S01]  /*6180*/  STS [R223+0x20000], R0 ;  /* 0x02000000df007388 */ /* 0x0009e20000000800 */
[----:B---3--:R-:W-:Y:S02]  /*6190*/  F2FP.PACK_AB R4, R37, R38 ;  /* 0x000000262504723e */ /* 0x008fe400000000ff */
[----:B-1----:R-:W-:Y:S02]  /*61a0*/  F2FP.PACK_AB R2, R191, R192 ;  /* 0x000000c0bf02723e */ /* 0x002fe400000000ff */
[----:B--2---:R-:W-:Y:S02]  /*61b0*/  F2FP.PACK_AB R3, R188, R189 ;  /* 0x000000bdbc03723e */ /* 0x004fe400000000ff */
[----:B----4-:R-:W-:Y:S03]  /*61c0*/  F2FP.PACK_AB R0, R197, R198 ;  /* 0x000000c6c500723e */ /* 0x010fe600000000ff */
[----:B------:R1:W-:Y:S04]  /*61d0*/  STS [R223+0x20400], R3 ;  /* 0x02040003df007388 */ /* 0x0003e80000000800 */
[----:B------:R-:W-:Y:S04]  /*61e0*/  STS [R222+0x21000], R5 ;  /* 0x02100005de007388 */ /* 0x000fe80000000800 */
[----:B------:R-:W-:Y:S04]  /*61f0*/  STS [R222+0x21400], R4 ;  /* 0x02140004de007388 */ /* 0x000fe80000000800 */
[----:B------:R-:W-:Y:S04]  /*6200*/  STS [R223+0x21000], R2 ;  /* 0x02100002df007388 */ /* 0x000fe80000000800 */
[----:B------:R2:W-:Y:S04]  /*6210*/  STS [R223+0x21400], R0 ;  /* 0x02140000df007388 */ /* 0x0005e80000000800 */
[----:B------:R-:W-:Y:S01]  /*6220*/  LDSM.16.M88.4 R32, [R208+0x8000] ;  /* 0x00800000d020783b */ /* 0x000fe20000000200 */
[----:B-1----:R-:W-:Y:S07]  /*6230*/  MOV R3, R12 ;  /* 0x0000000c00037202 */ /* 0x002fee0000000f00 */
[----:B------:R-:W1:Y:S08]  /*6240*/  LDSM.16.M88.4 R16, [R212+0x14000] ;  /* 0x01400000d410783b */ /* 0x000e700000000200 */
[----:B------:R-:W3:Y:S01]  /*6250*/  LDSM.16.M88.4 R28, [R208+0x9000] ;  /* 0x00900000d01c783b */ /* 0x000ee20000000200 */
[----:B--2---:R-:W-:Y:S07]  /*6260*/  MOV R0, R11 ;  /* 0x0000000b00007202 */ /* 0x004fee0000000f00 */
[----:B------:R-:W2:Y:S08]  /*6270*/  LDSM.16.M88.4 R164, [R212+0x14800] ;  /* 0x01480000d4a4783b */ /* 0x000eb00000000200 */
[----:B------:R-:W4:Y:S04]  /*6280*/  LDL R2, [R1+0x34] ;  /* 0x0000340001027983 */ /* 0x000f280000100800 */
[----:B------:R-:W-:Y:S08]  /*6290*/  LDSM.16.M88.4 R168, [R209+0x8000] ;  /* 0x00800000d1a8783b */ /* 0x000ff00000000200 */
[----:B------:R-:W2:Y:S01]  /*62a0*/  LDSM.16.M88.4 R172, [R213+0x14000] ;  /* 0x01400000d5ac783b */ /* 0x000ea20000000200 */
[-C--:B-1----:R-:W-:Y:S08]  /*62b0*/  HMMA.16816.F32 R4, R32, R16.reuse, RZ ;  /* 0x000000102004723c */ /* 0x082ff000000018ff */
[C---:B---3--:R-:W-:Y:S08]  /*62c0*/  HMMA.16816.F32 R8, R28.reuse, R16, RZ ;  /* 0x000000101c08723c */ /* 0x048ff000000018ff */
[-C--:B------:R-:W-:Y:S08]  /*62d0*/  HMMA.16816.F32 R12, R28, R18.reuse, RZ ;  /* 0x000000121c0c723c */ /* 0x080ff000000018ff */
[C---:B------:R-:W-:Y:S08]  /*62e0*/  HMMA.16816.F32 R16, R32.reuse, R18, RZ ;  /* 0x000000122010723c */ /* 0x040ff000000018ff */
[-C--:B--2---:R-:W-:Y:S08]  /*62f0*/  HMMA.16816.F32 R20, R32, R164.reuse, RZ ;  /* 0x000000a42014723c */ /* 0x084ff000000018ff */
[C---:B------:R-:W-:Y:S08]  /*6300*/  HMMA.16816.F32 R24, R28.reuse, R164, RZ ;  /* 0x000000a41c18723c */ /* 0x040ff000000018ff */
[-C--:B------:R-:W-:Y:S08]  /*6310*/  HMMA.16816.F32 R28, R28, R166.reuse, RZ ;  /* 0x000000a61c1c723c */ /* 0x080ff000000018ff */
[----:B------:R-:W-:Y:S01]  /*6320*/  HMMA.16816.F32 R32, R32, R166, RZ ;  /* 0x000000a62020723c */ /* 0x000fe200000018ff */
[----:B------:R-:W1:Y:S07]  /*6330*/  LDSM.16.M88.4 R164, [R209+0x9000] ;  /* 0x00900000d1a4783b */ /* 0x000e6e0000000200 */
[-C--:B------:R-:W-:Y:S08]  /*6340*/  HMMA.16816.F32 R4, R168, R172.reuse, R4 ;  /* 0x000000aca804723c */ /* 0x080ff00000001804 */
        /* <DEDUP_REMOVED lines=16> */
[-C--:B-1----:R-:W-:Y:S04]  /*6450*/  HMMA.16816.F32 R20, R164, R168.reuse, R20 ;  /* 0x000000a8a414723c */ /* 0x082fe80000001814 */
[----:B----4-:R-:W-:Y:S04]  /*6460*/  IADD3.X R179, R2, UR12, RZ, P1, !PT ;  /* 0x0000000c02b37c10 */ /* 0x010fe80008ffe4ff */
[C---:B------:R-:W-:Y:S01]  /*6470*/  HMMA.16816.F32 R24, R172.reuse, R168, R24 ;  /* 0x000000a8ac18723c */ /* 0x040fe20000001818 */
[----:B------:R-:W2:Y:S07]  /*6480*/  LDG.E R176, [R178.64] ;  /* 0x00000006b2b07981 */ /* 0x000eae000c1e1900 */
        /* <DEDUP_REMOVED lines=58> */
[----:B------:R-:W1:Y:S03]  /*6830*/  LDSM.16.M88.4 R164, [R214+0x18800] ;  /* 0x01880000d6a4783b */ /* 0x000e660000000200 */
[----:B------:R-:W-:Y:S01]  /*6840*/  FMUL.FTZ R2, R203, R2 ;  /* 0x00000002cb027220 */ /* 0x000fe20000410000 */
[----:B------:R-:W-:Y:S01]  /*6850*/  MOV R203, R3 ;  /* 0x0000000300cb7202 */ /* 0x000fe20000000f00 */
[----:B------:R-:W-:Y:S01]  /*6860*/  FADD.FTZ R5, -R176, R5 ;  /* 0x00000005b0057221 */ /* 0x000fe20000010100 */
[----:B------:R-:W-:Y:S01]  /*6870*/  MOV R4, R0 ;  /* 0x0000000000047202 */ /* 0x000fe20000000f00 */
[----:B------:R-:W-:Y:S01]  /*6880*/  FFMA.FTZ R0, -R202, R202, 1 ;  /* 0x3f800000ca007423 */ /* 0x000fe200000101ca */
[----:B------:R2:W3:Y:S03]  /*6890*/  LDG.E R3, [R178.64+0x20] ;  /* 0x00002006b2037981 */ /* 0x0004e6000c1e1900 */
[----:B------:R-:W-:Y:S01]  /*68a0*/  FMUL.FTZ R0, R0, c[0x0][0x2ec] ;  /* 0x0000bb0000007a20 */ /* 0x000fe20000410000 */
[----:B------:R-:W-:Y:S01]  /*68b0*/  MOV R202, R180 ;  /* 0x000000b400ca7202 */ /* 0x000fe20000000f00 */
[----:B------:R-:W-:Y:S02]  /*68c0*/  FMUL.FTZ R177, R177, R5 ;  /* 0x00000005b1b17220 */ /* 0x000fe40000410000 */
[----:B------:R-:W-:Y:S02]  /*68d0*/  FMUL.FTZ R180, R0, R2 ;  /* 0x0000000200b47220 */ /* 0x000fe40000410000 */
[----:B------:R2:W4:Y:S04]  /*68e0*/  LDG.E R2, [R178.64+0x80] ;  /* 0x00008006b2027981 */ /* 0x000528000c1e1900 */
[----:B------:R2:W4:Y:S02]  /*68f0*/  LDG.E R0, [R178.64+0xa0] ;  /* 0x0000a006b2007981 */ /* 0x000524000c1e1900 */
[C---:B------:R-:W-:Y:S02]  /*6900*/  FADD.FTZ R5, -R176.reuse, R16 ;  /* 0x00000010b0057221 */ /* 0x040fe40000010100 */
[----:B------:R-:W-:Y:S02]  /*6910*/  FADD.FTZ R16, -R176, R17 ;  /* 0x00000011b0107221 */ /* 0x000fe40000010100 */
[----:B------:R-:W-:Y:S02]  /*6920*/  FMUL.FTZ R17, R199, R5 ;  /* 0x00000005c7117220 */ /* 0x000fe40000410000 */
[----:B------:R-:W-:Y:S02]  /*6930*/  FMUL.FTZ R16, R194, R16 ;  /* 0x00000010c2107220 */ /* 0x000fe40000410000 */
[----:B------:R-:W-:Y:S04]  /*6940*/  FFMA.FTZ R5, -R237, R237, 1 ;  /* 0x3f800000ed057423 */ /* 0x000fe800000101ed */
[----:B------:R-:W-:Y:S01]  /*6950*/  FMUL.FTZ R5, R5, c[0x0][0x2ec] ;  /* 0x0000bb0005057a20 */ /* 0x000fe20000410000 */
[-C--:B-1----:R-:W-:Y:S03]  /*6960*/  HMMA.16816.F32 R20, R172, R164.reuse, R20 ;  /* 0x000000a4ac14723c */ /* 0x082fe60000001814 */
[----:B--2---:R-:W-:Y:S01]  /*6970*/  MOV R179, R4 ;  /* 0x0000000400b37202 */ /* 0x004fe20000000f00 */
[----:B------:R-:W-:Y:S04]  /*6980*/  FFMA.FTZ R4, -R238, R238, 1 ;  /* 0x3f800000ee047423 */ /* 0x000fe800000101ee */
[C---:B------:R-:W-:Y:S04]  /*6990*/  HMMA.16816.F32 R24, R168.reuse, R164, R24 ;  /* 0x000000a4a818723c */ /* 0x040fe80000001818 */
[----:B------:R-:W-:Y:S04]  /*69a0*/  FMUL.FTZ R4, R4, c[0x0][0x2ec] ;  /* 0x0000bb0004047a20 */ /* 0x000fe80000410000 */
[----:B------:R-:W-:Y:S01]  /*69b0*/  FMUL.FTZ R177, R4, R177 ;  /* 0x000000b104b17220 */ /* 0x000fe20000410000 */
[-C--:B------:R-:W-:Y:S03]  /*69c0*/  HMMA.16816.F32 R28, R168, R166.reuse, R28 ;  /* 0x000000a6a81c723c */ /* 0x080fe6000000181c */
[----:B------:R-:W-:Y:S04]  /*69d0*/  FFMA.FTZ R4, -R201, R201, 1 ;  /* 0x3f800000c9047423 */ /* 0x000fe800000101c9 */
[----:B------:R-:W-:Y:S01]  /*69e0*/  FADD.FTZ R20, -R176, R20 ;  /* 0x00000014b0147221 */ /* 0x000fe20000010100 */
[----:B------:R-:W-:Y:S04]  /*69f0*/  HMMA.16816.F32 R32, R172, R166, R32 ;  /* 0x000000a6ac20723c */ /* 0x000fe80000001820 */
[----:B------:R-:W-:Y:S02]  /*6a00*/  FMUL.FTZ R4, R4, c[0x0][0x2ec] ;  /* 0x0000bb0004047a20 */ /* 0x000fe40000410000 */
[----:B------:R-:W-:Y:S02]  /*6a10*/  FADD.FTZ R21, -R176, R21 ;  /* 0x00000015b0157221 */ /* 0x000fe40000010100 */
[----:B------:R-:W-:Y:S04]  /*6a20*/  FMUL.FTZ R165, R187, R20 ;  /* 0x00000014bba57220 */ /* 0x000fe80000410000 */
[----:B------:R-:W-:Y:S02]  /*6a30*/  FMUL.FTZ R172, R4, R16 ;  /* 0x0000001004ac7220 */ /* 0x000fe40000410000 */
[----:B------:R-:W-:Y:S02]  /*6a40*/  FFMA.FTZ R16, -R235, R235, 1 ;  /* 0x3f800000eb107423 */ /* 0x000fe400000101eb */
[----:B------:R-:W-:Y:S02]  /*6a50*/  FFMA.FTZ R4, -R181, R181, 1 ;  /* 0x3f800000b5047423 */ /* 0x000fe400000101b5 */
[----:B------:R-:W-:Y:S01]  /*6a60*/  FMUL.FTZ R164, R185, R21 ;  /* 0x00000015b9a47220 */ /* 0x000fe20000410000 */
[----:B------:R-:W-:Y:S01]  /*6a70*/  MOV R185, R225 ;  /* 0x000000e100b97202 */ /* 0x000fe20000000f00 */
[----:B------:R-:W-:Y:S02]  /*6a80*/  FMUL.FTZ R173, R5, R17 ;  /* 0x0000001105ad7220 */ /* 0x000fe40000410000 */
[----:B------:R-:W-:Y:S02]  /*6a90*/  FFMA.FTZ R5, -R182, R182, 1 ;  /* 0x3f800000b6057423 */ /* 0x000fe400000101b6 */
[C---:B------:R-:W-:Y:S02]  /*6aa0*/  FADD.FTZ R20, -R176.reuse, R33 ;  /* 0x00000021b0147221 */ /* 0x040fe40000010100 */
[----:B------:R-:W-:Y:S02]  /*6ab0*/  FADD.FTZ R21, -R176, R32 ;  /* 0x00000020b0157221 */ /* 0x000fe40000010100 */
[----:B------:R-:W-:Y:S02]  /*6ac0*/  FMUL.FTZ R20, R183, R20 ;  /* 0x00000014b7147220 */ /* 0x000fe40000410000 */
[----:B------:R-:W-:Y:S02]  /*6ad0*/  FMUL.FTZ R16, R16, c[0x0][0x2ec] ;  /* 0x0000bb0010107a20 */ /* 0x000fe40000410000 */
[----:B------:R-:W-:Y:S02]  /*6ae0*/  FMUL.FTZ R4, R4, c[0x0][0x2ec] ;  /* 0x0000bb0004047a20 */ /* 0x000fe40000410000 */
[----:B------:R-:W-:Y:S01]  /*6af0*/  FMUL.FTZ R21, R184, R21 ;  /* 0x00000015b8157220 */ /* 0x000fe20000410000 */
[----:B------:R-:W-:Y:S01]  /*6b00*/  MOV R184, R226 ;  /* 0x000000e200b87202 */ /* 0x000fe20000000f00 */
[----:B------:R-:W-:Y:S02]  /*6b10*/  FMUL.FTZ R5, R5, c[0x0][0x2ec] ;  /* 0x0000bb0005057a20 */ /* 0x000fe40000410000 */
[----:B------:R-:W-:Y:S02]  /*6b20*/  FMUL.FTZ R170, R16, R164 ;  /* 0x000000a410aa7220 */ /* 0x000fe40000410000 */
[----:B------:R-:W-:Y:S02]  /*6b30*/  FMUL.FTZ R168, R4, R20 ;  /* 0x0000001404a87220 */ /* 0x000fe40000410000 */
[----:B------:R-:W-:Y:S02]  /*6b40*/  FFMA.FTZ R4, -R249, R249, 1 ;  /* 0x3f800000f9047423 */ /* 0x000fe400000101f9 */
[----:B------:R-:W-:Y:S02]  /*6b50*/  FMUL.FTZ R169, R5, R21 ;  /* 0x0000001505a97220 */ /* 0x000fe40000410000 */
[----:B------:R-:W-:Y:S02]  /*6b60*/  FFMA.FTZ R5, -R250, R250, 1 ;  /* 0x3f800000fa057423 */ /* 0x000fe400000101fa */
[----:B------:R-:W-:Y:S02]  /*6b70*/  FMUL.FTZ R4, R4, c[0x0][0x2ec] ;  /* 0x0000bb0004047a20 */ /* 0x000fe40000410000 */
[----:B------:R-:W-:Y:S02]  /*6b80*/  FFMA.FTZ R17, -R236, R236, 1 ;  /* 0x3f800000ec117423 */ /* 0x000fe400000101ec */
[----:B------:R-:W-:Y:S02]  /*6b90*/  FMUL.FTZ R5, R5, c[0x0][0x2ec] ;  /* 0x0000bb0005057a20 */ /* 0x000fe40000410000 */
        /* <DEDUP_REMOVED lines=8> */
[C---:B---3--:R-:W-:Y:S02]  /*6c20*/  FADD.FTZ R16, -R3.reuse, R6 ;  /* 0x0000000603107221 */ /* 0x048fe40000010100 */
[----:B------:R-:W-:Y:S02]  /*6c30*/  FADD.FTZ R6, -R3, R7 ;  /* 0x0000000703067221 */ /* 0x000fe40000010100 */
[----:B------:R-:W-:Y:S02]  /*6c40*/  FMUL.FTZ R7, R179, R16 ;  /* 0x00000010b3077220 */ /* 0x000fe40000410000 */
[----:B------:R-:W-:Y:S02]  /*6c50*/  FMUL.FTZ R6, R202, R6 ;  /* 0x00000006ca067220 */ /* 0x000fe40000410000 */
[----:B------:R-:W-:Y:S02]  /*6c60*/  FADD.FTZ R19, -R3, R19 ;  /* 0x0000001303137221 */ /* 0x000fe40000010100 */
[----:B------:R-:W-:Y:S02]  /*6c70*/  FMUL.FTZ R166, R4, R6 ;  /* 0x0000000604a67220 */ /* 0x000fe40000410000 */
[----:B------:R-:W-:Y:S02]  /*6c80*/  FFMA.FTZ R4, -R241, R241, 1 ;  /* 0x3f800000f1047423 */ /* 0x000fe400000101f1 */
[----:B------:R-:W-:Y:S02]  /*6c90*/  FADD.FTZ R18, -R3, R18 ;  /* 0x0000001203127221 */ /* 0x000fe40000010100 */
[----:B------:R-:W-:Y:S02]  /*6ca0*/  FMUL.FTZ R167, R5, R7 ;  /* 0x0000000705a77220 */ /* 0x000fe40000410000 */
[----:B------:R-:W-:Y:S02]  /*6cb0*/  FMUL.FTZ R32, R196, R19 ;  /* 0x00000013c4207220 */ /* 0x000fe40000410000 */
[----:B------:R-:W-:Y:S02]  /*6cc0*/  FFMA.FTZ R5, -R243, R243, 1 ;  /* 0x3f800000f3057423 */ /* 0x000fe400000101f3 */
[----:B------:R-:W-:Y:S02]  /*6cd0*/  FMUL.FTZ R4, R4, c[0x0][0x2ec] ;  /* 0x0000bb0004047a20 */ /* 0x000fe40000410000 */
[----:B------:R-:W-:Y:S02]  /*6ce0*/  FMUL.FTZ R165, R200, R18 ;  /* 0x00000012c8a57220 */ /* 0x000fe40000410000 */
[----:B------:R-:W-:Y:S02]  /*6cf0*/  FMUL.FTZ R5, R5, c[0x0][0x2ec] ;  /* 0x0000bb0005057a20 */ /* 0x000fe40000410000 */
[----:B------:R-:W-:Y:S02]  /*6d00*/  FADD.FTZ R34, -R3, R34 ;  /* 0x0000002203227221 */ /* 0x000fe40000010100 */
[----:B------:R-:W-:Y:S02]  /*6d10*/  FMUL.FTZ R32, R4, R32 ;  /* 0x0000002004207220 */ /* 0x000fe40000410000 */
[----:B------:R-:W-:Y:S02]  /*6d20*/  FFMA.FTZ R4, -R193, R193, 1 ;  /* 0x3f800000c1047423 */ /* 0x000fe400000101c1 */
[C---:B------:R-:W-:Y:S02]  /*6d30*/  FADD.FTZ R7, -R3.reuse, R23 ;  /* 0x0000001703077221 */ /* 0x040fe40000010100 */
[----:B------:R-:W-:Y:S02]  /*6d40*/  FADD.FTZ R33, -R3, R35 ;  /* 0x0000002303217221 */ /* 0x000fe40000010100 */
[----:B------:R-:W-:Y:S02]  /*6d50*/  FMUL.FTZ R165, R5, R165 ;  /* 0x000000a505a57220 */ /* 0x000fe40000410000 */
[----:B------:R-:W-:Y:S02]  /*6d60*/  FMUL.FTZ R35, R189, R34 ;  /* 0x00000022bd237220 */ /* 0x000fe40000410000 */
[----:B------:R-:W-:Y:S02]  /*6d70*/  FFMA.FTZ R5, -R242, R242, 1 ;  /* 0x3f800000f2057423 */ /* 0x000fe400000101f2 */
[----:B------:R-:W-:Y:S02]  /*6d80*/  FMUL.FTZ R4, R4, c[0x0][0x2ec] ;  /* 0x0000bb0004047a20 */ /* 0x000fe40000410000 */
[----:B------:R-:W-:Y:S02]  /*6d90*/  FADD.FTZ R22, -R3, R22 ;  /* 0x0000001603167221 */ /* 0x000fe40000010100 */
[----:B------:R-:W-:Y:S02]  /*6da0*/  FMUL.FTZ R7, R190, R7 ;  /* 0x00000007be077220 */ /* 0x000fe40000410000 */
[----:B------:R-:W-:Y:S02]  /*6db0*/  FFMA.FTZ R6, -R244, R244, 1 ;  /* 0x3f800000f4067423 */ /* 0x000fe400000101f4 */
[----:B------:R-:W-:Y:S02]  /*6dc0*/  FMUL.FTZ R5, R5, c[0x0][0x2ec] ;  /* 0x0000bb0005057a20 */ /* 0x000fe40000410000 */
[----:B------:R-:W-:Y:S02]  /*6dd0*/  FMUL.FTZ R35, R4, R35 ;  /* 0x0000002304237220 */ /* 0x000fe40000410000 */
[----:B----4-:R-:W-:Y:S02]  /*6de0*/  FADD.FTZ R4, -R2, R9 ;  /* 0x0000000902047221 */ /* 0x010fe40000010100 */
[----:B------:R-:W-:Y:S02]  /*6df0*/  FMUL.FTZ R164, R195, R22 ;  /* 0x00000016c3a47220 */ /* 0x000fe40000410000 */
[----:B------:R-:W-:Y:S02]  /*6e00*/  FMUL.FTZ R6, R6, c[0x0][0x2ec] ;  /* 0x0000bb0006067a20 */ /* 0x000fe40000410000 */
[----:B------:R-:W-:Y:S02]  /*6e10*/  FMUL.FTZ R34, R5, R7 ;  /* 0x0000000705227220 */ /* 0x000fe40000410000 */
[----:B------:R-:W-:Y:S02]  /*6e20*/  FADD.FTZ R5, -R2, R12 ;  /* 0x0000000c02057221 */ /* 0x000fe40000010100 */
[----:B------:R-:W-:Y:S02]  /*6e30*/  FMUL.FTZ R4, R53, R4 ;  /* 0x0000000435047220 */ /* 0x000fe40000410000 */
[----:B------:R-:W-:Y:S01]  /*6e40*/  FFMA.FTZ R3, -R186, R186, 1 ;  /* 0x3f800000ba037423 */ /* 0x000fe200000101ba */
[----:B------:R1:W5:Y:S01]  /*6e50*/  LDL.LU R53, [R1+0xac] ;  /* 0x0000ac0001357983 */ /* 0x0003620000300800 */
[----:B------:R-:W-:Y:S02]  /*6e60*/  FMUL.FTZ R164, R6, R164 ;  /* 0x000000a406a47220 */ /* 0x000fe40000410000 */
[----:B------:R-:W-:Y:S02]  /*6e70*/  FADD.FTZ R6, -R2, R13 ;  /* 0x0000000d02067221 */ /* 0x000fe40000010100 */
[----:B------:R-:W-:Y:S02]  /*6e80*/  FMUL.FTZ R5, R52, R5 ;  /* 0x0000000534057220 */ /* 0x000fe40000410000 */
[----:B------:R-:W-:Y:S01]  /*6e90*/  FMUL.FTZ R33, R188, R33 ;  /* 0x00000021bc217220 */ /* 0x000fe20000410000 */
[----:B------:R1:W5:Y:S01]  /*6ea0*/  LDL.LU R52, [R1+0xa8] ;  /* 0x0000a80001347983 */ /* 0x0003620000300800 */
[----:B------:R-:W-:Y:S02]  /*6eb0*/  FMUL.FTZ R3, R3, c[0x0][0x2ec] ;  /* 0x0000bb0003037a20 */ /* 0x000fe40000410000 */
[----:B------:R-:W-:Y:S02]  /*6ec0*/  FMUL.FTZ R6, R51, R6 ;  /* 0x0000000633067220 */ /* 0x000fe40000410000 */
[----:B------:R-:W-:Y:S01]  /*6ed0*/  FMUL.FTZ R33, R3, R33 ;  /* 0x0000002103217220 */ /* 0x000fe20000410000 */
[----:B------:R1:W5:Y:S01]  /*6ee0*/  LDL.LU R51, [R1+0xa4] ;  /* 0x0000a40001337983 */ /* 0x0003620000300800 */
[----:B------:R-:W-:Y:S02]  /*6ef0*/  FADD.FTZ R3, -R2, R8 ;  /* 0x0000000802037221 */ /* 0x000fe40000010100 */
[----:B------:R-:W-:Y:S02]  /*6f00*/  FFMA.FTZ R16, -R50, R50, 1 ;  /* 0x3f80000032107423 */ /* 0x000fe40000010132 */
[----:B------:R-:W-:Y:S01]  /*6f10*/  FFMA.FTZ R9, -R49, R49, 1 ;  /* 0x3f80000031097423 */ /* 0x000fe20000010131 */
[----:B------:R1:W5:Y:S01]  /*6f20*/  LDL.LU R50, [R1+0xa0] ;  /* 0x0000a00001327983 */ /* 0x0003620000300800 */
[----:B------:R-:W-:Y:S02]  /*6f30*/  FMUL.FTZ R3, R203, R3 ;  /* 0x00000003cb037220 */ /* 0x000fe40000410000 */
[----:B------:R-:W-:Y:S01]  /*6f40*/  FMUL.FTZ R16, R16, c[0x0][0x2ec] ;  /* 0x0000bb0010107a20 */ /* 0x000fe20000410000 */
[----:B------:R1:W5:Y:S01]  /*6f50*/  LDL.LU R49, [R1+0x9c] ;  /* 0x00009c0001317983 */ /* 0x0003620000300800 */
[----:B------:R-:W-:Y:S02]  /*6f60*/  FMUL.FTZ R9, R9, c[0x0][0x2ec] ;  /* 0x0000bb0009097a20 */ /* 0x000fe40000410000 */
[----:B------:R-:W-:Y:S01]  /*6f70*/  FADD.FTZ R24, -R2, R24 ;  /* 0x0000001802187221 */ /* 0x000fe20000010100 */
[----:B------:R1:W5:Y:S01]  /*6f80*/  LDL.LU R48, [R1+0x98] ;  /* 0x0000980001307983 */ /* 0x0003620000300800 */
[----:B------:R-:W-:Y:S02]  /*6f90*/  FFMA.FTZ R23, -R248, R248, 1 ;  /* 0x3f800000f8177423 */ /* 0x000fe400000101f8 */
[----:B------:R-:W-:Y:S01]  /*6fa0*/  FMUL.FTZ R16, R16, R3 ;  /* 0x0000000310107220 */ /* 0x000fe20000410000 */
[----:B------:R1:W5:Y:S01]  /*6fb0*/  LDL.LU R47, [R1+0x94] ;  /* 0x00009400012f7983 */ /* 0x0003620000300800 */
[----:B------:R-:W-:Y:S02]  /*6fc0*/  FMUL.FTZ R9, R9, R4 ;  /* 0x0000000409097220 */ /* 0x000fe40000410000 */
[----:B------:R-:W-:Y:S02]  /*6fd0*/  FMUL.FTZ R21, R21, R5 ;  /* 0x0000000515157220 */ /* 0x000fe40000410000 */
[C---:B------:R-:W-:Y:S02]  /*6fe0*/  FADD.FTZ R3, -R2.reuse, R25 ;  /* 0x0000001902037221 */ /* 0x040fe40000010100 */
[C---:B------:R-:W-:Y:S02]  /*6ff0*/  FADD.FTZ R4, -R2.reuse, R28 ;  /* 0x0000001c02047221 */ /* 0x040fe40000010100 */
[----:B------:R-:W-:Y:S02]  /*7000*/  FADD.FTZ R5, -R2, R29 ;  /* 0x0000001d02057221 */ /* 0x000fe40000010100 */
[----:B------:R-:W-:Y:S02]  /*7010*/  FMUL.FTZ R2, R246, R24 ;  /* 0x00000018f6027220 */ /* 0x000fe40000410000 */
[----:B------:R-:W-:Y:S02]  /*7020*/  FFMA.FTZ R22, -R247, R247, 1 ;  /* 0x3f800000f7167423 */ /* 0x000fe400000101f7 */
[----:B------:R-:W-:Y:S02]  /*7030*/  FMUL.FTZ R23, R23, c[0x0][0x2ec] ;  /* 0x0000bb0017177a20 */ /* 0x000fe40000410000 */
[----:B------:R-:W-:Y:S02]  /*7040*/  FMUL.FTZ R3, R245, R3 ;  /* 0x00000003f5037220 */ /* 0x000fe40000410000 */
[----:B------:R-:W-:Y:S02]  /*7050*/  FFMA.FTZ R25, -R240, R240, 1 ;  /* 0x3f800000f0197423 */ /* 0x000fe400000101f0 */
[----:B------:R-:W-:Y:S02]  /*7060*/  FMUL.FTZ R22, R22, c[0x0][0x2ec] ;  /* 0x0000bb0016167a20 */ /* 0x000fe40000410000 */
[----:B------:R-:W-:Y:S02]  /*7070*/  FMUL.FTZ R23, R23, R2 ;  /* 0x0000000217177220 */ /* 0x000fe40000410000 */
[----:B------:R-:W-:Y:S02]  /*7080*/  FADD.FTZ R2, -R0, R10 ;  /* 0x0000000a00027221 */ /* 0x000fe40000010100 */
        /* <DEDUP_REMOVED lines=48> */
[----:B------:R-:W-:Y:S01]  /*7390*/  FMUL.FTZ R3, R198, R3 ;  /* 0x00000003c6037220 */ /* 0x000fe20000410000 */
[----:B------:R1:W5:Y:S01]  /*73a0*/  LDL.LU R36, [R1+0x68] ;  /* 0x0000680001247983 */ /* 0x0003620000300800 */
[----:B------:R-:W-:Y:S01]  /*73b0*/  FMUL.FTZ R4, R197, R4 ;  /* 0x00000004c5047220 */ /* 0x000fe20000410000 */
[----:B------:R-:W-:Y:S01]  /*73c0*/  SHF.L.U32 R234, R234, 0x3, RZ ;  /* 0x00000003eaea7819 */ /* 0x000fe200000006ff */
        /* <DEDUP_REMOVED lines=65> */
.L_x_1741:
        /* <DEDUP_REMOVED lines=33> */
[----:B--2---:R-:W-:Y:S04]  /*79f0*/  IMAD.SHL.U32 R0, R217, 0x2, RZ ;  /* 0x00000002d9007824 */ /* 0x004fe800078e00ff */
[----:B------:R-:W-:Y:S01]  /*7a00*/  BAR.SYNC.DEFER_BLOCKING 0x0 ;  /* 0x0000000000007b1d */ /* 0x000fe20000010000 */
[C---:B------:R-:W-:Y:S02]  /*7a10*/  IADD3 R3, R0.reuse, 0x8000, RZ ;  /* 0x0000800000037810 */ /* 0x040fe40007ffe0ff */
[----:B------:R-:W-:Y:S02]  /*7a20*/  IADD3 R2, R0, 0x8040, RZ ;  /* 0x0000804000027810 */ /* 0x000fe40007ffe0ff */
        /* <DEDUP_REMOVED lines=93> */
[----:B------:R-:W-:Y:S01]  /*8000*/  ISETP.GE.AND P4, PT, R232, c[0x0][0x220], PT ;  /* 0x00008800e8007a0c */ /* 0x000fe20003f86270 */
[----:B------:R-:W-:Y:S02]  /*8010*/  IMAD.SHL.U32 R8, R187, 0x2, RZ ;  /* 0x00000002bb087824 */ /* 0x000fe400078e00ff */
        /* <DEDUP_REMOVED lines=35> */
.L_x_1742:
        /* <DEDUP_REMOVED lines=104> */
[----:B------:R-:W-:Y:S01]  /*88d0*/  IMAD.MOV.U32 R191, RZ, RZ, c[0x0][0x22c] ;  /* 0x00008b00ffbf7624 */ /* 0x000fe200078e00ff */
[-C--:B-1----:R-:W-:Y:S01]  /*88e0*/  HMMA.16816.F32 R4, R172, R176.reuse, R4 ;  /* 0x000000b0ac04723c */ /* 0x082fe20000001804 */
[----:B------:R-:W-:Y:S04]  /*88f0*/  @UP0 UIADD3 UR11, UP4, UR11, -0x100, URZ ;  /* 0xffffff000b0b0890 */ /* 0x000fe8000ff9e03f */
[----:B-----5:R-:W-:Y:S01]  /*8900*/  @P2 IADD3.X R169, R3, UR10, RZ, P3, !PT ;  /* 0x0000000a03a92c10 */ /* 0x020fe20009ffe4ff */
[----:B------:R-:W-:Y:S01]  /*8910*/  IMAD.MOV.U32 R3, RZ, RZ, R225 ;  /* 0x000000ffff037224 */ /* 0x000fe200078e00e1 */
[----:B------:R-:W-:Y:S01]  /*8920*/  @UP0 UIADD3.X UR10, UR10, -0x1, URZ, UP4, !UPT ;  /* 0xffffffff0a0a0890 */ /* 0x000fe2000a7fe43f */
[----:B------:R-:W-:Y:S02]  /*8930*/  IMAD R191, R191, c[0x0][0x1c0], RZ ;  /* 0x00007000bfbf7a24 */ /* 0x000fe400078e02ff */
[----:B------:R-:W4:Y:S02]  /*8940*/  @P2 LDG.E R188, [R168.64+0x20] ;  /* 0x00002006a8bc2981 */ /* 0x000f24000c1e1900 */
[----:B------:R-:W-:Y:S03]  /*8950*/  IMAD.SHL.U32 R191, R191, 0x20, RZ ;  /* 0x00000020bfbf7824 */ /* 0x000fe600078e00ff */
[----:B------:R-:W5:Y:S05]  /*8960*/  @P2 LDG.E R0, [R168.64+0xa0] ;  /* 0x0000a006a8002981 */ /* 0x000f6a000c1e1900 */
[----:B------:R-:W5:Y:S01]  /*8970*/  @P2 LDG.E R189, [R168.64+0x80] ;  /* 0x00008006a8bd2981 */ /* 0x000f62000c1e1900 */
[C---:B--2---:R-:W-:Y:S04]  /*8980*/  HMMA.16816.F32 R8, R180.reuse, R176, R8 ;  /* 0x000000b0b408723c */ /* 0x044fe80000001808 */
[----:B------:R-:W2:Y:S05]  /*8990*/  @P2 LDG.E R190, [R168.64] ;  /* 0x00000006a8be2981 */ /* 0x000eaa000c1e1900 */
[----:B------:R-:W-:Y:S01]  /*89a0*/  RED.E.ADD.F32.FTZ.RN.STRONG.GPU [R2.64], R4 ;  /* 0x000000040200798e */ /* 0x000fe2000c10e786 */
[-C--:B------:R-:W-:Y:S08]  /*89b0*/  HMMA.16816.F32 R12, R180, R178.reuse, R12 ;  /* 0x000000b2b40c723c */ /* 0x080ff0000000180c */
[C---:B------:R-:W-:Y:S07]  /*89c0*/  HMMA.16816.F32 R16, R172.reuse, R178, R16 ;  /* 0x000000b2ac10723c */ /* 0x040fee0000001810 */
[----:B------:R-:W-:Y:S01]  /*89d0*/  IMAD.MOV.U32 R179, RZ, RZ, c[0x0][0x22c] ;  /* 0x00008b00ffb37624 */ /* 0x000fe200078e00ff */
[-C--:B---3--:R-:W-:Y:S04]  /*89e0*/  HMMA.16816.F32 R20, R172, R164.reuse, R20 ;  /* 0x000000a4ac14723c */ /* 0x088fe80000001814 */
        /* <DEDUP_REMOVED lines=8> */
[----:B----4-:R1:W-:Y:S05]  /*8a70*/  @P2 STL [R1+0x10], R188 ;  /* 0x000010bc01002387 */ /* 0x0103ea0000100800 */
[----:B-----5:R3:W-:Y:S05]  /*8a80*/  @P2 STL [R1+0x8], R0 ;  /* 0x0000080001002387 */ /* 0x0207ea0000100800 */
[----:B------:R-:W4:Y:S01]  /*8a90*/  LDL R178, [R1+0x28] ;  /* 0x0000280001b27983 */ /* 0x000f220000100800 */
[----:B-1----:R-:W-:Y:S04]  /*8aa0*/  IMAD.MOV.U32 R188, RZ, RZ, c[0x0][0x22c] ;  /* 0x00008b00ffbc7624 */ /* 0x002fe800078e00ff */
[----:B------:R-:W-:Y:S01]  /*8ab0*/  IMAD R188, R188, c[0x0][0x1c0], RZ ;  /* 0x00007000bcbc7a24 */ /* 0x000fe200078e02ff */
[----:B---3--:R-:W3:Y:S03]  /*8ac0*/  LDL R0, [R1+0x1c] ;  /* 0x00001c0001007983 */ /* 0x008ee60000100800 */
[----:B------:R-:W-:Y:S02]  /*8ad0*/  IMAD.SHL.U32 R188, R188, 0x10, RZ ;  /* 0x00000010bcbc7824 */ /* 0x000fe400078e00ff */
[----:B------:R1:W-:Y:S03]  /*8ae0*/  @P2 STL [R1+0x4], R189 ;  /* 0x000004bd01002387 */ /* 0x0003e60000100800 */
[CC--:B------:R-:W-:Y:S02]  /*8af0*/  LEA R176, P1, R188.reuse, R2.reuse, 0x2 ;  /* 0x00000002bcb07211 */ /* 0x0c0fe400078210ff */
[----:B--2---:R2:W-:Y:S02]  /*8b00*/  @P2 STL [R1+0xc], R190 ;  /* 0x00000cbe01002387 */ /* 0x0045e40000100800 */
[-C--:B------:R-:W-:Y:S02]  /*8b10*/  LEA.HI.X.SX32 R177, R188, R3.reuse, 0x2, P1 ;  /* 0x00000003bcb17211 */ /* 0x080fe400008f16ff */
[CC--:B------:R-:W-:Y:S03]  /*8b20*/  LEA R168, P1, R191.reuse, R2.reuse, 0x2 ;  /* 0x00000002bfa87211 */ /* 0x0c0fe600078210ff */
[----:B------:R5:W-:Y:S01]  /*8b30*/  RED.E.ADD.F32.FTZ.RN.STRONG.GPU [R176.64], R6 ;  /* 0x00000006b000798e */ /* 0x000be2000c10e786 */
[-C--:B------:R-:W-:Y:S01]  /*8b40*/  LEA.HI.X.SX32 R169, R191, R3.reuse, 0x2, P1 ;  /* 0x00000003bfa97211 */ /* 0x080fe200008f16ff */
[----:B-1----:R-:W-:Y:S04]  /*8b50*/  IMAD.MOV.U32 R189, RZ, RZ, c[0x0][0x22c] ;  /* 0x00008b00ffbd7624 */ /* 0x002fe800078e00ff */
[----:B------:R-:W-:Y:S02]  /*8b60*/  IMAD R189, R189, c[0x0][0x1c0], RZ ;  /* 0x00007000bdbd7a24 */ /* 0x000fe400078e02ff */
[----:B--2---:R-:W-:Y:S02]  /*8b70*/  IMAD.MOV.U32 R190, RZ, RZ, c[0x0][0x22c] ;  /* 0x00008b00ffbe7624 */ /* 0x004fe400078e00ff */
[----:B------:R-:W-:Y:S02]  /*8b80*/  IMAD R189, R189, 0x18, RZ ;  /* 0x00000018bdbd7824 */ /* 0x000fe400078e02ff */
[----:B------:R-:W-:Y:S03]  /*8b90*/  IMAD R190, R190, c[0x0][0x1c0], RZ ;  /* 0x00007000bebe7a24 */ /* 0x000fe600078e02ff */
[-C--:B------:R-:W-:Y:S01]  /*8ba0*/  LEA R170, P2, R189, R2.reuse, 0x2 ;  /* 0x00000002bdaa7211 */ /* 0x080fe200078410ff */
[----:B------:R-:W-:Y:S01]  /*8bb0*/  IMAD R190, R190, 0x28, RZ ;  /* 0x00000028bebe7824 */ /* 0x000fe200078e02ff */
[-C--:B-----5:R-:W-:Y:S02]  /*8bc0*/  LEA R6, P1, R179, R2.reuse, 0x2 ;  /* 0x00000002b3067211 */ /* 0x0a0fe400078210ff */
[-C--:B------:R-:W-:Y:S01]  /*8bd0*/  LEA.HI.X.SX32 R171, R189, R3.reuse, 0x2, P2 ;  /* 0x00000003bdab7211 */ /* 0x080fe200010f16ff */
[----:B------:R-:W-:Y:S01]  /*8be0*/  IMAD.MOV.U32 R189, RZ, RZ, c[0x0][0x22c] ;  /* 0x00008b00ffbd7624 */ /* 0x000fe200078e00ff */
[CC--:B------:R-:W-:Y:S03]  /*8bf0*/  LEA R166, P3, R190.reuse, R2.reuse, 0x2 ;  /* 0x00000002bea67211 */ /* 0x0c0fe600078610ff */
[----:B------:R-:W-:Y:S01]  /*8c00*/  IMAD R189, R189, c[0x0][0x1c0], RZ ;  /* 0x00007000bdbd7a24 */ /* 0x000fe200078e02ff */
[----:B------:R1:W-:Y:S01]  /*8c10*/  RED.E.ADD.F32.FTZ.RN.STRONG.GPU [R170.64], R7 ;  /* 0x00000007aa00798e */ /* 0x0003e2000c10e786 */
[-C--:B------:R-:W-:Y:S01]  /*8c20*/  LEA.HI.X.SX32 R167, R190, R3.reuse, 0x2, P3 ;  /* 0x00000003bea77211 */ /* 0x080fe200018f16ff */
[----:B------:R-:W-:Y:S02]  /*8c30*/  IMAD.MOV.U32 R190, RZ, RZ, c[0x0][0x22c] ;  /* 0x00008b00ffbe7624 */ /* 0x000fe400078e00ff */
[----:B------:R-:W-:Y:S01]  /*8c40*/  IMAD R189, R189, 0x30, RZ ;  /* 0x00000030bdbd7824 */ /* 0x000fe200078e02ff */
[----:B------:R-:W-:Y:S01]  /*8c50*/  RED.E.ADD.F32.FTZ.RN.STRONG.GPU [R168.64], R8 ;  /* 0x00000008a800798e */ /* 0x000fe2000c10e786 */
[----:B------:R-:W-:Y:S03]  /*8c60*/  IMAD R190, R190, c[0x0][0x1c0], RZ ;  /* 0x00007000bebe7a24 */ /* 0x000fe600078e02ff */
[CC--:B------:R-:W-:Y:S01]  /*8c70*/  LEA R4, P2, R189.reuse, R2.reuse, 0x2 ;  /* 0x00000002bd047211 */ /* 0x0c0fe200078410ff */
[----:B------:R2:W-:Y:S01]  /*8c80*/  RED.E.ADD.F32.FTZ.RN.STRONG.GPU [R166.64], R9 ;  /* 0x00000009a600798e */ /* 0x0005e2000c10e786 */
[----:B------:R-:W-:Y:S02]  /*8c90*/  IMAD.SHL.U32 R190, R190, 0x10, RZ ;  /* 0x00000010bebe7824 */ /* 0x000fe400078e00ff */
[-C--:B------:R-:W-:Y:S01]  /*8ca0*/  LEA.HI.X.SX32 R5, R189, R3.reuse, 0x2, P2 ;  /* 0x00000003bd057211 */ /* 0x080fe200010f16ff */
[----:B------:R-:W-:Y:S04]  /*8cb0*/  IMAD.MOV.U32 R189, RZ, RZ, c[0x0][0x22c] ;  /* 0x00008b00ffbd7624 */ /* 0x000fe800078e00ff */
[----:B------:R5:W-:Y:S01]  /*8cc0*/  RED.E.ADD.F32.FTZ.RN.STRONG.GPU [R4.64], R10 ;  /* 0x0000000a0400798e */ /* 0x000be2000c10e786 */
[----:B------:R-:W-:Y:S04]  /*8cd0*/  IMAD R189, R189, c[0x0][0x1c0], RZ ;  /* 0x00007000bdbd7a24 */ /* 0x000fe800078e02ff */
[----:B------:R-:W-:Y:S01]  /*8ce0*/  IMAD.SHL.U32 R189, R189, 0x10, RZ ;  /* 0x00000010bdbd7824 */ /* 0x000fe200078e00ff */
[-C--:B-1----:R-:W-:Y:S02]  /*8cf0*/  LEA.HI.X.SX32 R7, R179, R3.reuse, 0x2, P1 ;  /* 0x00000003b3077211 */ /* 0x082fe400008f16ff */
[----:B------:R-:W-:Y:S01]  /*8d00*/  IADD3 R179, R190, 0x20, RZ ;  /* 0x00000020beb37810 */ /* 0x000fe20007ffe0ff */
[----:B------:R-:W-:Y:S01]  /*8d10*/  IMAD.MOV.U32 R190, RZ, RZ, c[0x0][0x22c] ;  /* 0x00008b00ffbe7624 */ /* 0x000fe200078e00ff */
[C---:B------:R-:W-:Y:S01]  /*8d20*/  IADD3 R181, R189.reuse, 0x20, RZ ;  /* 0x00000020bdb57810 */ /* 0x040fe20007ffe0ff */
[----:B------:R1:W-:Y:S01]  /*8d30*/  RED.E.ADD.F32.FTZ.RN.STRONG.GPU [R6.64], R11 ;  /* 0x0000000b0600798e */ /* 0x0003e2000c10e786 */
[----:B------:R-:W-:Y:S01]  /*8d40*/  IADD3 R180, R189, 0x20, RZ ;  /* 0x00000020bdb47810 */ /* 0x000fe20007ffe0ff */
[----:B------:R-:W-:Y:S02]  /*8d50*/  IMAD R190, R190, c[0x0][0x1c0], RZ ;  /* 0x00007000bebe7a24 */ /* 0x000fe400078e02ff */
[C---:B------:R-:W-:Y:S01]  /*8d60*/  IMAD.IADD R181, R234.reuse, 0x1, R181 ;  /* 0x00000001eab57824 */ /* 0x040fe200078e02b5 */
[----:B--2---:R-:W2:Y:S01]  /*8d70*/  LDL R166, [R1+0x18] ;  /* 0x0000180001a67983 */ /* 0x004ea20000100800 */
[----:B------:R-:W-:Y:S02]  /*8d80*/  IMAD.IADD R180, R234, 0x1, R180 ;  /* 0x00000001eab47824 */ /* 0x000fe400078e02b4 */
[----:B------:R-:W-:Y:S02]  /*8d90*/  IMAD.SHL.U32 R190, R190, 0x10, RZ ;  /* 0x00000010bebe7824 */ /* 0x000fe400078e00ff */
[----:B------:R1:W-:Y:S01]  /*8da0*/  RED.E.ADD.F32.FTZ.RN.STRONG.GPU [R2.64+0x80], R16 ;  /* 0x000080100200798e */ /* 0x0003e2000c10e786 */
[----:B------:R-:W-:Y:S01]  /*8db0*/  IMAD.IADD R180, R234, 0x1, R180 ;  /* 0x00000001eab47824 */ /* 0x000fe200078e02b4 */
[CC--:B-----5:R-:W-:Y:S03]  /*8dc0*/  LEA R4, P1, R179.reuse, R2.reuse, 0x2 ;  /* 0x00000002b3047211 */ /* 0x0e0fe600078210ff */
[----:B------:R-:W5:Y:S01]  /*8dd0*/  LDL R167, [R1+0x24] ;  /* 0x0000240001a77983 */ /* 0x000f620000100800 */
[----:B------:R-:W-:Y:S02]  /*8de0*/  IADD3 R168, R190, 0x40, RZ ;  /* 0x00000040bea87810 */ /* 0x000fe40007ffe0ff */
[-C--:B------:R-:W-:Y:S02]  /*8df0*/  LEA.HI.X.SX32 R5, R179, R3.reuse, 0x2, P1 ;  /* 0x00000003b3057211 */ /* 0x080fe400008f16ff */
[----:B------:R1:W-:Y:S01]  /*8e00*/  RED.E.ADD.F32.FTZ.RN.STRONG.GPU [R164.64+0x80], R17 ;  /* 0x00008011a400798e */ /* 0x0003e2000c10e786 */
[----:B------:R-:W-:Y:S01]  /*8e10*/  IADD3 R179, R189, 0x20, RZ ;  /* 0x00000020bdb37810 */ /* 0x000fe20007ffe0ff */
[----:B------:R-:W-:Y:S01]  /*8e20*/  IMAD.MOV.U32 R189, RZ, RZ, c[0x0][0x22c] ;  /* 0x00008b00ffbd7624 */ /* 0x000fe200078e00ff */
[-C--:B------:R-:W-:Y:S02]  /*8e30*/  LEA R10, P1, R180, R2.reuse, 0x2 ;  /* 0x00000002b40a7211 */ /* 0x080fe400078210ff */
[----:B------:R1:W-:Y:S01]  /*8e40*/  RED.E.ADD.F32.FTZ.RN.STRONG.GPU [R4.64], R18 ;  /* 0x000000120400798e */ /* 0x0003e2000c10e786 */
[----:B------:R-:W-:Y:S01]  /*8e50*/  IMAD.IADD R179, R234, 0x1, R179 ;  /* 0x00000001eab37824 */ /* 0x000fe200078e02b3 */
[-C--:B-1----:R-:W-:Y:S01]  /*8e60*/  LEA R6, P2, R181, R2.reuse, 0x2 ;  /* 0x00000002b5067211 */ /* 0x082fe200078410ff */
[----:B------:R-:W-:Y:S01]  /*8e70*/  IMAD R189, R189, c[0x0][0x1c0], RZ ;  /* 0x00007000bdbd7a24 */ /* 0x000fe200078e02ff */
[-C--:B------:R-:W-:Y:S01]  /*8e80*/  LEA.HI.X.SX32 R11, R180, R3.reuse, 0x2, P1 ;  /* 0x00000003b40b7211 */ /* 0x080fe200008f16ff */
[C---:B------:R-:W-:Y:S01]  /*8e90*/  IMAD.IADD R179, R234.reuse, 0x1, R179 ;  /* 0x00000001eab37824 */ /* 0x040fe200078e02b3 */
[-C--:B------:R-:W-:Y:S01]  /*8ea0*/  LEA.HI.X.SX32 R7, R181, R3.reuse, 0x2, P2 ;  /* 0x00000003b5077211 */ /* 0x080fe200010f16ff */
[----:B------:R-:W-:Y:S02]  /*8eb0*/  IMAD.SHL.U32 R189, R189, 0x10, RZ ;  /* 0x00000010bdbd7824 */ /* 0x000fe400078e00ff */
[C---:B------:R-:W-:Y:S02]  /*8ec0*/  IMAD.IADD R179, R234.reuse, 0x1, R179 ;  /* 0x00000001eab37824 */ /* 0x040fe400078e02b3 */
[----:B------:R1:W-:Y:S01]  /*8ed0*/  RED.E.ADD.F32.FTZ.RN.STRONG.GPU [R6.64], R19 ;  /* 0x000000130600798e */ /* 0x0003e2000c10e786 */
[----:B------:R-:W-:Y:S02]  /*8ee0*/  IADD3 R170, R189, 0x40, RZ ;  /* 0x00000040bdaa7810 */ /* 0x000fe40007ffe0ff */
[-C--:B------:R-:W-:Y:S02]  /*8ef0*/  LEA R8, P3, R179, R2.reuse, 0x2 ;  /* 0x00000002b3087211 */ /* 0x080fe400078610ff */
[----:B------:R-:W5:Y:S01]  /*8f00*/  LDL R16, [R1+0x14] ;  /* 0x0000140001107983 */ /* 0x000f620000100800 */
[----:B------:R-:W-:Y:S01]  /*8f10*/  IADD3 R169, R189, 0x40, RZ ;  /* 0x00000040bda97810 */ /* 0x000fe20007ffe0ff */
[C---:B------:R-:W-:Y:S01]  /*8f20*/  IMAD.IADD R170, R234.reuse, 0x1, R170 ;  /* 0x00000001eaaa7824 */ /* 0x040fe200078e02aa */
[-C--:B------:R-:W-:Y:S02]  /*8f30*/  LEA.HI.X.SX32 R9, R179, R3.reuse, 0x2, P3 ;  /* 0x00000003b3097211 */ /* 0x080fe400018f16ff */
[----:B------:R3:W-:Y:S01]  /*8f40*/  RED.E.ADD.F32.FTZ.RN.STRONG.GPU [R10.64], R12 ;  /* 0x0000000c0a00798e */ /* 0x0007e2000c10e786 */
[----:B------:R-:W-:Y:S01]  /*8f50*/  IMAD.IADD R169, R234, 0x1, R169 ;  /* 0x00000001eaa97824 */ /* 0x000fe200078e02a9 */
[----:B------:R-:W-:Y:S03]  /*8f60*/  IADD3 R17, R188, 0x60, RZ ;  /* 0x00000060bc117810 */ /* 0x000fe60007ffe0ff */
[----:B------:R3:W-:Y:S01]  /*8f70*/  RED.E.ADD.F32.FTZ.RN.STRONG.GPU [R8.64], R13 ;  /* 0x0000000d0800798e */ /* 0x0007e2000c10e786 */
[----:B------:R-:W-:Y:S01]  /*8f80*/  IMAD.IADD R169, R234, 0x1, R169 ;  /* 0x00000001eaa97824 */ /* 0x000fe200078e02a9 */
[----:B------:R-:W-:Y:S01]  /*8f90*/  IADD3 R18, R188, 0x60, RZ ;  /* 0x00000060bc127810 */ /* 0x000fe20007ffe0ff */
[C---:B------:R-:W-:Y:S04]  /*8fa0*/  IMAD.IADD R17, R234.reuse, 0x1, R17 ;  /* 0x00000001ea117824 */ /* 0x040fe800078e0211 */
[C---:B------:R-:W-:Y:S02]  /*8fb0*/  IMAD.IADD R18, R234.reuse, 0x1, R18 ;  /* 0x00000001ea127824 */ /* 0x040fe400078e0212 */
[C---:B------:R-:W-:Y:S02]  /*8fc0*/  IMAD.IADD R17, R234.reuse, 0x1, R17 ;  /* 0x00000001ea117824 */ /* 0x040fe400078e0211 */
[----:B------:R-:W-:Y:S01]  /*8fd0*/  IMAD.IADD R18, R234, 0x1, R18 ;  /* 0x00000001ea127824 */ /* 0x000fe200078e0212 */
[----:B-1----:R-:W-:Y:S01]  /*8fe0*/  IADD3 R19, R188, 0x60, RZ ;  /* 0x00000060bc137810 */ /* 0x002fe20007ffe0ff */
[C---:B------:R-:W-:Y:S04]  /*8ff0*/  IMAD.IADD R17, R234.reuse, 0x1, R17 ;  /* 0x00000001ea117824 */ /* 0x040fe800078e0211 */
[----:B------:R-:W-:Y:S01]  /*9000*/  IMAD.IADD R19, R234, 0x1, R19 ;  /* 0x00000001ea137824 */ /* 0x000fe200078e0213 */
[CC--:B----4-:R-:W-:Y:S04]  /*9010*/  LEA R6, P1, R178.reuse, R2.reuse, 0x2 ;  /* 0x00000002b2067211 */ /* 0x0d0fe800078210ff */
[-C--:B------:R-:W-:Y:S02]  /*9020*/  LEA.HI.X.SX32 R7, R178, R3.reuse, 0x2, P1 ;  /* 0x00000003b2077211 */ /* 0x080fe400008f16ff */
[CC--:B---3--:R-:W-:Y:S04]  /*9030*/  LEA R4, P2, R0.reuse, R2.reuse, 0x2 ;  /* 0x0000000200047211 */ /* 0x0c8fe800078410ff */
[-C--:B------:R-:W-:Y:S02]  /*9040*/  LEA.HI.X.SX32 R5, R0, R3.reuse, 0x2, P2 ;  /* 0x0000000300057211 */ /* 0x080fe400010f16ff */
[----:B------:R-:W3:Y:S01]  /*9050*/  LDL R0, [R1+0x20] ;  /* 0x0000200001007983 */ /* 0x000ee20000100800 */
        /* <DEDUP_REMOVED lines=26> */
[CC--:B--2---:R-:W-:Y:S04]  /*9200*/  LEA R6, P2, R166.reuse, R2.reuse, 0x2 ;  /* 0x00000002a6067211 */ /* 0x0c4fe800078410ff */
[-C--:B------:R-:W-:Y:S02]  /*9210*/  LEA.HI.X.SX32 R7, R166, R3.reuse, 0x2, P2 ;  /* 0x00000003a6077211 */ /* 0x080fe400010f16ff */
[----:B------:R-:W-:Y:S02]  /*9220*/  IADD3 R166, R188, 0x60, RZ ;  /* 0x00000060bca67810 */ /* 0x000fe40007ffe0ff */
[CC--:B-----5:R-:W-:Y:S01]  /*9230*/  LEA R4, P1, R167.reuse, R2.reuse, 0x2 ;  /* 0x00000002a7047211 */ /* 0x0e0fe200078210ff */
[----:B------:R1:W-:Y:S01]  /*9240*/  RED.E.ADD.F32.FTZ.RN.STRONG.GPU [R6.64], R26 ;  /* 0x0000001a0600798e */ /* 0x0003e2000c10e786 */
        /* <DEDUP_REMOVED lines=11> */
[-C--:B------:R-:W-:Y:S04]  /*9300*/  LEA.HI.X.SX32 R7, R16, R3.reuse, 0x2, P2 ;  /* 0x0000000310077211 */ /* 0x080fe800010f16ff */
[----:B------:R-:W-:Y:S01]  /*9310*/  RED.E.ADD.F32.FTZ.RN.STRONG.GPU [R10.64], R28 ;  /* 0x0000001c0a00798e */ /* 0x000fe2000c10e786 */
[----:B------:R-:W-:Y:S01]  /*9320*/  ISETP.LT.AND P2, PT, RZ, UR8, PT ;  /* 0x00000008ff007c0c */ /* 0x000fe2000bf41270 */
[----:B------:R-:W-:Y:S03]  /*9330*/  UMOV UR8, UR9 ;  /* 0x0000000900087c82 */ /* 0x000fe60008000000 */
[----:B------:R-:W-:Y:S05]  /*9340*/  RED.E.ADD.F32.FTZ.RN.STRONG.GPU [R8.64], R29 ;  /* 0x0000001d0800798e */ /* 0x000fea000c10e786 */
[----:B------:R-:W-:Y:S05]  /*9350*/  RED.E.ADD.F32.FTZ.RN.STRONG.GPU [R6.64], R30 ;  /* 0x0000001e0600798e */ /* 0x000fea000c10e786 */
[----:B------:R-:W-:Y:S05]  /*9360*/  LDSM.16.MT88.4 R8, [R206] ;  /* 0x00000000ce08783b */ /* 0x000fea0000004200 */
[----:B------:R-:W-:Y:S05]  /*9370*/  LDSM.16.MT88.4 R12, [R205+0x1e000] ;  /* 0x01e00000cd0c783b */ /* 0x000fea0000004200 */
[----:B------:R-:W-:Y:S01]  /*9380*/  LDSM.16.MT88.4 R32, [R205+0x1e800] ;  /* 0x01e80000cd20783b */ /* 0x000fe20000004200 */
[C---:B---3--:R-:W-:Y:S04]  /*9390*/  LEA R4, P1, R0.reuse, R2, 0x2 ;  /* 0x0000000200047211 */ /* 0x048fe800078210ff */
        /* <DEDUP_REMOVED lines=312> */
.L_x_1744:
        /* <DEDUP_REMOVED lines=18> */
.L_x_1745:
        /* <DEDUP_REMOVED lines=57> */
.L_x_1747:
[----:B---34-:R-:W-:Y:S05]  /*abd0*/  BSYNC B0 ;  /* 0x0000000000007941 */ /* 0x018fea0003800000 */
.L_x_1746:
        /* <DEDUP_REMOVED lines=18> */
.L_x_1749:
[----:B------:R-:W-:Y:S05]  /*ad00*/  BSYNC B0 ;  /* 0x0000000000007941 */ /* 0x000fea0003800000 */
.L_x_1748:
        /* <DEDUP_REMOVED lines=18> */
.L_x_1751:
[----:B------:R-:W-:Y:S05]  /*ae30*/  BSYNC B0 ;  /* 0x0000000000007941 */ /* 0x000fea0003800000 */
.L_x_1750:
        /* <DEDUP_REMOVED lines=18> */
.L_x_1753:
[----:B------:R-:W-:Y:S05]  /*af60*/  BSYNC B0 ;  /* 0x0000000000007941 */ /* 0x000fea0003800000 */
.L_x_1752:
        /* <DEDUP_REMOVED lines=27> */
.L_x_1755:
[----:B------:R-:W-:Y:S05]  /*b120*/  BSYNC B0 ;  /* 0x0000000000007941 */ /* 0x000fea0003800000 */
.L_x_1754:
        /* <DEDUP_REMOVED lines=16> */
.L_x_1757:
[----:B------:R-:W-:Y:S05]  /*b230*/  BSYNC B0 ;  /* 0x0000000000007941 */ /* 0x000fea0003800000 */
.L_x_1756:
        /* <DEDUP_REMOVED lines=16> */
.L_x_1759:
[----:B------:R-:W-:Y:S05]  /*b340*/  BSYNC B0 ;  /* 0x0000000000007941 */ /* 0x000fea0003800000 */
.L_x_1758:
        /* <DEDUP_REMOVED lines=16> */
.L_x_1714:
        /* <DEDUP_REMOVED lines=20> */
.L_x_1761:
        /* <DEDUP_REMOVED lines=18> */
.L_x_1762:
        /* <DEDUP_REMOVED lines=38> */
.L_x_1764:
[----:B-1----:R-:W-:Y:S05]  /*b910*/  BSYNC B0 ;  /* 0x0000000000007941 */ /* 0x002fea0003800000 */
.L_x_1763:
        /* <DEDUP_REMOVED lines=18> */
.L_x_1766:
[----:B------:R-:W-:Y:S05]  /*ba40*/  BSYNC B0 ;  /* 0x0000000000007941 */ /* 0x000fea0003800000 */
.L_x_1765:
        /* <DEDUP_REMOVED lines=18> */
.L_x_1768:
[----:B------:R-:W-:Y:S05]  /*bb70*/  BSYNC B0 ;  /* 0x0000000000007941 */ /* 0x000fea0003800000 */
.L_x_1767:
        /* <DEDUP_REMOVED lines=18> */
.L_x_1770:
[----:B------:R-:W-:Y:S05]  /*bca0*/  BSYNC B0 ;  /* 0x0000000000007941 */ /* 0x000fea0003800000 */
.L_x_1769:
        /* <DEDUP_REMOVED lines=27> */
.L_x_1772:
[----:B------:R-:W-:Y:S05]  /*be60*/  BSYNC B0 ;  /* 0x0000000000007941 */ /* 0x000fea0003800000 */
.L_x_1771:
        /* <DEDUP_REMOVED lines=16> */
.L_x_1774:
[----:B------:R-:W-:Y:S05]  /*bf70*/  BSYNC B0 ;  /* 0x0000000000007941 */ /* 0x000fea0003800000 */
.L_x_1773:
        /* <DEDUP_REMOVED lines=16> */
.L_x_1776:
[----:B------:R-:W-:Y:S05]  /*c080*/  BSYNC B0 ;  /* 0x0000000000007941 */ /* 0x000fea0003800000 */
.L_x_1775:
        /* <DEDUP_REMOVED lines=14> */
.L_x_1760:
[----:B------:R-:W-:Y:S05]  /*c170*/  BSYNC B1 ;  /* 0x0000000000017941 */ /* 0x000fea0003800000 */
.L_x_1709:
        /* <DEDUP_REMOVED lines=11> */
.L_x_1777:
[----:B------:R-:W-:Y:S05]  /*c230*/  EXIT ;  /* 0x000000000000794d */ /* 0x000fea0003800000 */
.L_x_1779:
        /* <DEDUP_REMOVED lines=12> */
.L_x_2087:


//--------------------- .text._ZN5flash44flash_bwd_dq_dk_dv_loop_seqk_parallel_kernelI23Flash_bwd_kernel_traitsILi128ELi64ELi128ELi8ELi2ELi4ELi2ELb0ELb0EN7cutlass6half_tE19Flash_kernel_traitsILi128ELi64ELi128ELi8ES3_EELb1ELb0ELb1ELb0ELb0ELb1ELb0EEEvNS_16Flash_bwd_paramsE --------------------------
	.section	.text._ZN5flash44flash_bwd_dq_dk_dv_loop_seqk_parallel_kernelI23Flash_bwd_kernel_traitsILi128ELi64ELi128ELi8ELi2ELi4ELi2ELb0ELb0EN7cutlass6half_tE19Flash_kernel_traitsILi128ELi64ELi128ELi8ES3_EELb1ELb0ELb1ELb0ELb0ELb1ELb0EEEvNS_16Flash_bwd_paramsE,"ax",@progbits
	.sectioninfo	@"SHI_REGISTERS=255"
	.align	128
        .global         _ZN5flash44flash_bwd_dq_dk_dv_loop_seqk_parallel_kernelI23Flash_bwd_kernel_traitsILi128ELi64ELi128ELi8ELi2ELi4ELi2ELb0ELb0EN7cutlass6half_tE19Flash_kernel_traitsILi128ELi64ELi128ELi8ES3_EELb1ELb0ELb1ELb0ELb0ELb1ELb0EEEvNS_16Flash_bwd_paramsE
        .type           _ZN5flash44flash_bwd_dq_dk_dv_loop_seqk_parallel_kernelI23Flash_bwd_kernel_traitsILi128ELi64ELi128ELi8ELi2ELi4ELi2ELb0ELb0EN7cutlass6half_tE19Flash_kernel_traitsILi128ELi64ELi128ELi8ES3_EELb1ELb0ELb1ELb0ELb0ELb1ELb0EEEvNS_16Flash_bwd_paramsE,@function
        .size           _ZN5flash44flash_bwd_dq_dk_dv_loop_seqk_parallel_kernelI23Flash_bwd_kernel_traitsILi128ELi64ELi128ELi8ELi2ELi4ELi2ELb0ELb0EN7cutlass6half_tE19Flash_kernel_traitsILi128ELi64ELi128ELi8ES3_EELb1ELb0ELb1ELb0ELb0ELb1ELb0EEEvNS_16Flash_bwd_paramsE,(.L_x_2088 - _ZN5flash44flash_bwd_dq_dk_dv_loop_seqk_parallel_kernelI23Flash_bwd_kernel_traitsILi128ELi64ELi128ELi8ELi2ELi4ELi2ELb0ELb0EN7cutlass6half_tE19Flash_kernel_traitsILi128ELi64ELi128ELi8ES3_EELb1ELb0ELb1ELb0ELb0ELb1ELb0EEEvNS_16Flash_bwd_paramsE)
        .other          _ZN5flash44flash_bwd_dq_dk_dv_loop_seqk_parallel_kernelI23Flash_bwd_kernel_traitsILi128ELi64ELi128ELi8ELi2ELi4ELi2ELb0ELb0EN7cutlass6half_tE19Flash_kernel_traitsILi128ELi64ELi128ELi8ES3_EELb1ELb0ELb1ELb0ELb0ELb1ELb0EEEvNS_16Flash_bwd_paramsE,@"STO_CUDA_ENTRY STV_DEFAULT"
_ZN5flash44flash_bwd_dq_dk_dv_loop_seqk_parallel_kernelI23Flash_bwd_kernel_traitsILi128ELi64ELi128ELi8ELi2ELi4ELi2ELb0ELb0EN7cutlass6half_tE19Flash_kernel_traitsILi128ELi64ELi128ELi8ES3_EELb1ELb0ELb1ELb0ELb0ELb1ELb0EEEvNS_16Flash_bwd_paramsE:
.text._ZN5flash44flash_bwd_dq_dk_dv_loop_seqk_parallel_kernelI23Flash_bwd_kernel_traitsILi128ELi64ELi128ELi8ELi2ELi4ELi2ELb0ELb0EN7cutlass6half_tE19Flash_kernel_traitsILi128ELi64ELi128ELi8ES3_EELb1ELb0ELb1ELb0ELb0ELb1ELb0EEEvNS_16Flash_bwd_paramsE:
        /* <DEDUP_REMOVED lines=34> */
[----:B---3--:R-:W-:Y:S01]  /*0220*/  USHF.R.S32.HI UR18, URZ, 0x1f, UR40 ;  /* 0x0000001f3f127899 */ /* 0x008fe20008011428 */
[CC--:B------:R-:W-:Y:S01]  /*0230*/  LEA.HI R13, R0.reuse, R9.reuse, RZ, 0x6 ;  /* 0x00000009000d7211 */ /* 0x0c0fe200078f30ff */
[----:B------:R-:W-:Y:S01]  /*0240*/  UIMAD UR51, UR40, UR50, URZ ;  /* 0x00000032283372a4 */ /* 0x000fe2000f8e023f */
[CC--:B------:R-:W-:Y:S01]  /*0250*/  LEA.HI R7, R0.reuse, R9.reuse, RZ, 0x4 ;  /* 0x0000000900077211 */ /* 0x0c0fe200078f20ff */
[----:B------:R-:W-:Y:S01]  /*0260*/  UIMAD UR60, UR7, UR6, UR60 ;  /* 0x00000006073c72a4 */ /* 0x000fe2000f8e023c */
        /* <DEDUP_REMOVED lines=27> */
[----:B------:R-:W-:Y:S01]  /*0420*/  USHF.L.U32 UR49, UR50, 0x6, URZ ;  /* 0x0000000632317899 */ /* 0x000fe2000800063f */
[----:B------:R-:W-:Y:S01]  /*0430*/  LEA.HI R2, R7, R3, RZ, 0x1 ;  /* 0x0000000307027211 */ /* 0x000fe200078f08ff */
[----:B------:R-:W-:Y:S01]  /*0440*/  USHF.L.U32 UR48, UR6, 0x5, URZ ;  /* 0x0000000506307899 */ /* 0x000fe2000800063f */
[----:B------:R-:W-:Y:S01]  /*0450*/  LOP3.LUT R0, R0, 0xfffffff8, RZ, 0xc0, !PT ;  /* 0xfffffff800007812 */ /* 0x000fe200078ec0ff */
[----:B------:R-:W-:Y:S01]  /*0460*/  ULDC UR54, c[0x0][0x214] ;  /* 0x0000850000367ab9 */ /* 0x000fe20000000800 */
[----:B------:R-:W-:Y:S01]  /*0470*/  LOP3.LUT R10, R192, 0xfffffff8, RZ, 0xc0, !PT ;  /* 0xfffffff8c00a7812 */ /* 0x000fe200078ec0ff */
[----:B------:R-:W-:Y:S01]  /*0480*/  ULDC UR61, c[0x0][0x1c8] ;  /* 0x00007200003d7ab9 */ /* 0x000fe20000000800 */
[----:B------:R-:W-:Y:S01]  /*0490*/  LOP3.LUT R2, R2, 0xfffffffe, RZ, 0xc0, !PT ;  /* 0xfffffffe02027812 */ /* 0x000fe200078ec0ff */
[----:B------:R-:W-:Y:S01]  /*04a0*/  IMAD.IADD R7, R4, 0x1, -R0 ;  /* 0x0000000104077824 */ /* 0x000fe200078e0a00 */
[----:B------:R-:W-:Y:S01]  /*04b0*/  SHF.R.S32.HI R0, RZ, 0x3, R192 ;  /* 0x00000003ff007819 */ /* 0x000fe200000114c0 */
[----:B------:R-:W-:Y:S01]  /*04c0*/  IMAD.IADD R6, R9, 0x1, -R10 ;  /* 0x0000000109067824 */ /* 0x000fe200078e0a0a */
[----:B------:R-:W-:Y:S01]  /*04d0*/  SHF.R.S32.HI R4, RZ, 0x1f, R5 ;  /* 0x0000001fff047819 */ /* 0x000fe20000011405 */
[----:B------:R-:W-:Y:S01]  /*04e0*/  IMAD.IADD R9, R3, 0x1, -R2 ;  /* 0x0000000103097824 */ /* 0x000fe200078e0a02 */
[----:B------:R-:W-:Y:S01]  /*04f0*/  SHF.R.S32.HI R2, RZ, 0x1f, R8 ;  /* 0x0000001fff027819 */ /* 0x000fe20000011408 */
[----:B------:R-:W-:Y:S01]  /*0500*/  IMAD.SHL.U32 R0, R0, 0x40, RZ ;  /* 0x0000004000007824 */ /* 0x000fe200078e00ff */
[----:B------:R-:W-:Y:S01]  /*0510*/  LEA.HI R10, R4, R5, RZ, 0x3 ;  /* 0x00000005040a7211 */ /* 0x000fe200078f18ff */
[----:B------:R-:W-:Y:S01]  /*0520*/  IMAD.SHL.U32 R18, R6, 0x8, RZ ;  /* 0x0000000806127824 */ /* 0x000fe200078e00ff */
[----:B------:R-:W-:Y:S01]  /*0530*/  LEA.HI R239, R2, R8, RZ, 0x2 ;  /* 0x0000000802ef7211 */ /* 0x000fe200078f10ff */
[----:B------:R-:W-:Y:S01]  /*0540*/  IMAD.U32 R3, RZ, RZ, UR18 ;  /* 0x00000012ff037e24 */ /* 0x000fe2000f8e00ff */
[----:B------:R-:W-:Y:S01]  /*0550*/  LOP3.LUT R0, R0, 0x1c0, RZ, 0xc0, !PT ;  /* 0x000001c000007812 */ /* 0x000fe200078ec0ff */
[----:B------:R-:W-:Y:S01]  /*0560*/  IMAD.U32 R2, RZ, RZ, UR17 ;  /* 0x00000011ff027e24 */ /* 0x000fe2000f8e00ff */
[----:B------:R-:W-:Y:S01]  /*0570*/  LOP3.LUT R4, R10, 0xfffffff8, RZ, 0xc0, !PT ;  /* 0xfffffff80a047812 */ /* 0x000fe200078ec0ff */
[----:B------:R-:W-:Y:S01]  /*0580*/  IMAD.SHL.U32 R187, R9, 0x200, RZ ;  /* 0x0000020009bb7824 */ /* 0x000fe200078e00ff */
[----:B------:R-:W-:Y:S01]  /*0590*/  SHF.R.U32.HI R3, RZ, 0x3, R0 ;  /* 0x00000003ff037819 */ /* 0x000fe20000011600 */
[----:B------:R-:W-:Y:S01]  /*05a0*/  STL [R1+0x20], R18 ;  /* 0x0000201201007387 */ /* 0x000fe20000100800 */
[----:B------:R-:W-:Y:S01]  /*05b0*/  LOP3.LUT R2, R0, 0x38, R18, 0xf8, !PT ;  /* 0x0000003800027812 */ /* 0x000fe200078ef812 */
[----:B------:R-:W-:Y:S01]  /*05c0*/  IMAD.SHL.U32 R0, R6, 0x40, RZ ;  /* 0x0000004006007824 */ /* 0x000fe200078e00ff */
[----:B------:R-:W-:Y:S01]  /*05d0*/  SHF.R.S32.HI R13, RZ, 0x6, R13 ;  /* 0x00000006ff0d7819 */ /* 0x000fe2000001140d */
[----:B------:R-:W-:Y:S01]  /*05e0*/  IMAD.IADD R12, R5, 0x1, -R4 ;  /* 0x00000001050c7824 */ /* 0x000fe200078e0a04 */
[----:B------:R-:W-:Y:S01]  /*05f0*/  LOP3.LUT R16, R2, R3, RZ, 0x3c, !PT ;  /* 0x0000000302107212 */ /* 0x000fe200078e3cff */
[----:B------:R-:W-:Y:S01]  /*0600*/  IMAD.SHL.U32 R2, R11, 0x10, RZ ;  /* 0x000000100b027824 */ /* 0x000fe200078e00ff */
[----:B------:R-:W-:Y:S01]  /*0610*/  LOP3.LUT R0, R0, 0x1c0, RZ, 0xc0, !PT ;  /* 0x000001c000007812 */ /* 0x000fe200078ec0ff */
[----:B------:R-:W-:Y:S01]  /*0620*/  IMAD.SHL.U32 R5, R13, 0x8, RZ ;  /* 0x000000080d057824 */ /* 0x000fe200078e00ff */
[----:B------:R-:W-:Y:S01]  /*0630*/  LOP3.LUT R3, R7, 0x1, RZ, 0xc0, !PT ;  /* 0x0000000107037812 */ /* 0x000fe200078ec0ff */
[----:B------:R-:W-:Y:S01]  /*0640*/  ULDC.U8 UR11, c[0x0][0x3d0] ;  /* 0x0000f400000b7ab9 */ /* 0x000fe20000000000 */
[----:B------:R-:W-:Y:S01]  /*0650*/  LOP3.LUT R2, R0, 0x30, R2, 0xf8, !PT ;  /* 0x0000003000027812 */ /* 0x000fe200078ef802 */
[----:B------:R-:W-:Y:S01]  /*0660*/  ULDC UR55, c[0x0][0x224] ;  /* 0x0000890000377ab9 */ /* 0x000fe20000000800 */
[----:B------:R-:W-:Y:S01]  /*0670*/  ISETP.NE.U32.AND P0, PT, R3, 0x1, PT ;  /* 0x000000010300780c */ /* 0x000fe20003f05070 */
[----:B------:R-:W-:Y:S01]  /*0680*/  IMAD R3, R13, 0x800, R187 ;  /* 0x000008000d037824 */ /* 0x000fe200078e02bb */
[--C-:B------:R-:W-:Y:S01]  /*0690*/  LOP3.LUT R4, R2, 0x8, R192.reuse, 0xf8, !PT ;  /* 0x0000000802047812 */ /* 0x100fe200078ef8c0 */
[----:B------:R-:W-:Y:S01]  /*06a0*/  IMAD.SHL.U32 R2, R9, 0x20, RZ ;  /* 0x0000002009027824 */ /* 0x000fe200078e00ff */
[----:B------:R-:W-:Y:S01]  /*06b0*/  LOP3.LUT R192, R0, 0x8, R192, 0xf8, !PT ;  /* 0x0000000800c07812 */ /* 0x000fe200078ef8c0 */
[----:B------:R-:W-:Y:S01]  /*06c0*/  @UP5 UIMAD UR59, UR37, UR54, URZ ;  /* 0x00000036253b52a4 */ /* 0x000fe2000f8e023f */
[----:B------:R-:W-:Y:S01]  /*06d0*/  SHF.R.U32.HI R0, RZ, 0x3, R0 ;  /* 0x00000003ff007819 */ /* 0x000fe20000011600 */
[----:B------:R-:W-:Y:S01]  /*06e0*/  ULDC.64 UR4, c[0x0][0x118] ;  /* 0x0000460000047ab9 */ /* 0x000fe20000000a00 */
[----:B------:R-:W-:Y:S01]  /*06f0*/  LOP3.LUT R2, R2, 0x20, RZ, 0xc0, !PT ;  /* 0x0000002002027812 */ /* 0x000fe200078ec0ff */
[----:B------:R-:W-:Y:S01]  /*0700*/  ULDC UR43, c[0x0][0x2e8] ;  /* 0x0000ba00002b7ab9 */ /* 0x000fe20000000800 */
[----:B------:R-:W-:Y:S01]  /*0710*/  LOP3.LUT R192, R192, R0, RZ, 0x3c, !PT ;  /* 0x00000000c0c07212 */ /* 0x000fe200078e3cff */
[----:B------:R-:W-:Y:S01]  /*0720*/  ULDC.U8 UR9, c[0x0][0x2d8] ;  /* 0x0000b60000097ab9 */ /* 0x000fe20000000000 */
[----:B------:R-:W-:Y:S01]  /*0730*/  LOP3.LUT R187, R187, R4, R0, 0xf6, !PT ;  /* 0x00000004bbbb7212 */ /* 0x000fe200078ef600 */
[----:B------:R-:W-:Y:S01]  /*0740*/  IMAD.U32 R4, RZ, RZ, UR10 ;  /* 0x0000000aff047e24 */ /* 0x000fe2000f8e00ff */
[----:B------:R-:W-:Y:S01]  /*0750*/  LOP3.LUT R186, R2, 0x18, R5, 0xf8, !PT ;  /* 0x0000001802ba7812 */ /* 0x000fe200078ef805 */
[----:B------:R-:W-:Y:S01]  /*0760*/  IMAD.IADD R192, R3, 0x1, R192 ;  /* 0x0000000103c07824 */ /* 0x000fe200078e02c0 */
[----:B------:R-:W-:Y:S01]  /*0770*/  SHF.R.S32.HI R0, RZ, 0x7, R15 ;  /* 0x00000007ff007819 */ /* 0x000fe2000001140f */
[----:B------:R-:W-:Y:S01]  /*0780*/  IMAD.SHL.U32 R2, R14, 0x2, RZ ;  /* 0x000000020e027824 */ /* 0x000fe200078e00ff */
[C---:B------:R-:W-:Y:S01]  /*0790*/  LOP3.LUT P4, RZ, R6.reuse, 0x2, RZ, 0xc0, !PT ;  /* 0x0000000206ff7812 */ /* 0x040fe2000788c0ff */
[----:B------:R-:W-:Y:S01]  /*07a0*/  IMAD.SHL.U32 R3, R7, 0x40, RZ ;  /* 0x0000004007037824 */ /* 0x000fe200078e00ff */
[----:B------:R-:W-:Y:S01]  /*07b0*/  LOP3.LUT P3, RZ, R6, 0x4, RZ, 0xc0, !PT ;  /* 0x0000000406ff7812 */ /* 0x000fe2000786c0ff */
[----:B------:R-:W-:Y:S01]  /*07c0*/  USHF.R.S32.HI UR10, URZ, 0x1f, UR40 ;  /* 0x0000001f3f0a7899 */ /* 0x000fe20008011428 */
[--C-:B------:R-:W-:Y:S01]  /*07d0*/  IMAD R11, R11, 0x400, R2.reuse ;  /* 0x000004000b0b7824 */ /* 0x100fe200078e0202 */
[----:B------:R-:W-:Y:S01]  /*07e0*/  SEL R233, R233, 0x10, !P0 ;  /* 0x00000010e9e97807 */ /* 0x000fe20004000000 */
[C---:B------:R-:W-:Y:S01]  /*07f0*/  IMAD R6, R0.reuse, 0x1000, R2 ;  /* 0x0000100000067824 */ /* 0x040fe200078e0202 */
[----:B------:R-:W-:Y:S01]  /*0800*/  R2P PR, R7, 0x6 ;  /* 0x0000000607007804 */ /* 0x000fe20000000000 */
[----:B------:R-:W-:Y:S01]  /*0810*/  IMAD.SHL.U32 R2, R0, 0x8, RZ ;  /* 0x0000000800027824 */ /* 0x000fe200078e00ff */
[----:B------:R-:W-:Y:S01]  /*0820*/  LOP3.LUT R0, R3, 0x1c0, RZ, 0xc0, !PT ;  /* 0x000001c003007812 */ /* 0x000fe200078ec0ff */
[----:B------:R-:W-:Y:S01]  /*0830*/  IMAD.SHL.U32 R5, R13, 0x20, RZ ;  /* 0x000000200d057824 */ /* 0x000fe200078e00ff */
[----:B------:R-:W-:Y:S01]  /*0840*/  SHF.R.S32.HI R239, RZ, 0x2, R239 ;  /* 0x00000002ffef7819 */ /* 0x000fe200000114ef */
[----:B------:R-:W-:Y:S01]  /*0850*/  IMAD.U32 R3, RZ, RZ, UR10 ;  /* 0x0000000aff037e24 */ /* 0x000fe2000f8e00ff */
[----:B------:R-:W-:Y:S01]  /*0860*/  LOP3.LUT R2, R2, 0x8, RZ, 0xc0, !PT ;  /* 0x0000000802027812 */ /* 0x000fe200078ec0ff */
[----:B------:R-:W-:Y:S01]  /*0870*/  IMAD.SHL.U32 R4, R9, 0x10, RZ ;  /* 0x0000001009047824 */ /* 0x000fe200078e00ff */
[----:B------:R-:W-:Y:S01]  /*0880*/  SHF.R.U32.HI R3, RZ, 0x3, R0 ;  /* 0x00000003ff037819 */ /* 0x000fe20000011600 */
[----:B------:R-:W-:Y:S01]  /*0890*/  IMAD.SHL.U32 R193, R192, 0x2, RZ ;  /* 0x00000002c0c17824 */ /* 0x000fe200078e00ff */
[----:B------:R-:W-:Y:S01]  /*08a0*/  LOP3.LUT R5, R0, 0x20, R5, 0xf8, !PT ;  /* 0x0000002000057812 */ /* 0x000fe200078ef805 */
[----:B------:R-:W-:Y:S01]  /*08b0*/  IMAD R239, R17, 0x10, R239 ;  /* 0x0000001011ef7824 */ /* 0x000fe200078e02ef */
[----:B------:R-:W-:Y:S01]  /*08c0*/  LOP3.LUT R7, R3, R0, R2, 0x1e, !PT ;  /* 0x0000000003077212 */ /* 0x000fe200078e1e02 */
[----:B------:R-:W-:Y:S01]  /*08d0*/  IMAD R0, R17, 0x400, R6 ;  /* 0x0000040011007824 */ /* 0x000fe200078e0206 */
[----:B------:R-:W-:Y:S01]  /*08e0*/  LOP3.LUT R3, R5, R3, RZ, 0x3c, !PT ;  /* 0x0000000305037212 */ /* 0x000fe200078e3cff */
[----:B------:R-:W-:Y:S01]  /*08f0*/  IMAD.SHL.U32 R5, R12, 0x40, RZ ;  /* 0x000000400c057824 */ /* 0x000fe200078e00ff */
[----:B------:R-:W-:Y:S01]  /*0900*/  LOP3.LUT R8, R2, 0x10, R4, 0xf8, !PT ;  /* 0x0000001002087812 */ /* 0x000fe200078ef804 */
[----:B------:R-:W-:Y:S01]  /*0910*/  IMAD.SHL.U32 R2, R10, 0x40, RZ ;  /* 0x000000400a027824 */ /* 0x000fe200078e00ff */
[----:B------:R-:W-:Y:S01]  /*0920*/  ULOP3.LUT UR61, UR40, UR61, URZ, 0x3c, !UPT ;  /* 0x0000003d283d7292 */ /* 0x000fe2000f8e3c3f */
        /* <DEDUP_REMOVED lines=9> */
[----:B------:R-:W-:Y:S01]  /*09c0*/  UISETP.NE.AND UP6, UPT, UR11, URZ, UPT ;  /* 0x0000003f0b00728c */ /* 0x000fe2000bfc5270 */
[----:B------:R-:W-:Y:S01]  /*09d0*/  IMAD.IADD R235, R234, 0x1, R233 ;  /* 0x00000001eaeb7824 */ /* 0x000fe200078e02e9 */
[----:B------:R-:W-:Y:S01]  /*09e0*/  LOP3.LUT R3, R3, R6, RZ, 0x3c, !PT ;  /* 0x0000000603037212 */ /* 0x000fe200078e3cff */
[----:B------:R-:W-:Y:S01]  /*09f0*/  IMAD.SHL.U32 R187, R187, 0x2, RZ ;  /* 0x00000002bbbb7824 */ /* 0x000fe200078e00ff */
[C-C-:B------:R-:W-:Y:S01]  /*0a00*/  LOP3.LUT R2, R6.reuse, R8, R5.reuse, 0x1e, !PT ;  /* 0x0000000806027212 */ /* 0x140fe200078e1e05 */
[----:B------:R-:W-:Y:S01]  /*0a10*/  UIMAD.WIDE.U32 UR44, UR38, UR46, URZ ;  /* 0x0000002e262c72a5 */ /* 0x000fe2000f8e003f */
[----:B------:R-:W-:Y:S01]  /*0a20*/  LOP3.LUT R186, R6, R186, R5, 0x1e, !PT ;  /* 0x000000ba06ba7212 */ /* 0x000fe200078e1e05 */
[----:B------:R-:W-:Y:S01]  /*0a30*/  IMAD.IADD R197, R4, 0x1, R3 ;  /* 0x0000000104c57824 */ /* 0x000fe200078e0203 */
[-C--:B------:R-:W-:Y:S01]  /*0a40*/  LOP3.LUT R196, R2, R0.reuse, RZ, 0xfc, !PT ;  /* 0x0000000002c47212 */ /* 0x080fe200078efcff */
[----:B------:R-:W-:Y:S01]  /*0a50*/  IMAD.MOV.U32 R3, RZ, RZ, 0x20 ;  /* 0x00000020ff037424 */ /* 0x000fe200078e00ff */
[----:B------:R-:W-:Y:S01]  /*0a60*/  LOP3.LUT R186, R186, R0, RZ, 0xfc, !PT ;  /* 0x00000000baba7212 */ /* 0x000fe200078efcff */
[----:B------:R-:W-:Y:S01]  /*0a70*/  IMAD.MOV.U32 R2, RZ, RZ, 0x40 ;  /* 0x00000040ff027424 */ /* 0x000fe200078e00ff */
[----:B------:R-:W-:Y:S01]  /*0a80*/  LEA R6, R7, 0xc000, 0x1 ;  /* 0x0000c00007067811 */ /* 0x000fe200078e08ff */
[----:B------:R-:W-:Y:S01]  /*0a90*/  IMAD R4, R13, 0x200, R16 ;  /* 0x000002000d047824 */ /* 0x000fe200078e0210 */
[C---:B------:R-:W-:Y:S01]  /*0aa0*/  SEL R0, R3.reuse, 0xffffffe0, !P4 ;  /* 0xffffffe003007807 */ /* 0x040fe20006000000 */
[----:B------:R-:W-:Y:S01]  /*0ab0*/  UIMAD UR56, UR39, UR46, URZ ;  /* 0x0000002e273872a4 */ /* 0x000fe2000f8e023f */
        /* <DEDUP_REMOVED lines=28> */
.L_x_1826:
        /* <DEDUP_REMOVED lines=53> */
.L_x_1780:
        /* <DEDUP_REMOVED lines=23> */
[----:B------:R-:W-:Y:S02]  /*1140*/  UISETP.NE.AND UP3, UPT, UR20, -0x1, UPT ;  /* 0xffffffff1400788c */ /* 0x000fe4000bf65270 */
[----:B------:R-:W-:Y:S02]  /*1150*/  ULDC.64 UR18, c[0x0][0x190] ;  /* 0x0000640000127ab9 */ /* 0x000fe40000000a00 */
[----:B------:R-:W-:Y:S02]  /*1160*/  UIMAD.WIDE.U32 UR16, UR37, UR10, URZ ;  /* 0x0000000a251072a5 */ /* 0x000fe4000f8e003f */
[----:B------:R-:W-:-:S02]  /*1170*/  UIMAD UR7, UR37, UR11, UR7 ;  /* 0x0000000b250772a4 */ /* 0x000fc4000f8e0207 */
[----:B------:R-:W-:Y:S02]  /*1180*/  UIMAD.WIDE.U32 UR10, UR20, UR18, URZ ;  /* 0x00000012140a72a5 */ /* 0x000fe4000f8e003f */
[----:B------:R-:W-:Y:S02]  /*1190*/  UIADD3 UR8, UR12, 0x80, UR21 ;  /* 0x000000800c087890 */ /* 0x000fe4000fffe015 */
[----:B------:R-:W-:Y:S02]  /*11a0*/  UIADD3 UR33, UR17, UR7, URZ ;  /* 0x0000000711217290 */ /* 0x000fe4000fffe03f */
[----:B------:R-:W-:Y:S02]  /*11b0*/  ULDC UR13, c[0x0][0x2e4] ;  /* 0x0000b900000d7ab9 */ /* 0x000fe40000000800 */
[----:B------:R-:W-:Y:S02]  /*11c0*/  USEL UR34, UR16, UR10, !UP3 ;  /* 0x0000000a10227287 */ /* 0x000fe4000d800000 */
[----:B------:R-:W-:-:S02]  /*11d0*/  UIMAD UR7, UR20, UR19, URZ ;  /* 0x00000013140772a4 */ /* 0x000fc4000f8e023f */
[----:B------:R-:W-:Y:S02]  /*11e0*/  UIADD3 UR10, UR8, UR13, -UR6 ;  /* 0x0000000d080a7290 */ /* 0x000fe4000fffe806 */
[----:B------:R-:W-:Y:S02]  /*11f0*/  @UP3 UIADD3 UR33, UR11, UR7, URZ ;  /* 0x000000070b213290 */ /* 0x000fe4000fffe03f */
[----:B------:R-:W-:Y:S02]  /*1200*/  UIADD3 UR8, UR12, 0x3f, URZ ;  /* 0x0000003f0c087890 */ /* 0x000fe4000fffe03f */
[----:B------:R-:W-:Y:S02]  /*1210*/  UIADD3 UR7, UR10, 0x3f, URZ ;  /* 0x0000003f0a077890 */ /* 0x000fe4000fffe03f */
[----:B------:R-:W-:Y:S02]  /*1220*/  USHF.R.S32.HI UR10, URZ, 0x1f, UR8 ;  /* 0x0000001f3f0a7899 */ /* 0x000fe40008011408 */
[----:B------:R-:W-:-:S02]  /*1230*/  USHF.R.S32.HI UR11, URZ, 0x1f, UR7 ;  /* 0x0000001f3f0b7899 */ /* 0x000fc40008011407 */
[----:B-1----:R-:W-:Y:S02]  /*1240*/  UISETP.NE.AND UP0, UPT, UR36, -0x1, UPT ;  /* 0xffffffff2400788c */ /* 0x002fe4000bf05270 */
[----:B------:R-:W-:Y:S02]  /*1250*/  ULEA.HI UR8, UR10, UR8, URZ, 0x6 ;  /* 0x000000080a087291 */ /* 0x000fe4000f8f303f */
[----:B------:R-:W-:Y:S02]  /*1260*/  ULEA.HI UR7, UR11, UR7, URZ, 0x6 ;  /* 0x000000070b077291 */ /* 0x000fe4000f8f303f */
[----:B------:R-:W-:Y:S01]  /*1270*/  USHF.R.S32.HI UR8, URZ, 0x6, UR8 ;  /* 0x000000063f087899 */ /* 0x000fe20008011408 */
[----:B------:R-:W-:Y:S01]  /*1280*/  PLOP3.LUT P0, PT, PT, PT, UP0, 0x80, 0x0 ;  /* 0x000000000000781c */ /* 0x000fe20003f0f008 */
[----:B------:R-:W-:Y:S02]  /*1290*/  USHF.R.S32.HI UR7, URZ, 0x6, UR7 ;  /* 0x000000063f077899 */ /* 0x000fe40008011407 */
[----:B------:R-:W-:-:S02]  /*12a0*/  ULDC.64 UR16, c[0x0][0x198] ;  /* 0x0000660000107ab9 */ /* 0x000fc40000000a00 */
[----:B------:R-:W-:Y:S02]  /*12b0*/  UISETP.LT.AND UP2, UPT, UR8, UR7, UPT ;  /* 0x000000070800728c */ /* 0x000fe4000bf41270 */
[----:B------:R-:W-:Y:S02]  /*12c0*/  @UP0 UIADD3 UR13, UR35, UR36, URZ ;  /* 0x00000024230d0290 */ /* 0x000fe4000fffe03f */
        /* <DEDUP_REMOVED lines=10> */
[----:B------:R-:W-:Y:S02]  /*1370*/  ULDC.64 UR16, c[0x0][0x180] ;  /* 0x0000600000107ab9 */ /* 0x000fe40000000a00 */
[----:B------:R-:W-:-:S02]  /*1380*/  UIMAD UR8, UR35, UR11, UR7 ;  /* 0x0000000b230872a4 */ /* 0x000fc4000f8e0207 */
[----:B------:R-:W-:Y:S02]  /*1390*/  UIMAD.WIDE.U32 UR10, UR35, UR10, URZ ;  /* 0x0000000a230a72a5 */ /* 0x000fe4000f8e003f */
[----:B------:R-:W-:Y:S02]  /*13a0*/  UIMAD UR7, UR41, UR16, URZ ;  /* 0x00000010290772a4 */ /* 0x000fe4000f8e023f */
[----:B------:R-:W-:Y:S02]  /*13b0*/  UIADD3 UR11, UR11, UR8, URZ ;  /* 0x000000080b0b7290 */ /* 0x000fe4000fffe03f */
[----:B------:R-:W-:Y:S02]  /*13c0*/  UIMAD UR7, UR37, UR17, UR7 ;  /* 0x00000011250772a4 */ /* 0x000fe4000f8e0207 */
[----:B------:R-:W-:-:S04]  /*13d0*/  UIMAD.WIDE.U32 UR10, UR37, UR16, UR10 ;  /* 0x00000010250a72a5 */ /* 0x000fc8000f8e000a */
[----:B------:R-:W-:-:S03]  /*13e0*/  UIADD3 UR32, UR11, UR7, URZ ;  /* 0x000000070b207290 */ /* 0x000fc6000fffe03f */
[----:B------:R-:W-:Y:S02]  /*13f0*/  UMOV UR31, UR10 ;  /* 0x0000000a001f7c82 */ /* 0x000fe40008000000 */
.L_x_1782:
        /* <DEDUP_REMOVED lines=18> */
.L_x_1783:
        /* <DEDUP_REMOVED lines=46> */
[----:B------:R-:W-:Y:S02]  /*1800*/  UIMAD UR7, UR39, UR10, URZ ;  /* 0x0000000a270772a4 */ /* 0x000fe4000f8e023f */
[----:B------:R-:W-:Y:S01]  /*1810*/  UIMAD.WIDE.U32 UR10, UR38, UR10, URZ ;  /* 0x0000000a260a72a5 */ /* 0x000fe2000f8e003f */
[----:B------:R-:W-:Y:S01]  /*1820*/  IMAD.MOV R3, RZ, RZ, -R0 ;  /* 0x000000ffff037224 */ /* 0x000fe200078e0a00 */
[----:B------:R-:W-:Y:S02]  /*1830*/  UIMAD UR8, UR38, UR8, UR7 ;  /* 0x00000008260872a4 */ /* 0x000fe4000f8e0207 */
[----:B------:R-:W-:Y:S01]  /*1840*/  @UP5 USEL UR7, UR59, UR20, !UP3 ;  /* 0x000000143b075287 */ /* 0x000fe2000d800000 */
[----:B------:R-:W-:Y:S01]  /*1850*/  IMAD R2, R5, R3, R2 ;  /* 0x0000000305027224 */ /* 0x000fe200078e0202 */
[----:B------:R-:W-:-:S02]  /*1860*/  UIADD3 UR8, UR11, UR8, URZ ;  /* 0x000000080b087290 */ /* 0x000fc4000fffe03f */
[----:B------:R-:W-:Y:S02]  /*1870*/  @UP5 UIMAD UR16, UR40, UR13, UR7 ;  /* 0x0000000d281052a4 */ /* 0x000fe4000f8e0207 */
[----:B------:R-:W-:-:S05]  /*1880*/  ISETP.GT.U32.AND P1, PT, R5, R2, PT ;  /* 0x000000020500720c */ /* 0x000fca0003f24070 */
        /* <DEDUP_REMOVED lines=17> */
.L_x_1784:
[----:B------:R-:W-:Y:S02]  /*19a0*/  UMOV UR13, UR55 ;  /* 0x00000037000d7c82 */ /* 0x000fe40008000000 */
.L_x_1785:
[----:B------:R-:W2:Y:S04]  /*19b0*/  LDL.64 R2, [R1+0x20] ;  /* 0x0000200001027983 */ /* 0x000ea80000100a00 */
[----:B------:R1:W2:Y:S01]  /*19c0*/  LDL.64 R14, [R1+0x20] ;  /* 0x00002000010e7983 */ /* 0x0002a20000100a00 */
[----:B------:R-:W-:Y:S01]  /*19d0*/  UIADD3 UR10, UP4, UP3, UR10, UR49, UR51 ;  /* 0x000000310a0a7290 */ /* 0x000fe2000fb9e033 */
[----:B------:R-:W-:Y:S01]  /*19e0*/  IMAD.U32 R9, RZ, RZ, UR19 ;  /* 0x00000013ff097e24 */ /* 0x000fe2000f8e00ff */
[----:B------:R-:W-:Y:S01]  /*19f0*/  USHF.R.S32.HI UR20, URZ, 0x1f, UR40 ;  /* 0x0000001f3f147899 */ /* 0x000fe20008011428 */
[----:B------:R-:W3:Y:S01]  /*1a00*/  S2R R27, SR_TID.X ;  /* 0x00000000001b7919 */ /* 0x000ee20000002100 */
[----:B------:R-:W-:Y:S01]  /*1a10*/  UIADD3 UR23, UP2, UP1, UR17, UR10, UR22 ;  /* 0x0000000a11177290 */ /* 0x000fe2000f95e016 */
[----:B------:R-:W-:Y:S01]  /*1a20*/  BSSY B1, `(.L_x_1781) ;  /* 0x000096c000017945 */ /* 0x000fe20003800000 */
[----:B------:R-:W-:-:S02]  /*1a30*/  UIADD3.X UR7, UR8, UR53, UR58, UP4, UP3 ;  /* 0x0000003508077290 */ /* 0x000fc4000a7e643a */
[----:B------:R-:W-:Y:S02]  /*1a40*/  ULDC.64 UR10, c[0x0][0x1a8] ;  /* 0x00006a00000a7ab9 */ /* 0x000fe40000000a00 */
[----:B------:R-:W-:Y:S02]  /*1a50*/  UIADD3.X UR22, UR15, UR7, UR18, UP2, UP1 ;  /* 0x000000070f167290 */ /* 0x000fe400097e2412 */
[----:B------:R-:W-:-:S04]  /*1a60*/  UIMAD UR7, UR20, UR10, URZ ;  /* 0x0000000a140772a4 */ /* 0x000fc8000f8e023f */
[----:B------:R-:W-:-:S03]  /*1a70*/  UIMAD UR17, UR40, UR11, UR7 ;  /* 0x0000000b281172a4 */ /* 0x000fc6000f8e0207 */
[----:B------:R-:W-:Y:S02]  /*1a80*/  ULDC.64 UR10, c[0x0][0x378] ;  /* 0x0000de00000a7ab9 */ /* 0x000fe40000000a00 */
[----:B------:R-:W-:-:S03]  /*1a90*/  UIMAD UR7, UR20, UR10, URZ ;  /* 0x0000000a140772a4 */ /* 0x000fc6000f8e023f */
[----:B------:R-:W-:Y:S02]  /*1aa0*/  ULDC UR20, c[0x0][0x2e8] ;  /* 0x0000ba0000147ab9 */ /* 0x000fe40000000800 */
        /* <DEDUP_REMOVED lines=8> */
[----:B------:R-:W-:Y:S01]  /*1b30*/  UIADD3 UR13, UR19, UR16, URZ ;  /* 0x00000010130d7290 */ /* 0x000fe2000fffe03f */
[----:B------:R-:W-:Y:S02]  /*1b40*/  SHF.R.S32.HI R23, RZ, 0x1f, R0 ;  /* 0x0000001fff177819 */ /* 0x000fe40000011400 */
[----:B------:R-:W-:Y:S01]  /*1b50*/  IADD3 R4, P1, R0, UR19, RZ ;  /* 0x0000001300047c10 */ /* 0x000fe2000ff3e0ff */
[----:B------:R-:W-:-:S03]  /*1b60*/  ULDC.64 UR18, c[0x0][0x3c8] ;  /* 0x0000f20000127ab9 */ /* 0x000fc60000000a00 */
[----:B------:R-:W-:Y:S01]  /*1b70*/  IADD3.X R5, R23, UR27, RZ, P1, !PT ;  /* 0x0000001b17057c10 */ /* 0x000fe20008ffe4ff */
[----:B------:R-:W-:Y:S02]  /*1b80*/  UMOV UR27, 0x4 ;  /* 0x00000004001b7882 */ /* 0x000fe40000000000 */
[----:B------:R-:W-:Y:S02]  /*1b90*/  UIMAD.WIDE UR10, UR10, UR27, UR18 ;  /* 0x0000001b0a0a72a5 */ /* 0x000fe4000f8e0212 */
[----:B------:R-:W-:-:S05]  /*1ba0*/  IMAD R5, R5, c[0x0][0x190], RZ ;  /* 0x0000640005057a24 */ /* 0x000fca00078e02ff */
[----:B------:R-:W-:Y:S02]  /*1bb0*/  UMOV UR19, UR10 ;  /* 0x0000000a00137c82 */ /* 0x000fe40008000000 */
[----:B------:R-:W-:Y:S02]  /*1bc0*/  UMOV UR18, UR11 ;  /* 0x0000000b00127c82 */ /* 0x000fe40008000000 */
[----:B------:R-:W-:Y:S02]  /*1bd0*/  ULDC.64 UR10, c[0x0][0x200] ;  /* 0x00008000000a7ab9 */ /* 0x000fe40000000a00 */
[----:B------:R-:W-:Y:S01]  /*1be0*/  UIMAD.WIDE UR10, UR13, UR27, UR10 ;  /* 0x0000001b0d0a72a5 */ /* 0x000fe2000f8e020a */
[----:B--2---:R-:W-:-:S05]  /*1bf0*/  IMAD.MOV.U32 R14, RZ, RZ, R2 ;  /* 0x000000ffff0e7224 */ /* 0x004fca00078e0002 */
[----:B------:R-:W-:-:S05]  /*1c00*/  SHF.R.S32.HI R15, RZ, 0x1f, R14 ;  /* 0x0000001fff0f7819 */ /* 0x000fca000001140e */
[C---:B------:R-:W-:Y:S01]  /*1c10*/  IMAD.WIDE.U32 R2, R4.reuse, c[0x0][0x190], R14 ;  /* 0x0000640004027a25 */ /* 0x040fe200078e000e */
[----:B------:R1:W-:Y:S03]  /*1c20*/  STL [R1+0x24], R15 ;  /* 0x0000240f01007387 */ /* 0x0003e60000100800 */
[----:B------:R-:W-:Y:S01]  /*1c30*/  IMAD R4, R4, c[0x0][0x194], R5 ;  /* 0x0000650004047a24 */ /* 0x000fe200078e0205 */
[----:B------:R-:W-:-:S04]  /*1c40*/  IADD3 R6, P1, R2, UR34, RZ ;  /* 0x0000002202067c10 */ /* 0x000fc8000ff3e0ff */
[----:B------:R-:W-:Y:S01]  /*1c50*/  IADD3.X R7, R3, UR33, R4, P1, !PT ;  /* 0x0000002103077c10 */ /* 0x000fe20008ffe404 */
[----:B------:R-:W-:Y:S01]  /*1c60*/  UIADD3 UR33, UR21, UR12, URZ ;  /* 0x0000000c15217290 */ /* 0x000fe2000fffe03f */
[----:B------:R-:W-:Y:S02]  /*1c70*/  LEA.HI R4, R28, R27, RZ, 0x5 ;  /* 0x0000001b1c047211 */ /* 0x000fe400078f28ff */
[----:B------:R-:W-:Y:S01]  /*1c80*/  IADD3 R2, P1, R14, UR25, RZ ;  /* 0x000000190e027c10 */ /* 0x000fe2000ff3e0ff */
[----:B------:R-:W-:Y:S01]  /*1c90*/  UIADD3 UR7, UR33, -UR20, -UR6 ;  /* 0x8000001421077290 */ /* 0x000fe2000fffe806 */
[----:B------:R-:W-:Y:S02]  /*1ca0*/  LOP3.LUT R5, R4, 0xffffffe0, RZ, 0xc0, !PT ;  /* 0xffffffe004057812 */ /* 0x000fe400078ec0ff */
[----:B------:R-:W-:Y:S01]  /*1cb0*/  SHF.R.S32.HI R4, RZ, 0x5, R4 ;  /* 0x00000005ff047819 */ /* 0x000fe20000011404 */
[----:B------:R-:W-:Y:S01]  /*1cc0*/  USHF.R.S32.HI UR20, URZ, 0x1f, UR7 ;  /* 0x0000001f3f147899 */ /* 0x000fe20008011407 */
[----:B------:R-:W-:Y:S01]  /*1cd0*/  IADD3.X R3, R15, UR26, RZ, P1, !PT ;  /* 0x0000001a0f037c10 */ /* 0x000fe20008ffe4ff */
[----:B------:R-:W-:-:S02]  /*1ce0*/  IMAD.IADD R26, R27, 0x1, -R5 ;  /* 0x000000011b1a7824 */ /* 0x000fc400078e0a05 */
[----:B------:R-:W-:Y:S02]  /*1cf0*/  ULEA.HI UR20, UR20, UR7, URZ, 0x6 ;  /* 0x0000000714147291 */ /* 0x000fe4000f8f303f */
[----:B------:R-:W-:Y:S01]  /*1d00*/  IMAD R4, R4, UR50, R26 ;  /* 0x0000003204047c24 */ /* 0x000fe2000f8e021a */
[----:B------:R-:W-:Y:S01]  /*1d10*/  UIADD3 UR7, UR28, -0x1, URZ ;  /* 0xffffffff1c077890 */ /* 0x000fe2000fffe03f */
[----:B------:R-:W-:Y:S01]  /*1d20*/  IMAD.WIDE.U32 R2, R9, c[0x0][0x370], R2 ;  /* 0x0000dc0009027a25 */ /* 0x000fe200078e0002 */
[----:B------:R-:W-:Y:S02]  /*1d30*/  USHF.R.S32.HI UR20, URZ, 0x6, UR20 ;  /* 0x000000063f147899 */ /* 0x000fe40008011414 */
[----:B------:R-:W-:Y:S02]  /*1d40*/  IADD3 R10, P1, R4, UR23, RZ ;  /* 0x00000017040a7c10 */ /* 0x000fe4000ff3e0ff */
[----:B------:R-:W-:Y:S01]  /*1d50*/  UISETP.LT.AND UP1, UPT, URZ, UR20, UPT ;  /* 0x000000143f00728c */ /* 0x000fe2000bf21270 */
[----:B------:R-:W-:-:S02]  /*1d60*/  IADD3 R3, R3, UR8, RZ ;  /* 0x0000000803037c10 */ /* 0x000fc4000fffe0ff */
[----:B------:R-:W-:Y:S01]  /*1d70*/  LEA.HI.X.SX32 R202, R4, UR22, 0x1, P1 ;  /* 0x0000001604ca7c11 */ /* 0x000fe200088f0eff */
[----:B------:R-:W-:Y:S01]  /*1d80*/  USEL UR20, URZ, UR20, !UP1 ;  /* 0x000000143f147287 */ /* 0x000fe2000c800000 */
[----:B------:R-:W-:Y:S01]  /*1d90*/  IMAD.U32 R4, RZ, RZ, UR40 ;  /* 0x00000028ff047e24 */ /* 0x000fe2000f8e00ff */
[----:B------:R-:W-:Y:S02]  /*1da0*/  LEA R203, P1, R10, c[0x0][0x350], 0x2 ;  /* 0x0000d4000acb7a11 */ /* 0x000fe400078210ff */
[----:B------:R-:W-:Y:S01]  /*1db0*/  UISETP.GT.AND UP1, UPT, UR28, UR20, UPT ;  /* 0x000000141c00728c */ /* 0x000fe2000bf24270 */
[----:B------:R-:W-:Y:S01]  /*1dc0*/  IMAD.WIDE.U32 R2, R4, c[0x0][0x378], R2 ;  /* 0x0000de0004027a25 */ /* 0x000fe200078e0002 */
[----:B------:R-:W-:-:S03]  /*1dd0*/  LEA.HI.X R202, R10, c[0x0][0x354], R202, 0x2, P1 ;  /* 0x0000d5000aca7a11 */ /* 0x000fc600008f14ca */
[----:B------:R-:W-:Y:S01]  /*1de0*/  IMAD.WIDE.U32 R4, R4, c[0x0][0x1a8], R6 ;  /* 0x00006a0004047a25 */ /* 0x000fe200078e0006 */
[----:B------:R-:W-:Y:S02]  /*1df0*/  PLOP3.LUT P1, PT, PT, PT, UP1, 0x80, 0x0 ;  /* 0x000000000000781c */ /* 0x000fe40003f2f018 */
[----:B------:R-:W-:Y:S02]  /*1e00*/  IADD3 R3, R3, UR15, RZ ;  /* 0x0000000f03037c10 */ /* 0x000fe4000fffe0ff */
        /* <DEDUP_REMOVED lines=9> */
[----:B------:R-:W-:Y:S05]  /*1ea0*/  @P1 BRA `(.L_x_1786) ;  /* 0x00000bb000001947 */ /* 0x000fea0003800000 */
[----:B-1----:R-:W-:Y:S02]  /*1eb0*/  @UP0 UIADD3 UR7, UR35, UR36, URZ ;  /* 0x0000002423070290 */ /* 0x002fe4000fffe03f */
        /* <DEDUP_REMOVED lines=17> */
.L_x_1787:
        /* <DEDUP_REMOVED lines=18> */
.L_x_1788:
[----:B------:R-:W-:Y:S01]  /*20f0*/  ULDC.64 UR10, c[0x0][0x3a0] ;  /* 0x0000e800000a7ab9 */ /* 0x000fe20000000a00 */
[----:B------:R-:W-:Y:S01]  /*2100*/  IMAD.U32 R10, RZ, RZ, UR21 ;  /* 0x00000015ff0a7e24 */ /* 0x000fe2000f8e00ff */
[----:B------:R-:W-:Y:S01]  /*2110*/  UIMAD UR7, UR24, UR10, URZ ;  /* 0x0000000a180772a4 */ /* 0x000fe2000f8e023f */
[----:B------:R-:W-:Y:S01]  /*2120*/  BSSY B0, `(.L_x_1789) ;  /* 0x000001a000007945 */ /* 0x000fe20003800000 */
[----:B------:R-:W-:Y:S01]  /*2130*/  UIMAD UR6, UR14, -0x80, UR6 ;  /* 0xffffff800e0678a4 */ /* 0x000fe2000f8e0206 */
[----:B------:R-:W-:Y:S01]  /*2140*/  IMAD.WIDE.U32 R2, R10, c[0x0][0x3a0], R14 ;  /* 0x0000e8000a027a25 */ /* 0x000fe200078e000e */
[----:B------:R-:W-:Y:S02]  /*2150*/  UIMAD UR7, UR21, UR11, UR7 ;  /* 0x0000000b150772a4 */ /* 0x000fe4000f8e0207 */
[----:B------:R-:W-:-:S02]  /*2160*/  USHF.R.S32.HI UR12, URZ, 0x1f, UR40 ;  /* 0x0000001f3f0c7899 */ /* 0x000fc40008011428 */
[----:B------:R-:W-:Y:S01]  /*2170*/  IADD3 R2, P0, R2, UR15, RZ ;  /* 0x0000000f02027c10 */ /* 0x000fe2000ff1e0ff */
[----:B------:R-:W-:Y:S01]  /*2180*/  ULDC.64 UR10, c[0x0][0x3b8] ;  /* 0x0000ee00000a7ab9 */ /* 0x000fe20000000a00 */
        /* <DEDUP_REMOVED lines=19> */
.L_x_1790:
[----:B------:R-:W-:Y:S05]  /*22c0*/  BSYNC B0 ;  /* 0x0000000000007941 */ /* 0x000fea0003800000 */
.L_x_1789:
        /* <DEDUP_REMOVED lines=16> */
.L_x_1792:
[----:B------:R-:W-:Y:S05]  /*23d0*/  BSYNC B0 ;  /* 0x0000000000007941 */ /* 0x000fea0003800000 */
.L_x_1791:
        /* <DEDUP_REMOVED lines=16> */
.L_x_1794:
[----:B------:R-:W-:Y:S05]  /*24e0*/  BSYNC B0 ;  /* 0x0000000000007941 */ /* 0x000fea0003800000 */
.L_x_1793:
        /* <DEDUP_REMOVED lines=16> */
.L_x_1796:
[----:B------:R-:W-:Y:S05]  /*25f0*/  BSYNC B0 ;  /* 0x0000000000007941 */ /* 0x000fea0003800000 */
.L_x_1795:
[----:B------:R-:W-:Y:S01]  /*2600*/  ULDC.64 UR6, c[0x0][0x3a8] ;  /* 0x0000ea0000067ab9 */ /* 0x000fe20000000a00 */
[----:B--2---:R-:W-:Y:S01]  /*2610*/  IMAD.WIDE.U32 R2, R10, c[0x0][0x3a8], R14 ;  /* 0x0000ea000a027a25 */ /* 0x004fe200078e000e */
        /* <DEDUP_REMOVED lines=24> */
.L_x_1798:
[----:B------:R-:W-:Y:S05]  /*27a0*/  BSYNC B0 ;  /* 0x0000000000007941 */ /* 0x000fea0003800000 */
.L_x_1797:
        /* <DEDUP_REMOVED lines=14> */
.L_x_1800:
[----:B------:R-:W-:Y:S05]  /*2890*/  BSYNC B0 ;  /* 0x0000000000007941 */ /* 0x000fea0003800000 */
.L_x_1799:
        /* <DEDUP_REMOVED lines=14> */
.L_x_1802:
[----:B------:R-:W-:Y:S05]  /*2980*/  BSYNC B0 ;  /* 0x0000000000007941 */ /* 0x000fea0003800000 */
.L_x_1801:
        /* <DEDUP_REMOVED lines=13> */
.L_x_1786:
[----:B-1----:R-:W2:Y:S01]  /*2a60*/  LDL R16, [R1+0x4] ;  /* 0x0000040001107983 */ /* 0x002ea20000100800 */
[----:B------:R-:W-:Y:S01]  /*2a70*/  ULDC.64 UR16, c[0x0][0x198] ;  /* 0x0000660000107ab9 */ /* 0x000fe20000000a00 */
[----:B------:R-:W-:Y:S01]  /*2a80*/  IMAD.U32 R12, RZ, RZ, UR21 ;  /* 0x00000015ff0c7e24 */ /* 0x000fe2000f8e00ff */
[----:B------:R-:W-:Y:S01]  /*2a90*/  UIMAD UR8, UR24, UR16, URZ ;  /* 0x00000010180872a4 */ /* 0x000fe2000f8e023f */
[C---:B------:R-:W-:Y:S01]  /*2aa0*/  IADD3 R6, R0.reuse, 0x40, RZ ;  /* 0x0000004000067810 */ /* 0x040fe20007ffe0ff */
[----:B------:R-:W-:Y:S01]  /*2ab0*/  IMAD.MOV.U32 R194, RZ, RZ, 0x40 ;  /* 0x00000040ffc27424 */ /* 0x000fe200078e00ff */
[----:B------:R-:W-:Y:S01]  /*2ac0*/  IADD3 R5, R0, 0x60, RZ ;  /* 0x0000006000057810 */ /* 0x000fe20007ffe0ff */
[----:B------:R-:W-:Y:S01]  /*2ad0*/  UIMAD UR8, UR21, UR17, UR8 ;  /* 0x00000011150872a4 */ /* 0x000fe2000f8e0208 */
[----:B------:R-:W-:Y:S01]  /*2ae0*/  IMAD.WIDE.U32 R2, R12, c[0x0][0x198], R14 ;  /* 0x000066000c027a25 */ /* 0x000fe200078e000e */
[----:B------:R-:W-:-:S02]  /*2af0*/  ULDC.64 UR22, c[0x0][0x1a0] ;  /* 0x0000680000167ab9 */ /* 0x000fc40000000a00 */
[----:B------:R-:W-:Y:S01]  /*2b00*/  UIMAD UR22, UR24, UR22, URZ ;  /* 0x00000016181672a4 */ /* 0x000fe2000f8e023f */
[----:B------:R-:W-:Y:S01]  /*2b10*/  IMAD R9, R194, c[0x0][0x374], RZ ;  /* 0x0000dd00c2097a24 */ /* 0x000fe200078e02ff */
[----:B------:R-:W-:Y:S01]  /*2b20*/  IADD3 R2, P0, R2, UR31, RZ ;  /* 0x0000001f02027c10 */ /* 0x000fe2000ff1e0ff */
[----:B------:R-:W-:Y:S01]  /*2b30*/  IMAD.U32 R4, RZ, RZ, UR8 ;  /* 0x00000008ff047e24 */ /* 0x000fe2000f8e00ff */
[----:B------:R-:W-:Y:S02]  /*2b40*/  ULEA.HI UR8, UR7, UR7, URZ, 0x1 ;  /* 0x0000000707087291 */ /* 0x000fe4000f8f083f */
[----:B------:R-:W-:Y:S02]  /*2b50*/  UIMAD UR22, UR21, UR23, UR22 ;  /* 0x00000017151672a4 */ /* 0x000fe4000f8e0216 */
[----:B------:R-:W-:Y:S01]  /*2b60*/  ULOP3.LUT UR8, UR8, 0xfffffffe, URZ, 0xc0, !UPT ;  /* 0xfffffffe08087892 */ /* 0x000fe2000f8ec03f */
[----:B------:R-:W-:Y:S02]  /*2b70*/  IADD3.X R3, R3, UR32, R4, P0, !PT ;  /* 0x0000002003037c10 */ /* 0x000fe400087fe404 */
[----:B------:R-:W-:Y:S01]  /*2b80*/  IADD3 R4, R0, 0x20, RZ ;  /* 0x0000002000047810 */ /* 0x000fe20007ffe0ff */
[----:B------:R-:W-:-:S02]  /*2b90*/  UIADD3 UR8, UR7, -UR8, URZ ;  /* 0x8000000807087290 */ /* 0x000fc4000fffe03f */
[----:B------:R-:W-:Y:S02]  /*2ba0*/  IMAD.WIDE.U32 R2, R8, c[0x0][0x1b0], R2 ;  /* 0x00006c0008027a25 */ /* 0x000fe400078e0002 */
[----:B------:R-:W-:Y:S02]  /*2bb0*/  UISETP.NE.AND UP0, UPT, UR8, 0x1, UPT ;  /* 0x000000010800788c */ /* 0x000fe4000bf05270 */
[----:B------:R-:W-:-:S06]  /*2bc0*/  UIMAD UR8, UR14, -0x80, UR6 ;  /* 0xffffff800e0878a4 */ /* 0x000fcc000f8e0206 */
[----:B------:R-:W-:Y:S01]  /*2bd0*/  ISETP.GE.AND P3, PT, R6, UR8, PT ;  /* 0x0000000806007c0c */ /* 0x000fe2000bf66270 */
[----:B------:R-:W-:Y:S01]  /*2be0*/  IMAD.WIDE.U32 R6, R194, c[0x0][0x190], RZ ;  /* 0x00006400c2067a25 */ /* 0x000fe200078e00ff */
[----:B------:R-:W-:Y:S02]  /*2bf0*/  ISETP.GE.AND P1, PT, R5, UR8, PT ;  /* 0x0000000805007c0c */ /* 0x000fe4000bf26270 */
[----:B------:R-:W-:Y:S02]  /*2c00*/  ISETP.GE.AND P4, PT, R4, UR8, PT ;  /* 0x0000000804007c0c */ /* 0x000fe4000bf86270 */
[----:B------:R-:W-:Y:S01]  /*2c10*/  ISETP.GE.AND P5, PT, R0, UR8, PT ;  /* 0x0000000800007c0c */ /* 0x000fe2000bfa6270 */
[----:B------:R-:W-:-:S06]  /*2c20*/  UIMAD UR8, UR7, -0x40, UR12 ;  /* 0xffffffc0070878a4 */ /* 0x000fcc000f8e020c */
        /* <DEDUP_REMOVED lines=10> */
[----:B------:R-:W-:Y:S02]  /*2cd0*/  IMAD R9, R8, c[0x0][0x1b4], R7 ;  /* 0x00006d0008097a24 */ /* 0x000fe400078e0207 */
[----:B------:R-:W-:Y:S01]  /*2ce0*/  @!P4 IMAD.X R7, RZ, RZ, R23, P2 ;  /* 0x000000ffff07c224 */ /* 0x000fe200010e0617 */
[----:B------:R-:W-:Y:S01]  /*2cf0*/  PLOP3.LUT P2, PT, PT, PT, UP0, 0x80, 0x0 ;  /* 0x000000000000781c */ /* 0x000fe20003f4f008 */
[----:B------:R-:W-:Y:S02]  /*2d00*/  IMAD.IADD R3, R3, 0x1, R9 ;  /* 0x0000000103037824 */ /* 0x000fe400078e0209 */
[----:B------:R-:W-:Y:S02]  /*2d10*/  @!P4 IMAD R11, R7, c[0x0][0x198], RZ ;  /* 0x00006600070bca24 */ /* 0x000fe400078e02ff */
[----:B------:R-:W-:Y:S02]  /*2d20*/  @!P5 IMAD R7, R23, c[0x0][0x198], RZ ;  /* 0x000066001707da24 */ /* 0x000fe400078e02ff */
[----:B------:R-:W-:Y:S01]  /*2d30*/  @P0 BAR.SYNC.DEFER_BLOCKING 0x0 ;  /* 0x0000000000000b1d */ /* 0x000fe20000010000 */
[----:B------:R-:W-:Y:S01]  /*2d40*/  ISETP.GE.AND P0, PT, R0, UR8, PT ;  /* 0x0000000800007c0c */ /* 0x000fe2000bf06270 */
[----:B------:R-:W-:-:S02]  /*2d50*/  @!P4 IMAD R11, R6, c[0x0][0x19c], R11 ;  /* 0x00006700060bca24 */ /* 0x000fc400078e020b */
[----:B------:R-:W-:Y:S02]  /*2d60*/  @!P5 IMAD R9, R0, c[0x0][0x19c], R7 ;  /* 0x000067000009da24 */ /* 0x000fe400078e0207 */
[----:B------:R-:W-:Y:S01]  /*2d70*/  @!P5 IMAD.MOV.U32 R7, RZ, RZ, R3 ;  /* 0x000000ffff07d224 */ /* 0x000fe200078e0003 */
[C---:B--2---:R-:W-:Y:S02]  /*2d80*/  SHF.L.U32 R22, R16.reuse, 0x1, RZ ;  /* 0x0000000110167819 */ /* 0x044fe400000006ff */
[----:B------:R-:W-:-:S05]  /*2d90*/  IADD3 R10, R16, 0x2000, RZ ;  /* 0x00002000100a7810 */ /* 0x000fca0007ffe0ff */
[----:B------:R-:W-:Y:S01]  /*2da0*/  @P0 STS.128 [R22+0x8000], RZ ;  /* 0x008000ff16000388 */ /* 0x000fe20000000c00 */
[----:B------:R-:W-:-:S03]  /*2db0*/  SEL R10, R10, R16, !P2 ;  /* 0x000000100a0a7207 */ /* 0x000fc60005000000 */
[----:B------:R-:W-:Y:S02]  /*2dc0*/  @P0 STS.128 [R22+0xa000], RZ ;  /* 0x00a000ff16000388 */ /* 0x000fe40000000c00 */
[----:B------:R-:W-:Y:S02]  /*2dd0*/  IMAD.SHL.U32 R227, R10, 0x2, RZ ;  /* 0x000000020ae37824 */ /* 0x000fe400078e00ff */
        /* <DEDUP_REMOVED lines=18> */
[----:B--2---:R-:W-:Y:S01]  /*2f00*/  @!P4 IMAD.WIDE.U32 R4, R6, c[0x0][0x198], R2 ;  /* 0x000066000604ca25 */ /* 0x004fe200078e0002 */
[----:B------:R-:W-:-:S02]  /*2f10*/  @!P5 MOV R6, R2 ;  /* 0x000000020006d202 */ /* 0x000fc40000000f00 */
[----:B------:R-:W-:Y:S01]  /*2f20*/  @P0 STS [R227+0x2008], RZ ;  /* 0x002008ffe3000388 */ /* 0x000fe20000000800 */
[----:B------:R-:W-:Y:S02]  /*2f30*/  @!P4 IMAD.IADD R5, R5, 0x1, R11 ;  /* 0x000000010505c824 */ /* 0x000fe400078e020b */
[----:B------:R-:W-:Y:S01]  /*2f40*/  @!P5 IMAD.WIDE.U32 R6, R0, c[0x0][0x198], R6 ;  /* 0x000066000006da25 */ /* 0x000fe200078e0006 */
[----:B------:R-:W-:Y:S03]  /*2f50*/  @P0 STS [R227+0x200c], RZ ;  /* 0x00200cffe3000388 */ /* 0x000fe60000000800 */
[----:B------:R-:W-:Y:S01]  /*2f60*/  @!P5 IMAD.IADD R7, R7, 0x1, R9 ;  /* 0x000000010707d824 */ /* 0x000fe200078e0209 */
[----:B------:R-:W-:Y:S01]  /*2f70*/  @!PT LDS RZ, [RZ] ;  /* 0x00000000fffff984 */ /* 0x000fe20000000800 */
[----:B------:R-:W-:Y:S01]  /*2f80*/  @!PT LDS RZ, [RZ] ;  /* 0x00000000fffff984 */ /* 0x000fe20000000800 */
[----:B------:R-:W-:Y:S01]  /*2f90*/  @!PT LDS RZ, [RZ] ;  /* 0x00000000fffff984 */ /* 0x000fe20000000800 */
[----:B------:R1:W-:Y:S01]  /*2fa0*/  @!P0 LDGSTS.E.BYPASS.LTC128B.128 [R227], [R230.64] ;  /* 0x00000000e6e38fae */ /* 0x0003e2000b901d44 */
[----:B------:R-:W-:-:S03]  /*2fb0*/  IMAD R11, R13, c[0x0][0x1b8], RZ ;  /* 0x00006e000d0b7a24 */ /* 0x000fc600078e02ff */
[----:B------:R1:W-:Y:S01]  /*2fc0*/  @!P0 LDGSTS.E.BYPASS.LTC128B.128 [R227+0x2000], [R230.64+0x80] ;  /* 0x02000080e6e38fae */ /* 0x0003e2000b901d44 */
[----:B------:R-:W-:-:S03]  /*2fd0*/  @!P5 LEA R20, P0, R6, c[0x0][0x168], 0x1 ;  /* 0x00005a000614da11 */ /* 0x000fc600078008ff */
[----:B------:R-:W-:Y:S01]  /*2fe0*/  @P6 STS [R227+0x1000], RZ ;  /* 0x001000ffe3006388 */ /* 0x000fe20000000800 */
[----:B------:R-:W-:Y:S01]  /*2ff0*/  @!P5 LEA.HI.X R21, R6, c[0x0][0x16c], R7, 0x1, P0 ;  /* 0x00005b000615da11 */ /* 0x000fe200000f0c07 */
[----:B------:R-:W-:Y:S01]  /*3000*/  IMAD.U32 R7, RZ, RZ, UR22 ;  /* 0x00000016ff077e24 */ /* 0x000fe2000f8e00ff */
[C---:B------:R-:W-:Y:S01]  /*3010*/  @!P4 LEA R18, P0, R4.reuse, c[0x0][0x168], 0x1 ;  /* 0x00005a000412ca11 */ /* 0x040fe200078008ff */
[----:B------:R-:W-:Y:S03]  /*3020*/  @P6 STS [R227+0x1004], RZ ;  /* 0x001004ffe3006388 */ /* 0x000fe60000000800 */
[----:B------:R-:W-:Y:S01]  /*3030*/  @!P4 LEA.HI.X R19, R4, c[0x0][0x16c], R5, 0x1, P0 ;  /* 0x00005b000413ca11 */ /* 0x000fe200000f0c05 */
[----:B------:R-:W-:Y:S01]  /*3040*/  IMAD.WIDE.U32 R4, R12, c[0x0][0x1a0], R14 ;  /* 0x000068000c047a25 */ /* 0x000fe200078e000e */
[----:B------:R-:W-:Y:S01]  /*3050*/  @!P3 IADD3 R9, P0, R0, 0x40, RZ ;  /* 0x000000400009b810 */ /* 0x000fe20007f1e0ff */
[----:B------:R-:W-:Y:S02]  /*3060*/  @P6 STS [R227+0x1008], RZ ;  /* 0x001008ffe3006388 */ /* 0x000fe40000000800 */
[----:B------:R-:W-:Y:S01]  /*3070*/  IMAD R12, R8, c[0x0][0x1bc], R11 ;  /* 0x00006f00080c7a24 */ /* 0x000fe200078e020b */
[----:B------:R-:W-:Y:S01]  /*3080*/  @!P3 IADD3.X R6, RZ, R23, RZ, P0, !PT ;  /* 0x00000017ff06b210 */ /* 0x000fe200007fe4ff */
[----:B------:R-:W-:Y:S01]  /*3090*/  @!P5 IMAD R11, R23, c[0x0][0x1a0], RZ ;  /* 0x00006800170bda24 */ /* 0x000fe200078e02ff */
[----:B------:R-:W-:Y:S01]  /*30a0*/  @!P1 IADD3 R10, P0, R0, 0x60, RZ ;  /* 0x00000060000a9810 */ /* 0x000fe20007f1e0ff */
[----:B------:R-:W-:Y:S02]  /*30b0*/  @P6 STS [R227+0x100c], RZ ;  /* 0x00100cffe3006388 */ /* 0x000fe40000000800 */
[----:B------:R-:W-:-:S02]  /*30c0*/  @!P3 IMAD R6, R6, c[0x0][0x198], RZ ;  /* 0x000066000606ba24 */ /* 0x000fc400078e02ff */
[----:B------:R-:W-:Y:S01]  /*30d0*/  @!P1 IMAD.X R14, RZ, RZ, R23, P0 ;  /* 0x000000ffff0e9224 */ /* 0x000fe200000e0617 */
[----:B------:R-:W-:Y:S01]  /*30e0*/  IADD3 R4, P0, R4, UR29, RZ ;  /* 0x0000001d04047c10 */ /* 0x000fe2000ff1e0ff */
[----:B------:R-:W-:Y:S01]  /*30f0*/  @!P3 IMAD R13, R9, c[0x0][0x19c], R6 ;  /* 0x00006700090dba24 */ /* 0x000fe200078e0206 */
[----:B------:R-:W-:Y:S01]  /*3100*/  @P6 STS [R227+0x3000], RZ ;  /* 0x003000ffe3006388 */ /* 0x000fe20000000800 */
[----:B------:R-:W-:Y:S01]  /*3110*/  @!P3 IMAD.MOV.U32 R6, RZ, RZ, R2 ;  /* 0x000000ffff06b224 */ /* 0x000fe200078e0002 */
[----:B------:R-:W-:Y:S02]  /*3120*/  IADD3.X R5, R5, UR30, R7, P0, !PT ;  /* 0x0000001e05057c10 */ /* 0x000fe400087fe407 */
[----:B------:R-:W-:Y:S01]  /*3130*/  @!P3 MOV R7, R3 ;  /* 0x000000030007b202 */ /* 0x000fe20000000f00 */
[----:B------:R-:W-:Y:S02]  /*3140*/  @P6 STS [R227+0x3004], RZ ;  /* 0x003004ffe3006388 */ /* 0x000fe40000000800 */
[----:B------:R-:W-:-:S02]  /*3150*/  IMAD.WIDE.U32 R4, R8, c[0x0][0x1b8], R4 ;  /* 0x00006e0008047a25 */ /* 0x000fc400078e0004 */
[----:B------:R-:W-:Y:S02]  /*3160*/  @P6 STS [R227+0x3008], RZ ;  /* 0x003008ffe3006388 */ /* 0x000fe40000000800 */
[----:B------:R-:W-:Y:S02]  /*3170*/  @!P3 IMAD.WIDE.U32 R6, R9, c[0x0][0x198], R6 ;  /* 0x000066000906ba25 */ /* 0x000fe400078e0006 */
[----:B------:R-:W-:Y:S02]  /*3180*/  @P6 STS [R227+0x300c], RZ ;  /* 0x00300cffe3006388 */ /* 0x000fe40000000800 */
[----:B------:R-:W-:Y:S01]  /*3190*/  @!P1 IMAD.MOV.U32 R8, RZ, RZ, R2 ;  /* 0x000000ffff089224 */ /* 0x000fe200078e0002 */
[----:B------:R-:W-:Y:S01]  /*31a0*/  @!P3 LEA R16, P0, R6, c[0x0][0x168], 0x1 ;  /* 0x00005a000610ba11 */ /* 0x000fe200078008ff */
[----:B------:R-:W-:Y:S01]  /*31b0*/  @!P1 IMAD R2, R14, c[0x0][0x198], RZ ;  /* 0x000066000e029a24 */ /* 0x000fe200078e02ff */
[----:B------:R-:W-:Y:S01]  /*31c0*/  @!PT LDS RZ, [RZ] ;  /* 0x00000000fffff984 */ /* 0x000fe20000000800 */
[----:B------:R-:W-:Y:S01]  /*31d0*/  @!PT LDS RZ, [RZ] ;  /* 0x00000000fffff984 */ /* 0x000fe20000000800 */
[----:B------:R-:W-:Y:S01]  /*31e0*/  @!PT LDS RZ, [RZ] ;  /* 0x00000000fffff984 */ /* 0x000fe20000000800 */
[----:B------:R1:W-:Y:S01]  /*31f0*/  @!P6 LDGSTS.E.BYPASS.LTC128B.128 [R227+0x1000], [R24.64] ;  /* 0x0100000018e3efae */ /* 0x0003e2000b901d44 */
        /* <DEDUP_REMOVED lines=8> */
[----:B------:R-:W-:Y:S03]  /*3280*/  @P5 STS.128 [R22+0xc000], RZ ;  /* 0x00c000ff16005388 */ /* 0x000fe60000000c00 */
[----:B------:R-:W-:Y:S01]  /*3290*/  @!P5 IMAD.WIDE.U32 R6, R0, c[0x0][0x1a0], R2 ;  /* 0x000068000006da25 */ /* 0x000fe200078e0002 */
[----:B------:R-:W-:Y:S01]  /*32a0*/  @!P1 LEA R14, P0, R8, c[0x0][0x168], 0x1 ;  /* 0x00005a00080e9a11 */ /* 0x000fe200078008ff */
[----:B------:R-:W-:Y:S02]  /*32b0*/  @P5 STS.128 [R22+0x10000], RZ ;  /* 0x010000ff16005388 */ /* 0x000fe40000000c00 */
[----:B------:R-:W-:-:S02]  /*32c0*/  @!P1 IMAD.IADD R2, R9, 0x1, R12 ;  /* 0x0000000109029824 */ /* 0x000fc400078e020c */
[----:B------:R-:W-:Y:S01]  /*32d0*/  @!P5 IMAD R5, R0, c[0x0][0x1a4], R11 ;  /* 0x000069000005da24 */ /* 0x000fe200078e020b */
[----:B------:R-:W-:Y:S01]  /*32e0*/  @!PT LDS RZ, [RZ] ;  /* 0x00000000fffff984 */ /* 0x000fe20000000800 */
[----:B------:R-:W-:Y:S01]  /*32f0*/  @!PT LDS RZ, [RZ] ;  /* 0x00000000fffff984 */ /* 0x000fe20000000800 */
[----:B------:R-:W-:Y:S01]  /*3300*/  @!PT LDS RZ, [RZ] ;  /* 0x00000000fffff984 */ /* 0x000fe20000000800 */
[----:B------:R1:W-:Y:S01]  /*3310*/  @!P5 LDGSTS.E.BYPASS.LTC128B.128 [R22+0xc000], [R20.64] ;  /* 0x0c0000001416dfae */ /* 0x0003e2000b901d44 */
[----:B------:R-:W-:Y:S01]  /*3320*/  @!P3 IMAD.MOV.U32 R9, RZ, RZ, R3 ;  /* 0x000000ffff09b224 */ /* 0x000fe200078e0003 */
[----:B------:R-:W-:Y:S01]  /*3330*/  @!P1 LEA.HI.X R15, R8, c[0x0][0x16c], R2, 0x1, P0 ;  /* 0x00005b00080f9a11 */ /* 0x000fe200000f0c02 */
[----:B------:R-:W-:Y:S01]  /*3340*/  @!P5 IMAD.IADD R5, R7, 0x1, R5 ;  /* 0x000000010705d824 */ /* 0x000fe200078e0205 */
[C---:B------:R-:W-:Y:S01]  /*3350*/  @!P5 LEA R12, P0, R6.reuse, c[0x0][0x170], 0x1 ;  /* 0x00005c00060cda11 */ /* 0x040fe200078008ff */
[----:B------:R1:W-:Y:S03]  /*3360*/  @!P5 LDGSTS.E.BYPASS.LTC128B.128 [R22+0x10000], [R20.64+0x80] ;  /* 0x100000801416dfae */ /* 0x0003e6000b901d44 */
[----:B------:R-:W-:Y:S01]  /*3370*/  @!P5 LEA.HI.X R13, R6, c[0x0][0x174], R5, 0x1, P0 ;  /* 0x00005d00060dda11 */ /* 0x000fe200000f0c05 */
[----:B------:R-:W-:Y:S01]  /*3380*/  @P4 STS.128 [R22+0xd000], RZ ;  /* 0x00d000ff16004388 */ /* 0x000fe20000000c00 */
[----:B------:R-:W-:-:S03]  /*3390*/  @!P4 IADD3 R2, P0, R0, 0x20, RZ ;  /* 0x000000200002c810 */ /* 0x000fc60007f1e0ff */
[----:B------:R-:W-:Y:S01]  /*33a0*/  @P4 STS.128 [R22+0x11000], RZ ;  /* 0x011000ff16004388 */ /* 0x000fe20000000c00 */
[----:B------:R-:W-:Y:S02]  /*33b0*/  @!P4 IADD3.X R6, RZ, R23, RZ, P0, !PT ;  /* 0x00000017ff06c210 */ /* 0x000fe400007fe4ff */
[----:B------:R-:W-:Y:S01]  /*33c0*/  @!P3 IADD3 R5, P0, R0, 0x40, RZ ;  /* 0x000000400005b810 */ /* 0x000fe20007f1e0ff */
[----:B------:R-:W-:Y:S01]  /*33d0*/  @!PT LDS RZ, [RZ] ;  /* 0x00000000fffff984 */ /* 0x000fe20000000800 */
[----:B------:R-:W-:Y:S01]  /*33e0*/  @!PT LDS RZ, [RZ] ;  /* 0x00000000fffff984 */ /* 0x000fe20000000800 */
[----:B------:R-:W-:Y:S01]  /*33f0*/  @!PT LDS RZ, [RZ] ;  /* 0x00000000fffff984 */ /* 0x000fe20000000800 */
[----:B------:R1:W-:Y:S02]  /*3400*/  @!P4 LDGSTS.E.BYPASS.LTC128B.128 [R22+0xd000], [R18.64] ;  /* 0x0d0000001216cfae */ /* 0x0003e4000b901d44 */
[----:B------:R-:W-:Y:S02]  /*3410*/  @!P4 IMAD R6, R6, c[0x0][0x1a0], RZ ;  /* 0x000068000606ca24 */ /* 0x000fe400078e02ff */
[--C-:B------:R-:W-:Y:S01]  /*3420*/  @!P3 IMAD.X R7, RZ, RZ, R23.reuse, P0 ;  /* 0x000000ffff07b224 */ /* 0x100fe200000e0617 */
[----:B------:R-:W-:Y:S01]  /*3430*/  @!P1 IADD3 R0, P0, R0, 0x60, RZ ;  /* 0x0000006000009810 */ /* 0x000fe20007f1e0ff */
[----:B------:R-:W-:Y:S01]  /*3440*/  @!P4 IMAD R10, R2, c[0x0][0x1a4], R6 ;  /* 0x00006900020aca24 */ /* 0x000fe200078e0206 */
[----:B------:R1:W-:Y:S01]  /*3450*/  @!P4 LDGSTS.E.BYPASS.LTC128B.128 [R22+0x11000], [R18.64+0x80] ;  /* 0x110000801216cfae */ /* 0x0003e2000b901d44 */
[----:B------:R-:W-:Y:S01]  /*3460*/  @!P3 IMAD R8, R7, c[0x0][0x1a0], RZ ;  /* 0x000068000708ba24 */ /* 0x000fe200078e02ff */
[----:B------:R-:W-:Y:S01]  /*3470*/  @!P4 MOV R7, R3 ;  /* 0x000000030007c202 */ /* 0x000fe20000000f00 */
[----:B------:R-:W-:Y:S01]  /*3480*/  @!P4 IMAD.MOV.U32 R6, RZ, RZ, R4 ;  /* 0x000000ffff06c224 */ /* 0x000fe200078e0004 */
[----:B------:R-:W-:Y:S01]  /*3490*/  @P3 STS.128 [R22+0xe000], RZ ;  /* 0x00e000ff16003388 */ /* 0x000fe20000000c00 */
[----:B------:R-:W-:-:S02]  /*34a0*/  @!P1 IMAD.X R11, RZ, RZ, R23, P0 ;  /* 0x000000ffff0b9224 */ /* 0x000fc400000e0617 */
[C---:B------:R-:W-:Y:S01]  /*34b0*/  @!P3 IMAD R23, R5.reuse, c[0x0][0x1a4], R8 ;  /* 0x000069000517ba24 */ /* 0x040fe200078e0208 */
[----:B------:R-:W-:Y:S01]  /*34c0*/  @P3 STS.128 [R22+0x12000], RZ ;  /* 0x012000ff16003388 */ /* 0x000fe20000000c00 */
[----:B------:R-:W-:Y:S02]  /*34d0*/  @!P3 IMAD.MOV.U32 R8, RZ, RZ, R4 ;  /* 0x000000ffff08b224 */ /* 0x000fe400078e0004 */
[----:B------:R-:W-:Y:S01]  /*34e0*/  @!P4 IMAD.WIDE.U32 R6, R2, c[0x0][0x1a0], R6 ;  /* 0x000068000206ca25 */ /* 0x000fe200078e0006 */
[----:B------:R-:W-:Y:S01]  /*34f0*/  @!P1 MOV R2, R4 ;  /* 0x0000000400029202 */ /* 0x000fe20000000f00 */
[----:B------:R-:W-:Y:S01]  /*3500*/  @!PT LDS RZ, [RZ] ;  /* 0x00000000fffff984 */ /* 0x000fe20000000800 */
[----:B------:R-:W-:Y:S01]  /*3510*/  @!PT LDS RZ, [RZ] ;  /* 0x00000000fffff984 */ /* 0x000fe20000000800 */
[----:B------:R-:W-:Y:S01]  /*3520*/  @!PT LDS RZ, [RZ] ;  /* 0x00000000fffff984 */ /* 0x000fe20000000800 */
[----:B------:R1:W-:Y:S02]  /*3530*/  @!P3 LDGSTS.E.BYPASS.LTC128B.128 [R22+0xe000], [R16.64] ;  /* 0x0e0000001016bfae */ /* 0x0003e4000b901d44 */
[----:B------:R-:W-:Y:S02]  /*3540*/  @!P3 IMAD.WIDE.U32 R8, R5, c[0x0][0x1a0], R8 ;  /* 0x000068000508ba25 */ /* 0x000fe400078e0008 */
[----:B------:R1:W-:Y:S02]  /*3550*/  @!P3 LDGSTS.E.BYPASS.LTC128B.128 [R22+0x12000], [R16.64+0x80] ;  /* 0x120000801016bfae */ /* 0x0003e4000b901d44 */
[----:B------:R-:W-:-:S02]  /*3560*/  @!P1 IMAD R5, R11, c[0x0][0x1a0], RZ ;  /* 0x000068000b059a24 */ /* 0x000fc400078e02ff */
[----:B------:R-:W-:Y:S01]  /*3570*/  @!P4 IMAD.IADD R7, R7, 0x1, R10 ;  /* 0x000000010707c824 */ /* 0x000fe200078e020a */
[----:B------:R-:W-:Y:S01]  /*3580*/  @!P4 LEA R10, P0, R6, c[0x0][0x170], 0x1 ;  /* 0x00005c00060aca11 */ /* 0x000fe200078008ff */
[C---:B------:R-:W-:Y:S01]  /*3590*/  @!P1 IMAD R5, R0.reuse, c[0x0][0x1a4], R5 ;  /* 0x0000690000059a24 */ /* 0x040fe200078e0205 */
[----:B------:R-:W-:Y:S01]  /*35a0*/  @P1 STS.128 [R22+0xf000], RZ ;  /* 0x00f000ff16001388 */ /* 0x000fe20000000c00 */
[----:B------:R-:W-:Y:S01]  /*35b0*/  @!P1 IMAD.WIDE.U32 R2, R0, c[0x0][0x1a0], R2 ;  /* 0x0000680000029a25 */ /* 0x000fe200078e0002 */
[----:B------:R-:W-:Y:S02]  /*35c0*/  @!P4 LEA.HI.X R11, R6, c[0x0][0x174], R7, 0x1, P0 ;  /* 0x00005d00060bca11 */ /* 0x000fe400000f0c07 */
[----:B------:R-:W-:Y:S01]  /*35d0*/  @!P3 LEA R6, P0, R8, c[0x0][0x170], 0x1 ;  /* 0x00005c000806ba11 */ /* 0x000fe200078008ff */
[----:B------:R-:W-:Y:S01]  /*35e0*/  @!P3 IMAD.IADD R0, R9, 0x1, R23 ;  /* 0x000000010900b824 */ /* 0x000fe200078e0217 */
[----:B------:R-:W-:Y:S01]  /*35f0*/  @P1 STS.128 [R22+0x13000], RZ ;  /* 0x013000ff16001388 */ /* 0x000fe20000000c00 */
[----:B------:R-:W-:-:S03]  /*3600*/  MOV R9, c[0x0][0x30c] ;  /* 0x0000c30000097a02 */ /* 0x000fc60000000f00 */
[----:B------:R-:W-:Y:S01]  /*3610*/  @!PT LDS RZ, [RZ] ;  /* 0x00000000fffff984 */ /* 0x000fe20000000800 */
[----:B------:R-:W-:Y:S01]  /*3620*/  @!PT LDS RZ, [RZ] ;  /* 0x00000000fffff984 */ /* 0x000fe20000000800 */
[----:B------:R-:W-:Y:S01]  /*3630*/  @!PT LDS RZ, [RZ] ;  /* 0x00000000fffff984 */ /* 0x000fe20000000800 */
[----:B------:R1:W-:Y:S01]  /*3640*/  @!P1 LDGSTS.E.BYPASS.LTC128B.128 [R22+0xf000], [R14.64] ;  /* 0x0f0000000e169fae */ /* 0x0003e2000b901d44 */
[----:B------:R-:W-:Y:S01]  /*3650*/  @!P3 LEA.HI.X R7, R8, c[0x0][0x174], R0, 0x1, P0 ;  /* 0x00005d000807ba11 */ /* 0x000fe200000f0c00 */
[----:B------:R-:W-:Y:S01]  /*3660*/  @!P1 IMAD.IADD R0, R3, 0x1, R5 ;  /* 0x0000000103009824 */ /* 0x000fe200078e0205 */
[C---:B------:R-:W-:Y:S01]  /*3670*/  @!P1 LEA R4, P0, R2.reuse, c[0x0][0x170], 0x1 ;  /* 0x00005c0002049a11 */ /* 0x040fe200078008ff */
[----:B------:R1:W-:Y:S01]  /*3680*/  @!P1 LDGSTS.E.BYPASS.LTC128B.128 [R22+0x13000], [R14.64+0x80] ;  /* 0x130000800e169fae */ /* 0x0003e2000b901d44 */
[----:B------:R-:W-:Y:S02]  /*3690*/  IMAD.MOV.U32 R8, RZ, RZ, c[0x0][0x308] ;  /* 0x0000c200ff087624 */ /* 0x000fe400078e00ff */
[----:B------:R-:W-:Y:S01]  /*36a0*/  @!P1 LEA.HI.X R5, R2, c[0x0][0x174], R0, 0x1, P0 ;  /* 0x00005d0002059a11 */ /* 0x000fe200000f0c00 */
        /* <DEDUP_REMOVED lines=33> */
[C---:B------:R-:W-:Y:S01]  /*38c0*/  IADD3 R3, R239.reuse, 0x8, RZ ;  /* 0x00000008ef037810 */ /* 0x040fe20007ffe0ff */
[----:B------:R-:W-:Y:S01]  /*38d0*/  IMAD.MOV.U32 R242, RZ, RZ, 0x7f800000 ;  /* 0x7f800000fff27424 */ /* 0x000fe200078e00ff */
[----:B------:R-:W-:Y:S01]  /*38e0*/  ISETP.GE.AND P0, PT, R0, UR8, PT ;  /* 0x0000000800007c0c */ /* 0x000fe2000bf06270 */
[----:B------:R-:W-:Y:S01]  /*38f0*/  IMAD.MOV.U32 R240, RZ, RZ, 0x7f800000 ;  /* 0x7f800000fff07424 */ /* 0x000fe200078e00ff */
[C---:B------:R-:W-:Y:S01]  /*3900*/  IADD3 R2, R239.reuse, 0x20, RZ ;  /* 0x00000020ef027810 */ /* 0x040fe20007ffe0ff */
[----:B------:R-:W-:Y:S01]  /*3910*/  IMAD.MOV.U32 R241, RZ, RZ, 0x7f800000 ;  /* 0x7f800000fff17424 */ /* 0x000fe200078e00ff */
[----:B------:R-:W-:-:S02]  /*3920*/  ISETP.GE.AND P4, PT, R239, UR8, PT ;  /* 0x00000008ef007c0c */ /* 0x000fc4000bf86270 */
[----:B------:R-:W-:Y:S02]  /*3930*/  ISETP.GE.AND P3, PT, R3, UR8, PT ;  /* 0x0000000803007c0c */ /* 0x000fe4000bf66270 */
[----:B------:R-:W-:Y:S01]  /*3940*/  ISETP.GE.AND P1, PT, R2, UR8, PT ;  /* 0x0000000802007c0c */ /* 0x000fe2000bf26270 */
[----:B------:R-:W-:Y:S01]  /*3950*/  IMAD.MOV.U32 R2, RZ, RZ, 0x4 ;  /* 0x00000004ff027424 */ /* 0x000fe200078e00ff */
[----:B------:R-:W-:-:S03]  /*3960*/  MOV R243, 0x7f800000 ;  /* 0x7f80000000f37802 */ /* 0x000fc60000000f00 */
        /* <DEDUP_REMOVED lines=8> */
[----:B------:R2:W5:Y:S02]  /*39f0*/  @!P1 LDG.E R240, [R2.64+0x80] ;  /* 0x0000800402f09981 */ /* 0x000564000c1e1900 */
[----:B--2---:R-:W-:-:S04]  /*3a00*/  SHF.R.S32.HI R2, RZ, 0x1f, R0 ;  /* 0x0000001fff027819 */ /* 0x004fc80000011400 */
[----:B------:R-:W-:-:S04]  /*3a10*/  LEA.HI R2, R2, R0, RZ, 0x3 ;  /* 0x0000000002027211 */ /* 0x000fc800078f18ff */
[----:B------:R-:W-:-:S05]  /*3a20*/  LOP3.LUT R2, R2, 0xfffffff8, RZ, 0xc0, !PT ;  /* 0xfffffff802027812 */ /* 0x000fca00078ec0ff */
[----:B------:R-:W-:-:S05]  /*3a30*/  IMAD.IADD R0, R0, 0x1, -R2 ;  /* 0x0000000100007824 */ /* 0x000fca00078e0a02 */
[C---:B------:R-:W-:Y:S02]  /*3a40*/  LOP3.LUT P0, RZ, R0.reuse, 0x2, RZ, 0xc0, !PT ;  /* 0x0000000200ff7812 */ /* 0x040fe4000780c0ff */
[----:B------:R-:W-:Y:S02]  /*3a50*/  LOP3.LUT P1, RZ, R0, 0x4, RZ, 0xc0, !PT ;  /* 0x0000000400ff7812 */ /* 0x000fe4000782c0ff */
[----:B------:R-:W-:-:S04]  /*3a60*/  IADD3 R0, R197, 0x2000, RZ ;  /* 0x00002000c5007810 */ /* 0x000fc80007ffe0ff */
[----:B------:R-:W-:Y:S02]  /*3a70*/  SEL R0, R0, R197, !P2 ;  /* 0x000000c500007207 */ /* 0x000fe40005000000 */
[----:B------:R-:W-:Y:S02]  /*3a80*/  SHF.R.S32.HI R2, RZ, 0x1f, R26 ;  /* 0x0000001fff027819 */ /* 0x000fe4000001141a */
[----:B------:R-:W-:Y:S01]  /*3a90*/  SHF.L.U32 R189, R0, 0x1, RZ ;  /* 0x0000000100bd7819 */ /* 0x000fe200000006ff */
[----:B------:R-:W-:-:S04]  /*3aa0*/  IMAD.MOV.U32 R0, RZ, RZ, c[0x0][0x22c] ;  /* 0x00008b00ff007624 */ /* 0x000fc800078e00ff */
[----:B------:R-:W-:-:S04]  /*3ab0*/  IMAD R0, R0, c[0x0][0x1c0], RZ ;  /* 0x0000700000007a24 */ /* 0x000fc800078e02ff */
[----:B------:R-:W-:Y:S02]  /*3ac0*/  IMAD.SHL.U32 R238, R0, 0x8, RZ ;  /* 0x0000000800ee7824 */ /* 0x000fe400078e00ff */
[----:B------:R-:W-:Y:S01]  /*3ad0*/  IMAD.MOV.U32 R195, RZ, RZ, 0x20 ;  /* 0x00000020ffc37424 */ /* 0x000fe200078e00ff */
        /* <DEDUP_REMOVED lines=66> */
[----:B------:R-:W-:Y:S01]  /*3f00*/  ULDC UR13, c[0x0][0x2e8] ;  /* 0x0000ba00000d7ab9 */ /* 0x000fe20000000800 */
[----:B------:R-:W-:Y:S01]  /*3f10*/  SEL R194, R194, 0xffffffc0, !P1 ;  /* 0xffffffc0c2c27807 */ /* 0x000fe20004800000 */
[----:B------:R-:W-:-:S02]  /*3f20*/  UIADD3 UR33, UR33, -UR13, URZ ;  /* 0x8000000d21217290 */ /* 0x000fc4000fffe03f */
[----:B------:R-:W-:Y:S01]  /*3f30*/  ULDC UR17, c[0x0][0x2e4] ;  /* 0x0000b90000117ab9 */ /* 0x000fe20000000800 */
[----:B----4-:R-:W-:-:S04]  /*3f40*/  IADD3 R3, P4, P3, R4, UR48, R26 ;  /* 0x0000003004037c10 */ /* 0x010fc8000fb9e01a */
[----:B------:R-:W-:Y:S02]  /*3f50*/  IADD3.X R4, R5, UR52, R2, P4, P3 ;  /* 0x0000003405047c10 */ /* 0x000fe4000a7e6402 */
[----:B------:R-:W-:Y:S01]  /*3f60*/  IADD3 R2, R196, 0x2000, RZ ;  /* 0x00002000c4027810 */ /* 0x000fe20007ffe0ff */
[----:B---3--:R-:W2:Y:S01]  /*3f70*/  R2UR UR22, R8 ;  /* 0x00000000081673c2 */ /* 0x008ea200000e0000 */
[----:B------:R2:W-:Y:S02]  /*3f80*/  STL [R1+0x8], R3 ;  /* 0x0000080301007387 */ /* 0x0005e40000100800 */
[----:B------:R-:W-:Y:S02]  /*3f90*/  SEL R2, R2, R196, !P2 ;  /* 0x000000c402027207 */ /* 0x000fe40005000000 */
[----:B------:R-:W-:-:S03]  /*3fa0*/  SHF.L.U32 R5, R0, 0x4, RZ ;  /* 0x0000000400057819 */ /* 0x000fc600000006ff */
[----:B------:R-:W-:Y:S01]  /*3fb0*/  IMAD.SHL.U32 R188, R2, 0x2, RZ ;  /* 0x0000000202bc7824 */ /* 0x000fe200078e00ff */
[----:B------:R-:W3:Y:S01]  /*3fc0*/  R2UR UR31, R9 ;  /* 0x00000000091f73c2 */ /* 0x000ee200000e0000 */
[----:B------:R-:W-:-:S05]  /*3fd0*/  IADD3 R2, R5, 0x60, RZ ;  /* 0x0000006005027810 */ /* 0x000fca0007ffe0ff */
[----:B------:R-:W-:Y:S01]  /*3fe0*/  IMAD.IADD R2, R238, 0x1, R2 ;  /* 0x00000001ee027824 */ /* 0x000fe200078e0202 */
[----:B--2---:R-:W-:Y:S02]  /*3ff0*/  LOP3.LUT R3, R4, UR22, RZ, 0x3c, !PT ;  /* 0x0000001604037c12 */ /* 0x004fe4000f8e3cff */
[----:B------:R-:W-:-:S03]  /*4000*/  IADD3 R4, R5, 0x20, RZ ;  /* 0x0000002005047810 */ /* 0x000fc60007ffe0ff */
[----:B------:R2:W-:Y:S02]  /*4010*/  STL [R1], R3 ;  /* 0x0000000301007387 */ /* 0x0005e40000100800 */
[C---:B------:R-:W-:Y:S02]  /*4020*/  IMAD.IADD R4, R238.reuse, 0x1, R4 ;  /* 0x00000001ee047824 */ /* 0x040fe400078e0204 */
[C---:B------:R-:W-:Y:S02]  /*4030*/  IMAD.IADD R2, R238.reuse, 0x1, R2 ;  /* 0x00000001ee027824 */ /* 0x040fe400078e0202 */
[C---:B------:R-:W-:Y:S02]  /*4040*/  IMAD.IADD R4, R238.reuse, 0x1, R4 ;  /* 0x00000001ee047824 */ /* 0x040fe400078e0204 */
[C---:B------:R-:W-:Y:S02]  /*4050*/  IMAD.IADD R245, R238.reuse, 0x1, R2 ;  /* 0x00000001eef57824 */ /* 0x040fe400078e0202 */
[----:B------:R-:W-:Y:S01]  /*4060*/  IMAD.IADD R249, R238, 0x1, R4 ;  /* 0x00000001eef97824 */ /* 0x000fe200078e0204 */
[----:B--2---:R-:W-:-:S04]  /*4070*/  IADD3 R3, R5, 0x40, RZ ;  /* 0x0000004005037810 */ /* 0x004fc80007ffe0ff */
[----:B------:R-:W-:-:S04]  /*4080*/  IADD3 R3, R238, R3, RZ ;  /* 0x00000003ee037210 */ /* 0x000fc80007ffe0ff */
[----:B------:R-:W-:-:S04]  /*4090*/  IADD3 R3, R238, R3, RZ ;  /* 0x00000003ee037210 */ /* 0x000fc80007ffe0ff */
[C---:B------:R-:W-:Y:S01]  /*40a0*/  IADD3 R247, R238.reuse, R3, RZ ;  /* 0x00000003eef77210 */ /* 0x040fe20007ffe0ff */
[C---:B------:R-:W-:Y:S02]  /*40b0*/  IMAD.IADD R248, R238.reuse, 0x1, R249 ;  /* 0x00000001eef87824 */ /* 0x040fe400078e02f9 */
[C---:B------:R-:W-:Y:S01]  /*40c0*/  IMAD.IADD R244, R238.reuse, 0x1, R245 ;  /* 0x00000001eef47824 */ /* 0x040fe200078e02f5 */
[C---:B------:R-:W-:Y:S01]  /*40d0*/  IADD3 R246, R238.reuse, R247, RZ ;  /* 0x000000f7eef67210 */ /* 0x040fe20007ffe0ff */
[C---:B------:R-:W-:Y:S02]  /*40e0*/  IMAD.IADD R252, R238.reuse, 0x1, R248 ;  /* 0x00000001eefc7824 */ /* 0x040fe400078e02f8 */
[C---:B------:R-:W-:Y:S01]  /*40f0*/  IMAD.IADD R250, R238.reuse, 0x1, R244 ;  /* 0x00000001eefa7824 */ /* 0x040fe200078e02f4 */
[----:B------:R-:W-:Y:S01]  /*4100*/  IADD3 R251, R238, R246, RZ ;  /* 0x000000f6eefb7210 */ /* 0x000fe20007ffe0ff */
[----:B------:R-:W-:Y:S02]  /*4110*/  UIADD3 UR30, UR22, -0x61c88647, URZ ;  /* 0x9e3779b9161e7890 */ /* 0x000fe4000fffe03f */
[----:B------:R-:W-:-:S02]  /*4120*/  UIADD3 UR34, UR22, 0x3c6ef372, URZ ;  /* 0x3c6ef37216227890 */ /* 0x000fc4000fffe03f */
[----:B------:R-:W-:Y:S02]  /*4130*/  UIADD3 UR28, UR22, -0x255992d5, URZ ;  /* 0xdaa66d2b161c7890 */ /* 0x000fe4000fffe03f */
[----:B------:R-:W-:Y:S02]  /*4140*/  UIADD3 UR26, UR22, 0x78dde6e4, URZ ;  /* 0x78dde6e4161a7890 */ /* 0x000fe4000fffe03f */
[----:B------:R-:W-:Y:S02]  /*4150*/  UIADD3 UR24, UR22, 0x1715609d, URZ ;  /* 0x1715609d16187890 */ /* 0x000fe4000fffe03f */
[----:B------:R-:W-:Y:S02]  /*4160*/  UIADD3 UR22, UR22, -0x4ab325aa, URZ ;  /* 0xb54cda5616167890 */ /* 0x000fe4000fffe03f */
[----:B---3--:R-:W-:Y:S02]  /*4170*/  UIADD3 UR32, UR31, -0x4498517b, URZ ;  /* 0xbb67ae851f207890 */ /* 0x008fe4000fffe03f */
[----:B------:R-:W-:-:S02]  /*4180*/  UIADD3 UR29, UR31, 0x76cf5d0a, URZ ;  /* 0x76cf5d0a1f1d7890 */ /* 0x000fc4000fffe03f */
[----:B------:R-:W-:Y:S02]  /*4190*/  UIADD3 UR27, UR31, 0x32370b8f, URZ ;  /* 0x32370b8f1f1b7890 */ /* 0x000fe4000fffe03f */
[----:B------:R-:W-:Y:S02]  /*41a0*/  UIADD3 UR25, UR31, -0x126145ec, URZ ;  /* 0xed9eba141f197890 */ /* 0x000fe4000fffe03f */
[----:B------:R-:W-:Y:S02]  /*41b0*/  UIADD3 UR23, UR31, -0x56f99767, URZ ;  /* 0xa90668991f177890 */ /* 0x000fe4000fffe03f */
[----:B-1----:R-:W-:Y:S02]  /*41c0*/  UIADD3 UR21, UR31, 0x646e171e, URZ ;  /* 0x646e171e1f157890 */ /* 0x002fe4000fffe03f */
.L_x_1808:
[----:B------:R-:W0:Y:S01]  /*41d0*/  LDGDEPBAR ;  /* 0x00000000000079af */ /* 0x000e220000000000 */
[C---:B------:R-:W-:Y:S01]  /*41e0*/  IMAD.IADD R0, R189.reuse, 0x1, R195 ;  /* 0x00000001bd007824 */ /* 0x040fe200078e02c3 */
[----:B------:R-:W-:Y:S01]  /*41f0*/  USHF.L.U32 UR8, UR7, 0x6, URZ ;  /* 0x0000000607087899 */ /* 0x000fe2000800063f */
[--C-:B------:R-:W-:Y:S01]  /*4200*/  IMAD.IADD R3, R189, 0x1, R194.reuse ;  /* 0x00000001bd037824 */ /* 0x100fe200078e02c2 */
[----:B------:R-:W-:Y:S01]  /*4210*/  ULDC UR13, c[0x0][0x2e4] ;  /* 0x0000b900000d7ab9 */ /* 0x000fe20000000800 */
[----:B------:R-:W-:Y:S01]  /*4220*/  IMAD.IADD R2, R0, 0x1, R194 ;  /* 0x0000000100027824 */ /* 0x000fe200078e02c2 */
[----:B------:R-:W1:Y:S01]  /*4230*/  S2R R204, SR_TID.X ;  /* 0x0000000000cc7919 */ /* 0x000e620000002100 */
[----:B------:R-:W-:Y:S01]  /*4240*/  IMAD.MOV.U32 R236, RZ, RZ, R203 ;  /* 0x000000ffffec7224 */ /* 0x000fe200078e00cb */
[----:B------:R-:W-:Y:S01]  /*4250*/  UISETP.GE.AND UP0, UPT, UR8, UR33, UPT ;  /* 0x000000210800728c */ /* 0x000fe2000bf06270 */
[----:B------:R-:W-:Y:S02]  /*4260*/  MOV R237, R202 ;  /* 0x000000ca00ed7202 */ /* 0x000fe40000000f00 */
[----:B------:R-:W2:Y:S01]  /*4270*/  S2R R205, SR_TID.X ;  /* 0x0000000000cd7919 */ /* 0x000ea20000002100 */
[----:B------:R-:W-:Y:S04]  /*4280*/  DEPBAR.LE SB0, 0x0 ;  /* 0x000080000000791a */ /* 0x000fe80000000000 */
[----:B------:R-:W-:Y:S01]  /*4290*/  BAR.SYNC.DEFER_BLOCKING 0x0 ;  /* 0x0000000000007b1d */ /* 0x000fe20000010000 */
[----:B-1----:R-:W-:Y:S04]  /*42a0*/  SHF.R.S32.HI R204, RZ, 0x1f, R204 ;  /* 0x0000001fffcc7819 */ /* 0x002fe800000114cc */
[----:B--2---:R-:W-:Y:S04]  /*42b0*/  LEA.HI R204, R204, R205, RZ, 0x6 ;  /* 0x000000cdcccc7211 */ /* 0x004fe800078f30ff */
[----:B------:R-:W-:Y:S01]  /*42c0*/  SHF.R.S32.HI R204, RZ, 0x6, R204 ;  /* 0x00000006ffcc7819 */ /* 0x000fe200000114cc */
[----:B------:R-:W-:Y:S05]  /*42d0*/  LDSM.16.M88.4 R32, [R189] ;  /* 0x00000000bd20783b */ /* 0x000fea0000000200 */
[----:B------:R-:W1:Y:S05]  /*42e0*/  LDSM.16.M88.4 R16, [R193+0xc000] ;  /* 0x00c00000c110783b */ /* 0x000e6a0000000200 */
[----:B------:R-:W2:Y:S05]  /*42f0*/  LDSM.16.M88.4 R28, [R189+0x1000] ;  /* 0x00100000bd1c783b */ /* 0x000eaa0000000200 */
[----:B------:R-:W3:Y:S05]  /*4300*/  LDSM.16.M88.4 R164, [R193+0xc800] ;  /* 0x00c80000c1a4783b */ /* 0x000eea0000000200 */
[----:B------:R-:W-:Y:S05]  /*4310*/  LDSM.16.M88.4 R168, [R0] ;  /* 0x0000000000a8783b */ /* 0x000fea0000000200 */
[----:B------:R-:W4:Y:S05]  /*4320*/  LDSM.16.M88.4 R172, [R190+0xc000] ;  /* 0x00c00000beac783b */ /* 0x000f2a0000000200 */
[----:B------:R-:W3:Y:S05]  /*4330*/  LDSM.16.M88.4 R176, [R0+0x1000] ;  /* 0x0010000000b0783b */ /* 0x000eea0000000200 */
[----:B------:R-:W3:Y:S01]  /*4340*/  LDSM.16.M88.4 R180, [R190+0xc800] ;  /* 0x00c80000beb4783b */ /* 0x000ee20000000200 */
        /* <DEDUP_REMOVED lines=19> */
[----:B------:R-:W3:Y:S05]  /*4480*/  LDSM.16.M88.4 R168, [R192+0xc800] ;  /* 0x00c80000c0a8783b */ /* 0x000eea0000000200 */
[----:B------:R-:W-:Y:S02]  /*4490*/  LDSM.16.M88.4 R180, [R191+0xc000] ;  /* 0x00c00000bfb4783b */ /* 0x000fe40000000200 */
[-C--:B-1----:R-:W-:Y:S08]  /*44a0*/  HMMA.16816.F32 R4, R164, R172.reuse, R4 ;  /* 0x000000aca404723c */ /* 0x082ff00000001804 */
[C---:B--2---:R-:W-:Y:S08]  /*44b0*/  HMMA.16816.F32 R8, R176.reuse, R172, R8 ;  /* 0x000000acb008723c */ /* 0x044ff00000001808 */
[-C--:B------:R-:W-:Y:S08]  /*44c0*/  HMMA.16816.F32 R12, R176, R174.reuse, R12 ;  /* 0x000000aeb00c723c */ /* 0x080ff0000000180c */
[C---:B------:R-:W-:Y:S01]  /*44d0*/  HMMA.16816.F32 R16, R164.reuse, R174, R16 ;  /* 0x000000aea410723c */ /* 0x040fe20000001810 */
[----:B------:R-:W1:Y:S07]  /*44e0*/  LDSM.16.M88.4 R172, [R2] ;  /* 0x0000000002ac783b */ /* 0x000e6e0000000200 */
[-C--:B---3--:R-:W-:Y:S08]  /*44f0*/  HMMA.16816.F32 R20, R164, R168.reuse, R20 ;  /* 0x000000a8a414723c */ /* 0x088ff00000001814 */
[C---:B------:R-:W-:Y:S07]  /*4500*/  HMMA.16816.F32 R24, R176.reuse, R168, R24 ;  /* 0x000000a8b018723c */ /* 0x040fee0000001818 */
[----:B------:R-:W-:Y:S01]  /*4510*/  MOV R168, UR19 ;  /* 0x0000001300a87c02 */ /* 0x000fe20008000f00 */
[-C--:B------:R-:W-:Y:S01]  /*4520*/  HMMA.16816.F32 R28, R176, R170.reuse, R28 ;  /* 0x000000aab01c723c */ /* 0x080fe2000000181c */
[----:B------:R-:W2:Y:S03]  /*4530*/  LDSM.16.M88.4 R176, [R2+0x1000] ;  /* 0x0010000002b0783b */ /* 0x000ea60000000200 */
[----:B------:R-:W-:Y:S01]  /*4540*/  IMAD.U32 R169, RZ, RZ, UR18 ;  /* 0x00000012ffa97e24 */ /* 0x000fe2000f8e00ff */
[C---:B------:R-:W-:Y:S03]  /*4550*/  LEA R184, P0, R239.reuse, R168, 0x2 ;  /* 0x000000a8efb87211 */ /* 0x040fe600078010ff */
[----:B------:R-:W-:Y:S01]  /*4560*/  HMMA.16816.F32 R32, R164, R170, R32 ;  /* 0x000000aaa420723c */ /* 0x000fe20000001820 */
[----:B------:R-:W3:Y:S03]  /*4570*/  LDSM.16.M88.4 R164, [R191+0xc800] ;  /* 0x00c80000bfa4783b */ /* 0x000ee60000000200 */
[----:B------:R-:W-:Y:S02]  /*4580*/  LEA.HI.X.SX32 R185, R239, R169, 0x2, P0 ;  /* 0x000000a9efb97211 */ /* 0x000fe400000f16ff */
[----:B------:R-:W-:Y:S01]  /*4590*/  LDSM.16.M88.4 R168, [R193+0x10000] ;  /* 0x01000000c1a8783b */ /* 0x000fe20000000200 */
[----:B------:R-:W-:Y:S01]  /*45a0*/  PLOP3.LUT P0, PT, PT, PT, UP0, 0x80, 0x0 ;  /* 0x000000000000781c */ /* 0x000fe20003f0f008 */
[-C--:B-1----:R-:W-:Y:S03]  /*45b0*/  HMMA.16816.F32 R4, R172, R180.reuse, R4 ;  /* 0x000000b4ac04723c */ /* 0x082fe60000001804 */
[----:B-----5:R1:W5:Y:S05]  /*45c0*/  LDG.E R201, [R184.64] ;  /* 0x00000004b8c97981 */ /* 0x02036a000c1e1900 */
[----:B------:R1:W5:Y:S05]  /*45d0*/  LDG.E R200, [R184.64+0x20] ;  /* 0x00002004b8c87981 */ /* 0x00036a000c1e1900 */
[----:B------:R1:W5:Y:S05]  /*45e0*/  LDG.E R199, [R184.64+0x80] ;  /* 0x00008004b8c77981 */ /* 0x00036a000c1e1900 */
[----:B------:R1:W5:Y:S01]  /*45f0*/  LDG.E R198, [R184.64+0xa0] ;  /* 0x0000a004b8c67981 */ /* 0x000362000c1e1900 */
        /* <DEDUP_REMOVED lines=9> */
[----:B------:R-:W2:Y:S05]  /*4690*/  LDSM.16.M88.4 R164, [R189+0x2000] ;  /* 0x00200000bda4783b */ /* 0x000eaa0000000200 */
[----:B------:R-:W3:Y:S02]  /*46a0*/  LDSM.16.M88.4 R172, [R189+0x3000] ;  /* 0x00300000bdac783b */ /* 0x000ee40000000200 */
        /* <DEDUP_REMOVED lines=10> */
[----:B------:R-:W2:Y:S05]  /*4750*/  LDSM.16.M88.4 R164, [R0+0x2000] ;  /* 0x0020000000a4783b */ /* 0x000eaa0000000200 */
[----:B------:R-:W3:Y:S02]  /*4760*/  LDSM.16.M88.4 R176, [R190+0x10800] ;  /* 0x01080000beb0783b */ /* 0x000ee40000000200 */
        /* <DEDUP_REMOVED lines=32> */
[----:B-1----:R-:W-:Y:S04]  /*4970*/  USHF.L.U32 UR13, UR14, 0x7, URZ ;  /* 0x000000070e0d7899 */ /* 0x002fe8000800063f */
[----:B------:R-:W-:Y:S02]  /*4980*/  UIADD3 UR15, UR13, UR12, URZ ;  /* 0x0000000c0d0f7290 */ /* 0x000fe4000fffe03f */
        /* <DEDUP_REMOVED lines=10> */
.L_x_1804:
[----:B-1----:R-:W-:Y:S01]  /*4a30*/  IADD3 R0, R239, UR8, RZ ;  /* 0x00000008ef007c10 */ /* 0x002fe2000fffe0ff */
        /* <DEDUP_REMOVED lines=31> */
[C---:B------:R-:W-:Y:S02]  /*4c30*/  IADD3 R173, R0.reuse, 0x1, RZ ;  /* 0x0000000100ad7810 */ /* 0x040fe40007ffe0ff */
[C---:B------:R-:W-:Y:S02]  /*4c40*/  IADD3 R172, R0.reuse, 0x8, RZ ;  /* 0x0000000800ac7810 */ /* 0x040fe40007ffe0ff */
[C---:B------:R-:W-:Y:S02]  /*4c50*/  IADD3 R171, R0.reuse, 0x9, RZ ;  /* 0x0000000900ab7810 */ /* 0x040fe40007ffe0ff */
[C---:B------:R-:W-:Y:S02]  /*4c60*/  IADD3 R170, R0.reuse, 0x10, RZ ;  /* 0x0000001000aa7810 */ /* 0x040fe40007ffe0ff */
[C---:B------:R-:W-:Y:S02]  /*4c70*/  ISETP.GE.OR P2, PT, R0.reuse, R174, !P2 ;  /* 0x000000ae0000720c */ /* 0x040fe40005746670 */
[C---:B------:R-:W-:Y:S02]  /*4c80*/  ISETP.GE.OR P0, PT, R0.reuse, R166, !P0 ;  /* 0x000000a60000720c */ /* 0x040fe40004706670 */
[C---:B------:R-:W-:Y:S02]  /*4c90*/  ISETP.GE.AND P6, PT, R0.reuse, R165, PT ;  /* 0x000000a50000720c */ /* 0x040fe40003fc6270 */
[----:B------:R-:W-:Y:S02]  /*4ca0*/  ISETP.GE.AND P5, PT, R0, R3, PT ;  /* 0x000000030000720c */ /* 0x000fe40003fa6270 */
[-C--:B------:R-:W-:Y:S02]  /*4cb0*/  ISETP.GE.AND P4, PT, R173, R175.reuse, PT ;  /* 0x000000afad00720c */ /* 0x080fe40003f86270 */
[-C--:B------:R-:W-:Y:S02]  /*4cc0*/  ISETP.GE.AND P3, PT, R172, R175.reuse, PT ;  /* 0x000000afac00720c */ /* 0x080fe40003f66270 */
[----:B------:R-:W-:Y:S02]  /*4cd0*/  FSEL R4, R4, -INF , !P2 ;  /* 0xff80000004047808 */ /* 0x000fe40005000000 */
[-C--:B------:R-:W-:Y:S02]  /*4ce0*/  ISETP.GE.AND P2, PT, R171, R175.reuse, PT ;  /* 0x000000afab00720c */ /* 0x080fe40003f46270 */
[----:B------:R-:W-:Y:S02]  /*4cf0*/  FSEL R6, R6, -INF , !P0 ;  /* 0xff80000006067808 */ /* 0x000fe40004000000 */
[-C--:B------:R-:W-:Y:S02]  /*4d00*/  ISETP.GE.AND P0, PT, R170, R175.reuse, PT ;  /* 0x000000afaa00720c */ /* 0x080fe40003f06270 */
[C---:B------:R-:W-:Y:S02]  /*4d10*/  IADD3 R169, R0.reuse, 0x11, RZ ;  /* 0x0000001100a97810 */ /* 0x040fe40007ffe0ff */
[C---:B------:R-:W-:Y:S02]  /*4d20*/  IADD3 R168, R0.reuse, 0x18, RZ ;  /* 0x0000001800a87810 */ /* 0x040fe40007ffe0ff */
[C---:B------:R-:W-:Y:S02]  /*4d30*/  ISETP.GE.OR P6, PT, R0.reuse, R164, !P6 ;  /* 0x000000a40000720c */ /* 0x040fe400077c6670 */
[C---:B------:R-:W-:Y:S02]  /*4d40*/  ISETP.GE.OR P5, PT, R0.reuse, R2, !P5 ;  /* 0x000000020000720c */ /* 0x040fe40006fa6670 */
[----:B------:R-:W-:Y:S02]  /*4d50*/  IADD3 R0, R0, 0x19, RZ ;  /* 0x0000001900007810 */ /* 0x000fe40007ffe0ff */
[-C--:B------:R-:W-:Y:S02]  /*4d60*/  ISETP.GE.OR P4, PT, R173, R174.reuse, !P4 ;  /* 0x000000aead00720c */ /* 0x080fe40006786670 */
[-C--:B------:R-:W-:Y:S02]  /*4d70*/  ISETP.GE.OR P3, PT, R172, R174.reuse, !P3 ;  /* 0x000000aeac00720c */ /* 0x080fe40005f66670 */
[-C--:B------:R-:W-:Y:S02]  /*4d80*/  ISETP.GE.OR P2, PT, R171, R174.reuse, !P2 ;  /* 0x000000aeab00720c */ /* 0x080fe40005746670 */
[-C--:B------:R-:W-:Y:S02]  /*4d90*/  ISETP.GE.OR P0, PT, R170, R174.reuse, !P0 ;  /* 0x000000aeaa00720c */ /* 0x080fe40004706670 */
[----:B------:R-:W-:Y:S02]  /*4da0*/  FSEL R8, R8, -INF , !P6 ;  /* 0xff80000008087808 */ /* 0x000fe40007000000 */
[-C--:B------:R-:W-:Y:S02]  /*4db0*/  ISETP.GE.AND P6, PT, R169, R175.reuse, PT ;  /* 0x000000afa900720c */ /* 0x080fe40003fc6270 */
[----:B------:R-:W-:Y:S02]  /*4dc0*/  FSEL R10, R10, -INF , !P5 ;  /* 0xff8000000a0a7808 */ /* 0x000fe40006800000 */
[-C--:B------:R-:W-:Y:S02]  /*4dd0*/  ISETP.GE.AND P5, PT, R168, R175.reuse, PT ;  /* 0x000000afa800720c */ /* 0x080fe40003fa6270 */
[----:B------:R-:W-:Y:S02]  /*4de0*/  FSEL R5, R5, -INF , !P4 ;  /* 0xff80000005057808 */ /* 0x000fe40006000000 */
[----:B------:R-:W-:Y:S02]  /*4df0*/  ISETP.GE.AND P4, PT, R0, R175, PT ;  /* 0x000000af0000720c */ /* 0x000fe40003f86270 */
[----:B------:R-:W-:Y:S02]  /*4e00*/  FSEL R16, R16, -INF , !P3 ;  /* 0xff80000010107808 */ /* 0x000fe40005800000 */
[-C--:B------:R-:W-:Y:S02]  /*4e10*/  ISETP.GE.AND P3, PT, R173, R167.reuse, PT ;  /* 0x000000a7ad00720c */ /* 0x080fe40003f66270 */
[----:B------:R-:W-:Y:S02]  /*4e20*/  FSEL R17, R17, -INF , !P2 ;  /* 0xff80000011117808 */ /* 0x000fe40005000000 */
[-C--:B------:R-:W-:Y:S02]  /*4e30*/  ISETP.GE.AND P2, PT, R172, R167.reuse, PT ;  /* 0x000000a7ac00720c */ /* 0x080fe40003f46270 */
[----:B------:R-:W-:Y:S02]  /*4e40*/  FSEL R20, R20, -INF , !P0 ;  /* 0xff80000014147808 */ /* 0x000fe40004000000 */
[-C--:B------:R-:W-:Y:S02]  /*4e50*/  ISETP.GE.AND P0, PT, R171, R167.reuse, PT ;  /* 0x000000a7ab00720c */ /* 0x080fe40003f06270 */
[-C--:B------:R-:W-:Y:S02]  /*4e60*/  ISETP.GE.OR P6, PT, R169, R174.reuse, !P6 ;  /* 0x000000aea900720c */ /* 0x080fe400077c6670 */
[-C--:B------:R-:W-:Y:S02]  /*4e70*/  ISETP.GE.OR P5, PT, R168, R174.reuse, !P5 ;  /* 0x000000aea800720c */ /* 0x080fe40006fa6670 */
[----:B------:R-:W-:Y:S02]  /*4e80*/  ISETP.GE.OR P4, PT, R0, R174, !P4 ;  /* 0x000000ae0000720c */ /* 0x000fe40006786670 */
        /* <DEDUP_REMOVED lines=63> */
.L_x_1805:
[----:B------:R-:W2:Y:S01]  /*5280*/  LDL R167, [R1+0x8] ;  /* 0x0000080001a77983 */ /* 0x000ea20000100800 */
[C---:B------:R-:W-:Y:S01]  /*5290*/  FMUL.FTZ R164, R242.reuse, 1.4426950216293334961 ;  /* 0x3fb8aa3bf2a47820 */ /* 0x040fe20000410000 */
[----:B------:R-:W-:Y:S01]  /*52a0*/  FSETP.NEU.FTZ.AND P0, PT, R242, -INF , PT ;  /* 0xff800000f200780b */ /* 0x000fe20003f1d000 */
[----:B------:R-:W-:Y:S01]  /*52b0*/  FMUL.FTZ R3, R243, 1.4426950216293334961 ;  /* 0x3fb8aa3bf3037820 */ /* 0x000fe20000410000 */
[----:B------:R-:W3:Y:S01]  /*52c0*/  LDL R166, [R1+0x14] ;  /* 0x0000140001a67983 */ /* 0x000ee20000100800 */
[----:B------:R-:W-:Y:S01]  /*52d0*/  FMUL.FTZ R2, R240, 1.4426950216293334961 ;  /* 0x3fb8aa3bf0027820 */ /* 0x000fe20000410000 */
[----:B------:R-:W-:Y:S01]  /*52e0*/  FSEL R164, R164, RZ, P0 ;  /* 0x000000ffa4a47208 */ /* 0x000fe20000000000 */
[----:B------:R-:W-:Y:S01]  /*52f0*/  FMUL.FTZ R0, R241, 1.4426950216293334961 ;  /* 0x3fb8aa3bf1007820 */ /* 0x000fe20000410000 */
[----:B------:R-:W4:Y:S01]  /*5300*/  LDL R165, [R1] ;  /* 0x0000000001a57983 */ /* 0x000f220000100800 */
[----:B------:R-:W-:Y:S01]  /*5310*/  FSETP.NEU.FTZ.AND P0, PT, R243, -INF , PT ;  /* 0xff800000f300780b */ /* 0x000fe20003f1d000 */
[----:B------:R-:W-:Y:S01]  /*5320*/  IMAD.SHL.U32 R180, R197, 0x2, RZ ;  /* 0x00000002c5b47824 */ /* 0x000fe200078e00ff */
[----:B------:R-:W-:Y:S01]  /*5330*/  UISETP.GT.AND UP2, UPT, UR7, UR20, UPT ;  /* 0x000000140700728c */ /* 0x000fe2000bf44270 */
[--C-:B------:R-:W-:Y:S01]  /*5340*/  FFMA.FTZ R4, R4, c[0x0][0x23c], -R164.reuse ;  /* 0x00008f0004047a23 */ /* 0x100fe200000108a4 */
[----:B------:R-:W-:Y:S01]  /*5350*/  FSEL R3, R3, RZ, P0 ;  /* 0x000000ff03037208 */ /* 0x000fe20000000000 */
[--C-:B------:R-:W-:Y:S01]  /*5360*/  FFMA.FTZ R16, R16, c[0x0][0x23c], -R164.reuse ;  /* 0x00008f0010107a23 */ /* 0x100fe200000108a4 */
[----:B------:R-:W-:Y:S01]  /*5370*/  FSETP.NEU.FTZ.AND P0, PT, R240, -INF , PT ;  /* 0xff800000f000780b */ /* 0x000fe20003f1d000 */
[----:B------:R1:W-:Y:S01]  /*5380*/  MUFU.EX2 R210, R4 ;  /* 0x0000000400d27308 */ /* 0x0003e20000000800 */
[----:B------:R-:W-:Y:S02]  /*5390*/  FFMA.FTZ R20, R20, c[0x0][0x23c], -R164 ;  /* 0x00008f0014147a23 */ /* 0x000fe400000108a4 */
[--C-:B------:R-:W-:Y:S01]  /*53a0*/  FFMA.FTZ R19, R19, c[0x0][0x23c], -R3.reuse ;  /* 0x00008f0013137a23 */ /* 0x100fe20000010803 */
[----:B------:R-:W-:Y:S01]  /*53b0*/  FSEL R2, R2, RZ, P0 ;  /* 0x000000ff02027208 */ /* 0x000fe20000000000 */
[--C-:B------:R-:W-:Y:S01]  /*53c0*/  FFMA.FTZ R18, R18, c[0x0][0x23c], -R3.reuse ;  /* 0x00008f0012127a23 */ /* 0x100fe20000010803 */
[----:B------:R-:W-:Y:S01]  /*53d0*/  FSETP.NEU.FTZ.AND P0, PT, R241, -INF , PT ;  /* 0xff800000f100780b */ /* 0x000fe20003f1d000 */
[--C-:B------:R-:W-:Y:S02]  /*53e0*/  FFMA.FTZ R7, R7, c[0x0][0x23c], -R3.reuse ;  /* 0x00008f0007077a23 */ /* 0x100fe40000010803 */
[--C-:B------:R-:W-:Y:S01]  /*53f0*/  FFMA.FTZ R28, R28, c[0x0][0x23c], -R2.reuse ;  /* 0x00008f001c1c7a23 */ /* 0x100fe20000010802 */
[----:B------:R-:W-:Y:S01]  /*5400*/  MUFU.EX2 R219, R19 ;  /* 0x0000001300db7308 */ /* 0x000fe20000000800 */
[----:B------:R-:W-:Y:S01]  /*5410*/  FSEL R0, R0, RZ, P0 ;  /* 0x000000ff00007208 */ /* 0x000fe20000000000 */
[----:B------:R-:W-:Y:S02]  /*5420*/  FFMA.FTZ R12, R12, c[0x0][0x23c], -R2 ;  /* 0x00008f000c0c7a23 */ /* 0x000fe40000010802 */
[--C-:B------:R-:W-:Y:S02]  /*5430*/  FFMA.FTZ R35, R35, c[0x0][0x23c], -R3.reuse ;  /* 0x00008f0023237a23 */ /* 0x100fe40000010803 */
[----:B------:R-:W-:Y:S02]  /*5440*/  FFMA.FTZ R15, R15, c[0x0][0x23c], -R0 ;  /* 0x00008f000f0f7a23 */ /* 0x000fe40000010800 */
[--C-:B------:R-:W-:Y:S02]  /*5450*/  FFMA.FTZ R34, R34, c[0x0][0x23c], -R3.reuse ;  /* 0x00008f0022227a23 */ /* 0x100fe40000010803 */
[----:B------:R-:W-:Y:S01]  /*5460*/  MUFU.EX2 R216, R18 ;  /* 0x0000001200d87308 */ /* 0x000fe20000000800 */
[--C-:B------:R-:W-:Y:S02]  /*5470*/  FFMA.FTZ R23, R23, c[0x0][0x23c], -R3.reuse ;  /* 0x00008f0017177a23 */ /* 0x100fe40000010803 */
[--C-:B------:R-:W-:Y:S02]  /*5480*/  FFMA.FTZ R22, R22, c[0x0][0x23c], -R3.reuse ;  /* 0x00008f0016167a23 */ /* 0x100fe40000010803 */
[----:B-1----:R-:W-:Y:S02]  /*5490*/  IMAD.U32 R4, RZ, RZ, UR14 ;  /* 0x0000000eff047e24 */ /* 0x002fe4000f8e00ff */
[----:B------:R-:W-:Y:S02]  /*54a0*/  FFMA.FTZ R3, R6, c[0x0][0x23c], -R3 ;  /* 0x00008f0006037a23 */ /* 0x000fe40000010803 */
[----:B------:R-:W-:Y:S01]  /*54b0*/  IMAD R4, R4, 0x4, R204 ;  /* 0x0000000404047824 */ /* 0x000fe200078e02cc */
[----:B------:R-:W-:Y:S01]  /*54c0*/  MUFU.EX2 R212, R7 ;  /* 0x0000000700d47308 */ /* 0x000fe20000000800 */
[----:B------:R-:W-:Y:S02]  /*54d0*/  FFMA.FTZ R177, R9, c[0x0][0x23c], -R2 ;  /* 0x00008f0009b17a23 */ /* 0x000fe40000010802 */
[--C-:B------:R-:W-:Y:S02]  /*54e0*/  FFMA.FTZ R32, R32, c[0x0][0x23c], -R164.reuse ;  /* 0x00008f0020207a23 */ /* 0x100fe400000108a4 */
[--C-:B------:R-:W-:Y:S02]  /*54f0*/  FFMA.FTZ R33, R33, c[0x0][0x23c], -R164.reuse ;  /* 0x00008f0021217a23 */ /* 0x100fe400000108a4 */
[----:B------:R-:W-:Y:S02]  /*5500*/  FFMA.FTZ R209, R21, c[0x0][0x23c], -R164 ;  /* 0x00008f0015d17a23 */ /* 0x000fe400000108a4 */
[----:B------:R-:W-:Y:S01]  /*5510*/  FFMA.FTZ R181, R13, c[0x0][0x23c], -R2 ;  /* 0x00008f000db57a23 */ /* 0x000fe20000010802 */
[----:B------:R1:W-:Y:S01]  /*5520*/  MUFU.EX2 R223, R28 ;  /* 0x0000001c00df7308 */ /* 0x0003e20000000800 */
[--C-:B------:R-:W-:Y:S02]  /*5530*/  FFMA.FTZ R11, R11, c[0x0][0x23c], -R0.reuse ;  /* 0x00008f000b0b7a23 */ /* 0x100fe40000010800 */
[--C-:B------:R-:W-:Y:S02]  /*5540*/  FFMA.FTZ R178, R10, c[0x0][0x23c], -R0.reuse ;  /* 0x00008f000ab27a23 */ /* 0x100fe40000010800 */
[----:B------:R-:W-:Y:S02]  /*5550*/  FFMA.FTZ R31, R31, c[0x0][0x23c], -R0 ;  /* 0x00008f001f1f7a23 */ /* 0x000fe40000010800 */
[--C-:B------:R-:W-:Y:S02]  /*5560*/  FFMA.FTZ R24, R24, c[0x0][0x23c], -R2.reuse ;  /* 0x00008f0018187a23 */ /* 0x100fe40000010802 */
[----:B------:R-:W-:Y:S01]  /*5570*/  FFMA.FTZ R25, R25, c[0x0][0x23c], -R2 ;  /* 0x00008f0019197a23 */ /* 0x000fe20000010802 */
[----:B------:R-:W-:Y:S01]  /*5580*/  MUFU.EX2 R218, R16 ;  /* 0x0000001000da7308 */ /* 0x000fe20000000800 */
[--C-:B------:R-:W-:Y:S02]  /*5590*/  FFMA.FTZ R27, R27, c[0x0][0x23c], -R0.reuse ;  /* 0x00008f001b1b7a23 */ /* 0x100fe40000010800 */
[----:B------:R-:W-:Y:S02]  /*55a0*/  FFMA.FTZ R26, R26, c[0x0][0x23c], -R0 ;  /* 0x00008f001a1a7a23 */ /* 0x000fe40000010800 */
[----:B------:R-:W-:Y:S05]  /*55b0*/  IMAD.MOV.U32 R194, RZ, RZ, 0x40 ;  /* 0x00000040ffc27424 */ /* 0x000fea00078e00ff */
[----:B------:R-:W-:Y:S01]  /*55c0*/  MUFU.EX2 R214, R12 ;  /* 0x0000000c00d67308 */ /* 0x000fe20000000800 */
[----:B------:R-:W-:Y:S01]  /*55d0*/  SEL R194, R194, 0xffffffc0, !P1 ;  /* 0xffffffc0c2c27807 */ /* 0x000fe20004800000 */
[--C-:B-1----:R-:W-:Y:S02]  /*55e0*/  FFMA.FTZ R28, R8, c[0x0][0x23c], -R2.reuse ;  /* 0x00008f00081c7a23 */ /* 0x102fe40000010802 */
[----:B------:R-:W-:Y:S02]  /*55f0*/  FFMA.FTZ R2, R29, c[0x0][0x23c], -R2 ;  /* 0x00008f001d027a23 */ /* 0x000fe40000010802 */
[----:B------:R-:W-:Y:S04]  /*5600*/  IMAD.IADD R185, R194, 0x1, R180 ;  /* 0x00000001c2b97824 */ /* 0x000fe800078e02b4 */
[----:B------:R-:W-:Y:S10]  /*5610*/  MUFU.EX2 R213, R15 ;  /* 0x0000000f00d57308 */ /* 0x000ff40000000800 */
[----:B------:R-:W-:Y:S10]  /*5620*/  MUFU.EX2 R220, R20 ;  /* 0x0000001400dc7308 */ /* 0x000ff40000000800 */
[----:B------:R-:W-:Y:S10]  /*5630*/  MUFU.EX2 R215, R22 ;  /* 0x0000001600d77308 */ /* 0x000ff40000000800 */
[----:B------:R1:W-:Y:S10]  /*5640*/  MUFU.EX2 R207, R3 ;  /* 0x0000000300cf7308 */ /* 0x0003f40000000800 */
[----:B------:R-:W-:Y:S10]  /*5650*/  MUFU.EX2 R221, R23 ;  /* 0x0000001700dd7308 */ /* 0x000ff40000000800 */
[----:B------:R-:W-:Y:S01]  /*5660*/  MUFU.EX2 R206, R11 ;  /* 0x0000000b00ce7308 */ /* 0x000fe20000000800 */
[--C-:B-1----:R-:W-:Y:S02]  /*5670*/  FFMA.FTZ R3, R14, c[0x0][0x23c], -R0.reuse ;  /* 0x00008f000e037a23 */ /* 0x102fe40000010800 */
[----:B------:R-:W-:Y:S07]  /*5680*/  FFMA.FTZ R0, R30, c[0x0][0x23c], -R0 ;  /* 0x00008f001e007a23 */ /* 0x000fee0000010800 */
[----:B------:R-:W-:Y:S10]  /*5690*/  MUFU.EX2 R205, R3 ;  /* 0x0000000300cd7308 */ /* 0x000ff40000000800 */
[----:B------:R-:W1:Y:S10]  /*56a0*/  MUFU.EX2 R225, R32 ;  /* 0x0000002000e17308 */ /* 0x000e740000000800 */
[----:B------:R-:W1:Y:S10]  /*56b0*/  MUFU.EX2 R226, R35 ;  /* 0x0000002300e27308 */ /* 0x000e740000000800 */
[----:B------:R-:W-:Y:S10]  /*56c0*/  MUFU.EX2 R222, R34 ;  /* 0x0000002200de7308 */ /* 0x000ff40000000800 */
[----:B------:R-:W1:Y:S10]  /*56d0*/  MUFU.EX2 R224, R31 ;  /* 0x0000001f00e07308 */ /* 0x000e740000000800 */
        /* <DEDUP_REMOVED lines=9> */
[----:B------:R-:W1:Y:S10]  /*5770*/  MUFU.EX2 R204, R27 ;  /* 0x0000001b00cc7308 */ /* 0x000e740000000800 */
[----:B------:R-:W-:Y:S10]  /*5780*/  MUFU.EX2 R202, R25 ;  /* 0x0000001900ca7308 */ /* 0x000ff40000000800 */
[----:B------:R-:W-:Y:S01]  /*5790*/  MUFU.EX2 R182, R26 ;  /* 0x0000001a00b67308 */ /* 0x000fe20000000800 */
[----:B--2---:R-:W-:Y:S05]  /*57a0*/  IMAD.WIDE.U32 R18, R167, -0x2daee0ad, RZ ;  /* 0xd2511f53a7127825 */ /* 0x004fea00078e00ff */
[----:B------:R-:W-:Y:S01]  /*57b0*/  LOP3.LUT R7, R19, UR31, R4, 0x96, !PT ;  /* 0x0000001f13077c12 */ /* 0x000fe2000f8e9604 */
[----:B------:R-:W-:Y:S01]  /*57c0*/  IMAD.U32 R4, RZ, RZ, UR7 ;  /* 0x00000007ff047e24 */ /* 0x000fe2000f8e00ff */
[----:B------:R-:W-:Y:S01]  /*57d0*/  LOP3.LUT R18, R18, UR32, RZ, 0x3c, !PT ;  /* 0x0000002012127c12 */ /* 0x000fe2000f8e3cff */
[----:B------:R-:W-:Y:S02]  /*57e0*/  FFMA.FTZ R19, R17, c[0x0][0x23c], -R164 ;  /* 0x00008f0011137a23 */ /* 0x000fe400000108a4 */
[----:B---3--:R-:W-:Y:S02]  /*57f0*/  IMAD R4, R4, 0x4, R166 ;  /* 0x0000000404047824 */ /* 0x008fe400078e02a6 */
[----:B------:R-:W-:Y:S01]  /*5800*/  FFMA.FTZ R164, R5, c[0x0][0x23c], -R164 ;  /* 0x00008f0005a47a23 */ /* 0x000fe200000108a4 */
[----:B------:R2:W3:Y:S01]  /*5810*/  MUFU.EX2 R211, R19 ;  /* 0x0000001300d37308 */ /* 0x0004e20000000800 */
[C---:B------:R-:W-:Y:S01]  /*5820*/  IMAD.WIDE.U32 R8, R4.reuse, -0x326172a9, RZ ;  /* 0xcd9e8d5704087825 */ /* 0x040fe200078e00ff */
[----:B------:R-:W-:Y:S03]  /*5830*/  IADD3 R6, R4, 0x2, RZ ;  /* 0x0000000204067810 */ /* 0x000fe60007ffe0ff */
[----:B------:R-:W-:Y:S01]  /*5840*/  IMAD.WIDE.U32 R4, R7, -0x326172a9, RZ ;  /* 0xcd9e8d5707047825 */ /* 0x000fe200078e00ff */
[-C--:B----4-:R-:W-:Y:S03]  /*5850*/  LOP3.LUT R9, R9, R165.reuse, RZ, 0x3c, !PT ;  /* 0x000000a509097212 */ /* 0x090fe600078e3cff */
[----:B------:R-:W-:Y:S01]  /*5860*/  IMAD.WIDE.U32 R6, R6, -0x326172a9, RZ ;  /* 0xcd9e8d5706067825 */ /* 0x000fe200078e00ff */
[----:B------:R-:W-:Y:S01]  /*5870*/  LOP3.LUT R16, R5, UR30, R8, 0x96, !PT ;  /* 0x0000001e05107c12 */ /* 0x000fe2000f8e9608 */
[----:B------:R-:W4:Y:S01]  /*5880*/  MUFU.EX2 R176, R164 ;  /* 0x000000a400b07308 */ /* 0x000f220000000800 */
[----:B------:R-:W-:Y:S01]  /*5890*/  LOP3.LUT R15, R4, UR34, RZ, 0x3c, !PT ;  /* 0x00000022040f7c12 */ /* 0x000fe2000f8e3cff */
[----:B------:R-:W-:Y:S01]  /*58a0*/  IMAD.WIDE.U32 R8, R9, -0x2daee0ad, RZ ;  /* 0xd2511f5309087825 */ /* 0x000fe200078e00ff */
[----:B------:R-:W-:Y:S02]  /*58b0*/  LOP3.LUT R7, R7, R165, RZ, 0x3c, !PT ;  /* 0x000000a507077212 */ /* 0x000fe400078e3cff */
[----:B------:R-:W-:Y:S01]  /*58c0*/  LOP3.LUT R12, R5, UR30, R6, 0x96, !PT ;  /* 0x0000001e050c7c12 */ /* 0x000fe2000f8e9606 */
[----:B------:R-:W-:Y:S01]  /*58d0*/  IMAD.WIDE.U32 R16, R16, -0x2daee0ad, RZ ;  /* 0xd2511f5310107825 */ /* 0x000fe200078e00ff */
[----:B------:R-:W-:Y:S03]  /*58e0*/  LOP3.LUT R4, R18, R9, RZ, 0x3c, !PT ;  /* 0x0000000912047212 */ /* 0x000fe600078e3cff */
[----:B------:R-:W-:Y:S01]  /*58f0*/  IMAD.WIDE.U32 R6, R7, -0x2daee0ad, RZ ;  /* 0xd2511f5307067825 */ /* 0x000fe200078e00ff */
[----:B------:R-:W-:Y:S03]  /*5900*/  LOP3.LUT R20, R17, UR29, R8, 0x96, !PT ;  /* 0x0000001d11147c12 */ /* 0x000fe6000f8e9608 */
[----:B------:R-:W-:Y:S01]  /*5910*/  IMAD.WIDE.U32 R12, R12, -0x2daee0ad, RZ ;  /* 0xd2511f530c0c7825 */ /* 0x000fe200078e00ff */
[----:B------:R-:W-:Y:S03]  /*5920*/  LOP3.LUT R5, R18, R7, RZ, 0x3c, !PT ;  /* 0x0000000712057212 */ /* 0x000fe600078e3cff */
[----:B------:R-:W-:Y:S01]  /*5930*/  IMAD.WIDE.U32 R20, R20, -0x326172a9, RZ ;  /* 0xcd9e8d5714147825 */ /* 0x000fe200078e00ff */
[----:B------:R-:W-:Y:S03]  /*5940*/  LOP3.LUT R8, R13, UR29, R6, 0x96, !PT ;  /* 0x0000001d0d087c12 */ /* 0x000fe6000f8e9606 */
[----:B------:R-:W-:Y:S04]  /*5950*/  IMAD.WIDE.U32 R6, R4, -0x326172a9, RZ ;  /* 0xcd9e8d5704067825 */ /* 0x000fe800078e00ff */
[----:B------:R-:W-:Y:S01]  /*5960*/  IMAD.WIDE.U32 R4, R5, -0x326172a9, RZ ;  /* 0xcd9e8d5705047825 */ /* 0x000fe200078e00ff */
[----:B------:R-:W-:Y:S02]  /*5970*/  LOP3.LUT R7, R15, R7, RZ, 0x3c, !PT ;  /* 0x000000070f077212 */ /* 0x000fe400078e3cff */
[----:B------:R-:W-:Y:S01]  /*5980*/  LOP3.LUT R18, R21, UR28, R6, 0x96, !PT ;  /* 0x0000001c15127c12 */ /* 0x000fe2000f8e9606 */
[----:B------:R-:W-:Y:S01]  /*5990*/  IMAD.WIDE.U32 R8, R8, -0x326172a9, RZ ;  /* 0xcd9e8d5708087825 */ /* 0x000fe200078e00ff */
[----:B------:R-:W-:Y:S03]  /*59a0*/  LOP3.LUT R5, R15, R5, RZ, 0x3c, !PT ;  /* 0x000000050f057212 */ /* 0x000fe600078e3cff */
[----:B------:R-:W-:Y:S01]  /*59b0*/  IMAD.WIDE.U32 R6, R7, -0x2daee0ad, RZ ;  /* 0xd2511f5307067825 */ /* 0x000fe200078e00ff */
[----:B------:R-:W-:Y:S03]  /*59c0*/  LOP3.LUT R22, R9, UR28, R4, 0x96, !PT ;  /* 0x0000001c09167c12 */ /* 0x000fe6000f8e9604 */
[----:B--2---:R-:W-:Y:S01]  /*59d0*/  IMAD.WIDE.U32 R18, R18, -0x2daee0ad, RZ ;  /* 0xd2511f5312127825 */ /* 0x004fe200078e00ff */
[----:B------:R-:W-:Y:S03]  /*59e0*/  LOP3.LUT R7, R7, UR27, R16, 0x96, !PT ;  /* 0x0000001b07077c12 */ /* 0x000fe6000f8e9610 */
[----:B------:R-:W-:Y:S01]  /*59f0*/  IMAD.WIDE.U32 R4, R5, -0x2daee0ad, RZ ;  /* 0xd2511f5305047825 */ /* 0x000fe200078e00ff */
        /* <DEDUP_REMOVED lines=16> */
[----:B------:R-:W-:Y:S02]  /*5b00*/  LOP3.LUT R16, R6, 0xffff, RZ, 0xc0, !PT ;  /* 0x0000ffff06107812 */ /* 0x000fe400078ec0ff */
[----:B------:R-:W-:Y:S01]  /*5b10*/  LOP3.LUT R9, R7, UR21, R8, 0x96, !PT ;  /* 0x0000001507097c12 */ /* 0x000fe2000f8e9608 */
[----:B------:R-:W-:Y:S01]  /*5b20*/  IMAD.WIDE.U32 R4, R4, -0x2daee0ad, RZ ;  /* 0xd2511f5304047825 */ /* 0x000fe200078e00ff */
[----:B------:R-:W-:Y:S02]  /*5b30*/  LOP3.LUT R22, R11, UR23, R22, 0x96, !PT ;  /* 0x000000170b167c12 */ /* 0x000fe4000f8e9616 */
[----:B------:R-:W-:Y:S02]  /*5b40*/  LOP3.LUT R11, R6, 0xff, RZ, 0xc0, !PT ;  /* 0x000000ff060b7812 */ /* 0x000fe400078ec0ff */
[----:B------:R-:W-:Y:S02]  /*5b50*/  SHF.R.U32.HI R17, RZ, 0x10, R4 ;  /* 0x00000010ff117819 */ /* 0x000fe40000011604 */
[C---:B------:R-:W-:Y:S02]  /*5b60*/  LOP3.LUT R19, R4.reuse, 0xffff, RZ, 0xc0, !PT ;  /* 0x0000ffff04137812 */ /* 0x040fe400078ec0ff */
[----:B------:R-:W-:Y:S02]  /*5b70*/  LOP3.LUT R8, R5, UR21, R10, 0x96, !PT ;  /* 0x0000001505087c12 */ /* 0x000fe4000f8e960a */
[----:B------:R-:W-:Y:S02]  /*5b80*/  LOP3.LUT R3, R4, 0xff, RZ, 0xc0, !PT ;  /* 0x000000ff04037812 */ /* 0x000fe400078ec0ff */
[----:B------:R-:W-:Y:S01]  /*5b90*/  SHF.R.U32.HI R7, RZ, 0x18, R4 ;  /* 0x00000018ff077819 */ /* 0x000fe20000011604 */
[----:B------:R-:W-:Y:S01]  /*5ba0*/  IMAD.WIDE.U32 R4, R18, -0x326172a9, RZ ;  /* 0xcd9e8d5712047825 */ /* 0x000fe200078e00ff */
[----:B------:R-:W-:Y:S02]  /*5bb0*/  SHF.R.U32.HI R10, RZ, 0x18, R6 ;  /* 0x00000018ff0a7819 */ /* 0x000fe40000011606 */
[----:B------:R-:W-:Y:S02]  /*5bc0*/  ISETP.LE.U32.AND P4, PT, R11, UR9, PT ;  /* 0x000000090b007c0c */ /* 0x000fe4000bf83070 */
[----:B------:R-:W-:Y:S02]  /*5bd0*/  ISETP.LE.U32.AND P3, PT, R10, UR9, PT ;  /* 0x000000090a007c0c */ /* 0x000fe4000bf63070 */
[----:B------:R-:W-:Y:S02]  /*5be0*/  ISETP.LE.U32.AND P2, PT, R3, UR9, PT ;  /* 0x0000000903007c0c */ /* 0x000fe4000bf43070 */
[----:B------:R-:W-:Y:S02]  /*5bf0*/  LOP3.LUT R3, R4, 0xff, RZ, 0xc0, !PT ;  /* 0x000000ff04037812 */ /* 0x000fe400078ec0ff */
[----:B------:R-:W-:Y:S02]  /*5c00*/  ISETP.LE.U32.AND P0, PT, R7, UR9, PT ;  /* 0x0000000907007c0c */ /* 0x000fe4000bf03070 */
[----:B------:R-:W-:Y:S02]  /*5c10*/  SHF.R.U32.HI R7, RZ, 0x18, R4 ;  /* 0x00000018ff077819 */ /* 0x000fe40000011604 */
[----:B------:R-:W-:Y:S01]  /*5c20*/  ISETP.LE.U32.AND P6, PT, R3, UR9, PT ;  /* 0x0000000903007c0c */ /* 0x000fe2000bfc3070 */
[----:B-1----:R-:W-:Y:S01]  /*5c30*/  @!P4 FADD.FTZ R225, -R225, -RZ ;  /* 0x800000ffe1e1c221 */ /* 0x002fe20000010100 */
[----:B------:R-:W-:Y:S01]  /*5c40*/  LOP3.LUT R3, R9, 0xff, RZ, 0xc0, !PT ;  /* 0x000000ff09037812 */ /* 0x000fe200078ec0ff */
[----:B------:R-:W-:Y:S01]  /*5c50*/  @!P3 FADD.FTZ R226, -R226, -RZ ;  /* 0x800000ffe2e2b221 */ /* 0x000fe20000010100 */
[----:B------:R-:W-:Y:S01]  /*5c60*/  SHF.R.U32.HI R13, RZ, 0x10, R6 ;  /* 0x00000010ff0d7819 */ /* 0x000fe20000011606 */
[----:B------:R-:W-:Y:S01]  /*5c70*/  @!P2 FADD.FTZ R223, -R223, -RZ ;  /* 0x800000ffdfdfa221 */ /* 0x000fe20000010100 */
[----:B------:R-:W-:Y:S02]  /*5c80*/  LOP3.LUT R6, R5, UR22, R12, 0x96, !PT ;  /* 0x0000001605067c12 */ /* 0x000fe4000f8e960c */
[----:B------:R-:W-:Y:S01]  /*5c90*/  SHF.R.U32.HI R12, RZ, 0x10, R4 ;  /* 0x00000010ff0c7819 */ /* 0x000fe20000011604 */
[----:B------:R-:W-:Y:S01]  /*5ca0*/  @!P0 FADD.FTZ R224, -R224, -RZ ;  /* 0x800000ffe0e08221 */ /* 0x000fe20000010100 */
[----:B------:R-:W-:Y:S01]  /*5cb0*/  LOP3.LUT R15, R4, 0xffff, RZ, 0xc0, !PT ;  /* 0x0000ffff040f7812 */ /* 0x000fe200078ec0ff */
[----:B------:R-:W-:Y:S01]  /*5cc0*/  IMAD.WIDE.U32 R4, R22, -0x326172a9, RZ ;  /* 0xcd9e8d5716047825 */ /* 0x000fe200078e00ff */
[----:B------:R-:W-:Y:S02]  /*5cd0*/  ISETP.LE.U32.AND P5, PT, R7, UR9, PT ;  /* 0x0000000907007c0c */ /* 0x000fe4000bfa3070 */
[--C-:B------:R-:W-:Y:S01]  /*5ce0*/  SHF.R.U32.HI R7, RZ, 0x18, R9.reuse ;  /* 0x00000018ff077819 */ /* 0x100fe20000011609 */
[----:B------:R-:W-:Y:S01]  /*5cf0*/  @!P6 FADD.FTZ R218, -R218, -RZ ;  /* 0x800000ffdadae221 */ /* 0x000fe20000010100 */
[----:B------:R-:W-:Y:S02]  /*5d00*/  ISETP.LE.U32.AND P4, PT, R3, UR9, PT ;  /* 0x0000000903007c0c */ /* 0x000fe4000bf83070 */
[----:B------:R-:W-:Y:S02]  /*5d10*/  LOP3.LUT R3, R13, 0xff, RZ, 0xc0, !PT ;  /* 0x000000ff0d037812 */ /* 0x000fe400078ec0ff */
[----:B------:R-:W-:Y:S02]  /*5d20*/  ISETP.LE.U32.AND P3, PT, R7, UR9, PT ;  /* 0x0000000907007c0c */ /* 0x000fe4000bf63070 */
[----:B------:R-:W-:Y:S02]  /*5d30*/  ISETP.LE.U32.AND P2, PT, R3, UR9, PT ;  /* 0x0000000903007c0c */ /* 0x000fe4000bf43070 */
[----:B------:R-:W-:Y:S01]  /*5d40*/  LOP3.LUT R3, R5, UR22, R14, 0x96, !PT ;  /* 0x0000001605037c12 */ /* 0x000fe2000f8e960e */
[----:B------:R-:W-:Y:S01]  /*5d50*/  @!P5 FADD.FTZ R219, -R219, -RZ ;  /* 0x800000ffdbdbd221 */ /* 0x000fe20000010100 */
[----:B------:R-:W-:Y:S02]  /*5d60*/  LOP3.LUT R10, R4, 0xff, RZ, 0xc0, !PT ;  /* 0x000000ff040a7812 */ /* 0x000fe400078ec0ff */
[--C-:B------:R-:W-:Y:S01]  /*5d70*/  SHF.R.U32.HI R11, RZ, 0x18, R4.reuse ;  /* 0x00000018ff0b7819 */ /* 0x100fe20000011604 */
[----:B------:R-:W-:Y:S01]  /*5d80*/  @!P4 FADD.FTZ R220, -R220, -RZ ;  /* 0x800000ffdcdcc221 */ /* 0x000fe20000010100 */
[----:B------:R-:W-:Y:S02]  /*5d90*/  SHF.R.U32.HI R13, RZ, 0x10, R4 ;  /* 0x00000010ff0d7819 */ /* 0x000fe40000011604 */
[----:B------:R-:W-:Y:S01]  /*5da0*/  LOP3.LUT R14, R4, 0xffff, RZ, 0xc0, !PT ;  /* 0x0000ffff040e7812 */ /* 0x000fe200078ec0ff */
[----:B------:R-:W-:Y:S01]  /*5db0*/  @!P3 FADD.FTZ R221, -R221, -RZ ;  /* 0x800000ffddddb221 */ /* 0x000fe20000010100 */
[----:B------:R-:W-:Y:S01]  /*5dc0*/  SHF.R.U32.HI R4, RZ, 0x18, R6 ;  /* 0x00000018ff047819 */ /* 0x000fe20000011606 */
[----:B------:R-:W-:Y:S01]  /*5dd0*/  @!P2 FADD.FTZ R222, -R222, -RZ ;  /* 0x800000ffdedea221 */ /* 0x000fe20000010100 */
[----:B------:R-:W-:Y:S02]  /*5de0*/  SHF.R.U32.HI R5, RZ, 0x18, R8 ;  /* 0x00000018ff057819 */ /* 0x000fe40000011608 */
[----:B------:R-:W-:Y:S02]  /*5df0*/  ISETP.LE.U32.AND P6, PT, R4, UR9, PT ;  /* 0x0000000904007c0c */ /* 0x000fe4000bfc3070 */
[----:B------:R-:W-:Y:S02]  /*5e00*/  LOP3.LUT R4, R6, 0xff, RZ, 0xc0, !PT ;  /* 0x000000ff06047812 */ /* 0x000fe400078ec0ff */
[----:B------:R-:W-:Y:S02]  /*5e10*/  ISETP.LE.U32.AND P4, PT, R5, UR9, PT ;  /* 0x0000000905007c0c */ /* 0x000fe4000bf83070 */
[----:B------:R-:W-:Y:S02]  /*5e20*/  ISETP.LE.U32.AND P5, PT, R4, UR9, PT ;  /* 0x0000000904007c0c */ /* 0x000fe4000bfa3070 */
[----:B------:R-:W-:Y:S02]  /*5e30*/  LOP3.LUT R4, R12, 0xff, RZ, 0xc0, !PT ;  /* 0x000000ff0c047812 */ /* 0x000fe400078ec0ff */
[----:B------:R-:W-:Y:S02]  /*5e40*/  SHF.R.U32.HI R5, RZ, 0x8, R16 ;  /* 0x00000008ff057819 */ /* 0x000fe40000011610 */
[----:B------:R-:W-:Y:S01]  /*5e50*/  ISETP.LE.U32.AND P3, PT, R4, UR9, PT ;  /* 0x0000000904007c0c */ /* 0x000fe2000bf63070 */
[----:B------:R-:W-:Y:S01]  /*5e60*/  @!P6 FADD.FTZ R212, -R212, -RZ ;  /* 0x800000ffd4d4e221 */ /* 0x000fe20000010100 */
[----:B------:R-:W-:Y:S02]  /*5e70*/  SHF.R.U32.HI R4, RZ, 0x10, R9 ;  /* 0x00000010ff047819 */ /* 0x000fe40000011609 */
[----:B------:R-:W-:Y:S01]  /*5e80*/  ISETP.LE.U32.AND P2, PT, R10, UR9, PT ;  /* 0x000000090a007c0c */ /* 0x000fe2000bf43070 */
[----:B------:R-:W-:Y:S01]  /*5e90*/  @!P4 FADD.FTZ R204, -R204, -RZ ;  /* 0x800000ffccccc221 */ /* 0x000fe20000010100 */
[----:B------:R-:W-:Y:S01]  /*5ea0*/  LOP3.LUT R4, R4, 0xff, RZ, 0xc0, !PT ;  /* 0x000000ff04047812 */ /* 0x000fe200078ec0ff */
[----:B------:R-:W-:Y:S01]  /*5eb0*/  @!P5 FADD.FTZ R210, -R210, -RZ ;  /* 0x800000ffd2d2d221 */ /* 0x000fe20000010100 */
[----:B------:R-:W-:Y:S02]  /*5ec0*/  ISETP.LE.U32.AND P6, PT, R11, UR9, PT ;  /* 0x000000090b007c0c */ /* 0x000fe4000bfc3070 */
[----:B------:R-:W-:Y:S02]  /*5ed0*/  ISETP.LE.U32.AND P5, PT, R4, UR9, PT ;  /* 0x0000000904007c0c */ /* 0x000fe4000bfa3070 */
[----:B------:R-:W-:Y:S01]  /*5ee0*/  LOP3.LUT R7, R8, 0xff, RZ, 0xc0, !PT ;  /* 0x000000ff08077812 */ /* 0x000fe200078ec0ff */
[----:B------:R-:W-:Y:S01]  /*5ef0*/  @!P3 FADD.FTZ R216, -R216, -RZ ;  /* 0x800000ffd8d8b221 */ /* 0x000fe20000010100 */
[----:B------:R-:W-:Y:S02]  /*5f00*/  LOP3.LUT R4, R5, 0xffff, RZ, 0xc0, !PT ;  /* 0x0000ffff05047812 */ /* 0x000fe400078ec0ff */
[----:B------:R-:W-:Y:S01]  /*5f10*/  SHF.R.U32.HI R5, RZ, 0x10, R6 ;  /* 0x00000010ff057819 */ /* 0x000fe20000011606 */
[----:B------:R-:W-:Y:S01]  /*5f20*/  @!P2 FADD.FTZ R214, -R214, -RZ ;  /* 0x800000ffd6d6a221 */ /* 0x000fe20000010100 */
[----:B------:R-:W-:Y:S02]  /*5f30*/  ISETP.LE.U32.AND P0, PT, R7, UR9, PT ;  /* 0x0000000907007c0c */ /* 0x000fe4000bf03070 */
[----:B------:R-:W-:Y:S01]  /*5f40*/  SHF.R.U32.HI R7, RZ, 0x8, R15 ;  /* 0x00000008ff077819 */ /* 0x000fe2000001160f */
[----:B------:R-:W-:Y:S01]  /*5f50*/  @!P6 FADD.FTZ R213, -R213, -RZ ;  /* 0x800000ffd5d5e221 */ /* 0x000fe20000010100 */
[----:B------:R-:W-:Y:S01]  /*5f60*/  ISETP.LE.U32.AND P3, PT, R4, UR9, PT ;  /* 0x0000000904007c0c */ /* 0x000fe2000bf63070 */
[----:B------:R-:W-:Y:S01]  /*5f70*/  @!P5 FADD.FTZ R215, -R215, -RZ ;  /* 0x800000ffd7d7d221 */ /* 0x000fe20000010100 */
[----:B------:R-:W-:Y:S02]  /*5f80*/  LOP3.LUT R4, R5, 0xff, RZ, 0xc0, !PT ;  /* 0x000000ff05047812 */ /* 0x000fe400078ec0ff */
[----:B------:R-:W-:Y:S02]  /*5f90*/  LOP3.LUT R5, R7, 0xffff, RZ, 0xc0, !PT ;  /* 0x0000ffff07057812 */ /* 0x000fe400078ec0ff */
[----:B------:R-:W-:Y:S02]  /*5fa0*/  ISETP.LE.U32.AND P2, PT, R4, UR9, PT ;  /* 0x0000000904007c0c */ /* 0x000fe4000bf43070 */
[----:B------:R-:W-:Y:S01]  /*5fb0*/  LOP3.LUT R4, R3, 0xff, RZ, 0xc0, !PT ;  /* 0x000000ff03047812 */ /* 0x000fe200078ec0ff */
[----:B------:R-:W-:Y:S01]  /*5fc0*/  @!P0 FADD.FTZ R203, -R203, -RZ ;  /* 0x800000ffcbcb8221 */ /* 0x000fe20000010100 */
[----:B------:R-:W-:Y:S02]  /*5fd0*/  ISETP.LE.U32.AND P6, PT, R5, UR9, PT ;  /* 0x0000000905007c0c */ /* 0x000fe4000bfc3070 */
[----:B------:R-:W-:Y:S01]  /*5fe0*/  ISETP.LE.U32.AND P5, PT, R4, UR9, PT ;  /* 0x0000000904007c0c */ /* 0x000fe2000bfa3070 */
[----:B------:R-:W-:Y:S01]  /*5ff0*/  @!P3 FADD.FTZ R217, -R217, -RZ ;  /* 0x800000ffd9d9b221 */ /* 0x000fe20000010100 */
[----:B------:R-:W-:Y:S02]  /*6000*/  LOP3.LUT R4, R9, 0xffff, RZ, 0xc0, !PT ;  /* 0x0000ffff09047812 */ /* 0x000fe400078ec0ff */
[--C-:B------:R-:W-:Y:S02]  /*6010*/  SHF.R.U32.HI R5, RZ, 0x18, R3.reuse ;  /* 0x00000018ff057819 */ /* 0x100fe40000011603 */
[----:B------:R-:W-:Y:S01]  /*6020*/  SHF.R.U32.HI R4, RZ, 0x8, R4 ;  /* 0x00000008ff047819 */ /* 0x000fe20000011604 */
[----:B------:R-:W-:Y:S01]  /*6030*/  @!P2 FADD.FTZ R207, -R207, -RZ ;  /* 0x800000ffcfcfa221 */ /* 0x000fe20000010100 */
[----:B------:R-:W-:Y:S02]  /*6040*/  ISETP.LE.U32.AND P3, PT, R5, UR9, PT ;  /* 0x0000000905007c0c */ /* 0x000fe4000bf63070 */
[----:B------:R-:W-:Y:S01]  /*6050*/  LOP3.LUT R5, R13, 0xff, RZ, 0xc0, !PT ;  /* 0x000000ff0d057812 */ /* 0x000fe200078ec0ff */
[----:B---3--:R-:W-:Y:S01]  /*6060*/  @!P6 FADD.FTZ R211, -R211, -RZ ;  /* 0x800000ffd3d3e221 */ /* 0x008fe20000010100 */
[----:B------:R-:W-:Y:S01]  /*6070*/  LOP3.LUT R4, R4, 0xffff, RZ, 0xc0, !PT ;  /* 0x0000ffff04047812 */ /* 0x000fe200078ec0ff */
[----:B------:R-:W-:Y:S01]  /*6080*/  @!P5 FADD.FTZ R208, -R208, -RZ ;  /* 0x800000ffd0d0d221 */ /* 0x000fe20000010100 */
[----:B------:R-:W-:Y:S02]  /*6090*/  ISETP.LE.U32.AND P2, PT, R5, UR9, PT ;  /* 0x0000000905007c0c */ /* 0x000fe4000bf43070 */
[----:B------:R-:W-:Y:S02]  /*60a0*/  SHF.R.U32.HI R5, RZ, 0x10, R3 ;  /* 0x00000010ff057819 */ /* 0x000fe40000011603 */
[----:B------:R-:W-:Y:S02]  /*60b0*/  ISETP.LE.U32.AND P6, PT, R4, UR9, PT ;  /* 0x0000000904007c0c */ /* 0x000fe4000bfc3070 */
[----:B------:R-:W-:Y:S01]  /*60c0*/  LOP3.LUT R4, R5, 0xff, RZ, 0xc0, !PT ;  /* 0x000000ff05047812 */ /* 0x000fe200078ec0ff */
[----:B------:R-:W-:Y:S01]  /*60d0*/  @!P3 FADD.FTZ R206, -R206, -RZ ;  /* 0x800000ffceceb221 */ /* 0x000fe20000010100 */
[----:B------:R-:W-:Y:S02]  /*60e0*/  LOP3.LUT R3, R3, 0xffff, RZ, 0xc0, !PT ;  /* 0x0000ffff03037812 */ /* 0x000fe400078ec0ff */
[----:B------:R-:W-:Y:S02]  /*60f0*/  ISETP.LE.U32.AND P3, PT, R4, UR9, PT ;  /* 0x0000000904007c0c */ /* 0x000fe4000bf63070 */
[----:B------:R-:W-:Y:S01]  /*6100*/  SHF.R.U32.HI R4, RZ, 0x8, R14 ;  /* 0x00000008ff047819 */ /* 0x000fe2000001160e */
[----:B------:R-:W-:Y:S01]  /*6110*/  @!P2 FADD.FTZ R205, -R205, -RZ ;  /* 0x800000ffcdcda221 */ /* 0x000fe20000010100 */
[----:B------:R-:W-:Y:S02]  /*6120*/  SHF.R.U32.HI R5, RZ, 0x8, R3 ;  /* 0x00000008ff057819 */ /* 0x000fe40000011603 */
[----:B------:R-:W-:Y:S01]  /*6130*/  LOP3.LUT R3, R4, 0xffff, RZ, 0xc0, !PT ;  /* 0x0000ffff04037812 */ /* 0x000fe200078ec0ff */
[----:B------:R-:W-:Y:S01]  /*6140*/  @!P6 FADD.FTZ R209, -R209, -RZ ;  /* 0x800000ffd1d1e221 */ /* 0x000fe20000010100 */
[----:B------:R-:W-:Y:S02]  /*6150*/  LOP3.LUT R6, R6, 0xffff, RZ, 0xc0, !PT ;  /* 0x0000ffff06067812 */ /* 0x000fe400078ec0ff */
[----:B------:R-:W-:Y:S02]  /*6160*/  ISETP.LE.U32.AND P6, PT, R3, UR9, PT ;  /* 0x0000000903007c0c */ /* 0x000fe4000bfc3070 */
[----:B------:R-:W-:Y:S01]  /*6170*/  SHF.R.U32.HI R3, RZ, 0x10, R8 ;  /* 0x00000010ff037819 */ /* 0x000fe20000011608 */
[----:B------:R-:W-:Y:S01]  /*6180*/  @!P3 FADD.FTZ R178, -R178, -RZ ;  /* 0x800000ffb2b2b221 */ /* 0x000fe20000010100 */
[----:B------:R-:W-:Y:S02]  /*6190*/  SHF.R.U32.HI R6, RZ, 0x8, R6 ;  /* 0x00000008ff067819 */ /* 0x000fe40000011606 */
[----:B------:R-:W-:Y:S02]  /*61a0*/  LOP3.LUT R2, R3, 0xff, RZ, 0xc0, !PT ;  /* 0x000000ff03027812 */ /* 0x000fe400078ec0ff */
[----:B------:R-:W-:Y:S02]  /*61b0*/  LOP3.LUT R6, R6, 0xffff, RZ, 0xc0, !PT ;  /* 0x0000ffff06067812 */ /* 0x000fe400078ec0ff */
[----:B------:R-:W-:Y:S02]  /*61c0*/  ISETP.LE.U32.AND P3, PT, R2, UR9, PT ;  /* 0x0000000902007c0c */ /* 0x000fe4000bf63070 */
[----:B------:R-:W-:Y:S01]  /*61d0*/  F2FP.RELU.PACK_AB R2, R212, R207 ;  /* 0x000000cfd402723e */ /* 0x000fe200000008ff */
[----:B------:R-:W-:Y:S01]  /*61e0*/  @!P6 FADD.FTZ R181, -R181, -RZ ;  /* 0x800000ffb5b5e221 */ /* 0x000fe20000010100 */
[----:B------:R-:W-:Y:S02]  /*61f0*/  ISETP.LE.U32.AND P5, PT, R6, UR9, PT ;  /* 0x0000000906007c0c */ /* 0x000fe4000bfa3070 */
[----:B------:R-:W-:Y:S01]  /*6200*/  LOP3.LUT R4, R5, 0xffff, RZ, 0xc0, !PT ;  /* 0x0000ffff05047812 */ /* 0x000fe200078ec0ff */
[----:B------:R1:W-:Y:S01]  /*6210*/  STS [R234+0x20400], R2 ;  /* 0x02040002ea007388 */ /* 0x0003e20000000800 */
[----:B------:R-:W-:Y:S02]  /*6220*/  LOP3.LUT R8, R8, 0xffff, RZ, 0xc0, !PT ;  /* 0x0000ffff08087812 */ /* 0x000fe400078ec0ff */
[----:B------:R-:W-:Y:S02]  /*6230*/  SHF.R.U32.HI R3, RZ, 0x8, R19 ;  /* 0x00000008ff037819 */ /* 0x000fe40000011613 */
[----:B------:R-:W-:Y:S01]  /*6240*/  F2FP.RELU.PACK_AB R0, R219, R216 ;  /* 0x000000d8db00723e */ /* 0x000fe200000008ff */
[----:B------:R-:W-:Y:S01]  /*6250*/  @!P3 FADD.FTZ R182, -R182, -RZ ;  /* 0x800000ffb6b6b221 */ /* 0x000fe20000010100 */
[----:B------:R-:W-:Y:S02]  /*6260*/  LOP3.LUT R3, R3, 0xffff, RZ, 0xc0, !PT ;  /* 0x0000ffff03037812 */ /* 0x000fe400078ec0ff */
[----:B------:R-:W-:Y:S01]  /*6270*/  LOP3.LUT R6, R17, 0xff, RZ, 0xc0, !PT ;  /* 0x000000ff11067812 */ /* 0x000fe200078ec0ff */
[----:B----4-:R-:W-:Y:S01]  /*6280*/  @!P5 FADD.FTZ R176, -R176, -RZ ;  /* 0x800000ffb0b0d221 */ /* 0x010fe20000010100 */
[----:B------:R-:W-:Y:S02]  /*6290*/  ISETP.LE.U32.AND P5, PT, R4, UR9, PT ;  /* 0x0000000904007c0c */ /* 0x000fe4000bfa3070 */
[----:B------:R-:W-:Y:S02]  /*62a0*/  SHF.R.U32.HI R4, RZ, 0x8, R8 ;  /* 0x00000008ff047819 */ /* 0x000fe40000011608 */
[----:B------:R-:W-:Y:S02]  /*62b0*/  F2FP.RELU.PACK_AB R5, R176, R210 ;  /* 0x000000d2b005723e */ /* 0x000fe400000008ff */
[----:B------:R-:W-:Y:S02]  /*62c0*/  LOP3.LUT R4, R4, 0xffff, RZ, 0xc0, !PT ;  /* 0x0000ffff04047812 */ /* 0x000fe400078ec0ff */
[----:B------:R-:W-:Y:S01]  /*62d0*/  ISETP.LE.U32.AND P6, PT, R3, UR9, PT ;  /* 0x0000000903007c0c */ /* 0x000fe2000bfc3070 */
[----:B------:R2:W-:Y:S01]  /*62e0*/  STS [R234+0x20000], R5 ;  /* 0x02000005ea007388 */ /* 0x0005e20000000800 */
[----:B------:R-:W-:Y:S02]  /*62f0*/  F2FP.RELU.PACK_AB R3, R206, R178 ;  /* 0x000000b2ce03723e */ /* 0x000fe400000008ff */
[----:B------:R-:W-:Y:S01]  /*6300*/  ISETP.LE.U32.AND P2, PT, R6, UR9, PT ;  /* 0x0000000906007c0c */ /* 0x000fe2000bf43070 */
[----:B------:R-:W-:Y:S01]  /*6310*/  @!P5 FADD.FTZ R177, -R177, -RZ ;  /* 0x800000ffb1b1d221 */ /* 0x000fe20000010100 */
[----:B-1----:R-:W-:Y:S01]  /*6320*/  F2FP.RELU.PACK_AB R2, R211, R218 ;  /* 0x000000dad302723e */ /* 0x002fe200000008ff */
        /* <DEDUP_REMOVED lines=10> */
[----:B------:R-:W-:Y:S01]  /*63d0*/  FSETP.GE.FTZ.AND P2, PT, R176, RZ, PT ;  /* 0x000000ffb000720b */ /* 0x000fe20003f56000 */
[----:B------:R4:W-:Y:S02]  /*63e0*/  STS [R234+0x21400], R3 ;  /* 0x02140003ea007388 */ /* 0x0009e40000000800 */
[----:B------:R-:W-:Y:S01]  /*63f0*/  @!P5 FADD.FTZ R202, -R202, -RZ ;  /* 0x800000ffcacad221 */ /* 0x000fe20000010100 */
[----:B--2---:R-:W-:Y:S05]  /*6400*/  F2FP.RELU.PACK_AB R5, R181, R214 ;  /* 0x000000d6b505723e */ /* 0x004fea00000008ff */
[----:B------:R-:W-:Y:S01]  /*6410*/  STS [R235+0x21000], R5 ;  /* 0x02100005eb007388 */ /* 0x000fe20000000800 */
[----:B-1----:R-:W-:Y:S02]  /*6420*/  F2FP.RELU.PACK_AB R0, R217, R225 ;  /* 0x000000e1d900723e */ /* 0x002fe400000008ff */
[----:B---3--:R-:W-:Y:S02]  /*6430*/  F2FP.RELU.PACK_AB R2, R221, R215 ;  /* 0x000000d7dd02723e */ /* 0x008fe400000008ff */
[----:B----4-:R-:W-:Y:S02]  /*6440*/  F2FP.RELU.PACK_AB R4, R213, R205 ;  /* 0x000000cdd504723e */ /* 0x010fe400000008ff */
[----:B------:R-:W-:Y:S03]  /*6450*/  F2FP.RELU.PACK_AB R3, R209, R220 ;  /* 0x000000dcd103723e */ /* 0x000fe600000008ff */
[----:B------:R1:W-:Y:S04]  /*6460*/  STS [R235+0x21400], R4 ;  /* 0x02140004eb007388 */ /* 0x0003e80000000800 */
[----:B------:R2:W-:Y:S04]  /*6470*/  STS [R232+0x20000], R3 ;  /* 0x02000003e8007388 */ /* 0x0005e80000000800 */
[----:B------:R3:W-:Y:S04]  /*6480*/  STS [R232+0x20400], R2 ;  /* 0x02040002e8007388 */ /* 0x0007e80000000800 */
[----:B------:R4:W-:Y:S01]  /*6490*/  STS [R233+0x20000], R0 ;  /* 0x02000000e9007388 */ /* 0x0009e20000000800 */
[----:B-1----:R-:W-:Y:S02]  /*64a0*/  F2FP.RELU.PACK_AB R4, R202, R203 ;  /* 0x000000cbca04723e */ /* 0x002fe400000008ff */
[----:B--2---:R-:W-:Y:S02]  /*64b0*/  F2FP.RELU.PACK_AB R3, R204, R182 ;  /* 0x000000b6cc03723e */ /* 0x004fe400000008ff */
[----:B---3--:R-:W-:Y:S02]  /*64c0*/  F2FP.RELU.PACK_AB R2, R183, R223 ;  /* 0x000000dfb702723e */ /* 0x008fe400000008ff */
[----:B----4-:R-:W-:Y:S05]  /*64d0*/  F2FP.RELU.PACK_AB R0, R226, R222 ;  /* 0x000000dee200723e */ /* 0x010fea00000008ff */
[----:B------:R1:W-:Y:S04]  /*64e0*/  STS [R233+0x20400], R0 ;  /* 0x02040000e9007388 */ /* 0x0003e80000000800 */
[----:B------:R-:W-:Y:S04]  /*64f0*/  STS [R232+0x21000], R4 ;  /* 0x02100004e8007388 */ /* 0x000fe80000000800 */
[----:B------:R2:W-:Y:S04]  /*6500*/  STS [R232+0x21400], R3 ;  /* 0x02140003e8007388 */ /* 0x0005e80000000800 */
[----:B------:R-:W-:Y:S01]  /*6510*/  STS [R233+0x21000], R2 ;  /* 0x02100002e9007388 */ /* 0x000fe20000000800 */
[----:B-1----:R-:W-:Y:S05]  /*6520*/  F2FP.RELU.PACK_AB R0, R224, R179 ;  /* 0x000000b3e000723e */ /* 0x002fea00000008ff */
[----:B------:R-:W-:Y:S01]  /*6530*/  STS [R233+0x21400], R0 ;  /* 0x02140000e9007388 */ /* 0x000fe20000000800 */
[----:B--2---:R-:W-:Y:S03]  /*6540*/  IMAD.IADD R3, R195, 0x1, R180 ;  /* 0x00000001c3037824 */ /* 0x004fe600078e02b4 */
[----:B------:R-:W-:Y:S01]  /*6550*/  LDSM.16.M88.4 R32, [R180+0x8000] ;  /* 0x00800000b420783b */ /* 0x000fe20000000200 */
[----:B------:R-:W-:Y:S07]  /*6560*/  IMAD.IADD R184, R194, 0x1, R3 ;  /* 0x00000001c2b87824 */ /* 0x000fee00078e0203 */
        /* <DEDUP_REMOVED lines=91> */
[----:B------:R-:W1:Y:S02]  /*6b20*/  LDSM.16.M88.4 R168, [R191+0x18800] ;  /* 0x01880000bfa8783b */ /* 0x000e640000000200 */
[----:B------:R-:W-:Y:S01]  /*6b30*/  FADD.FTZ R7, -R200, R7 ;  /* 0x00000007c8077221 */ /* 0x000fe20000010100 */
[-C--:B------:R-:W-:Y:S01]  /*6b40*/  FSEL R0, R0, R200.reuse, P0 ;  /* 0x000000c800007208 */ /* 0x080fe20000000000 */
[----:B------:R-:W-:Y:S01]  /*6b50*/  FADD.FTZ R2, -R201, R5 ;  /* 0x00000005c9027221 */ /* 0x000fe20000010100 */
[----:B------:R-:W-:Y:S01]  /*6b60*/  FSETP.GE.FTZ.AND P0, PT, R212, RZ, PT ;  /* 0x000000ffd400720b */ /* 0x000fe20003f16000 */
[----:B------:R-:W-:Y:S02]  /*6b70*/  FADD.FTZ R8, -R199, R8 ;  /* 0x00000008c7087221 */ /* 0x000fe40000010100 */
[C---:B------:R-:W-:Y:S03]  /*6b80*/  FADD.FTZ R11, -R198.reuse, R11 ;  /* 0x0000000bc60b7221 */ /* 0x040fe60000010100 */
[----:B------:R-:W-:Y:S01]  /*6b90*/  FADD.FTZ R4, -R201, R4 ;  /* 0x00000004c9047221 */ /* 0x000fe20000010100 */
[----:B------:R-:W-:Y:S01]  /*6ba0*/  FSEL R7, R7, R200, P0 ;  /* 0x000000c807077208 */ /* 0x000fe20000000000 */
[----:B------:R-:W-:Y:S01]  /*6bb0*/  FADD.FTZ R10, -R198, R10 ;  /* 0x0000000ac60a7221 */ /* 0x000fe20000010100 */
[----:B------:R-:W-:Y:S01]  /*6bc0*/  FSETP.GE.FTZ.AND P0, PT, R206, RZ, PT ;  /* 0x000000ffce00720b */ /* 0x000fe20003f16000 */
[----:B------:R-:W-:Y:S01]  /*6bd0*/  FMUL.FTZ R207, R207, R0 ;  /* 0x00000000cfcf7220 */ /* 0x000fe20000410000 */
[----:B------:R-:W-:Y:S01]  /*6be0*/  FSEL R2, R2, R201, P2 ;  /* 0x000000c902027208 */ /* 0x000fe20001000000 */
        /* <DEDUP_REMOVED lines=15> */
[----:B------:R-:W-:Y:S01]  /*6ce0*/  FSETP.GE.FTZ.AND P2, PT, R205, RZ, PT ;  /* 0x000000ffcd00720b */ /* 0x000fe20003f56000 */
[----:B------:R-:W-:Y:S01]  /*6cf0*/  FADD.FTZ R2, -R200, R18 ;  /* 0x00000012c8027221 */ /* 0x000fe20000010100 */
[----:B------:R-:W-:Y:S01]  /*6d00*/  FSEL R6, R6, R198, P0 ;  /* 0x000000c606067208 */ /* 0x000fe20000000000 */
[----:B------:R-:W-:Y:S01]  /*6d10*/  FADD.FTZ R12, -R199, R12 ;  /* 0x0000000cc70c7221 */ /* 0x000fe20000010100 */
[----:B------:R-:W-:Y:S01]  /*6d20*/  FSETP.GE.FTZ.AND P0, PT, R219, RZ, PT ;  /* 0x000000ffdb00720b */ /* 0x000fe20003f16000 */
[----:B------:R-:W-:Y:S01]  /*6d30*/  FMUL.FTZ R210, R210, R4 ;  /* 0x00000004d2d27220 */ /* 0x000fe20000410000 */
[----:B------:R-:W-:Y:S01]  /*6d40*/  FSEL R9, R9, R199, P3 ;  /* 0x000000c709097208 */ /* 0x000fe20001800000 */
[C---:B------:R-:W-:Y:S01]  /*6d50*/  FADD.FTZ R4, -R201.reuse, R17 ;  /* 0x00000011c9047221 */ /* 0x040fe20000010100 */
[-C--:B-1----:R-:W-:Y:S01]  /*6d60*/  HMMA.16816.F32 R20, R164, R168.reuse, R20 ;  /* 0x000000a8a414723c */ /* 0x082fe20000001814 */
[----:B------:R-:W-:Y:S01]  /*6d70*/  FADD.FTZ R5, -R201, R16 ;  /* 0x00000010c9057221 */ /* 0x000fe20000010100 */
[----:B------:R-:W-:Y:S01]  /*6d80*/  FSETP.GE.FTZ.AND P3, PT, R181, RZ, PT ;  /* 0x000000ffb500720b */ /* 0x000fe20003f76000 */
[----:B------:R-:W-:Y:S01]  /*6d90*/  FMUL.FTZ R177, R177, R9 ;  /* 0x00000009b1b17220 */ /* 0x000fe20000410000 */
[----:B------:R-:W-:Y:S01]  /*6da0*/  FSEL R7, R7, R198, P2 ;  /* 0x000000c607077208 */ /* 0x000fe20001000000 */
[----:B------:R-:W-:Y:S01]  /*6db0*/  FMUL.FTZ R213, R213, R6 ;  /* 0x00000006d5d57220 */ /* 0x000fe20000410000 */
[----:B------:R-:W-:Y:S01]  /*6dc0*/  FSETP.GE.FTZ.AND P2, PT, R216, RZ, PT ;  /* 0x000000ffd800720b */ /* 0x000fe20003f56000 */
[----:B------:R-:W-:Y:S01]  /*6dd0*/  FMUL.FTZ R178, R178, R10 ;  /* 0x0000000ab2b27220 */ /* 0x000fe20000410000 */
[C---:B------:R-:W-:Y:S01]  /*6de0*/  HMMA.16816.F32 R24, R172.reuse, R168, R24 ;  /* 0x000000a8ac18723c */ /* 0x040fe20000001818 */
[----:B------:R-:W-:Y:S01]  /*6df0*/  FMUL.FTZ R205, R205, R7 ;  /* 0x00000007cdcd7220 */ /* 0x000fe20000410000 */
[----:B------:R-:W-:Y:S02]  /*6e00*/  FSETP.GE.FTZ.AND P4, PT, R214, RZ, PT ;  /* 0x000000ffd600720b */ /* 0x000fe40003f96000 */
[----:B------:R-:W-:Y:S01]  /*6e10*/  FMUL.FTZ R206, R206, R11 ;  /* 0x0000000bcece7220 */ /* 0x000fe20000410000 */
[----:B------:R-:W-:Y:S02]  /*6e20*/  FSEL R0, R0, R200, P0 ;  /* 0x000000c800007208 */ /* 0x000fe40000000000 */
[-C--:B------:R-:W-:Y:S01]  /*6e30*/  FSEL R8, R8, R199.reuse, P3 ;  /* 0x000000c708087208 */ /* 0x080fe20001800000 */
[-C--:B------:R-:W-:Y:S01]  /*6e40*/  HMMA.16816.F32 R28, R172, R170.reuse, R28 ;  /* 0x000000aaac1c723c */ /* 0x080fe2000000181c */
[----:B------:R-:W-:Y:S02]  /*6e50*/  FSETP.GE.FTZ.AND P3, PT, R211, RZ, PT ;  /* 0x000000ffd300720b */ /* 0x000fe40003f76000 */
[----:B------:R-:W-:Y:S01]  /*6e60*/  FSETP.GE.FTZ.AND P0, PT, R221, RZ, PT ;  /* 0x000000ffdd00720b */ /* 0x000fe20003f16000 */
[----:B------:R-:W-:Y:S01]  /*6e70*/  FMUL.FTZ R7, R219, R0 ;  /* 0x00000000db077220 */ /* 0x000fe20000410000 */
[----:B------:R-:W-:Y:S01]  /*6e80*/  FSEL R2, R2, R200, P2 ;  /* 0x000000c802027208 */ /* 0x000fe20001000000 */
[----:B------:R-:W-:Y:S01]  /*6e90*/  FMUL.FTZ R181, R181, R8 ;  /* 0x00000008b5b57220 */ /* 0x000fe20000410000 */
[----:B------:R-:W-:Y:S01]  /*6ea0*/  FSETP.GE.FTZ.AND P2, PT, R215, RZ, PT ;  /* 0x000000ffd700720b */ /* 0x000fe20003f56000 */
[C---:B------:R-:W-:Y:S01]  /*6eb0*/  FADD.FTZ R23, -R200.reuse, R23 ;  /* 0x00000017c8177221 */ /* 0x040fe20000010100 */
[----:B------:R-:W-:Y:S03]  /*6ec0*/  HMMA.16816.F32 R32, R164, R170, R32 ;  /* 0x000000aaa420723c */ /* 0x000fe60000001820 */
[----:B------:R-:W-:Y:S01]  /*6ed0*/  FADD.FTZ R22, -R200, R22 ;  /* 0x00000016c8167221 */ /* 0x000fe20000010100 */
[----:B------:R-:W-:Y:S01]  /*6ee0*/  FSEL R9, R12, R199, P4 ;  /* 0x000000c70c097208 */ /* 0x000fe20002000000 */
[----:B------:R-:W-:Y:S01]  /*6ef0*/  FADD.FTZ R21, -R201, R21 ;  /* 0x00000015c9157221 */ /* 0x000fe20000010100 */
[----:B------:R-:W-:Y:S01]  /*6f00*/  FSETP.GE.FTZ.AND P4, PT, R218, RZ, PT ;  /* 0x000000ffda00720b */ /* 0x000fe20003f96000 */
[----:B------:R-:W-:Y:S01]  /*6f10*/  FADD.FTZ R24, -R199, R24 ;  /* 0x00000018c7187221 */ /* 0x000fe20000010100 */
[-C--:B------:R-:W-:Y:S01]  /*6f20*/  FSEL R4, R4, R201.reuse, P3 ;  /* 0x000000c904047208 */ /* 0x080fe20001800000 */
[----:B------:R-:W-:Y:S01]  /*6f30*/  FMUL.FTZ R6, R216, R2 ;  /* 0x00000002d8067220 */ /* 0x000fe20000410000 */
[----:B------:R-:W-:Y:S02]  /*6f40*/  FSETP.GE.FTZ.AND P3, PT, R209, RZ, PT ;  /* 0x000000ffd100720b */ /* 0x000fe40003f76000 */
[----:B------:R-:W-:Y:S01]  /*6f50*/  FADD.FTZ R20, -R201, R20 ;  /* 0x00000014c9147221 */ /* 0x000fe20000010100 */
[-C--:B------:R-:W-:Y:S01]  /*6f60*/  FSEL R0, R23, R200.reuse, P0 ;  /* 0x000000c817007208 */ /* 0x080fe20000000000 */
[----:B------:R-:W-:Y:S01]  /*6f70*/  FADD.FTZ R26, -R198, R26 ;  /* 0x0000001ac61a7221 */ /* 0x000fe20000010100 */
[----:B------:R-:W-:Y:S01]  /*6f80*/  FSEL R2, R22, R200, P2 ;  /* 0x000000c816027208 */ /* 0x000fe20001000000 */
[----:B------:R-:W-:Y:S01]  /*6f90*/  FMUL.FTZ R8, R211, R4 ;  /* 0x00000004d3087220 */ /* 0x000fe20000410000 */
[----:B------:R-:W-:Y:S01]  /*6fa0*/  FSETP.GE.FTZ.AND P2, PT, R203, RZ, PT ;  /* 0x000000ffcb00720b */ /* 0x000fe20003f56000 */
[----:B------:R-:W-:Y:S01]  /*6fb0*/  FADD.FTZ R27, -R198, R27 ;  /* 0x0000001bc61b7221 */ /* 0x000fe20000010100 */
[----:B------:R-:W-:Y:S01]  /*6fc0*/  FSEL R5, R5, R201, P4 ;  /* 0x000000c905057208 */ /* 0x000fe20002000000 */
[----:B------:R-:W-:Y:S01]  /*6fd0*/  FADD.FTZ R25, -R199, R25 ;  /* 0x00000019c7197221 */ /* 0x000fe20000010100 */
[----:B------:R-:W-:Y:S01]  /*6fe0*/  FSETP.GE.FTZ.AND P4, PT, R220, RZ, PT ;  /* 0x000000ffdc00720b */ /* 0x000fe20003f96000 */
[----:B------:R-:W-:Y:S01]  /*6ff0*/  FMUL.FTZ R214, R214, R9 ;  /* 0x00000009d6d67220 */ /* 0x000fe20000410000 */
[----:B------:R-:W-:Y:S01]  /*7000*/  FSETP.GE.FTZ.AND P0, PT, R182, RZ, PT ;  /* 0x000000ffb600720b */ /* 0x000fe20003f16000 */
[----:B------:R-:W-:Y:S01]  /*7010*/  FMUL.FTZ R9, R218, R5 ;  /* 0x00000005da097220 */ /* 0x000fe20000410000 */
[----:B------:R-:W-:Y:S01]  /*7020*/  FSEL R4, R21, R201, P3 ;  /* 0x000000c915047208 */ /* 0x000fe20001800000 */
[----:B------:R-:W-:Y:S01]  /*7030*/  FMUL.FTZ R21, R221, R0 ;  /* 0x00000000dd157220 */ /* 0x000fe20000410000 */
[----:B------:R-:W-:Y:S01]  /*7040*/  FSEL R0, R24, R199, P2 ;  /* 0x000000c718007208 */ /* 0x000fe20001000000 */
        /* <DEDUP_REMOVED lines=13> */
[----:B------:R-:W-:Y:S01]  /*7120*/  FSEL R0, R27, R198, P2 ;  /* 0x000000c61b007208 */ /* 0x000fe20001000000 */
[----:B------:R-:W-:Y:S01]  /*7130*/  FADD.FTZ R2, -R201, R32 ;  /* 0x00000020c9027221 */ /* 0x000fe20000010100 */
[-C--:B------:R-:W-:Y:S02]  /*7140*/  FSEL R4, R25, R199.reuse, P4 ;  /* 0x000000c719047208 */ /* 0x080fe40002000000 */
[----:B------:R-:W-:Y:S01]  /*7150*/  FSETP.GE.FTZ.AND P4, PT, R223, RZ, PT ;  /* 0x000000ffdf00720b */ /* 0x000fe20003f96000 */
[----:B------:R-:W-:Y:S01]  /*7160*/  FMUL.FTZ R16, R204, R0 ;  /* 0x00000000cc107220 */ /* 0x000fe20000410000 */
[----:B------:R-:W-:Y:S01]  /*7170*/  FSETP.GE.FTZ.AND P2, PT, R179, RZ, PT ;  /* 0x000000ffb300720b */ /* 0x000fe20003f56000 */
[----:B------:R-:W-:Y:S01]  /*7180*/  FMUL.FTZ R17, R202, R4 ;  /* 0x00000004ca117220 */ /* 0x000fe20000410000 */
[----:B------:R-:W-:Y:S02]  /*7190*/  FSEL R0, R28, R199, P4 ;  /* 0x000000c71c007208 */ /* 0x000fe40002000000 */
[----:B------:R-:W-:Y:S01]  /*71a0*/  FSEL R30, R30, R198, P2 ;  /* 0x000000c61e1e7208 */ /* 0x000fe20001000000 */
[----:B------:R-:W-:Y:S01]  /*71b0*/  @P0 FADD.FTZ R198, -R198, R31 ;  /* 0x0000001fc6c60221 */ /* 0x000fe20000010100 */
[----:B------:R-:W-:Y:S01]  /*71c0*/  FSETP.GE.FTZ.AND P0, PT, R222, RZ, PT ;  /* 0x000000ffde00720b */ /* 0x000fe20003f16000 */
[----:B------:R-:W-:Y:S01]  /*71d0*/  FMUL.FTZ R18, R223, R0 ;  /* 0x00000000df127220 */ /* 0x000fe20000410000 */
[----:B------:R-:W-:Y:S01]  /*71e0*/  FSETP.GE.FTZ.AND P4, PT, R217, RZ, PT ;  /* 0x000000ffd900720b */ /* 0x000fe20003f96000 */
[----:B------:R-:W-:Y:S01]  /*71f0*/  FADD.FTZ R0, -R200, R34 ;  /* 0x00000022c8007221 */ /* 0x000fe20000010100 */
[----:B------:R-:W-:Y:S01]  /*7200*/  FSETP.GE.FTZ.AND P2, PT, R225, RZ, PT ;  /* 0x000000ffe100720b */ /* 0x000fe20003f56000 */
[----:B------:R-:W-:Y:S01]  /*7210*/  @P3 FADD.FTZ R199, -R199, R29 ;  /* 0x0000001dc7c73221 */ /* 0x000fe20000010100 */
[----:B------:R-:W-:Y:S01]  /*7220*/  FSETP.GE.FTZ.AND P3, PT, R226, RZ, PT ;  /* 0x000000ffe200720b */ /* 0x000fe20003f76000 */
[----:B------:R-:W-:Y:S01]  /*7230*/  FMUL.FTZ R30, R179, R30 ;  /* 0x0000001eb31e7220 */ /* 0x000fe20000410000 */
[----:B------:R-:W-:Y:S01]  /*7240*/  FSEL R0, R0, R200, P0 ;  /* 0x000000c800007208 */ /* 0x000fe20000000000 */
[----:B------:R-:W-:Y:S01]  /*7250*/  FMUL.FTZ R199, R183, R199 ;  /* 0x000000c7b7c77220 */ /* 0x000fe20000410000 */
[----:B------:R-:W-:Y:S01]  /*7260*/  PLOP3.LUT P0, PT, PT, PT, UP2, 0x80, 0x0 ;  /* 0x000000000000781c */ /* 0x000fe20003f0f028 */
[----:B------:R-:W-:Y:S01]  /*7270*/  FMUL.FTZ R198, R224, R198 ;  /* 0x000000c6e0c67220 */ /* 0x000fe20000410000 */
[----:B------:R-:W-:Y:S01]  /*7280*/  FSEL R2, R2, R201, P2 ;  /* 0x000000c902027208 */ /* 0x000fe20001000000 */
[----:B------:R-:W-:Y:S02]  /*7290*/  FMUL.FTZ R13, R222, R0 ;  /* 0x00000000de0d7220 */ /* 0x000fe40000410000 */
[----:B------:R-:W-:Y:S02]  /*72a0*/  @P4 FADD.FTZ R201, -R201, R33 ;  /* 0x00000021c9c94221 */ /* 0x000fe40000010100 */
[----:B------:R-:W-:Y:S02]  /*72b0*/  FMUL.FTZ R14, R225, R2 ;  /* 0x00000002e10e7220 */ /* 0x000fe40000410000 */
[----:B------:R-:W-:Y:S02]  /*72c0*/  @P3 FADD.FTZ R200, -R200, R35 ;  /* 0x00000023c8c83221 */ /* 0x000fe40000010100 */
        /* <DEDUP_REMOVED lines=25> */
.L_x_1806:
        /* <DEDUP_REMOVED lines=130> */
[C---:B------:R-:W-:Y:S05]  /*7c80*/  IMAD.U32 R0, R5.reuse, -0x40, RZ ;  /* 0xffffffc005007824 */ /* 0x040fea00078e00ff */
        /* <DEDUP_REMOVED lines=15> */
.L_x_1807:
[----:B------:R-:W-:Y:S01]  /*7d80*/  LDSM.16.M88.4 R32, [R180+0x1c000] ;  /* 0x01c00000b420783b */ /* 0x000fe20000000200 */
[----:B-1----:R-:W-:Y:S01]  /*7d90*/  @P0 IADD3 R0, R239, -0x40, RZ ;  /* 0xffffffc0ef000810 */ /* 0x002fe20007ffe0ff */
[----:B------:R-:W-:Y:S01]  /*7da0*/  IMAD.MOV.U32 R2, RZ, RZ, 0x4 ;  /* 0x00000004ff027424 */ /* 0x000fe200078e00ff */
[----:B------:R-:W-:Y:S01]  /*7db0*/  @UP2 UIADD3 UR13, UP0, UR10, -0x100, URZ ;  /* 0xffffff000a0d2890 */ /* 0x000fe2000ff1e03f */
[----:B------:R-:W-:Y:S01]  /*7dc0*/  IMAD.MOV.U32 R201, RZ, RZ, c[0x0][0x22c] ;  /* 0x00008b00ffc97624 */ /* 0x000fe200078e00ff */
[----:B------:R-:W1:Y:S01]  /*7dd0*/  LDSM.16.MT88.4 R16, [R186] ;  /* 0x00000000ba10783b */ /* 0x000e620000004200 */
[----:B------:R-:W-:Y:S01]  /*7de0*/  @P0 IMAD.WIDE R198, R0, R2, UR10 ;  /* 0x0000000a00c60e25 */ /* 0x000fe2000f8e0202 */
[----:B------:R-:W-:Y:S02]  /*7df0*/  @UP2 UIADD3.X UR8, UR11, -0x1, URZ, UP0, !UPT ;  /* 0xffffffff0b082890 */ /* 0x000fe400087fe43f */
[----:B------:R-:W-:Y:S01]  /*7e00*/  UISETP.GT.AND UP1, UPT, UR7, UR20, UPT ;  /* 0x000000140700728c */ /* 0x000fe2000bf24270 */
[----:B------:R-:W2:Y:S01]  /*7e10*/  LDSM.16.M88.4 R28, [R180+0x1d000] ;  /* 0x01d00000b41c783b */ /* 0x000ea20000000200 */
[----:B------:R-:W-:Y:S01]  /*7e20*/  IMAD R201, R201, c[0x0][0x1c0], RZ ;  /* 0x00007000c9c97a24 */ /* 0x000fe200078e02ff */
[----:B------:R-:W-:Y:S01]  /*7e30*/  @UP2 UMOV UR10, UR13 ;  /* 0x0000000d000a2c82 */ /* 0x000fe20008000000 */
[----:B------:R-:W-:Y:S01]  /*7e40*/  IMAD.MOV.U32 R2, RZ, RZ, c[0x0][0x22c] ;  /* 0x00008b00ff027624 */ /* 0x000fe200078e00ff */
[----:B------:R-:W-:Y:S01]  /*7e50*/  @UP2 UMOV UR11, UR8 ;  /* 0x00000008000b2c82 */ /* 0x000fe20008000000 */
[----:B------:R-:W3:Y:S01]  /*7e60*/  LDSM.16.MT88.4 R164, [R186+0x4000] ;  /* 0x00400000baa4783b */ /* 0x000ee20000004200 */
[----:B------:R-:W-:Y:S01]  /*7e70*/  IMAD.SHL.U32 R201, R201, 0x10, RZ ;  /* 0x00000010c9c97824 */ /* 0x000fe200078e00ff */
[----:B------:R-:W-:Y:S01]  /*7e80*/  ULOP3.LUT UR8, UR7, 0x1, URZ, 0xc0, !UPT ;  /* 0x0000000107087892 */ /* 0x000fe2000f8ec03f */
[----:B------:R-:W-:Y:S01]  /*7e90*/  IMAD R2, R2, c[0x0][0x1c0], RZ ;  /* 0x0000700002027a24 */ /* 0x000fe200078e02ff */
[----:B------:R-:W-:Y:S01]  /*7ea0*/  UIADD3 UR7, UR7, -0x1, URZ ;  /* 0xffffffff07077890 */ /* 0x000fe2000fffe03f */
[----:B------:R-:W-:Y:S01]  /*7eb0*/  LDSM.16.M88.4 R168, [R3+0x1c000] ;  /* 0x01c0000003a8783b */ /* 0x000fe20000000200 */
[----:B------:R-:W-:Y:S01]  /*7ec0*/  IMAD.MOV.U32 R204, RZ, RZ, c[0x0][0x22c] ;  /* 0x00008b00ffcc7624 */ /* 0x000fe200078e00ff */
[----:B------:R-:W-:Y:S01]  /*7ed0*/  UISETP.NE.U32.AND UP0, UPT, UR8, 0x1, UPT ;  /* 0x000000010800788c */ /* 0x000fe2000bf05070 */
[----:B------:R-:W-:Y:S02]  /*7ee0*/  IMAD.U32 R2, R2, -0x40, RZ ;  /* 0xffffffc002027824 */ /* 0x000fe400078e00ff */
[----:B------:R-:W4:Y:S01]  /*7ef0*/  LDSM.16.MT88.4 R172, [R186+0x800] ;  /* 0x00080000baac783b */ /* 0x000f220000004200 */
[----:B------:R-:W-:Y:S02]  /*7f00*/  IMAD R204, R204, c[0x0][0x1c0], RZ ;  /* 0x00007000cccc7a24 */ /* 0x000fe400078e02ff */
[----:B------:R-:W-:Y:S01]  /*7f10*/  LEA R203, P2, R2, R236, 0x2 ;  /* 0x000000ec02cb7211 */ /* 0x000fe200078410ff */
[----:B------:R-:W-:Y:S01]  /*7f20*/  IMAD.MOV.U32 R207, RZ, RZ, c[0x0][0x22c] ;  /* 0x00008b00ffcf7624 */ /* 0x000fe200078e00ff */
[----:B------:R-:W3:Y:S01]  /*7f30*/  LDSM.16.M88.4 R176, [R3+0x1d000] ;  /* 0x01d0000003b0783b */ /* 0x000ee20000000200 */
[----:B------:R-:W-:Y:S01]  /*7f40*/  IMAD R204, R204, 0x18, RZ ;  /* 0x00000018cccc7824 */ /* 0x000fe200078e02ff */
[----:B------:R-:W-:Y:S01]  /*7f50*/  LEA.HI.X.SX32 R202, R2, R237, 0x2, P2 ;  /* 0x000000ed02ca7211 */ /* 0x000fe200010f16ff */
[----:B------:R-:W-:Y:S02]  /*7f60*/  IMAD.MOV.U32 R2, RZ, RZ, R203 ;  /* 0x000000ffff027224 */ /* 0x000fe400078e00cb */
[----:B------:R3:W5:Y:S01]  /*7f70*/  @P0 LDG.E R242, [R198.64] ;  /* 0x00000004c6f20981 */ /* 0x000762000c1e1900 */
[----:B------:R-:W-:Y:S02]  /*7f80*/  IMAD R207, R207, c[0x0][0x1c0], RZ ;  /* 0x00007000cfcf7a24 */ /* 0x000fe400078e02ff */
[----:B------:R-:W-:Y:S02]  /*7f90*/  IMAD.MOV.U32 R206, RZ, RZ, c[0x0][0x22c] ;  /* 0x00008b00ffce7624 */ /* 0x000fe400078e00ff */
[----:B------:R3:W5:Y:S01]  /*7fa0*/  @P0 LDG.E R243, [R198.64+0x20] ;  /* 0x00002004c6f30981 */ /* 0x000762000c1e1900 */
[----:B------:R-:W-:Y:S02]  /*7fb0*/  IMAD.SHL.U32 R207, R207, 0x20, RZ ;  /* 0x00000020cfcf7824 */ /* 0x000fe400078e00ff */
[----:B------:R-:W-:Y:S01]  /*7fc0*/  IMAD R206, R206, c[0x0][0x1c0], RZ ;  /* 0x00007000cece7a24 */ /* 0x000fe200078e02ff */
[-C--:B-1----:R-:W-:Y:S01]  /*7fd0*/  HMMA.16816.F32 R4, R32, R16.reuse, RZ ;  /* 0x000000102004723c */ /* 0x082fe200000018ff */
[----:B------:R1:W5:Y:S01]  /*7fe0*/  @P0 LDG.E R240, [R198.64+0x80] ;  /* 0x00008004c6f00981 */ /* 0x000362000c1e1900 */
[----:B------:R-:W-:Y:S02]  /*7ff0*/  IMAD.MOV.U32 R205, RZ, RZ, c[0x0][0x22c] ;  /* 0x00008b00ffcd7624 */ /* 0x000fe400078e00ff */
[----:B------:R-:W-:Y:S02]  /*8000*/  IMAD R206, R206, 0x28, RZ ;  /* 0x00000028cece7824 */ /* 0x000fe400078e02ff */
[----:B------:R1:W5:Y:S01]  /*8010*/  @P0 LDG.E R241, [R198.64+0xa0] ;  /* 0x0000a004c6f10981 */ /* 0x000362000c1e1900 */
[----:B------:R-:W-:Y:S01]  /*8020*/  IMAD R205, R205, c[0x0][0x1c0], RZ ;  /* 0x00007000cdcd7a24 */ /* 0x000fe200078e02ff */
[C---:B--2---:R-:W-:Y:S04]  /*8030*/  HMMA.16816.F32 R8, R28.reuse, R16, RZ ;  /* 0x000000101c08723c */ /* 0x044fe800000018ff */
[----:B------:R-:W-:Y:S04]  /*8040*/  IMAD R205, R205, 0x38, RZ ;  /* 0x00000038cdcd7824 */ /* 0x000fe800078e02ff */
[-C--:B------:R-:W-:Y:S08]  /*8050*/  HMMA.16816.F32 R12, R28, R18.reuse, RZ ;  /* 0x000000121c0c723c */ /* 0x080ff000000018ff */
[C---:B------:R-:W-:Y:S08]  /*8060*/  HMMA.16816.F32 R16, R32.reuse, R18, RZ ;  /* 0x000000122010723c */ /* 0x040ff000000018ff */
[-C--:B---3--:R-:W-:Y:S08]  /*8070*/  HMMA.16816.F32 R20, R32, R164.reuse, RZ ;  /* 0x000000a42014723c */ /* 0x088ff000000018ff */
[C---:B------:R-:W-:Y:S08]  /*8080*/  HMMA.16816.F32 R24, R28.reuse, R164, RZ ;  /* 0x000000a41c18723c */ /* 0x040ff000000018ff */
[-C--:B------:R-:W-:Y:S08]  /*8090*/  HMMA.16816.F32 R28, R28, R166.reuse, RZ ;  /* 0x000000a61c1c723c */ /* 0x080ff000000018ff */
[----:B------:R-:W-:Y:S01]  /*80a0*/  HMMA.16816.F32 R32, R32, R166, RZ ;  /* 0x000000a62020723c */ /* 0x000fe200000018ff */
[----:B------:R-:W2:Y:S07]  /*80b0*/  LDSM.16.MT88.4 R164, [R186+0x4800] ;  /* 0x00480000baa4783b */ /* 0x000eae0000004200 */
[-C--:B----4-:R-:W-:Y:S08]  /*80c0*/  HMMA.16816.F32 R4, R168, R172.reuse, R4 ;  /* 0x000000aca804723c */ /* 0x090ff00000001804 */
[C---:B------:R-:W-:Y:S08]  /*80d0*/  HMMA.16816.F32 R8, R176.reuse, R172, R8 ;  /* 0x000000acb008723c */ /* 0x040ff00000001808 */
[-C--:B------:R-:W-:Y:S08]  /*80e0*/  HMMA.16816.F32 R12, R176, R174.reuse, R12 ;  /* 0x000000aeb00c723c */ /* 0x080ff0000000180c */
[C---:B------:R-:W-:Y:S01]  /*80f0*/  HMMA.16816.F32 R16, R168.reuse, R174, R16 ;  /* 0x000000aea810723c */ /* 0x040fe20000001810 */
[----:B------:R-:W-:Y:S07]  /*8100*/  LDSM.16.M88.4 R172, [R185+0x1d000] ;  /* 0x01d00000b9ac783b */ /* 0x000fee0000000200 */
[-C--:B--2---:R-:W-:Y:S08]  /*8110*/  HMMA.16816.F32 R20, R168, R164.reuse, R20 ;  /* 0x000000a4a814723c */ /* 0x084ff00000001814 */
[C---:B------:R-:W-:Y:S08]  /*8120*/  HMMA.16816.F32 R24, R176.reuse, R164, R24 ;  /* 0x000000a4b018723c */ /* 0x040ff00000001818 */
[-C--:B------:R-:W-:Y:S01]  /*8130*/  HMMA.16816.F32 R28, R176, R166.reuse, R28 ;  /* 0x000000a6b01c723c */ /* 0x080fe2000000181c */
[----:B------:R-:W-:Y:S07]  /*8140*/  LDSM.16.MT88.4 R176, [R186+0x5000] ;  /* 0x00500000bab0783b */ /* 0x000fee0000004200 */
[----:B------:R-:W-:Y:S01]  /*8150*/  HMMA.16816.F32 R32, R168, R166, R32 ;  /* 0x000000a6a820723c */ /* 0x000fe20000001820 */
[----:B------:R-:W-:Y:S05]  /*8160*/  LDSM.16.M88.4 R164, [R185+0x1c000] ;  /* 0x01c00000b9a4783b */ /* 0x000fea0000000200 */
[----:B------:R-:W2:Y:S02]  /*8170*/  LDSM.16.MT88.4 R168, [R186+0x1000] ;  /* 0x00100000baa8783b */ /* 0x000ea40000004200 */
        /* <DEDUP_REMOVED lines=10> */
[----:B------:R-:W2:Y:S05]  /*8220*/  LDSM.16.M88.4 R164, [R184+0x1c000] ;  /* 0x01c00000b8a4783b */ /* 0x000eaa0000000200 */
[----:B------:R-:W3:Y:S02]  /*8230*/  LDSM.16.MT88.4 R176, [R186+0x5800] ;  /* 0x00580000bab0783b */ /* 0x000ee40000004200 */
[-C--:B--2---:R-:W-:Y:S08]  /*8240*/  HMMA.16816.F32 R4, R164, R168.reuse, R4 ;  /* 0x000000a8a404723c */ /* 0x084ff00000001804 */
[C---:B------:R-:W-:Y:S08]  /*8250*/  HMMA.16816.F32 R8, R172.reuse, R168, R8 ;  /* 0x000000a8ac08723c */ /* 0x040ff00000001808 */
[-C--:B------:R-:W-:Y:S08]  /*8260*/  HMMA.16816.F32 R12, R172, R170.reuse, R12 ;  /* 0x000000aaac0c723c */ /* 0x080ff0000000180c */
[C---:B------:R-:W-:Y:S01]  /*8270*/  HMMA.16816.F32 R16, R164.reuse, R170, R16 ;  /* 0x000000aaa410723c */ /* 0x040fe20000001810 */
[----:B------:R-:W-:Y:S05]  /*8280*/  LDSM.16.M88.4 R168, [R180+0x1e000] ;  /* 0x01e00000b4a8783b */ /* 0x000fea0000000200 */
[----:B------:R-:W-:Y:S02]  /*8290*/  LDSM.16.M88.4 R180, [R180+0x1f000] ;  /* 0x01f00000b4b4783b */ /* 0x000fe40000000200 */
[-C--:B---3--:R-:W-:Y:S08]  /*82a0*/  HMMA.16816.F32 R20, R164, R176.reuse, R20 ;  /* 0x000000b0a414723c */ /* 0x088ff00000001814 */
[C---:B------:R-:W-:Y:S08]  /*82b0*/  HMMA.16816.F32 R24, R172.reuse, R176, R24 ;  /* 0x000000b0ac18723c */ /* 0x040ff00000001818 */
[-C--:B------:R-:W-:Y:S01]  /*82c0*/  HMMA.16816.F32 R28, R172, R178.reuse, R28 ;  /* 0x000000b2ac1c723c */ /* 0x080fe2000000181c */
[----:B------:R-:W2:Y:S07]  /*82d0*/  LDSM.16.MT88.4 R172, [R186+0x2000] ;  /* 0x00200000baac783b */ /* 0x000eae0000004200 */
[----:B------:R-:W-:Y:S01]  /*82e0*/  HMMA.16816.F32 R32, R164, R178, R32 ;  /* 0x000000b2a420723c */ /* 0x000fe20000001820 */
[----:B------:R-:W3:Y:S05]  /*82f0*/  LDSM.16.MT88.4 R164, [R186+0x6000] ;  /* 0x00600000baa4783b */ /* 0x000eea0000004200 */
[----:B------:R-:W-:Y:S02]  /*8300*/  LDSM.16.MT88.4 R176, [R186+0x2800] ;  /* 0x00280000bab0783b */ /* 0x000fe40000004200 */
[-C--:B--2---:R-:W-:Y:S08]  /*8310*/  HMMA.16816.F32 R4, R168, R172.reuse, R4 ;  /* 0x000000aca804723c */ /* 0x084ff00000001804 */
[C---:B------:R-:W-:Y:S08]  /*8320*/  HMMA.16816.F32 R8, R180.reuse, R172, R8 ;  /* 0x000000acb408723c */ /* 0x040ff00000001808 */
[-C--:B------:R-:W-:Y:S08]  /*8330*/  HMMA.16816.F32 R12, R180, R174.reuse, R12 ;  /* 0x000000aeb40c723c */ /* 0x080ff0000000180c */
[C---:B------:R-:W-:Y:S01]  /*8340*/  HMMA.16816.F32 R16, R168.reuse, R174, R16 ;  /* 0x000000aea810723c */ /* 0x040fe20000001810 */
[----:B------:R-:W2:Y:S07]  /*8350*/  LDSM.16.M88.4 R172, [R3+0x1e000] ;  /* 0x01e0000003ac783b */ /* 0x000eae0000000200 */
[-C--:B---3--:R-:W-:Y:S08]  /*8360*/  HMMA.16816.F32 R20, R168, R164.reuse, R20 ;  /* 0x000000a4a814723c */ /* 0x088ff00000001814 */
[C---:B------:R-:W-:Y:S08]  /*8370*/  HMMA.16816.F32 R24, R180.reuse, R164, R24 ;  /* 0x000000a4b418723c */ /* 0x040ff00000001818 */
[-C--:B------:R-:W-:Y:S01]  /*8380*/  HMMA.16816.F32 R28, R180, R166.reuse, R28 ;  /* 0x000000a6b41c723c */ /* 0x080fe2000000181c */
[----:B------:R3:W4:Y:S07]  /*8390*/  LDSM.16.M88.4 R180, [R3+0x1f000] ;  /* 0x01f0000003b4783b */ /* 0x00072e0000000200 */
[----:B------:R-:W-:Y:S01]  /*83a0*/  HMMA.16816.F32 R32, R168, R166, R32 ;  /* 0x000000a6a820723c */ /* 0x000fe20000001820 */
[----:B------:R-:W1:Y:S05]  /*83b0*/  LDSM.16.MT88.4 R164, [R186+0x6800] ;  /* 0x00680000baa4783b */ /* 0x000e6a0000004200 */
[----:B------:R-:W-:Y:S02]  /*83c0*/  LDSM.16.M88.4 R168, [R185+0x1e000] ;  /* 0x01e00000b9a8783b */ /* 0x000fe40000000200 */
[-C--:B--2---:R-:W-:Y:S05]  /*83d0*/  HMMA.16816.F32 R4, R172, R176.reuse, R4 ;  /* 0x000000b0ac04723c */ /* 0x084fea0000001804 */
[----:B---3--:R-:W-:Y:S03]  /*83e0*/  IMAD.MOV.U32 R3, RZ, RZ, R202 ;  /* 0x000000ffff037224 */ /* 0x008fe600078e00ca */
[C---:B----4-:R-:W-:Y:S08]  /*83f0*/  HMMA.16816.F32 R8, R180.reuse, R176, R8 ;  /* 0x000000b0b408723c */ /* 0x050ff00000001808 */
        /* <DEDUP_REMOVED lines=20> */
[----:B------:R-:W3:Y:S07]  /*8540*/  LDSM.16.MT88.4 R164, [R186+0x7800] ;  /* 0x00780000baa4783b */ /* 0x000eee0000004200 */
[-C--:B-1----:R-:W-:Y:S11]  /*8550*/  HMMA.16816.F32 R4, R172, R176.reuse, R4 ;  /* 0x000000b0ac04723c */ /* 0x082ff60000001804 */
[----:B------:R-:W-:Y:S11]  /*8560*/  @!UPT UIADD3 URZ, URZ, URZ, URZ ;  /* 0x0000003f3f3ff290 */ /* 0x000ff6000fffe03f */
[----:B------:R-:W-:Y:S01]  /*8570*/  @!UPT UIADD3 URZ, URZ, URZ, URZ ;  /* 0x0000003f3f3ff290 */ /* 0x000fe2000fffe03f */
[----:B------:R1:W-:Y:S01]  /*8580*/  RED.E.ADD.F32.FTZ.RN.STRONG.GPU [R2.64], R4 ;  /* 0x000000040200798e */ /* 0x0003e2000c10e784 */
[C---:B--2---:R-:W-:Y:S07]  /*8590*/  HMMA.16816.F32 R8, R180.reuse, R176, R8 ;  /* 0x000000b0b408723c */ /* 0x044fee0000001808 */
[CC--:B------:R-:W-:Y:S01]  /*85a0*/  LEA R176, P0, R201.reuse, R2.reuse, 0x2 ;  /* 0x00000002c9b07211 */ /* 0x0c0fe200078010ff */
[-C--:B------:R-:W-:Y:S04]  /*85b0*/  HMMA.16816.F32 R12, R180, R178.reuse, R12 ;  /* 0x000000b2b40c723c */ /* 0x080fe8000000180c */
[-C--:B------:R-:W-:Y:S02]  /*85c0*/  LEA.HI.X.SX32 R177, R201, R3.reuse, 0x2, P0 ;  /* 0x00000003c9b17211 */ /* 0x080fe400000f16ff */
[CC--:B------:R-:W-:Y:S02]  /*85d0*/  LEA R168, P0, R207.reuse, R2.reuse, 0x2 ;  /* 0x00000002cfa87211 */ /* 0x0c0fe400078010ff */
[C---:B------:R-:W-:Y:S04]  /*85e0*/  HMMA.16816.F32 R16, R172.reuse, R178, R16 ;  /* 0x000000b2ac10723c */ /* 0x040fe80000001810 */
[-C--:B------:R-:W-:Y:S04]  /*85f0*/  LEA.HI.X.SX32 R169, R207, R3.reuse, 0x2, P0 ;  /* 0x00000003cfa97211 */ /* 0x080fe800000f16ff */
[-C--:B---3--:R-:W-:Y:S08]  /*8600*/  HMMA.16816.F32 R20, R172, R164.reuse, R20 ;  /* 0x000000a4ac14723c */ /* 0x088ff00000001814 */
[C---:B------:R-:W-:Y:S07]  /*8610*/  HMMA.16816.F32 R24, R180.reuse, R164, R24 ;  /* 0x000000a4b418723c */ /* 0x040fee0000001818 */
        /* <DEDUP_REMOVED lines=15> */
[CC--:B-1----:R-:W-:Y:S03]  /*8710*/  LEA R4, P2, R204.reuse, R2.reuse, 0x2 ;  /* 0x00000002cc047211 */ /* 0x0c2fe600078410ff */
[----:B------:R1:W-:Y:S05]  /*8720*/  RED.E.ADD.F32.FTZ.RN.STRONG.GPU [R166.64], R9 ;  /* 0x00000009a600798e */ /* 0x0003ea000c10e784 */
[----:B------:R-:W-:Y:S01]  /*8730*/  LDSM.16.MT88.4 R168, [R188+0x2800] ;  /* 0x00280000bca8783b */ /* 0x000fe20000004200 */
[-C--:B--2---:R-:W-:Y:S01]  /*8740*/  LEA.HI.X.SX32 R5, R204, R3.reuse, 0x2, P2 ;  /* 0x00000003cc057211 */ /* 0x084fe200010f16ff */
        /* <DEDUP_REMOVED lines=10> */
[----:B------:R-:W-:Y:S01]  /*87f0*/  IADD3 R0, R204, 0x20, RZ ;  /* 0x00000020cc007810 */ /* 0x000fe20007ffe0ff */
[----:B------:R-:W-:Y:S01]  /*8800*/  IMAD.MOV.U32 R204, RZ, RZ, c[0x0][0x22c] ;  /* 0x00008b00ffcc7624 */ /* 0x000fe200078e00ff */
[CC--:B------:R-:W-:Y:S01]  /*8810*/  LEA R8, P3, R249.reuse, R2.reuse, 0x2 ;  /* 0x00000002f9087211 */ /* 0x0c0fe200078610ff */
[C---:B------:R-:W-:Y:S01]  /*8820*/  IMAD.IADD R178, R238.reuse, 0x1, R178 ;  /* 0x00000001eeb27824 */ /* 0x040fe200078e02b2 */
[----:B------:R4:W-:Y:S01]  /*8830*/  RED.E.ADD.F32.FTZ.RN.STRONG.GPU [R164.64+0x80], R17 ;  /* 0x00008011a400798e */ /* 0x0009e2000c10e784 */
[----:B------:R-:W-:Y:S01]  /*8840*/  IMAD.IADD R0, R238, 0x1, R0 ;  /* 0x00000001ee007824 */ /* 0x000fe200078e0200 */
[-C--:B-1----:R-:W-:Y:S01]  /*8850*/  LEA.HI.X.SX32 R9, R249, R3.reuse, 0x2, P3 ;  /* 0x00000003f9097211 */ /* 0x082fe200018f16ff */
[----:B------:R-:W-:Y:S02]  /*8860*/  IMAD R204, R204, c[0x0][0x1c0], RZ ;  /* 0x00007000cccc7a24 */ /* 0x000fe400078e02ff */
[----:B------:R-:W-:Y:S01]  /*8870*/  IMAD.IADD R0, R238, 0x1, R0 ;  /* 0x00000001ee007824 */ /* 0x000fe200078e0200 */
[CC--:B--2---:R-:W-:Y:S01]  /*8880*/  LEA R4, P0, R179.reuse, R2.reuse, 0x2 ;  /* 0x00000002b3047211 */ /* 0x0c4fe200078010ff */
[----:B------:R-:W-:Y:S03]  /*8890*/  IMAD.SHL.U32 R204, R204, 0x10, RZ ;  /* 0x00000010cccc7824 */ /* 0x000fe600078e00ff */
[-C--:B------:R-:W-:Y:S02]  /*88a0*/  LEA.HI.X.SX32 R5, R179, R3.reuse, 0x2, P0 ;  /* 0x00000003b3057211 */ /* 0x080fe400000f16ff */
[-C--:B------:R-:W-:Y:S02]  /*88b0*/  LEA R10, P0, R0, R2.reuse, 0x2 ;  /* 0x00000002000a7211 */ /* 0x080fe400078010ff */
[----:B------:R-:W-:Y:S01]  /*88c0*/  IADD3 R173, R204, 0x40, RZ ;  /* 0x00000040ccad7810 */ /* 0x000fe20007ffe0ff */
[----:B------:R1:W-:Y:S01]  /*88d0*/  RED.E.ADD.F32.FTZ.RN.STRONG.GPU [R4.64], R18 ;  /* 0x000000120400798e */ /* 0x0003e2000c10e784 */
[-C--:B---3--:R-:W-:Y:S02]  /*88e0*/  LEA R6, P2, R178, R2.reuse, 0x2 ;  /* 0x00000002b2067211 */ /* 0x088fe400078410ff */
[-C--:B------:R-:W-:Y:S02]  /*88f0*/  LEA.HI.X.SX32 R11, R0, R3.reuse, 0x2, P0 ;  /* 0x00000003000b7211 */ /* 0x080fe400000f16ff */
[-C--:B------:R-:W-:Y:S02]  /*8900*/  LEA.HI.X.SX32 R7, R178, R3.reuse, 0x2, P2 ;  /* 0x00000003b2077211 */ /* 0x080fe400010f16ff */
[C---:B------:R-:W-:Y:S02]  /*8910*/  IADD3 R172, R204.reuse, 0x40, RZ ;  /* 0x00000040ccac7810 */ /* 0x040fe40007ffe0ff */
[----:B------:R-:W-:Y:S01]  /*8920*/  IADD3 R0, R204, 0x40, RZ ;  /* 0x00000040cc007810 */ /* 0x000fe20007ffe0ff */
[----:B------:R2:W-:Y:S01]  /*8930*/  RED.E.ADD.F32.FTZ.RN.STRONG.GPU [R6.64], R19 ;  /* 0x000000130600798e */ /* 0x0005e2000c10e784 */
[C---:B----4-:R-:W-:Y:S01]  /*8940*/  IADD3 R16, R201.reuse, 0x60, RZ ;  /* 0x00000060c9107810 */ /* 0x050fe20007ffe0ff */
[C---:B------:R-:W-:Y:S01]  /*8950*/  IMAD.IADD R172, R238.reuse, 0x1, R172 ;  /* 0x00000001eeac7824 */ /* 0x040fe200078e02ac */
[----:B------:R-:W-:Y:S01]  /*8960*/  IADD3 R17, R201, 0x60, RZ ;  /* 0x00000060c9117810 */ /* 0x000fe20007ffe0ff */
[C---:B------:R-:W-:Y:S01]  /*8970*/  IMAD.IADD R0, R238.reuse, 0x1, R0 ;  /* 0x00000001ee007824 */ /* 0x040fe200078e0200 */
[----:B------:R3:W-:Y:S01]  /*8980*/  RED.E.ADD.F32.FTZ.RN.STRONG.GPU [R10.64], R12 ;  /* 0x0000000c0a00798e */ /* 0x0007e2000c10e784 */
[C---:B------:R-:W-:Y:S02]  /*8990*/  IMAD.IADD R16, R238.reuse, 0x1, R16 ;  /* 0x00000001ee107824 */ /* 0x040fe400078e0210 */
[----:B------:R-:W-:Y:S02]  /*89a0*/  IMAD.IADD R0, R238, 0x1, R0 ;  /* 0x00000001ee007824 */ /* 0x000fe400078e0200 */
[----:B------:R4:W-:Y:S01]  /*89b0*/  RED.E.ADD.F32.FTZ.RN.STRONG.GPU [R8.64], R13 ;  /* 0x0000000d0800798e */ /* 0x0009e2000c10e784 */
[CC--:B-1----:R-:W-:Y:S04]  /*89c0*/  LEA R4, P2, R248.reuse, R2.reuse, 0x2 ;  /* 0x00000002f8047211 */ /* 0x0c2fe800078410ff */
        /* <DEDUP_REMOVED lines=33> */
[CC--:B---3--:R-:W-:Y:S02]  /*8be0*/  LEA R10, P4, R0.reuse, R2.reuse, 0x2 ;  /* 0x00000002000a7211 */ /* 0x0c8fe400078810ff */
[----:B------:R-:W-:Y:S01]  /*8bf0*/  RED.E.ADD.F32.FTZ.RN.STRONG.GPU [R2.64+0x180], R32 ;  /* 0x000180200200798e */ /* 0x000fe2000c10e784 */
[CC--:B----4-:R-:W-:Y:S02]  /*8c00*/  LEA R8, P3, R245.reuse, R2.reuse, 0x2 ;  /* 0x00000002f5087211 */ /* 0x0d0fe400078610ff */
        /* <DEDUP_REMOVED lines=12> */
[C---:B-1----:R-:W-:Y:S03]  /*8cd0*/  LEA R4, P0, R250.reuse, R2, 0x2 ;  /* 0x00000002fa047211 */ /* 0x042fe600078010ff */
        /* <DEDUP_REMOVED lines=379> */
.L_x_1809:
        /* <DEDUP_REMOVED lines=19> */
.L_x_1810:
        /* <DEDUP_REMOVED lines=12> */
[----:B------:R-:W-:-:S03]  /*a680*/  UIMAD UR8, UR7, UR11, UR8 ;  /* 0x0000000b070872a4 */ /* 0x000fc6000f8e0208 */
[----:B------:R-:W-:-:S03]  /*a690*/  ULDC.64 UR10, c[0x0][0x3b8] ;  /* 0x0000ee00000a7ab9 */ /* 0x000fc60000000a00 */
[----:B------:R-:W-:Y:S01]  /*a6a0*/  IMAD.U32 R5, RZ, RZ, UR8 ;  /* 0x00000008ff057e24 */ /* 0x000fe2000f8e00ff */
        /* <DEDUP_REMOVED lines=42> */
.L_x_1812:
[----:B-1-34-:R-:W-:Y:S05]  /*a950*/  BSYNC B0 ;  /* 0x0000000000007941 */ /* 0x01afea0003800000 */
.L_x_1811:
        /* <DEDUP_REMOVED lines=16> */
.L_x_1814:
[----:B------:R-:W-:Y:S05]  /*aa60*/  BSYNC B0 ;  /* 0x0000000000007941 */ /* 0x000fea0003800000 */
.L_x_1813:
        /* <DEDUP_REMOVED lines=16> */
.L_x_1816:
[----:B------:R-:W-:Y:S05]  /*ab70*/  BSYNC B0 ;  /* 0x0000000000007941 */ /* 0x000fea0003800000 */
.L_x_1815:
        /* <DEDUP_REMOVED lines=16> */
.L_x_1818:
[----:B------:R-:W-:Y:S05]  /*ac80*/  BSYNC B0 ;  /* 0x0000000000007941 */ /* 0x000fea0003800000 */
.L_x_1817:
        /* <DEDUP_REMOVED lines=26> */
.L_x_1820:
[----:B------:R-:W-:Y:S05]  /*ae30*/  BSYNC B0 ;  /* 0x0000000000007941 */ /* 0x000fea0003800000 */
.L_x_1819:
        /* <DEDUP_REMOVED lines=14> */
.L_x_1822:
[----:B------:R-:W-:Y:S05]  /*af20*/  BSYNC B0 ;  /* 0x0000000000007941 */ /* 0x000fea0003800000 */
.L_x_1821:
        /* <DEDUP_REMOVED lines=14> */
.L_x_1824:
[----:B------:R-:W-:Y:S05]  /*b010*/  BSYNC B0 ;  /* 0x0000000000007941 */ /* 0x000fea0003800000 */
.L_x_1823:
        /* <DEDUP_REMOVED lines=12> */
.L_x_1803:
[----:B------:R-:W-:Y:S05]  /*b0e0*/  BSYNC B1 ;  /* 0x0000000000017941 */ /* 0x000fea0003800000 */
.L_x_1781:
        /* <DEDUP_REMOVED lines=11> */
.L_x_1825:
[----:B------:R-:W-:Y:S05]  /*b1a0*/  EXIT ;  /* 0x000000000000794d */ /* 0x000fea0003800000 */
.L_x_1827:
        /* <DEDUP_REMOVED lines=13> */
.L_x_2088:


//--------------------- .text._ZN5flash44flash_bwd_dq_dk_dv_loop_seqk_parallel_kernelI23Flash_bwd_kernel_traitsILi128ELi64ELi128ELi8ELi2ELi4ELi2ELb0ELb0EN7cutlass6half_tE19Flash_kernel_traitsILi128ELi64ELi128ELi8ES3_EELb0ELb0ELb1ELb0ELb0ELb1ELb1EEEvNS_16Flash_bwd_paramsE --------------------------
	.section	.text._ZN5flash44flash_bwd_dq_dk_dv_loop_seqk_parallel_kernelI23Flash_bwd_kernel_traitsILi128ELi64ELi128ELi8ELi2ELi4ELi2ELb0ELb0EN7cutlass6half_tE19Flash_kernel_traitsILi128ELi64ELi128ELi8ES3_EELb0ELb0ELb1ELb0ELb0ELb1ELb1EEEvNS_16Flash_bwd_paramsE,"ax",@progbits
	.sectioninfo	@"SHI_REGISTERS=255"
	.align	128
        .global         _ZN5flash44flash_bwd_dq_dk_dv_loop_seqk_parallel_kernelI23Flash_bwd_kernel_traitsILi128ELi64ELi128ELi8ELi2ELi4ELi2ELb0ELb0EN7cutlass6half_tE19Flash_kernel_traitsILi128ELi64ELi128ELi8ES3_EELb0ELb0ELb1ELb0ELb0ELb1ELb1EEEvNS_16Flash_bwd_paramsE
        .type           _ZN5flash44flash_bwd_dq_dk_dv_loop_seqk_parallel_kernelI23Flash_bwd_kernel_traitsILi128ELi64ELi128ELi8ELi2ELi4ELi2ELb0ELb0EN7cutlass6half_tE19Flash_kernel_traitsILi128ELi64ELi128ELi8ES3_EELb0ELb0ELb1ELb0ELb0ELb1ELb1EEEvNS_16Flash_bwd_paramsE,@function
        .size           _ZN5flash44flash_bwd_dq_dk_dv_loop_seqk_parallel_kernelI23Flash_bwd_kernel_traitsILi128ELi64ELi128ELi8ELi2ELi4ELi2ELb0ELb0EN7cutlass6half_tE19Flash_kernel_traitsILi128ELi64ELi128ELi8ES3_EELb0ELb0ELb1ELb0ELb0ELb1ELb1EEEvNS_16Flash_bwd_paramsE,(.L_x_2089 - _ZN5flash44flash_bwd_dq_dk_dv_loop_seqk_parallel_kernelI23Flash_bwd_kernel_traitsILi128ELi64ELi128ELi8ELi2ELi4ELi2ELb0ELb0EN7cutlass6half_tE19Flash_kernel_traitsILi128ELi64ELi128ELi8ES3_EELb0ELb0ELb1ELb0ELb0ELb1ELb1EEEvNS_16Flash_bwd_paramsE)
        .other          _ZN5flash44flash_bwd_dq_dk_dv_loop_seqk_parallel_kernelI23Flash_bwd_kernel_traitsILi128ELi64ELi128ELi8ELi2ELi4ELi2ELb0ELb0EN7cutlass6half_tE19Flash_kernel_traitsILi128ELi64ELi128ELi8ES3_EELb0ELb0ELb1ELb0ELb0ELb1ELb1EEEvNS_16Flash_bwd_paramsE,@"STO_CUDA_ENTRY STV_DEFAULT"
_ZN5flash44flash_bwd_dq_dk_dv_loop_seqk_parallel_kernelI23Flash_bwd_kernel_traitsILi128ELi64ELi128ELi8ELi2ELi4ELi2ELb0ELb0EN7cutlass6half_tE19Flash_kernel_traitsILi128ELi64ELi128ELi8ES3_EELb0ELb0ELb1ELb0ELb0ELb1ELb1EEEvNS_16Flash_bwd_paramsE:
.text._ZN5flash44flash_bwd_dq_dk_dv_loop_seqk_parallel_kernelI23Flash_bwd_kernel_traitsILi128ELi64ELi128ELi8ELi2ELi4ELi2ELb0ELb0EN7cutlass6half_tE19Flash_kernel_traitsILi128ELi64ELi128ELi8ES3_EELb0ELb0ELb1ELb0ELb0ELb1ELb1EEEvNS_16Flash_bwd_paramsE:
        /* <DEDUP_REMOVED lines=41> */
[----:B------:R-:W-:Y:S01]  /*0290*/  SHF.R.S32.HI R6, RZ, 0x4, R8 ;  /* 0x00000004ff067819 */ /* 0x000fe20000011408 */
[----:B------:R-:W-:Y:S01]  /*02a0*/  UIMAD UR6, UR32, UR11, UR38 ;  /* 0x0000000b200672a4 */ /* 0x000fe2000f8e0226 */
[----:B------:R-:W-:Y:S01]  /*02b0*/  LOP3.LUT R0, R0, 0xfffffffc, RZ, 0xc0, !PT ;  /* 0xfffffffc00007812 */ /* 0x000fe200078ec0ff */
[----:B------:R-:W-:Y:S01]  /*02c0*/  @!UP5 UIMAD UR7, UR32, UR13, UR38 ;  /* 0x0000000d2007d2a4 */ /* 0x000fe2000f8e0226 */
[----:B------:R-:W-:Y:S01]  /*02d0*/  LOP3.LUT R2, R2, 0xfffffffe, RZ, 0xc0, !PT ;  /* 0xfffffffe02027812 */ /* 0x000fe200078ec0ff */
[----:B------:R-:W-:Y:S01]  /*02e0*/  USHF.L.U32 UR43, UR48, 0x6, URZ ;  /* 0x00000006302b7899 */ /* 0x000fe2000800063f */
[----:B------:R-:W-:Y:S01]  /*02f0*/  LEA.HI R3, R8, R6, RZ, 0x1 ;  /* 0x0000000608037211 */ /* 0x000fe200078f08ff */
[C---:B------:R-:W-:Y:S01]  /*0300*/  IMAD.IADD R11, R5.reuse, 0x1, -R0 ;  /* 0x00000001050b7824 */ /* 0x040fe200078e0a00 */
[----:B------:R-:W-:Y:S01]  /*0310*/  LEA.HI R17, R14, R15, RZ, 0x2 ;  /* 0x0000000f0e117211 */ /* 0x000fe200078f10ff */
[----:B------:R-:W-:Y:S01]  /*0320*/  IMAD.IADD R13, R5, 0x1, -R2 ;  /* 0x00000001050d7824 */ /* 0x000fe200078e0a02 */
[----:B------:R-:W-:Y:S01]  /*0330*/  LOP3.LUT R0, R3, 0xfffffffe, RZ, 0xc0, !PT ;  /* 0xfffffffe03007812 */ /* 0x000fe200078ec0ff */
[----:B------:R-:W-:Y:S01]  /*0340*/  ULDC UR51, c[0x0][0x214] ;  /* 0x0000850000337ab9 */ /* 0x000fe20000000800 */
[--C-:B------:R-:W-:Y:S01]  /*0350*/  SHF.R.S32.HI R5, RZ, 0x2, R17.reuse ;  /* 0x00000002ff057819 */ /* 0x100fe20000011411 */
[----:B------:R-:W-:Y:S01]  /*0360*/  ULDC UR58, c[0x0][0x1c8] ;  /* 0x00007200003a7ab9 */ /* 0x000fe20000000800 */
[----:B------:R-:W-:Y:S01]  /*0370*/  SHF.R.S32.HI R2, RZ, 0x1f, R17 ;  /* 0x0000001fff027819 */ /* 0x000fe20000011411 */
[----:B------:R-:W-:Y:S01]  /*0380*/  IMAD.IADD R9, R6, 0x1, -R0 ;  /* 0x0000000106097824 */ /* 0x000fe200078e0a00 */
[----:B------:R-:W-:Y:S01]  /*0390*/  LOP3.LUT R3, R4, 0xffffffe0, RZ, 0xc0, !PT ;  /* 0xffffffe004037812 */ /* 0x000fe200078ec0ff */
[----:B------:R-:W-:Y:S01]  /*03a0*/  ULDC.U8 UR10, c[0x0][0x3d0] ;  /* 0x0000f400000a7ab9 */ /* 0x000fe20000000000 */
[----:B------:R-:W-:Y:S01]  /*03b0*/  LEA.HI R0, R2, R5, RZ, 0x3 ;  /* 0x0000000502007211 */ /* 0x000fe200078f18ff */
[----:B------:R-:W-:Y:S01]  /*03c0*/  ULDC UR52, c[0x0][0x224] ;  /* 0x0000890000347ab9 */ /* 0x000fe20000000800 */
[----:B------:R-:W-:Y:S01]  /*03d0*/  LEA.HI R6, R14, R15, RZ, 0x3 ;  /* 0x0000000f0e067211 */ /* 0x000fe200078f18ff */
[----:B------:R-:W-:Y:S01]  /*03e0*/  @UP5 UIMAD UR56, UR32, UR51, URZ ;  /* 0x00000033203852a4 */ /* 0x000fe2000f8e023f */
[----:B------:R-:W-:Y:S01]  /*03f0*/  LOP3.LUT R2, R0, 0xfffffff8, RZ, 0xc0, !PT ;  /* 0xfffffff800027812 */ /* 0x000fe200078ec0ff */
[----:B------:R-:W-:Y:S01]  /*0400*/  IMAD.IADD R0, R15, 0x1, -R3 ;  /* 0x000000010f007824 */ /* 0x000fe200078e0a03 */
[----:B------:R-:W-:-:S02]  /*0410*/  ULDC.64 UR4, c[0x0][0x118] ;  /* 0x0000460000047ab9 */ /* 0x000fc40000000a00 */
[----:B------:R-:W-:Y:S01]  /*0420*/  ULDC UR42, c[0x0][0x2e8] ;  /* 0x0000ba00002a7ab9 */ /* 0x000fe20000000800 */
[----:B------:R-:W-:Y:S01]  /*0430*/  IMAD.IADD R7, R5, 0x1, -R2 ;  /* 0x0000000105077824 */ /* 0x000fe200078e0a02 */
[----:B------:R-:W-:Y:S01]  /*0440*/  SHF.R.S32.HI R2, RZ, 0x1f, R0 ;  /* 0x0000001fff027819 */ /* 0x000fe20000011400 */
[----:B------:R-:W-:Y:S02]  /*0450*/  ULOP3.LUT UR58, UR38, UR58, URZ, 0x3c, !UPT ;  /* 0x0000003a263a7292 */ /* 0x000fe4000f8e3c3f */
[----:B------:R-:W-:Y:S01]  /*0460*/  USHF.R.S32.HI UR59, URZ, 0x1f, UR38 ;  /* 0x0000001f3f3b7899 */ /* 0x000fe20008011426 */
[----:B------:R-:W-:Y:S01]  /*0470*/  LEA.HI R18, R2, R0, RZ, 0x2 ;  /* 0x0000000002127211 */ /* 0x000fe200078f10ff */
[----:B------:R-:W-:Y:S01]  /*0480*/  UISETP.NE.AND UP6, UPT, UR10, URZ, UPT ;  /* 0x0000003f0a00728c */ /* 0x000fe2000bfc5270 */
[----:B------:R-:W-:Y:S01]  /*0490*/  SHF.R.S32.HI R0, RZ, 0x3, R6 ;  /* 0x00000003ff007819 */ /* 0x000fe20000011406 */
[----:B------:R-:W-:Y:S01]  /*04a0*/  USHF.R.S32.HI UR61, URZ, 0x1f, UR32 ;  /* 0x0000001f3f3d7899 */ /* 0x000fe20008011420 */
[----:B------:R-:W-:Y:S01]  /*04b0*/  LOP3.LUT R2, R6, 0xfffffff8, RZ, 0xc0, !PT ;  /* 0xfffffff806027812 */ /* 0x000fe200078ec0ff */
[----:B------:R-:W-:-:S02]  /*04c0*/  USHF.R.S32.HI UR60, URZ, 0x1f, UR38 ;  /* 0x0000001f3f3c7899 */ /* 0x000fc40008011426 */
        /* <DEDUP_REMOVED lines=69> */
[----:B------:R-:W-:Y:S02]  /*0920*/  LOP3.LUT R0, R2, R0, R3, 0x1e, !PT ;  /* 0x0000000002007212 */ /* 0x000fe400078e1e03 */
[----:B------:R-:W-:Y:S01]  /*0930*/  SHF.R.S32.HI R2, RZ, 0x2, R18 ;  /* 0x00000002ff027819 */ /* 0x000fe20000011412 */
[----:B------:R-:W-:-:S02]  /*0940*/  IMAD.IADD R241, R5, 0x1, R6 ;  /* 0x0000000105f17824 */ /* 0x000fc400078e0206 */
[----:B------:R-:W-:Y:S02]  /*0950*/  IMAD.SHL.U32 R5, R16, 0x40, RZ ;  /* 0x0000004010057824 */ /* 0x000fe400078e00ff */
[----:B------:R-:W-:Y:S02]  /*0960*/  IMAD.IADD R8, R8, 0x1, R0 ;  /* 0x0000000108087824 */ /* 0x000fe400078e0200 */
[----:B------:R-:W-:Y:S01]  /*0970*/  IMAD.SHL.U32 R0, R10, 0x40, RZ ;  /* 0x000000400a007824 */ /* 0x000fe200078e00ff */
[----:B------:R-:W-:Y:S01]  /*0980*/  LOP3.LUT R5, R5, 0x1c0, RZ, 0xc0, !PT ;  /* 0x000001c005057812 */ /* 0x000fe200078ec0ff */
[----:B------:R-:W-:Y:S02]  /*0990*/  IMAD R11, R13, 0x10, R2 ;  /* 0x000000100d0b7824 */ /* 0x000fe400078e0202 */
[----:B------:R-:W-:Y:S01]  /*09a0*/  IMAD.SHL.U32 R241, R241, 0x2, RZ ;  /* 0x00000002f1f17824 */ /* 0x000fe200078e00ff */
[--C-:B------:R-:W-:Y:S02]  /*09b0*/  SHF.R.U32.HI R6, RZ, 0x3, R5.reuse ;  /* 0x00000003ff067819 */ /* 0x100fe40000011605 */
[----:B------:R-:W-:Y:S01]  /*09c0*/  LOP3.LUT R0, R0, 0xfffffe00, RZ, 0xc0, !PT ;  /* 0xfffffe0000007812 */ /* 0x000fe200078ec0ff */
[----:B------:R-:W-:Y:S01]  /*09d0*/  STL [R1+0x28], R11 ;  /* 0x0000280b01007387 */ /* 0x000fe20000100800 */
[----:B------:R-:W-:Y:S01]  /*09e0*/  LOP3.LUT R189, R6, R189, R5, 0x1e, !PT ;  /* 0x000000bd06bd7212 */ /* 0x000fe200078e1e05 */
[----:B------:R-:W-:-:S02]  /*09f0*/  IMAD.IADD R244, R241, 0x1, R243 ;  /* 0x00000001f1f47824 */ /* 0x000fc400078e02f3 */
        /* <DEDUP_REMOVED lines=18> */
[C---:B------:R-:W-:Y:S01]  /*0b20*/  SHF.L.U64.HI R3, R0.reuse, 0x2, R3 ;  /* 0x0000000200037819 */ /* 0x040fe20000010203 */
[----:B------:R-:W-:Y:S01]  /*0b30*/  IMAD.SHL.U32 R0, R0, 0x4, RZ ;  /* 0x0000000400007824 */ /* 0x000fe200078e00ff */
[----:B------:R-:W-:-:S02]  /*0b40*/  SEL R194, R4, 0xffffffe0, !P4 ;  /* 0xffffffe004c27807 */ /* 0x000fc40006000000 */
[----:B------:R-:W-:Y:S01]  /*0b50*/  SEL R4, R4, 0xffffffe0, !P1 ;  /* 0xffffffe004047807 */ /* 0x000fe20004800000 */
[----:B------:R1:W-:Y:S01]  /*0b60*/  STL [R1+0x44], R3 ;  /* 0x0000440301007387 */ /* 0x0003e20000100800 */
[----:B------:R-:W-:Y:S01]  /*0b70*/  SEL R2, R2, 0xffffffc0, !P2 ;  /* 0xffffffc002027807 */ /* 0x000fe20005000000 */
[----:B------:R-:W-:Y:S02]  /*0b80*/  IMAD.IADD R194, R193, 0x1, R194 ;  /* 0x00000001c1c27824 */ /* 0x000fe400078e02c2 */
[----:B------:R2:W-:Y:S01]  /*0b90*/  STL [R1+0x40], R0 ;  /* 0x0000400001007387 */ /* 0x0005e20000100800 */
[----:B------:R-:W-:Y:S02]  /*0ba0*/  IMAD.IADD R5, R4, 0x1, R6 ;  /* 0x0000000104057824 */ /* 0x000fe400078e0206 */
[----:B------:R-:W-:Y:S01]  /*0bb0*/  IMAD.IADD R242, R241, 0x1, R4 ;  /* 0x00000001f1f27824 */ /* 0x000fe200078e0204 */
[----:B------:R-:W-:Y:S01]  /*0bc0*/  STL [R1+0x38], R6 ;  /* 0x0000380601007387 */ /* 0x000fe20000100800 */
[----:B------:R-:W-:-:S02]  /*0bd0*/  IMAD.IADD R4, R5, 0x1, R2 ;  /* 0x0000000105047824 */ /* 0x000fc400078e0202 */
[----:B------:R-:W-:Y:S01]  /*0be0*/  IMAD.IADD R195, R195, 0x1, R194 ;  /* 0x00000001c3c37824 */ /* 0x000fe200078e02c2 */
[----:B------:R-:W-:Y:S01]  /*0bf0*/  STL [R1+0x4c], R5 ;  /* 0x00004c0501007387 */ /* 0x000fe20000100800 */
[----:B------:R-:W-:Y:S01]  /*0c00*/  IMAD.IADD R243, R243, 0x1, R242 ;  /* 0x00000001f3f37824 */ /* 0x000fe200078e02f2 */
        /* <DEDUP_REMOVED lines=8> */
.L_x_1874:
        /* <DEDUP_REMOVED lines=53> */
.L_x_1828:
        /* <DEDUP_REMOVED lines=67> */
.L_x_1830:
        /* <DEDUP_REMOVED lines=18> */
.L_x_1831:
        /* <DEDUP_REMOVED lines=72> */
.L_x_1832:
[----:B------:R-:W-:Y:S02]  /*19b0*/  UMOV UR15, UR52 ;  /* 0x00000034000f7c82 */ /* 0x000fe40008000000 */
.L_x_1833:
[----:B------:R-:W2:Y:S04]  /*19c0*/  LDL.64 R2, [R1+0x58] ;  /* 0x0000580001027983 */ /* 0x000ea80000100a00 */
[----:B------:R1:W2:Y:S01]  /*19d0*/  LDL.64 R14, [R1+0x58] ;  /* 0x00005800010e7983 */ /* 0x0002a20000100a00 */
[----:B------:R-:W-:Y:S01]  /*19e0*/  UIADD3 UR8, UP4, UP3, UR8, UR43, UR49 ;  /* 0x0000002b08087290 */ /* 0x000fe2000fb9e031 */
[----:B------:R-:W-:Y:S01]  /*19f0*/  IMAD.U32 R11, RZ, RZ, UR5 ;  /* 0x00000005ff0b7e24 */ /* 0x000fe2000f8e00ff */
[----:B------:R-:W-:Y:S01]  /*1a00*/  UMOV UR16, 0x4 ;  /* 0x0000000400107882 */ /* 0x000fe20000000000 */
[----:B------:R-:W3:Y:S01]  /*1a10*/  S2R R26, SR_TID.X ;  /* 0x00000000001a7919 */ /* 0x000ee20000002100 */
[----:B------:R-:W-:Y:S01]  /*1a20*/  UIADD3 UR25, UP2, UP1, UR18, UR8, UR21 ;  /* 0x0000000812197290 */ /* 0x000fe2000f95e015 */
[----:B------:R-:W-:Y:S01]  /*1a30*/  IMAD.U32 R10, RZ, RZ, UR4 ;  /* 0x00000004ff0a7e24 */ /* 0x000fe2000f8e00ff */
[----:B------:R-:W-:Y:S01]  /*1a40*/  UIADD3.X UR7, UR10, UR50, UR55, UP4, UP3 ;  /* 0x000000320a077290 */ /* 0x000fe2000a7e6437 */
[----:B------:R-:W-:Y:S01]  /*1a50*/  IMAD.U32 R9, RZ, RZ, UR17 ;  /* 0x00000011ff097e24 */ /* 0x000fe2000f8e00ff */
[----:B------:R-:W-:Y:S01]  /*1a60*/  ULDC.64 UR8, c[0x0][0x1a8] ;  /* 0x00006a0000087ab9 */ /* 0x000fe20000000a00 */
[----:B------:R-:W-:Y:S01]  /*1a70*/  BSSY B1, `(.L_x_1829) ;  /* 0x000092e000017945 */ /* 0x000fe20003800000 */
[----:B------:R-:W-:-:S02]  /*1a80*/  UIADD3.X UR21, UR12, UR7, UR14, UP2, UP1 ;  /* 0x000000070c157290 */ /* 0x000fc400097e240e */
[----:B------:R-:W-:Y:S02]  /*1a90*/  UIMAD UR7, UR59, UR8, URZ ;  /* 0x000000083b0772a4 */ /* 0x000fe4000f8e023f */
[----:B------:R-:W-:Y:S02]  /*1aa0*/  ULDC.64 UR4, c[0x0][0x200] ;  /* 0x0000800000047ab9 */ /* 0x000fe40000000a00 */
[----:B------:R-:W-:-:S03]  /*1ab0*/  UIMAD UR18, UR38, UR9, UR7 ;  /* 0x00000009261272a4 */ /* 0x000fc6000f8e0207 */
[----:B------:R-:W-:Y:S02]  /*1ac0*/  ULDC.64 UR8, c[0x0][0x378] ;  /* 0x0000de0000087ab9 */ /* 0x000fe40000000a00 */
[----:B------:R-:W-:-:S04]  /*1ad0*/  UIMAD UR7, UR59, UR8, URZ ;  /* 0x000000083b0772a4 */ /* 0x000fc8000f8e023f */
[----:B------:R-:W-:Y:S01]  /*1ae0*/  UIMAD UR12, UR38, UR9, UR7 ;  /* 0x00000009260c72a4 */ /* 0x000fe2000f8e0207 */
[----:B---3--:R-:W-:Y:S02]  /*1af0*/  SHF.R.S32.HI R27, RZ, 0x1f, R26 ;  /* 0x0000001fff1b7819 */ /* 0x008fe4000001141a */
[----:B------:R-:W-:Y:S02]  /*1b00*/  ULDC.64 UR8, c[0x0][0x370] ;  /* 0x0000dc0000087ab9 */ /* 0x000fe40000000a00 */
[----:B------:R-:W-:Y:S01]  /*1b10*/  UIMAD UR7, UR28, UR8, URZ ;  /* 0x000000081c0772a4 */ /* 0x000fe2000f8e023f */
[----:B------:R-:W-:Y:S01]  /*1b20*/  LEA.HI R0, R27, R26, RZ, 0x3 ;  /* 0x0000001a1b007211 */ /* 0x000fe200078f18ff */
[----:B------:R-:W-:Y:S02]  /*1b30*/  UIADD3 UR8, UR17, UR13, URZ ;  /* 0x0000000d11087290 */ /* 0x000fe4000fffe03f */
[----:B------:R-:W-:Y:S01]  /*1b40*/  UIMAD UR10, UR17, UR9, UR7 ;  /* 0x00000009110a72a4 */ /* 0x000fe2000f8e0207 */
[----:B------:R-:W-:Y:S01]  /*1b50*/  SHF.R.S32.HI R0, RZ, 0x3, R0 ;  /* 0x00000003ff007819 */ /* 0x000fe20000011400 */
[----:B------:R-:W-:-:S02]  /*1b60*/  UIMAD.WIDE UR8, UR8, UR16, UR4 ;  /* 0x00000010080872a5 */ /* 0x000fc4000f8e0204 */
[----:B------:R-:W-:Y:S01]  /*1b70*/  UIADD3 UR7, -UR6, UR11, UR22 ;  /* 0x0000000b06077290 */ /* 0x000fe2000fffe116 */
[----:B------:R-:W-:Y:S01]  /*1b80*/  SHF.R.S32.HI R21, RZ, 0x1f, R0 ;  /* 0x0000001fff157819 */ /* 0x000fe20000011400 */
[----:B------:R-:W-:Y:S01]  /*1b90*/  ULDC.64 UR4, c[0x0][0x3c8] ;  /* 0x0000f20000047ab9 */ /* 0x000fe20000000a00 */
[----:B------:R-:W-:Y:S02]  /*1ba0*/  IADD3 R4, P0, R0, UR17, RZ ;  /* 0x0000001100047c10 */ /* 0x000fe4000ff1e0ff */
[----:B------:R-:W-:Y:S02]  /*1bb0*/  UMOV UR14, UR8 ;  /* 0x00000008000e7c82 */ /* 0x000fe40008000000 */
[----:B------:R-:W-:Y:S01]  /*1bc0*/  IADD3.X R5, R21, UR28, RZ, P0, !PT ;  /* 0x0000001c15057c10 */ /* 0x000fe200087fe4ff */
[----:B------:R-:W-:Y:S02]  /*1bd0*/  ULDC UR28, c[0x0][0x2e8] ;  /* 0x0000ba00001c7ab9 */ /* 0x000fe40000000800 */
[----:B------:R-:W-:-:S02]  /*1be0*/  UIADD3 UR7, UR7, -UR28, URZ ;  /* 0x8000001c07077290 */ /* 0x000fc4000fffe03f */
[----:B------:R-:W-:Y:S01]  /*1bf0*/  IMAD R5, R5, c[0x0][0x190], RZ ;  /* 0x0000640005057a24 */ /* 0x000fe200078e02ff */
[----:B------:R-:W-:Y:S02]  /*1c00*/  UIADD3 UR8, UR17, UR15, URZ ;  /* 0x0000000f11087290 */ /* 0x000fe4000fffe03f */
[----:B------:R-:W-:Y:S02]  /*1c10*/  USHF.R.S32.HI UR17, URZ, 0x1f, UR7 ;  /* 0x0000001f3f117899 */ /* 0x000fe40008011407 */
[----:B------:R-:W-:Y:S02]  /*1c20*/  UMOV UR13, UR9 ;  /* 0x00000009000d7c82 */ /* 0x000fe40008000000 */
[----:B------:R-:W-:Y:S02]  /*1c30*/  ULEA.HI UR17, UR17, UR7, URZ, 0x6 ;  /* 0x0000000711117291 */ /* 0x000fe4000f8f303f */
[----:B------:R-:W-:Y:S01]  /*1c40*/  UIMAD.WIDE UR8, UR8, UR16, UR4 ;  /* 0x00000010080872a5 */ /* 0x000fe2000f8e0204 */
[----:B------:R3:W4:Y:S01]  /*1c50*/  R2UR UR4, R10 ;  /* 0x000000000a0473c2 */ /* 0x00072200000e0000 */
[----:B------:R-:W-:-:S02]  /*1c60*/  USHF.R.S32.HI UR17, URZ, 0x6, UR17 ;  /* 0x000000063f117899 */ /* 0x000fc40008011411 */
[----:B------:R-:W-:Y:S02]  /*1c70*/  UIADD3 UR7, UR29, -0x1, URZ ;  /* 0xffffffff1d077890 */ /* 0x000fe4000fffe03f */
[----:B------:R-:W-:Y:S02]  /*1c80*/  UISETP.LT.AND UP1, UPT, URZ, UR17, UPT ;  /* 0x000000113f00728c */ /* 0x000fe4000bf21270 */
[----:B------:R-:W-:Y:S01]  /*1c90*/  UMOV UR16, UR8 ;  /* 0x0000000800107c82 */ /* 0x000fe20008000000 */
[----:B------:R1:W1:Y:S01]  /*1ca0*/  R2UR UR5, R11 ;  /* 0x000000000b0573c2 */ /* 0x00026200000e0000 */
[----:B------:R-:W-:Y:S02]  /*1cb0*/  USEL UR17, URZ, UR17, !UP1 ;  /* 0x000000113f117287 */ /* 0x000fe4000c800000 */
[----:B------:R-:W-:Y:S02]  /*1cc0*/  UMOV UR15, UR9 ;  /* 0x00000009000f7c82 */ /* 0x000fe40008000000 */
        /* <DEDUP_REMOVED lines=54> */
.L_x_1835:
        /* <DEDUP_REMOVED lines=18> */
.L_x_1836:
        /* <DEDUP_REMOVED lines=28> */
.L_x_1838:
[----:B------:R-:W-:Y:S05]  /*2310*/  BSYNC B0 ;  /* 0x0000000000007941 */ /* 0x000fea0003800000 */
.L_x_1837:
        /* <DEDUP_REMOVED lines=16> */
.L_x_1840:
[----:B------:R-:W-:Y:S05]  /*2420*/  BSYNC B0 ;  /* 0x0000000000007941 */ /* 0x000fea0003800000 */
.L_x_1839:
        /* <DEDUP_REMOVED lines=16> */
.L_x_1842:
[----:B------:R-:W-:Y:S05]  /*2530*/  BSYNC B0 ;  /* 0x0000000000007941 */ /* 0x000fea0003800000 */
.L_x_1841:
        /* <DEDUP_REMOVED lines=16> */
.L_x_1844:
[----:B------:R-:W-:Y:S05]  /*2640*/  BSYNC B0 ;  /* 0x0000000000007941 */ /* 0x000fea0003800000 */
.L_x_1843:
        /* <DEDUP_REMOVED lines=25> */
.L_x_1846:
[----:B------:R-:W-:Y:S05]  /*27e0*/  BSYNC B0 ;  /* 0x0000000000007941 */ /* 0x000fea0003800000 */
.L_x_1845:
        /* <DEDUP_REMOVED lines=14> */
.L_x_1848:
[----:B------:R-:W-:Y:S05]  /*28d0*/  BSYNC B0 ;  /* 0x0000000000007941 */ /* 0x000fea0003800000 */
.L_x_1847:
        /* <DEDUP_REMOVED lines=14> */
.L_x_1850:
[----:B------:R-:W-:Y:S05]  /*29c0*/  BSYNC B0 ;  /* 0x0000000000007941 */ /* 0x000fea0003800000 */
.L_x_1849:
        /* <DEDUP_REMOVED lines=13> */
.L_x_1834:
[----:B--2---:R-:W2:Y:S01]  /*2aa0*/  LDL R16, [R1+0x2c] ;  /* 0x00002c0001107983 */ /* 0x004ea20000100800 */
[----:B------:R-:W-:Y:S01]  /*2ab0*/  ULDC.64 UR8, c[0x0][0x198] ;  /* 0x0000660000087ab9 */ /* 0x000fe20000000a00 */
[C---:B------:R-:W-:Y:S01]  /*2ac0*/  IADD3 R7, R0.reuse, 0x40, RZ ;  /* 0x0000004000077810 */ /* 0x040fe20007ffe0ff */
[----:B------:R-:W-:Y:S01]  /*2ad0*/  UIMAD UR8, UR24, UR8, URZ ;  /* 0x00000008180872a4 */ /* 0x000fe2000f8e023f */
[----:B------:R-:W3:Y:S01]  /*2ae0*/  LDL R28, [R1+0x28] ;  /* 0x00002800011c7983 */ /* 0x000ee20000100800 */
[C---:B------:R-:W-:Y:S01]  /*2af0*/  IADD3 R6, R0.reuse, 0x60, RZ ;  /* 0x0000006000067810 */ /* 0x040fe20007ffe0ff */
[----:B------:R-:W-:Y:S01]  /*2b00*/  IMAD.U32 R12, RZ, RZ, UR22 ;  /* 0x00000016ff0c7e24 */ /* 0x000fe2000f8e00ff */
[----:B------:R-:W-:Y:S01]  /*2b10*/  UIMAD UR9, UR22, UR9, UR8 ;  /* 0x00000009160972a4 */ /* 0x000fe2000f8e0208 */
[----:B------:R-:W-:Y:S01]  /*2b20*/  IADD3 R5, R0, 0x20, RZ ;  /* 0x0000002000057810 */ /* 0x000fe20007ffe0ff */
[----:B------:R-:W-:Y:S01]  /*2b30*/  ULEA.HI UR8, UR7, UR7, URZ, 0x1 ;  /* 0x0000000707087291 */ /* 0x000fe2000f8f083f */
[----:B------:R-:W-:-:S03]  /*2b40*/  IMAD.WIDE.U32 R2, R12, c[0x0][0x198], R14 ;  /* 0x000066000c027a25 */ /* 0x000fc600078e000e */
[----:B------:R-:W-:Y:S01]  /*2b50*/  ULOP3.LUT UR8, UR8, 0xfffffffe, URZ, 0xc0, !UPT ;  /* 0xfffffffe08087892 */ /* 0x000fe2000f8ec03f */
[----:B------:R-:W-:Y:S01]  /*2b60*/  IMAD.U32 R4, RZ, RZ, UR9 ;  /* 0x00000009ff047e24 */ /* 0x000fe2000f8e00ff */
[----:B------:R-:W-:Y:S01]  /*2b70*/  IADD3 R2, P0, R2, UR33, RZ ;  /* 0x0000002102027c10 */ /* 0x000fe2000ff1e0ff */
[----:B------:R-:W-:Y:S01]  /*2b80*/  IMAD.MOV.U32 R197, RZ, RZ, 0x40 ;  /* 0x00000040ffc57424 */ /* 0x000fe200078e00ff */
[----:B------:R-:W-:Y:S02]  /*2b90*/  UIADD3 UR8, UR7, -UR8, URZ ;  /* 0x8000000807087290 */ /* 0x000fe4000fffe03f */
[----:B------:R-:W-:Y:S01]  /*2ba0*/  IADD3.X R3, R3, UR35, R4, P0, !PT ;  /* 0x0000002303037c10 */ /* 0x000fe200087fe404 */
[----:B------:R-:W-:Y:S01]  /*2bb0*/  IMAD R9, R197, c[0x0][0x374], RZ ;  /* 0x0000dd00c5097a24 */ /* 0x000fe200078e02ff */
[----:B------:R-:W-:Y:S02]  /*2bc0*/  UISETP.NE.AND UP0, UPT, UR8, 0x1, UPT ;  /* 0x000000010800788c */ /* 0x000fe4000bf05270 */
        /* <DEDUP_REMOVED lines=28> */
[----:B------:R-:W-:Y:S01]  /*2d90*/  @!P4 IMAD R11, R6, c[0x0][0x19c], R11 ;  /* 0x00006700060bca24 */ /* 0x000fe200078e020b */
[----:B------:R-:W-:Y:S01]  /*2da0*/  UIMAD UR9, UR22, UR9, UR10 ;  /* 0x00000009160972a4 */ /* 0x000fe2000f8e020a */
[----:B------:R-:W-:Y:S01]  /*2db0*/  IMAD.MOV.U32 R32, RZ, RZ, 0x7f800000 ;  /* 0x7f800000ff207424 */ /* 0x000fe200078e00ff */
[----:B------:R-:W-:Y:S01]  /*2dc0*/  MOV R31, 0x7f800000 ;  /* 0x7f800000001f7802 */ /* 0x000fe20000000f00 */
[----:B------:R-:W-:-:S02]  /*2dd0*/  IMAD.MOV.U32 R30, RZ, RZ, 0x7f800000 ;  /* 0x7f800000ff1e7424 */ /* 0x000fc400078e00ff */
[----:B------:R-:W-:Y:S02]  /*2de0*/  IMAD.MOV.U32 R29, RZ, RZ, 0x7f800000 ;  /* 0x7f800000ff1d7424 */ /* 0x000fe400078e00ff */
[C---:B--2---:R-:W-:Y:S01]  /*2df0*/  IMAD.SHL.U32 R20, R16.reuse, 0x2, RZ ;  /* 0x0000000210147824 */ /* 0x044fe200078e00ff */
[----:B------:R-:W-:-:S04]  /*2e00*/  IADD3 R9, R16, 0x2000, RZ ;  /* 0x0000200010097810 */ /* 0x000fc80007ffe0ff */
[----:B------:R-:W-:Y:S01]  /*2e10*/  @P0 STS.128 [R20+0x8000], RZ ;  /* 0x008000ff14000388 */ /* 0x000fe20000000c00 */
[----:B------:R-:W-:-:S03]  /*2e20*/  SEL R9, R9, R16, !P2 ;  /* 0x0000001009097207 */ /* 0x000fc60005000000 */
[----:B------:R-:W-:Y:S02]  /*2e30*/  @P0 STS.128 [R20+0xa000], RZ ;  /* 0x00a000ff14000388 */ /* 0x000fe40000000c00 */
        /* <DEDUP_REMOVED lines=23> */
[----:B------:R-:W-:-:S03]  /*2fb0*/  @!P5 IMAD.MOV.U32 R6, RZ, RZ, R2 ;  /* 0x000000ffff06d224 */ /* 0x000fc600078e0002 */
[----:B------:R-:W-:Y:S01]  /*2fc0*/  @P0 STS [R240+0x200c], RZ ;  /* 0x00200cfff0000388 */ /* 0x000fe20000000800 */
[----:B------:R-:W-:Y:S02]  /*2fd0*/  @!P4 IMAD.IADD R5, R5, 0x1, R11 ;  /* 0x000000010505c824 */ /* 0x000fe400078e020b */
[----:B------:R-:W-:Y:S01]  /*2fe0*/  @!P5 IMAD.WIDE.U32 R6, R0, c[0x0][0x198], R6 ;  /* 0x000066000006da25 */ /* 0x000fe200078e0006 */
[----:B------:R-:W-:Y:S01]  /*2ff0*/  @!PT LDS RZ, [RZ] ;  /* 0x00000000fffff984 */ /* 0x000fe20000000800 */
[----:B------:R-:W-:Y:S01]  /*3000*/  @!PT LDS RZ, [RZ] ;  /* 0x00000000fffff984 */ /* 0x000fe20000000800 */
[----:B------:R-:W-:Y:S01]  /*3010*/  @!PT LDS RZ, [RZ] ;  /* 0x00000000fffff984 */ /* 0x000fe20000000800 */
[----:B------:R1:W-:Y:S04]  /*3020*/  @!P0 LDGSTS.E.BYPASS.LTC128B.128 [R240], [R238.64] ;  /* 0x00000000eef08fae */ /* 0x0003e8000b901d44 */
[----:B------:R1:W-:Y:S01]  /*3030*/  @!P0 LDGSTS.E.BYPASS.LTC128B.128 [R240+0x2000], [R238.64+0x80] ;  /* 0x02000080eef08fae */ /* 0x0003e2000b901d44 */
[----:B------:R-:W-:Y:S02]  /*3040*/  @!P5 IADD3 R9, R7, R9, RZ ;  /* 0x000000090709d210 */ /* 0x000fe40007ffe0ff */
[----:B------:R-:W-:-:S04]  /*3050*/  @!P5 LEA R18, P0, R6, c[0x0][0x168], 0x1 ;  /* 0x00005a000612da11 */ /* 0x000fc800078008ff */
[----:B------:R-:W-:Y:S02]  /*3060*/  @!P5 LEA.HI.X R19, R6, c[0x0][0x16c], R9, 0x1, P0 ;  /* 0x00005b000613da11 */ /* 0x000fe400000f0c09 */
[----:B------:R-:W-:-:S04]  /*3070*/  @!P4 LEA R16, P0, R4, c[0x0][0x168], 0x1 ;  /* 0x00005a000410ca11 */ /* 0x000fc800078008ff */
[----:B------:R-:W-:Y:S01]  /*3080*/  @!P4 LEA.HI.X R17, R4, c[0x0][0x16c], R5, 0x1, P0 ;  /* 0x00005b000411ca11 */ /* 0x000fe200000f0c05 */
[----:B------:R-:W-:Y:S01]  /*3090*/  IMAD.WIDE.U32 R4, R12, c[0x0][0x1a0], R14 ;  /* 0x000068000c047a25 */ /* 0x000fe200078e000e */
[----:B------:R-:W-:-:S05]  /*30a0*/  @!P3 IADD3 R9, P0, R0, 0x40, RZ ;  /* 0x000000400009b810 */ /* 0x000fca0007f1e0ff */
[--C-:B------:R-:W-:Y:S01]  /*30b0*/  @!P3 IMAD.X R6, RZ, RZ, R21.reuse, P0 ;  /* 0x000000ffff06b224 */ /* 0x100fe200000e0615 */
[----:B------:R-:W-:Y:S01]  /*30c0*/  @!P1 IADD3 R10, P0, R0, 0x60, RZ ;  /* 0x00000060000a9810 */ /* 0x000fe20007f1e0ff */
[----:B------:R-:W-:Y:S02]  /*30d0*/  IMAD.U32 R7, RZ, RZ, UR9 ;  /* 0x00000009ff077e24 */ /* 0x000fe4000f8e00ff */
[----:B------:R-:W-:Y:S02]  /*30e0*/  @!P3 IMAD R6, R6, c[0x0][0x198], RZ ;  /* 0x000066000606ba24 */ /* 0x000fe400078e02ff */
[----:B------:R-:W-:Y:S01]  /*30f0*/  @!P1 IMAD.X R14, RZ, RZ, R21, P0 ;  /* 0x000000ffff0e9224 */ /* 0x000fe200000e0615 */
[----:B------:R-:W-:Y:S01]  /*3100*/  IADD3 R4, P0, R4, UR30, RZ ;  /* 0x0000001e04047c10 */ /* 0x000fe2000ff1e0ff */
[----:B------:R-:W-:Y:S02]  /*3110*/  IMAD R11, R13, c[0x0][0x1b8], RZ ;  /* 0x00006e000d0b7a24 */ /* 0x000fe400078e02ff */
[----:B------:R-:W-:Y:S01]  /*3120*/  @!P3 IMAD R13, R9, c[0x0][0x19c], R6 ;  /* 0x00006700090dba24 */ /* 0x000fe200078e0206 */
[----:B------:R-:W-:Y:S01]  /*3130*/  IADD3.X R5, R5, UR31, R7, P0, !PT ;  /* 0x0000001f05057c10 */ /* 0x000fe200087fe407 */
[----:B------:R-:W-:Y:S01]  /*3140*/  @!P3 IMAD.MOV.U32 R7, RZ, RZ, R3 ;  /* 0x000000ffff07b224 */ /* 0x000fe200078e0003 */
[----:B------:R-:W-:Y:S01]  /*3150*/  @!P3 MOV R6, R2 ;  /* 0x000000020006b202 */ /* 0x000fe20000000f00 */
[----:B------:R-:W-:-:S02]  /*3160*/  IMAD R12, R8, c[0x0][0x1bc], R11 ;  /* 0x00006f00080c7a24 */ /* 0x000fc400078e020b */
[----:B------:R-:W-:-:S04]  /*3170*/  IMAD.WIDE.U32 R4, R8, c[0x0][0x1b8], R4 ;  /* 0x00006e0008047a25 */ /* 0x000fc800078e0004 */
[----:B------:R-:W-:-:S04]  /*3180*/  @!P3 IMAD.WIDE.U32 R6, R9, c[0x0][0x198], R6 ;  /* 0x000066000906ba25 */ /* 0x000fc800078e0006 */
[----:B------:R-:W-:Y:S02]  /*3190*/  @!P1 IMAD.MOV.U32 R8, RZ, RZ, R2 ;  /* 0x000000ffff089224 */ /* 0x000fe400078e0002 */
[----:B------:R-:W-:Y:S02]  /*31a0*/  @!P1 IMAD R2, R14, c[0x0][0x198], RZ ;  /* 0x000066000e029a24 */ /* 0x000fe400078e02ff */
[----:B------:R-:W-:Y:S01]  /*31b0*/  @!P1 IMAD.MOV.U32 R9, RZ, RZ, R3 ;  /* 0x000000ffff099224 */ /* 0x000fe200078e0003 */
[----:B------:R-:W-:Y:S01]  /*31c0*/  IADD3 R3, R5, R12, RZ ;  /* 0x0000000c05037210 */ /* 0x000fe20007ffe0ff */
[----:B------:R-:W-:Y:S01]  /*31d0*/  @!P3 IMAD.IADD R7, R7, 0x1, R13 ;  /* 0x000000010707b824 */ /* 0x000fe200078e020d */
[----:B------:R-:W-:Y:S01]  /*31e0*/  @!P3 LEA R14, P0, R6, c[0x0][0x168], 0x1 ;  /* 0x00005a00060eba11 */ /* 0x000fe200078008ff */
[----:B------:R-:W-:Y:S02]  /*31f0*/  @!P1 IMAD R12, R10, c[0x0][0x19c], R2 ;  /* 0x000067000a0c9a24 */ /* 0x000fe400078e0202 */
[----:B------:R-:W-:-:S02]  /*3200*/  @!P5 IMAD.MOV.U32 R2, RZ, RZ, R4 ;  /* 0x000000ffff02d224 */ /* 0x000fc400078e0004 */
        /* <DEDUP_REMOVED lines=21> */
[----:B------:R-:W-:Y:S01]  /*3360*/  @P6 STS [R240+0x300c], RZ ;  /* 0x00300cfff0006388 */ /* 0x000fe20000000800 */
[----:B------:R-:W-:-:S03]  /*3370*/  @!P3 IMAD.X R10, RZ, RZ, R21, P0 ;  /* 0x000000ffff0ab224 */ /* 0x000fc600000e0615 */
[----:B------:R-:W-:Y:S01]  /*3380*/  @!PT LDS RZ, [RZ] ;  /* 0x00000000fffff984 */ /* 0x000fe20000000800 */
[----:B------:R-:W-:Y:S01]  /*3390*/  @!PT LDS RZ, [RZ] ;  /* 0x00000000fffff984 */ /* 0x000fe20000000800 */
[----:B------:R-:W-:Y:S01]  /*33a0*/  @!PT LDS RZ, [RZ] ;  /* 0x00000000fffff984 */ /* 0x000fe20000000800 */
[----:B------:R1:W-:Y:S01]  /*33b0*/  @!P6 LDGSTS.E.BYPASS.LTC128B.128 [R240+0x1000], [R22.64] ;  /* 0x0100000016f0efae */ /* 0x0003e2000b901d44 */
[----:B------:R-:W-:-:S03]  /*33c0*/  @!P4 IMAD R5, R5, c[0x0][0x1a0], RZ ;  /* 0x000068000505ca24 */ /* 0x000fc600078e02ff */
[----:B------:R1:W-:Y:S01]  /*33d0*/  @!P6 LDGSTS.E.BYPASS.LTC128B.128 [R240+0x3000], [R22.64+0x80] ;  /* 0x0300008016f0efae */ /* 0x0003e2000b901d44 */
[----:B------:R-:W-:-:S03]  /*33e0*/  @!P1 IADD3 R0, P0, R0, 0x60, RZ ;  /* 0x0000006000009810 */ /* 0x000fc60007f1e0ff */
[----:B------:R-:W-:Y:S01]  /*33f0*/  @P5 STS.128 [R20+0xc000], RZ ;  /* 0x00c000ff14005388 */ /* 0x000fe20000000c00 */
[----:B------:R-:W-:-:S03]  /*3400*/  @!P4 MOV R7, R3 ;  /* 0x000000030007c202 */ /* 0x000fc60000000f00 */
[----:B------:R-:W-:Y:S01]  /*3410*/  @P5 STS.128 [R20+0x10000], RZ ;  /* 0x010000ff14005388 */ /* 0x000fe20000000c00 */
[----:B------:R-:W-:-:S03]  /*3420*/  @!P4 IMAD.MOV.U32 R6, RZ, RZ, R4 ;  /* 0x000000ffff06c224 */ /* 0x000fc600078e0004 */
[----:B------:R-:W-:Y:S01]  /*3430*/  @!PT LDS RZ, [RZ] ;  /* 0x00000000fffff984 */ /* 0x000fe20000000800 */
[----:B------:R-:W-:Y:S01]  /*3440*/  @!PT LDS RZ, [RZ] ;  /* 0x00000000fffff984 */ /* 0x000fe20000000800 */
[----:B------:R-:W-:Y:S01]  /*3450*/  @!PT LDS RZ, [RZ] ;  /* 0x00000000fffff984 */ /* 0x000fe20000000800 */
[----:B------:R1:W-:Y:S01]  /*3460*/  @!P5 LDGSTS.E.BYPASS.LTC128B.128 [R20+0xc000], [R18.64] ;  /* 0x0c0000001214dfae */ /* 0x0003e2000b901d44 */
[----:B------:R-:W-:-:S03]  /*3470*/  @!P4 IMAD R25, R2, c[0x0][0x1a4], R5 ;  /* 0x000069000219ca24 */ /* 0x000fc600078e0205 */
[----:B------:R1:W-:Y:S01]  /*3480*/  @!P5 LDGSTS.E.BYPASS.LTC128B.128 [R20+0x10000], [R18.64+0x80] ;  /* 0x100000801214dfae */ /* 0x0003e2000b901d44 */
[----:B------:R-:W-:-:S03]  /*3490*/  @!P3 IMAD R10, R10, c[0x0][0x1a0], RZ ;  /* 0x000068000a0aba24 */ /* 0x000fc600078e02ff */
        /* <DEDUP_REMOVED lines=8> */
[----:B------:R-:W-:-:S03]  /*3520*/  @!P4 IMAD.WIDE.U32 R6, R2, c[0x0][0x1a0], R6 ;  /* 0x000068000206ca25 */ /* 0x000fc600078e0006 */
[----:B------:R1:W-:Y:S01]  /*3530*/  @!P4 LDGSTS.E.BYPASS.LTC128B.128 [R20+0x11000], [R16.64+0x80] ;  /* 0x110000801014cfae */ /* 0x0003e2000b901d44 */
[----:B------:R-:W-:-:S03]  /*3540*/  @!P1 IMAD.MOV.U32 R2, RZ, RZ, R4 ;  /* 0x000000ffff029224 */ /* 0x000fc600078e0004 */
[----:B------:R-:W-:Y:S04]  /*3550*/  @P3 STS.128 [R20+0xe000], RZ ;  /* 0x00e000ff14003388 */ /* 0x000fe80000000c00 */
        /* <DEDUP_REMOVED lines=18> */
[----:B------:R-:W-:-:S03]  /*3680*/  @!P1 IMAD R21, R0, c[0x0][0x1a4], R21 ;  /* 0x0000690000159a24 */ /* 0x000fc600078e0215 */
[----:B------:R-:W-:Y:S01]  /*3690*/  @P5 STS.128 [R20+0x14000], RZ ;  /* 0x014000ff14005388 */ /* 0x000fe20000000c00 */
[----:B------:R-:W-:-:S03]  /*36a0*/  @!P1 IMAD.WIDE.U32 R2, R0, c[0x0][0x1a0], R2 ;  /* 0x0000680000029a25 */ /* 0x000fc600078e0002 */
[----:B------:R-:W-:Y:S01]  /*36b0*/  @P5 STS.128 [R20+0x18000], RZ ;  /* 0x018000ff14005388 */ /* 0x000fe20000000c00 */
[----:B------:R-:W-:-:S03]  /*36c0*/  @!P3 IADD3 R5, R5, R24, RZ ;  /* 0x000000180505b210 */ /* 0x000fc60007ffe0ff */
[----:B------:R-:W-:Y:S01]  /*36d0*/  @!PT LDS RZ, [RZ] ;  /* 0x00000000fffff984 */ /* 0x000fe20000000800 */
[----:B------:R-:W-:Y:S01]  /*36e0*/  @!PT LDS RZ, [RZ] ;  /* 0x00000000fffff984 */ /* 0x000fe20000000800 */
[----:B------:R-:W-:Y:S01]  /*36f0*/  @!PT LDS RZ, [RZ] ;  /* 0x00000000fffff984 */ /* 0x000fe20000000800 */
[----:B------:R2:W-:Y:S01]  /*3700*/  @!P5 LDGSTS.E.BYPASS.LTC128B.128 [R20+0x14000], [R8.64] ;  /* 0x140000000814dfae */ /* 0x0005e2000b901d44 */
[----:B---3--:R-:W-:-:S03]  /*3710*/  IADD3 R0, R28, 0x20, RZ ;  /* 0x000000201c007810 */ /* 0x008fc60007ffe0ff */
[----:B------:R2:W-:Y:S01]  /*3720*/  @!P5 LDGSTS.E.BYPASS.LTC128B.128 [R20+0x18000], [R8.64+0x80] ;  /* 0x180000800814dfae */ /* 0x0005e2000b901d44 */
[----:B------:R-:W-:Y:S01]  /*3730*/  @!P4 LEA.HI.X R11, R6, c[0x0][0x174], R7, 0x1, P0 ;  /* 0x00005d00060bca11 */ /* 0x000fe200000f0c07 */
[----:B------:R-:W-:Y:S01]  /*3740*/  @!P1 IMAD.IADD R3, R3, 0x1, R21 ;  /* 0x0000000103039824 */ /* 0x000fe200078e0215 */
[----:B------:R-:W-:Y:S02]  /*3750*/  IADD3 R7, R28, 0x8, RZ ;  /* 0x000000081c077810 */ /* 0x000fe40007ffe0ff */
        /* <DEDUP_REMOVED lines=25> */
[----:B------:R-:W-:Y:S04]  /*38f0*/  @P1 STS.128 [R20+0x1b000], RZ ;  /* 0x01b000ff14001388 */ /* 0x000fe80000000c00 */
[----:B------:R-:W-:Y:S01]  /*3900*/  @!PT LDS RZ, [RZ] ;  /* 0x00000000fffff984 */ /* 0x000fe20000000800 */
[----:B------:R-:W-:Y:S01]  /*3910*/  @!PT LDS RZ, [RZ] ;  /* 0x00000000fffff984 */ /* 0x000fe20000000800 */
[----:B------:R-:W-:Y:S01]  /*3920*/  @!PT LDS RZ, [RZ] ;  /* 0x00000000fffff984 */ /* 0x000fe20000000800 */
[----:B------:R2:W-:Y:S04]  /*3930*/  @!P1 LDGSTS.E.BYPASS.LTC128B.128 [R20+0x17000], [R6.64] ;  /* 0x1700000006149fae */ /* 0x0005e8000b901d44 */
[----:B------:R2:W-:Y:S01]  /*3940*/  @!P1 LDGSTS.E.BYPASS.LTC128B.128 [R20+0x1b000], [R6.64+0x80] ;  /* 0x1b00008006149fae */ /* 0x0005e2000b901d44 */
[----:B------:R-:W-:-:S02]  /*3950*/  SHF.R.S32.HI R3, RZ, 0x1f, R0 ;  /* 0x0000001fff037819 */ /* 0x000fc40000011400 */
[----:B------:R-:W-:Y:S01]  /*3960*/  @!P0 LEA R4, P1, R0, UR14, 0x2 ;  /* 0x0000000e00048c11 */ /* 0x000fe2000f8210ff */
[----:B------:R-:W0:Y:S01]  /*3970*/  LDGDEPBAR ;  /* 0x00000000000079af */ /* 0x000e220000000000 */
[----:B------:R-:W-:Y:S02]  /*3980*/  IADD3 R2, P3, R2, UR14, RZ ;  /* 0x0000000e02027c10 */ /* 0x000fe4000ff7e0ff */
[----:B------:R-:W-:-:S05]  /*3990*/  @!P0 LEA.HI.X R5, R0, UR13, R3, 0x2, P1 ;  /* 0x0000000d00058c11 */ /* 0x000fca00088f1403 */
[----:B------:R3:W4:Y:S01]  /*39a0*/  @!P0 LDG.E R29, [R4.64] ;  /* 0x00000004041d8981 */ /* 0x000722000c1e1900 */
[----:B--2---:R-:W-:-:S04]  /*39b0*/  SHF.R.S32.HI R7, RZ, 0x1f, R28 ;  /* 0x0000001fff077819 */ /* 0x004fc8000001141c */
[----:B------:R-:W-:-:S04]  /*39c0*/  SHF.L.U64.HI R6, R28, 0x2, R7 ;  /* 0x000000021c067819 */ /* 0x000fc80000010207 */
[----:B------:R-:W-:-:S05]  /*39d0*/  IADD3.X R3, R6, UR13, RZ, P3, !PT ;  /* 0x0000000d06037c10 */ /* 0x000fca0009ffe4ff */
[----:B------:R2:W5:Y:S04]  /*39e0*/  @!P4 LDG.E R32, [R2.64] ;  /* 0x000000040220c981 */ /* 0x000568000c1e1900 */
[----:B------:R2:W4:Y:S04]  /*39f0*/  @!P6 LDG.E R31, [R2.64+0x20] ;  /* 0x00002004021fe981 */ /* 0x000528000c1e1900 */
[----:B------:R2:W4:Y:S01]  /*3a00*/  @!P5 LDG.E R30, [R2.64+0x80] ;  /* 0x00008004021ed981 */ /* 0x000522000c1e1900 */
[----:B------:R-:W-:-:S04]  /*3a10*/  LEA.HI R0, R27, R26, RZ, 0x4 ;  /* 0x0000001a1b007211 */ /* 0x000fc800078f20ff */
[----:B------:R-:W-:-:S05]  /*3a20*/  LOP3.LUT R0, R0, 0xfffffff0, RZ, 0xc0, !PT ;  /* 0xfffffff000007812 */ /* 0x000fca00078ec0ff */
[----:B------:R-:W-:-:S05]  /*3a30*/  IMAD.IADD R0, R26, 0x1, -R0 ;  /* 0x000000011a007824 */ /* 0x000fca00078e0a00 */
        /* <DEDUP_REMOVED lines=12> */
[----:B------:R-:W-:Y:S01]  /*3b00*/  IMAD R0, R0, c[0x0][0x1c0], RZ ;  /* 0x0000700000007a24 */ /* 0x000fe200078e02ff */
[----:B---3--:R-:W-:Y:S01]  /*3b10*/  SHF.L.U64.HI R4, R28, 0x2, R7 ;  /* 0x000000021c047819 */ /* 0x008fe20000010207 */
[----:B------:R-:W-:Y:S02]  /*3b20*/  IMAD.SHL.U32 R192, R2, 0x2, RZ ;  /* 0x0000000202c07824 */ /* 0x000fe400078e00ff */
[----:B------:R-:W-:Y:S02]  /*3b30*/  IMAD.SHL.U32 R2, R0, 0x10, RZ ;  /* 0x0000001000027824 */ /* 0x000fe400078e00ff */
[----:B------:R-:W-:Y:S02]  /*3b40*/  IMAD.SHL.U32 R3, R28, 0x4, RZ ;  /* 0x000000041c037824 */ /* 0x000fe400078e00ff */
[----:B------:R-:W-:Y:S01]  /*3b50*/  IMAD.SHL.U32 R250, R0, 0x8, RZ ;  /* 0x0000000800fa7824 */ /* 0x000fe200078e00ff */
[----:B------:R-:W-:Y:S01]  /*3b60*/  UIADD3 UR8, UR22, UR11, URZ ;  /* 0x0000000b16087290 */ /* 0x000fe2000fffe03f */
[----:B------:R-:W-:Y:S01]  /*3b70*/  IMAD.MOV.U32 R198, RZ, RZ, 0x20 ;  /* 0x00000020ffc67424 */ /* 0x000fe200078e00ff */
[----:B------:R-:W-:-:S02]  /*3b80*/  CS2R R158, SRZ ;  /* 0x00000000009e7805 */ /* 0x000fc4000001ff00 */
        /* <DEDUP_REMOVED lines=63> */
[----:B------:R-:W-:Y:S01]  /*3f80*/  ULDC UR12, c[0x0][0x2e8] ;  /* 0x0000ba00000c7ab9 */ /* 0x000fe20000000800 */
[----:B------:R-:W-:Y:S01]  /*3f90*/  CS2R R36, SRZ ;  /* 0x0000000000247805 */ /* 0x000fe2000001ff00 */
[----:B------:R-:W-:-:S02]  /*3fa0*/  SEL R198, R198, 0xffffffe0, !P0 ;  /* 0xffffffe0c6c67807 */ /* 0x000fc40004000000 */
[----:B------:R-:W-:Y:S01]  /*3fb0*/  SEL R197, R197, 0xffffffc0, !P1 ;  /* 0xffffffc0c5c57807 */ /* 0x000fe20004800000 */
[----:B------:R-:W-:-:S03]  /*3fc0*/  UIADD3 UR18, UR8, -UR12, URZ ;  /* 0x8000000c08127290 */ /* 0x000fc6000fffe03f */
[----:B------:R-:W-:Y:S01]  /*3fd0*/  ULDC UR12, c[0x0][0x2e4] ;  /* 0x0000b900000c7ab9 */ /* 0x000fe20000000800 */
[----:B-----5:R-:W-:Y:S04]  /*3fe0*/  STL [R1+0x8], R32 ;  /* 0x0000082001007387 */ /* 0x020fe80000100800 */
[----:B----4-:R-:W-:Y:S04]  /*3ff0*/  STL [R1+0xc], R31 ;  /* 0x00000c1f01007387 */ /* 0x010fe80000100800 */
[----:B------:R-:W-:Y:S04]  /*4000*/  STL [R1], R30 ;  /* 0x0000001e01007387 */ /* 0x000fe80000100800 */
[----:B------:R-:W-:Y:S04]  /*4010*/  STL [R1+0x4], R29 ;  /* 0x0000041d01007387 */ /* 0x000fe80000100800 */
[----:B------:R2:W-:Y:S04]  /*4020*/  STL [R1+0x34], R4 ;  /* 0x0000340401007387 */ /* 0x0005e80000100800 */
[----:B------:R3:W-:Y:S01]  /*4030*/  STL [R1+0x30], R3 ;  /* 0x0000300301007387 */ /* 0x0007e20000100800 */
[----:B--2---:R-:W-:-:S02]  /*4040*/  IADD3 R4, R2, 0x20, RZ ;  /* 0x0000002002047810 */ /* 0x004fc40007ffe0ff */
[----:B---3--:R-:W-:Y:S02]  /*4050*/  IADD3 R3, R2, 0x40, RZ ;  /* 0x0000004002037810 */ /* 0x008fe40007ffe0ff */
[----:B------:R-:W-:Y:S02]  /*4060*/  IADD3 R4, R250, R4, RZ ;  /* 0x00000004fa047210 */ /* 0x000fe40007ffe0ff */
[----:B------:R-:W-:Y:S01]  /*4070*/  IADD3 R2, R2, 0x60, RZ ;  /* 0x0000006002027810 */ /* 0x000fe20007ffe0ff */
[C---:B------:R-:W-:Y:S02]  /*4080*/  IMAD.IADD R3, R250.reuse, 0x1, R3 ;  /* 0x00000001fa037824 */ /* 0x040fe400078e0203 */
[C---:B------:R-:W-:Y:S02]  /*4090*/  IMAD.IADD R4, R250.reuse, 0x1, R4 ;  /* 0x00000001fa047824 */ /* 0x040fe400078e0204 */
[C---:B------:R-:W-:Y:S01]  /*40a0*/  IMAD.IADD R2, R250.reuse, 0x1, R2 ;  /* 0x00000001fa027824 */ /* 0x040fe200078e0202 */
[C---:B------:R-:W-:Y:S01]  /*40b0*/  IADD3 R3, R250.reuse, R3, RZ ;  /* 0x00000003fa037210 */ /* 0x040fe20007ffe0ff */
[----:B------:R-:W-:-:S02]  /*40c0*/  IMAD.IADD R4, R250, 0x1, R4 ;  /* 0x00000001fa047824 */ /* 0x000fc400078e0204 */
[C---:B------:R-:W-:Y:S02]  /*40d0*/  IMAD.IADD R2, R250.reuse, 0x1, R2 ;  /* 0x00000001fa027824 */ /* 0x040fe400078e0202 */
[C---:B------:R-:W-:Y:S02]  /*40e0*/  IMAD.IADD R3, R250.reuse, 0x1, R3 ;  /* 0x00000001fa037824 */ /* 0x040fe400078e0203 */
[C---:B------:R-:W-:Y:S01]  /*40f0*/  IMAD.IADD R4, R250.reuse, 0x1, R4 ;  /* 0x00000001fa047824 */ /* 0x040fe200078e0204 */
[C---:B------:R-:W-:Y:S01]  /*4100*/  IADD3 R2, R250.reuse, R2, RZ ;  /* 0x00000002fa027210 */ /* 0x040fe20007ffe0ff */
[----:B------:R-:W-:-:S03]  /*4110*/  IMAD.IADD R3, R250, 0x1, R3 ;  /* 0x00000001fa037824 */ /* 0x000fc600078e0203 */
[C---:B------:R-:W-:Y:S01]  /*4120*/  IADD3 R0, R250.reuse, R4, RZ ;  /* 0x00000004fa007210 */ /* 0x040fe20007ffe0ff */
[C---:B------:R-:W-:Y:S01]  /*4130*/  IMAD.IADD R2, R250.reuse, 0x1, R2 ;  /* 0x00000001fa027824 */ /* 0x040fe200078e0202 */
[----:B------:R-:W-:Y:S04]  /*4140*/  STL [R1+0x18], R4 ;  /* 0x0000180401007387 */ /* 0x000fe80000100800 */
[----:B------:R2:W-:Y:S04]  /*4150*/  STL [R1+0x14], R3 ;  /* 0x0000140301007387 */ /* 0x0005e80000100800 */
[----:B------:R3:W-:Y:S04]  /*4160*/  STL [R1+0x24], R0 ;  /* 0x0000240001007387 */ /* 0x0007e80000100800 */
[----:B------:R1:W-:Y:S01]  /*4170*/  STL [R1+0x10], R2 ;  /* 0x0000100201007387 */ /* 0x0003e20000100800 */
[----:B--2---:R-:W-:-:S02]  /*4180*/  IMAD.IADD R3, R250, 0x1, R3 ;  /* 0x00000001fa037824 */ /* 0x004fc400078e0203 */
[----:B---3--:R-:W-:-:S03]  /*4190*/  IMAD.IADD R0, R250, 0x1, R2 ;  /* 0x00000001fa007824 */ /* 0x008fc600078e0202 */
[----:B------:R1:W-:Y:S04]  /*41a0*/  STL [R1+0x20], R3 ;  /* 0x0000200301007387 */ /* 0x0003e80000100800 */
[----:B------:R1:W-:Y:S02]  /*41b0*/  STL [R1+0x1c], R0 ;  /* 0x00001c0001007387 */ /* 0x0003e40000100800 */
.L_x_1856:
[----:B------:R-:W0:Y:S01]  /*41c0*/  LDGDEPBAR ;  /* 0x00000000000079af */ /* 0x000e220000000000 */
[C---:B-1----:R-:W-:Y:S01]  /*41d0*/  IADD3 R0, R192.reuse, R198, RZ ;  /* 0x000000c6c0007210 */ /* 0x042fe20007ffe0ff */
        /* <DEDUP_REMOVED lines=22> */
[----:B------:R-:W-:Y:S01]  /*4340*/  LDSM.16.M88.4 R184, [R196+0x10800] ;  /* 0x01080000c4b8783b */ /* 0x000fe20000000200 */
        /* <DEDUP_REMOVED lines=60> */
[C---:B------:R-:W-:Y:S07]  /*4710*/  HMMA.16816.F32 R24, R180.reuse, R164, R24 ;  /* 0x000000a4b418723c */ /* 0x040fee0000001818 */
[----:B------:R-:W-:Y:S01]  /*4720*/  IADD3 R164, P0, R202, UR16, RZ ;  /* 0x00000010caa47c10 */ /* 0x000fe2000ff1e0ff */
[-C--:B------:R-:W-:Y:S01]  /*4730*/  HMMA.16816.F32 R28, R180, R166.reuse, R28 ;  /* 0x000000a6b41c723c */ /* 0x080fe2000000181c */
[----:B------:R-:W2:Y:S03]  /*4740*/  LDSM.16.M88.4 R180, [R3+0x3000] ;  /* 0x0030000003b4783b */ /* 0x000ea60000000200 */
[----:B---3--:R-:W-:Y:S02]  /*4750*/  IADD3.X R165, R201, UR15, RZ, P0, !PT ;  /* 0x0000000fc9a57c10 */ /* 0x008fe400087fe4ff */
[----:B------:R-:W-:Y:S02]  /*4760*/  PLOP3.LUT P0, PT, PT, PT, UP0, 0x80, 0x0 ;  /* 0x000000000000781c */ /* 0x000fe40003f0f008 */
[----:B------:R-:W-:Y:S01]  /*4770*/  HMMA.16816.F32 R32, R172, R166, R32 ;  /* 0x000000a6ac20723c */ /* 0x000fe20000001820 */
[----:B------:R-:W-:Y:S08]  /*4780*/  LDSM.16.M88.4 R172, [R195+0x10000] ;  /* 0x01000000c3ac783b */ /* 0x000ff00000000200 */
[----:B------:R3:W5:Y:S01]  /*4790*/  LDG.E R203, [R164.64] ;  /* 0x00000004a4cb7981 */ /* 0x000762000c1e1900 */
[-C--:B-1----:R-:W-:Y:S03]  /*47a0*/  HMMA.16816.F32 R4, R168, R176.reuse, R4 ;  /* 0x000000b0a804723c */ /* 0x082fe60000001804 */
[----:B------:R3:W5:Y:S04]  /*47b0*/  LDG.E R204, [R164.64+0x20] ;  /* 0x00002004a4cc7981 */ /* 0x000768000c1e1900 */
[----:B------:R3:W5:Y:S04]  /*47c0*/  LDG.E R202, [R164.64+0x80] ;  /* 0x00008004a4ca7981 */ /* 0x000768000c1e1900 */
[----:B------:R3:W5:Y:S01]  /*47d0*/  LDG.E R201, [R164.64+0xa0] ;  /* 0x0000a004a4c97981 */ /* 0x000762000c1e1900 */
[C---:B--2---:R-:W-:Y:S08]  /*47e0*/  HMMA.16816.F32 R8, R180.reuse, R176, R8 ;  /* 0x000000b0b408723c */ /* 0x044ff00000001808 */
[-C--:B------:R-:W-:Y:S01]  /*47f0*/  HMMA.16816.F32 R12, R180, R178.reuse, R12 ;  /* 0x000000b2b40c723c */ /* 0x080fe2000000180c */
[----:B---3--:R-:W1:Y:S07]  /*4800*/  LDSM.16.M88.4 R164, [R2+0x2000] ;  /* 0x0020000002a4783b */ /* 0x008e6e0000000200 */
[C---:B------:R-:W-:Y:S01]  /*4810*/  HMMA.16816.F32 R16, R168.reuse, R178, R16 ;  /* 0x000000b2a810723c */ /* 0x040fe20000001810 */
[----:B------:R-:W2:Y:S07]  /*4820*/  LDSM.16.M88.4 R176, [R2+0x3000] ;  /* 0x0030000002b0783b */ /* 0x000eae0000000200 */
        /* <DEDUP_REMOVED lines=14> */
[----:B------:R-:W2:Y:S01]  /*4910*/  MUFU.TANH R205, R5 ;  /* 0x0000000500cd7308 */ /* 0x000ea20000002400 */
        /* <DEDUP_REMOVED lines=11> */
[----:B------:R4:W1:Y:S01]  /*49d0*/  MUFU.TANH R186, R7 ;  /* 0x0000000700ba7308 */ /* 0x0008620000002400 */
[----:B------:R-:W-:Y:S09]  /*49e0*/  FMUL.FTZ R19, R19, c[0x0][0x2ec] ;  /* 0x0000bb0013137a20 */ /* 0x000ff20000410000 */
[----:B------:R1:W1:Y:S10]  /*49f0*/  MUFU.TANH R210, R8 ;  /* 0x0000000800d27308 */ /* 0x0002740000002400 */
        /* <DEDUP_REMOVED lines=93> */
.L_x_1852:
        /* <DEDUP_REMOVED lines=131> */
.L_x_1853:
[----:B------:R-:W2:Y:S01]  /*5800*/  LDL R0, [R1+0x8] ;  /* 0x0000080001007983 */ /* 0x000ea20000100800 */
[----:B------:R-:W-:Y:S01]  /*5810*/  MOV R197, 0x40 ;  /* 0x0000004000c57802 */ /* 0x000fe20000000f00 */
[----:B------:R-:W-:Y:S02]  /*5820*/  UISETP.GT.AND UP3, UPT, UR7, UR17, UPT ;  /* 0x000000110700728c */ /* 0x000fe4000bf64270 */
[----:B------:R-:W3:Y:S01]  /*5830*/  LDL R2, [R1+0xc] ;  /* 0x00000c0001027983 */ /* 0x000ee20000100800 */
[----:B------:R-:W-:Y:S03]  /*5840*/  SEL R197, R197, 0xffffffc0, !P1 ;  /* 0xffffffc0c5c57807 */ /* 0x000fe60004800000 */
[----:B------:R-:W4:Y:S04]  /*5850*/  LDL R166, [R1] ;  /* 0x0000000001a67983 */ /* 0x000f280000100800 */
[----:B------:R-:W4:Y:S04]  /*5860*/  LDL R165, [R1+0x4] ;  /* 0x0000040001a57983 */ /* 0x000f280000100800 */
        /* <DEDUP_REMOVED lines=47> */
[----:B-1----:R-:W-:Y:S02]  /*5b60*/  FSEL R0, R17, RZ, P0 ;  /* 0x000000ff11007208 */ /* 0x002fe40000000000 */
[----:B------:R-:W-:Y:S03]  /*5b70*/  PLOP3.LUT P0, PT, PT, PT, UP3, 0x80, 0x0 ;  /* 0x000000000000781c */ /* 0x000fe60003f0f038 */
        /* <DEDUP_REMOVED lines=184> */
[----:B------:R-:W-:Y:S02]  /*6700*/  FADD.FTZ R11, -R201, R11 ;  /* 0x0000000bc90b7221 */ /* 0x000fe40000010100 */
[----:B------:R-:W-:Y:S02]  /*6710*/  FMUL.FTZ R180, R180, R8 ;  /* 0x00000008b4b47220 */ /* 0x000fe40000410000 */
[----:B------:R-:W-:Y:S02]  /*6720*/  FFMA.FTZ R8, -R205, R205, 1 ;  /* 0x3f800000cd087423 */ /* 0x000fe400000101cd */
[----:B------:R-:W-:Y:S02]  /*6730*/  FADD.FTZ R9, -R202, R9 ;  /* 0x00000009ca097221 */ /* 0x000fe40000010100 */
[----:B------:R-:W-:Y:S02]  /*6740*/  FMUL.FTZ R8, R8, c[0x0][0x2ec] ;  /* 0x0000bb0008087a20 */ /* 0x000fe40000410000 */
[----:B------:R-:W-:Y:S02]  /*6750*/  FMUL.FTZ R178, R178, R11 ;  /* 0x0000000bb2b27220 */ /* 0x000fe40000410000 */
[----:B------:R-:W-:Y:S02]  /*6760*/  FMUL.FTZ R11, R176, R8 ;  /* 0x00000008b00b7220 */ /* 0x000fe40000410000 */
[----:B------:R-:W-:Y:S02]  /*6770*/  FFMA.FTZ R8, -R209, R209, 1 ;  /* 0x3f800000d1087423 */ /* 0x000fe400000101d1 */
[----:B------:R-:W-:Y:S02]  /*6780*/  FMUL.FTZ R177, R177, R9 ;  /* 0x00000009b1b17220 */ /* 0x000fe40000410000 */
[----:B------:R-:W-:Y:S02]  /*6790*/  FMUL.FTZ R8, R8, c[0x0][0x2ec] ;  /* 0x0000bb0008087a20 */ /* 0x000fe40000410000 */
[----:B------:R-:W-:Y:S02]  /*67a0*/  FADD.FTZ R17, -R203, R17 ;  /* 0x00000011cb117221 */ /* 0x000fe40000010100 */
        /* <DEDUP_REMOVED lines=8> */
[----:B------:R-:W-:Y:S02]  /*6830*/  FMUL.FTZ R10, R179, R10 ;  /* 0x0000000ab30a7220 */ /* 0x000fe40000410000 */
[----:B------:R-:W-:Y:S01]  /*6840*/  FFMA.FTZ R0, -R186, R186, 1 ;  /* 0x3f800000ba007423 */ /* 0x000fe200000101ba */
[-C--:B-1----:R-:W-:Y:S03]  /*6850*/  HMMA.16816.F32 R20, R164, R4.reuse, R20 ;  /* 0x00000004a414723c */ /* 0x082fe60000001814 */
[----:B------:R-:W-:Y:S02]  /*6860*/  FMUL.FTZ R2, R2, c[0x0][0x2ec] ;  /* 0x0000bb0002027a20 */ /* 0x000fe40000410000 */
[----:B------:R-:W-:Y:S02]  /*6870*/  FADD.FTZ R19, -R204, R19 ;  /* 0x00000013cc137221 */ /* 0x000fe40000010100 */
[----:B------:R-:W-:Y:S01]  /*6880*/  FMUL.FTZ R18, R50, R18 ;  /* 0x0000001232127220 */ /* 0x000fe20000410000 */
[C---:B------:R-:W-:Y:S01]  /*6890*/  HMMA.16816.F32 R24, R172.reuse, R4, R24 ;  /* 0x00000004ac18723c */ /* 0x040fe20000001818 */
[----:B------:R2:W5:Y:S03]  /*68a0*/  LDL.LU R50, [R1+0x9c] ;  /* 0x00009c0001327983 */ /* 0x0005660000300800 */
[----:B------:R-:W-:Y:S02]  /*68b0*/  FFMA.FTZ R9, -R206, R206, 1 ;  /* 0x3f800000ce097423 */ /* 0x000fe400000101ce */
[----:B------:R-:W-:Y:S02]  /*68c0*/  FMUL.FTZ R0, R0, c[0x0][0x2ec] ;  /* 0x0000bb0000007a20 */ /* 0x000fe40000410000 */
[----:B------:R-:W-:Y:S01]  /*68d0*/  FMUL.FTZ R179, R10, R2 ;  /* 0x000000020ab37220 */ /* 0x000fe20000410000 */
[-C--:B------:R-:W-:Y:S03]  /*68e0*/  HMMA.16816.F32 R28, R172, R6.reuse, R28 ;  /* 0x00000006ac1c723c */ /* 0x080fe6000000181c */
[----:B------:R-:W-:Y:S02]  /*68f0*/  FMUL.FTZ R10, R49, R19 ;  /* 0x00000013310a7220 */ /* 0x000fe40000410000 */
[----:B------:R-:W-:Y:S01]  /*6900*/  FMUL.FTZ R9, R9, c[0x0][0x2ec] ;  /* 0x0000bb0009097a20 */ /* 0x000fe20000410000 */
[----:B------:R2:W5:Y:S01]  /*6910*/  LDL.LU R49, [R1+0x98] ;  /* 0x0000980001317983 */ /* 0x0005620000300800 */
[----:B------:R-:W-:Y:S01]  /*6920*/  FADD.FTZ R20, -R203, R20 ;  /* 0x00000014cb147221 */ /* 0x000fe20000010100 */
[----:B------:R-:W-:Y:S04]  /*6930*/  HMMA.16816.F32 R32, R164, R6, R32 ;  /* 0x00000006a420723c */ /* 0x000fe80000001820 */
[----:B------:R-:W-:Y:S02]  /*6940*/  FMUL.FTZ R182, R182, R0 ;  /* 0x00000000b6b67220 */ /* 0x000fe40000410000 */
[----:B------:R-:W-:Y:S02]  /*6950*/  FADD.FTZ R13, -R202, R13 ;  /* 0x0000000dca0d7221 */ /* 0x000fe40000010100 */
[----:B------:R-:W-:Y:S04]  /*6960*/  FFMA.FTZ R0, -R210, R210, 1 ;  /* 0x3f800000d2007423 */ /* 0x000fe800000101d2 */
[----:B------:R-:W-:Y:S02]  /*6970*/  FFMA.FTZ R4, -R213, R213, 1 ;  /* 0x3f800000d5047423 */ /* 0x000fe400000101d5 */
[----:B------:R-:W-:Y:S02]  /*6980*/  FADD.FTZ R21, -R203, R21 ;  /* 0x00000015cb157221 */ /* 0x000fe40000010100 */
[----:B------:R-:W-:Y:S02]  /*6990*/  FMUL.FTZ R20, R48, R20 ;  /* 0x0000001430147220 */ /* 0x000fe40000410000 */
[----:B------:R-:W-:Y:S01]  /*69a0*/  FMUL.FTZ R181, R181, R9 ;  /* 0x00000009b5b57220 */ /* 0x000fe20000410000 */
[----:B------:R2:W5:Y:S01]  /*69b0*/  LDL.LU R48, [R1+0x94] ;  /* 0x0000940001307983 */ /* 0x0005620000300800 */
[----:B------:R-:W-:Y:S02]  /*69c0*/  FMUL.FTZ R13, R248, R13 ;  /* 0x0000000df80d7220 */ /* 0x000fe40000410000 */
[----:B------:R-:W-:Y:S02]  /*69d0*/  FMUL.FTZ R9, R0, c[0x0][0x2ec] ;  /* 0x0000bb0000097a20 */ /* 0x000fe40000410000 */
[----:B------:R-:W-:Y:S02]  /*69e0*/  FADD.FTZ R16, -R203, R16 ;  /* 0x00000010cb107221 */ /* 0x000fe40000010100 */
[----:B------:R-:W-:Y:S02]  /*69f0*/  FMUL.FTZ R4, R4, c[0x0][0x2ec] ;  /* 0x0000bb0004047a20 */ /* 0x000fe40000410000 */
[----:B------:R-:W-:Y:S02]  /*6a00*/  FADD.FTZ R22, -R204, R22 ;  /* 0x00000016cc167221 */ /* 0x000fe40000010100 */
[----:B------:R-:W-:Y:S02]  /*6a10*/  FMUL.FTZ R21, R47, R21 ;  /* 0x000000152f157220 */ /* 0x000fe40000410000 */
[----:B------:R-:W-:Y:S01]  /*6a20*/  FADD.FTZ R24, -R202, R24 ;  /* 0x00000018ca187221 */ /* 0x000fe20000010100 */
[----:B------:R2:W5:Y:S01]  /*6a30*/  LDL.LU R47, [R1+0x90] ;  /* 0x00009000012f7983 */ /* 0x0005620000300800 */
[----:B------:R-:W-:Y:S02]  /*6a40*/  FMUL.FTZ R180, R180, R9 ;  /* 0x00000009b4b47220 */ /* 0x000fe40000410000 */
[----:B------:R-:W-:Y:S02]  /*6a50*/  FMUL.FTZ R9, R169, R16 ;  /* 0x00000010a9097220 */ /* 0x000fe40000410000 */
[----:B------:R-:W-:Y:S02]  /*6a60*/  FMUL.FTZ R169, R13, R4 ;  /* 0x000000040da97220 */ /* 0x000fe40000410000 */
[----:B------:R-:W-:Y:S02]  /*6a70*/  FMUL.FTZ R13, R252, R22 ;  /* 0x00000016fc0d7220 */ /* 0x000fe40000410000 */
[----:B------:R-:W-:Y:S02]  /*6a80*/  FADD.FTZ R25, -R202, R25 ;  /* 0x00000019ca197221 */ /* 0x000fe40000010100 */
[----:B------:R-:W-:Y:S02]  /*6a90*/  FMUL.FTZ R22, R46, R24 ;  /* 0x000000182e167220 */ /* 0x000fe40000410000 */
[----:B------:R-:W-:Y:S01]  /*6aa0*/  FADD.FTZ R12, -R202, R12 ;  /* 0x0000000cca0c7221 */ /* 0x000fe20000010100 */
[----:B------:R2:W5:Y:S01]  /*6ab0*/  LDL.LU R46, [R1+0x8c] ;  /* 0x00008c00012e7983 */ /* 0x0005620000300800 */
[C---:B------:R-:W-:Y:S02]  /*6ac0*/  FADD.FTZ R14, -R201.reuse, R14 ;  /* 0x0000000ec90e7221 */ /* 0x040fe40000010100 */
[----:B------:R-:W-:Y:S02]  /*6ad0*/  FFMA.FTZ R5, -R214, R214, 1 ;  /* 0x3f800000d6057423 */ /* 0x000fe400000101d6 */
[----:B------:R-:W-:Y:S02]  /*6ae0*/  FFMA.FTZ R2, -R212, R212, 1 ;  /* 0x3f800000d4027423 */ /* 0x000fe400000101d4 */
[----:B------:R-:W-:Y:S02]  /*6af0*/  FADD.FTZ R26, -R201, R26 ;  /* 0x0000001ac91a7221 */ /* 0x000fe40000010100 */
[----:B------:R-:W-:Y:S02]  /*6b00*/  FMUL.FTZ R17, R45, R25 ;  /* 0x000000192d117220 */ /* 0x000fe40000410000 */
[----:B------:R-:W-:Y:S01]  /*6b10*/  FMUL.FTZ R12, R249, R12 ;  /* 0x0000000cf90c7220 */ /* 0x000fe20000410000 */
[----:B------:R2:W5:Y:S01]  /*6b20*/  LDL.LU R45, [R1+0x88] ;  /* 0x00008800012d7983 */ /* 0x0005620000300800 */
[----:B------:R-:W-:Y:S02]  /*6b30*/  FMUL.FTZ R14, R245, R14 ;  /* 0x0000000ef50e7220 */ /* 0x000fe40000410000 */
[----:B------:R-:W-:Y:S02]  /*6b40*/  FMUL.FTZ R5, R5, c[0x0][0x2ec] ;  /* 0x0000bb0005057a20 */ /* 0x000fe40000410000 */
[----:B------:R-:W-:Y:S02]  /*6b50*/  FMUL.FTZ R2, R2, c[0x0][0x2ec] ;  /* 0x0000bb0002027a20 */ /* 0x000fe40000410000 */
[----:B------:R-:W-:Y:S02]  /*6b60*/  FADD.FTZ R23, -R204, R23 ;  /* 0x00000017cc177221 */ /* 0x000fe40000010100 */
[----:B------:R-:W-:Y:S02]  /*6b70*/  FFMA.FTZ R4, -R217, R217, 1 ;  /* 0x3f800000d9047423 */ /* 0x000fe400000101d9 */
[----:B------:R-:W-:Y:S02]  /*6b80*/  FADD.FTZ R27, -R201, R27 ;  /* 0x0000001bc91b7221 */ /* 0x000fe40000010100 */
[----:B------:R-:W-:Y:S02]  /*6b90*/  FMUL.FTZ R24, R44, R26 ;  /* 0x0000001a2c187220 */ /* 0x000fe40000410000 */
[----:B------:R-:W-:Y:S01]  /*6ba0*/  FMUL.FTZ R170, R12, R5 ;  /* 0x000000050caa7220 */ /* 0x000fe20000410000 */
[----:B------:R2:W5:Y:S01]  /*6bb0*/  LDL.LU R44, [R1+0x84] ;  /* 0x00008400012c7983 */ /* 0x0005620000300800 */
[----:B------:R-:W-:Y:S02]  /*6bc0*/  FMUL.FTZ R176, R14, R2 ;  /* 0x000000020eb07220 */ /* 0x000fe40000410000 */
[----:B------:R-:W-:Y:S02]  /*6bd0*/  FMUL.FTZ R12, R251, R23 ;  /* 0x00000017fb0c7220 */ /* 0x000fe40000410000 */
[----:B------:R-:W-:Y:S02]  /*6be0*/  FFMA.FTZ R5, -R218, R218, 1 ;  /* 0x3f800000da057423 */ /* 0x000fe400000101da */
[----:B------:R-:W-:Y:S02]  /*6bf0*/  FFMA.FTZ R2, -R216, R216, 1 ;  /* 0x3f800000d8027423 */ /* 0x000fe400000101d8 */
[----:B------:R-:W-:Y:S02]  /*6c00*/  FMUL.FTZ R4, R4, c[0x0][0x2ec] ;  /* 0x0000bb0004047a20 */ /* 0x000fe40000410000 */
[----:B------:R-:W-:Y:S02]  /*6c10*/  FADD.FTZ R28, -R202, R28 ;  /* 0x0000001cca1c7221 */ /* 0x000fe40000010100 */
[----:B------:R-:W-:Y:S02]  /*6c20*/  FMUL.FTZ R23, R43, R27 ;  /* 0x0000001b2b177220 */ /* 0x000fe40000410000 */
[----:B------:R-:W-:Y:S01]  /*6c30*/  FMUL.FTZ R5, R5, c[0x0][0x2ec] ;  /* 0x0000bb0005057a20 */ /* 0x000fe20000410000 */
[----:B------:R2:W5:Y:S01]  /*6c40*/  LDL.LU R43, [R1+0x80] ;  /* 0x00008000012b7983 */ /* 0x0005620000300800 */
[----:B------:R-:W-:Y:S02]  /*6c50*/  FMUL.FTZ R2, R2, c[0x0][0x2ec] ;  /* 0x0000bb0002027a20 */ /* 0x000fe40000410000 */
        /* <DEDUP_REMOVED lines=16> */
[----:B------:R-:W-:Y:S01]  /*6d60*/  FFMA.FTZ R2, -R220, R220, 1 ;  /* 0x3f800000dc027423 */ /* 0x000fe200000101dc */
[----:B------:R2:W5:Y:S01]  /*6d70*/  LDL.LU R40, [R1+0x74] ;  /* 0x0000740001287983 */ /* 0x0005620000300800 */
[----:B------:R-:W-:Y:S02]  /*6d80*/  FMUL.FTZ R26, R20, R5 ;  /* 0x00000005141a7220 */ /* 0x000fe40000410000 */
[----:B------:R-:W-:Y:S02]  /*6d90*/  FADD.FTZ R32, -R203, R32 ;  /* 0x00000020cb207221 */ /* 0x000fe40000010100 */
[----:B------:R-:W-:Y:S02]  /*6da0*/  FMUL.FTZ R20, R39, R31 ;  /* 0x0000001f27147220 */ /* 0x000fe40000410000 */
[----:B------:R-:W-:Y:S01]  /*6db0*/  FMUL.FTZ R2, R2, c[0x0][0x2ec] ;  /* 0x0000bb0002027a20 */ /* 0x000fe20000410000 */
[----:B------:R2:W5:Y:S01]  /*6dc0*/  LDL.LU R39, [R1+0x70] ;  /* 0x0000700001277983 */ /* 0x0005620000300800 */
        /* <DEDUP_REMOVED lines=9> */
[----:B------:R-:W-:Y:S01]  /*6e60*/  FADD.FTZ R15, -R201, R15 ;  /* 0x0000000fc90f7221 */ /* 0x000fe20000010100 */
[----:B------:R2:W5:Y:S01]  /*6e70*/  LDL.LU R36, [R1+0x64] ;  /* 0x0000640001247983 */ /* 0x0005620000300800 */
[----:B------:R-:W-:Y:S02]  /*6e80*/  FMUL.FTZ R0, R0, c[0x0][0x2ec] ;  /* 0x0000bb0000007a20 */ /* 0x000fe40000410000 */
[----:B------:R-:W-:Y:S02]  /*6e90*/  FMUL.FTZ R15, R235, R15 ;  /* 0x0000000feb0f7220 */ /* 0x000fe40000410000 */
[----:B------:R-:W-:Y:S02]  /*6ea0*/  FMUL.FTZ R178, R178, R0 ;  /* 0x00000000b2b27220 */ /* 0x000fe40000410000 */
[----:B------:R-:W-:Y:S02]  /*6eb0*/  FFMA.FTZ R0, -R211, R211, 1 ;  /* 0x3f800000d3007423 */ /* 0x000fe400000101d3 */
[----:B------:R-:W-:Y:S02]  /*6ec0*/  FFMA.FTZ R5, -R234, R234, 1 ;  /* 0x3f800000ea057423 */ /* 0x000fe400000101ea */
[----:B------:R-:W-:Y:S02]  /*6ed0*/  FMUL.FTZ R0, R0, c[0x0][0x2ec] ;  /* 0x0000bb0000007a20 */ /* 0x000fe40000410000 */
[----:B------:R-:W-:Y:S02]  /*6ee0*/  FFMA.FTZ R4, -R230, R230, 1 ;  /* 0x3f800000e6047423 */ /* 0x000fe400000101e6 */
[----:B------:R-:W-:Y:S02]  /*6ef0*/  FMUL.FTZ R171, R15, R0 ;  /* 0x000000000fab7220 */ /* 0x000fe40000410000 */
[----:B------:R-:W-:Y:S02]  /*6f00*/  FFMA.FTZ R0, -R215, R215, 1 ;  /* 0x3f800000d7007423 */ /* 0x000fe400000101d7 */
[----:B------:R-:W-:Y:S02]  /*6f10*/  FFMA.FTZ R2, -R228, R228, 1 ;  /* 0x3f800000e4027423 */ /* 0x000fe400000101e4 */
[----:B------:R-:W-:Y:S02]  /*6f20*/  FMUL.FTZ R0, R0, c[0x0][0x2ec] ;  /* 0x0000bb0000007a20 */ /* 0x000fe40000410000 */
[----:B------:R-:W-:Y:S02]  /*6f30*/  FMUL.FTZ R5, R5, c[0x0][0x2ec] ;  /* 0x0000bb0005057a20 */ /* 0x000fe40000410000 */
[----:B------:R-:W-:Y:S02]  /*6f40*/  FMUL.FTZ R10, R10, R0 ;  /* 0x000000000a0a7220 */ /* 0x000fe40000410000 */
[----:B------:R-:W-:Y:S02]  /*6f50*/  FFMA.FTZ R0, -R219, R219, 1 ;  /* 0x3f800000db007423 */ /* 0x000fe400000101db */
[----:B------:R-:W-:Y:S02]  /*6f60*/  FMUL.FTZ R4, R4, c[0x0][0x2ec] ;  /* 0x0000bb0004047a20 */ /* 0x000fe40000410000 */
[----:B------:R-:W-:Y:S02]  /*6f70*/  FMUL.FTZ R0, R0, c[0x0][0x2ec] ;  /* 0x0000bb0000007a20 */ /* 0x000fe40000410000 */
[----:B------:R-:W-:Y:S02]  /*6f80*/  FMUL.FTZ R2, R2, c[0x0][0x2ec] ;  /* 0x0000bb0002027a20 */ /* 0x000fe40000410000 */
[----:B------:R-:W-:Y:S02]  /*6f90*/  FMUL.FTZ R27, R12, R0 ;  /* 0x000000000c1b7220 */ /* 0x000fe40000410000 */
[----:B------:R-:W-:Y:S02]  /*6fa0*/  FFMA.FTZ R0, -R226, R226, 1 ;  /* 0x3f800000e2007423 */ /* 0x000fe400000101e2 */
[----:B------:R-:W-:Y:S02]  /*6fb0*/  FMUL.FTZ R22, R22, R5 ;  /* 0x0000000516167220 */ /* 0x000fe40000410000 */
[----:B------:R-:W-:Y:S02]  /*6fc0*/  FMUL.FTZ R0, R0, c[0x0][0x2ec] ;  /* 0x0000bb0000007a20 */ /* 0x000fe40000410000 */
[----:B------:R-:W-:Y:S02]  /*6fd0*/  FMUL.FTZ R17, R17, R4 ;  /* 0x0000000411117220 */ /* 0x000fe40000410000 */
[----:B------:R-:W-:Y:S02]  /*6fe0*/  FMUL.FTZ R24, R24, R2 ;  /* 0x0000000218187220 */ /* 0x000fe40000410000 */
[----:B------:R-:W-:Y:S02]  /*6ff0*/  FMUL.FTZ R23, R23, R0 ;  /* 0x0000000017177220 */ /* 0x000fe40000410000 */
[----:B------:R-:W-:Y:S02]  /*7000*/  FFMA.FTZ R5, -R227, R227, 1 ;  /* 0x3f800000e3057423 */ /* 0x000fe400000101e3 */
[----:B------:R-:W-:Y:S02]  /*7010*/  FFMA.FTZ R4, -R225, R225, 1 ;  /* 0x3f800000e1047423 */ /* 0x000fe400000101e1 */
[----:B------:R-:W-:Y:S02]  /*7020*/  FFMA.FTZ R2, -R223, R223, 1 ;  /* 0x3f800000df027423 */ /* 0x000fe400000101df */
[----:B------:R-:W-:Y:S02]  /*7030*/  FFMA.FTZ R0, -R221, R221, 1 ;  /* 0x3f800000dd007423 */ /* 0x000fe400000101dd */
[----:B------:R-:W-:Y:S02]  /*7040*/  FADD.FTZ R35, -R204, R35 ;  /* 0x00000023cc237221 */ /* 0x000fe40000010100 */
[----:B------:R-:W-:Y:S02]  /*7050*/  FMUL.FTZ R5, R5, c[0x0][0x2ec] ;  /* 0x0000bb0005057a20 */ /* 0x000fe40000410000 */
[----:B------:R-:W-:Y:S02]  /*7060*/  FMUL.FTZ R4, R4, c[0x0][0x2ec] ;  /* 0x0000bb0004047a20 */ /* 0x000fe40000410000 */
[----:B------:R-:W-:Y:S02]  /*7070*/  FMUL.FTZ R2, R2, c[0x0][0x2ec] ;  /* 0x0000bb0002027a20 */ /* 0x000fe40000410000 */
[----:B------:R-:W-:Y:S02]  /*7080*/  FMUL.FTZ R0, R0, c[0x0][0x2ec] ;  /* 0x0000bb0000007a20 */ /* 0x000fe40000410000 */
[----:B------:R-:W-:Y:S01]  /*7090*/  FMUL.FTZ R15, R250, R35 ;  /* 0x00000023fa0f7220 */ /* 0x000fe20000410000 */
[----:B------:R-:W-:Y:S01]  /*70a0*/  MOV R250, c[0x0][0x22c] ;  /* 0x00008b0000fa7a02 */ /* 0x000fe20000000f00 */
        /* <DEDUP_REMOVED lines=17> */
[----:B------:R-:W-:Y:S01]  /*71c0*/  FMUL.FTZ R15, R15, R0 ;  /* 0x000000000f0f7220 */ /* 0x000fe20000410000 */
[----:B------:R-:W-:-:S05]  /*71d0*/  @!P0 BRA `(.L_x_1854) ;  /* 0x0000016000008947 */ /* 0x000fca0003800000 */
[----:B--2---:R-:W-:Y:S01]  /*71e0*/  IMAD.MOV.U32 R5, RZ, RZ, c[0x0][0x190] ;  /* 0x00006400ff057624 */ /* 0x004fe200078e00ff */
        /* <DEDUP_REMOVED lines=21> */
.L_x_1854:
[----:B--2---:R-:W-:Y:S01]  /*7340*/  F2FP.PACK_AB R12, R11, R181 ;  /* 0x000000b50b0c723e */ /* 0x004fe200000000ff */
        /* <DEDUP_REMOVED lines=145> */
.L_x_1855:
[----:B------:R-:W-:Y:S01]  /*7c60*/  LDSM.16.M88.4 R32, [R3+0x1c000] ;  /* 0x01c000000320783b */ /* 0x000fe20000000200 */
[----:B------:R-:W-:Y:S01]  /*7c70*/  IMAD.MOV.U32 R2, RZ, RZ, c[0x0][0x22c] ;  /* 0x00008b00ff027624 */ /* 0x000fe200078e00ff */
[----:B------:R-:W-:Y:S02]  /*7c80*/  ULOP3.LUT UR8, UR7, 0x1, URZ, 0xc0, !UPT ;  /* 0x0000000107087892 */ /* 0x000fe4000f8ec03f */
[----:B------:R-:W-:Y:S01]  /*7c90*/  UISETP.GT.AND UP2, UPT, UR7, UR17, UPT ;  /* 0x000000110700728c */ /* 0x000fe2000bf44270 */
        /* <DEDUP_REMOVED lines=8> */
[----:B------:R-:W5:Y:S05]  /*7d20*/  LDL R206, [R1+0x40] ;  /* 0x0000400001ce7983 */ /* 0x000f6a0000100800 */
        /* <DEDUP_REMOVED lines=73> */
[C---:B------:R-:W-:Y:S08]  /*81c0*/  HMMA.16816.F32 R24, R180.reuse, R164, R24 ;  /* 0x000000a4b418723c */ /* 0x040ff00000001818 */
[-C--:B------:R-:W-:Y:S01]  /*81d0*/  HMMA.16816.F32 R28, R180, R166.reuse, R28 ;  /* 0x000000a6b41c723c */ /* 0x080fe2000000181c */
[----:B------:R-:W3:Y:S07]  /*81e0*/  LDSM.16.MT88.4 R180, [R189+0x7000] ;  /* 0x00700000bdb4783b */ /* 0x000eee0000004200 */
[----:B------:R-:W-:Y:S01]  /*81f0*/  HMMA.16816.F32 R32, R172, R166, R32 ;  /* 0x000000a6ac20723c */ /* 0x000fe20000001820 */
[----:B------:R-:W-:Y:S05]  /*8200*/  LDSM.16.M88.4 R164, [R188+0x1e000] ;  /* 0x01e00000bca4783b */ /* 0x000fea0000000200 */
[----:B------:R-:W4:Y:S02]  /*8210*/  LDSM.16.MT88.4 R172, [R189+0x3800] ;  /* 0x00380000bdac783b */ /* 0x000f240000004200 */
[-C--:B-1----:R-:W-:Y:S08]  /*8220*/  HMMA.16816.F32 R4, R168, R176.reuse, R4 ;  /* 0x000000b0a804723c */ /* 0x082ff00000001804 */
[C---:B------:R-:W-:Y:S08]  /*8230*/  HMMA.16816.F32 R8, R184.reuse, R176, R8 ;  /* 0x000000b0b808723c */ /* 0x040ff00000001808 */
[-C--:B------:R-:W-:Y:S08]  /*8240*/  HMMA.16816.F32 R12, R184, R178.reuse, R12 ;  /* 0x000000b2b80c723c */ /* 0x080ff0000000180c */
[C---:B------:R-:W-:Y:S01]  /*8250*/  HMMA.16816.F32 R16, R168.reuse, R178, R16 ;  /* 0x000000b2a810723c */ /* 0x040fe20000001810 */
[----:B------:R1:W2:Y:S07]  /*8260*/  LDSM.16.M88.4 R176, [R188+0x1f000] ;  /* 0x01f00000bcb0783b */ /* 0x0002ae0000000200 */
[-C--:B---3--:R-:W-:Y:S08]  /*8270*/  HMMA.16816.F32 R20, R168, R180.reuse, R20 ;  /* 0x000000b4a814723c */ /* 0x088ff00000001814 */
[C---:B------:R-:W-:Y:S07]  /*8280*/  HMMA.16816.F32 R24, R184.reuse, R180, R24 ;  /* 0x000000b4b818723c */ /* 0x040fee0000001818 */
[----:B------:R-:W-:Y:S01]  /*8290*/  IMAD.MOV.U32 R180, RZ, RZ, c[0x0][0x22c] ;  /* 0x00008b00ffb47624 */ /* 0x000fe200078e00ff */
[-C--:B------:R-:W-:Y:S01]  /*82a0*/  HMMA.16816.F32 R28, R184, R182.reuse, R28 ;  /* 0x000000b6b81c723c */ /* 0x080fe2000000181c */
[----:B------:R-:W3:Y:S03]  /*82b0*/  LDSM.16.MT88.4 R184, [R189+0x7800] ;  /* 0x00780000bdb8783b */ /* 0x000ee60000004200 */
[----:B-1----:R-:W-:Y:S01]  /*82c0*/  LEA.HI.X.SX32 R188, R2, R247, 0x2, P2 ;  /* 0x000000f702bc7211 */ /* 0x002fe200010f16ff */
[----:B------:R-:W-:Y:S02]  /*82d0*/  IMAD.MOV.U32 R2, RZ, RZ, R235 ;  /* 0x000000ffff027224 */ /* 0x000fe400078e00eb */
[----:B------:R-:W-:Y:S01]  /*82e0*/  IMAD R180, R180, c[0x0][0x1c0], RZ ;  /* 0x00007000b4b47a24 */ /* 0x000fe200078e02ff */
[----:B------:R-:W-:Y:S04]  /*82f0*/  HMMA.16816.F32 R32, R168, R182, R32 ;  /* 0x000000b6a820723c */ /* 0x000fe80000001820 */
[----:B------:R-:W-:Y:S02]  /*8300*/  IMAD.MOV.U32 R3, RZ, RZ, R188 ;  /* 0x000000ffff037224 */ /* 0x000fe400078e00bc */
[----:B------:R-:W-:Y:S01]  /*8310*/  IMAD R180, R180, 0x30, RZ ;  /* 0x00000030b4b47824 */ /* 0x000fe200078e02ff */
[----:B-----5:R-:W-:Y:S01]  /*8320*/  @P0 IADD3 R170, P3, R206, UR14, RZ ;  /* 0x0000000eceaa0c10 */ /* 0x020fe2000ff7e0ff */
[-C--:B----4-:R-:W-:Y:S01]  /*8330*/  HMMA.16816.F32 R4, R164, R172.reuse, R4 ;  /* 0x000000aca404723c */ /* 0x090fe20000001804 */
[----:B------:R-:W-:Y:S04]  /*8340*/  @UP3 UIADD3 UR14, UP1, UR14, -0x100, URZ ;  /* 0xffffff000e0e3890 */ /* 0x000fe8000ff3e03f */
[----:B------:R-:W-:Y:S01]  /*8350*/  @P0 IADD3.X R171, R205, UR13, RZ, P3, !PT ;  /* 0x0000000dcdab0c10 */ /* 0x000fe20009ffe4ff */
[----:B------:R-:W-:Y:S01]  /*8360*/  IMAD.MOV.U32 R205, RZ, RZ, c[0x0][0x22c] ;  /* 0x00008b00ffcd7624 */ /* 0x000fe200078e00ff */
[CC--:B------:R-:W-:Y:S01]  /*8370*/  LEA R168, P2, R250.reuse, R2.reuse, 0x2 ;  /* 0x00000002faa87211 */ /* 0x0c0fe200078410ff */
[C---:B--2---:R-:W-:Y:S01]  /*8380*/  HMMA.16816.F32 R8, R176.reuse, R172, R8 ;  /* 0x000000acb008723c */ /* 0x044fe20000001808 */
[----:B------:R-:W-:Y:S01]  /*8390*/  @UP3 UIADD3.X UR13, UR13, -0x1, URZ, UP1, !UPT ;  /* 0xffffffff0d0d3890 */ /* 0x000fe20008ffe43f */
[----:B------:R1:W2:Y:S02]  /*83a0*/  @P0 LDG.E R202, [R170.64+0x20] ;  /* 0x00002004aaca0981 */ /* 0x0002a4000c1e1900 */
[-C--:B------:R-:W-:Y:S01]  /*83b0*/  LEA.HI.X.SX32 R169, R250, R3.reuse, 0x2, P2 ;  /* 0x00000003faa97211 */ /* 0x080fe200010f16ff */
[----:B------:R-:W-:Y:S02]  /*83c0*/  IMAD R205, R205, c[0x0][0x1c0], RZ ;  /* 0x00007000cdcd7a24 */ /* 0x000fe400078e02ff */
[----:B------:R1:W4:Y:S01]  /*83d0*/  @P0 LDG.E R0, [R170.64+0xa0] ;  /* 0x0000a004aa000981 */ /* 0x000322000c1e1900 */
[-C--:B------:R-:W-:Y:S04]  /*83e0*/  HMMA.16816.F32 R12, R176, R174.reuse, R12 ;  /* 0x000000aeb00c723c */ /* 0x080fe8000000180c */
[----:B------:R1:W5:Y:S01]  /*83f0*/  @P0 LDG.E R203, [R170.64+0x80] ;  /* 0x00008004aacb0981 */ /* 0x000362000c1e1900 */
[----:B------:R-:W-:Y:S03]  /*8400*/  IMAD R205, R205, 0x18, RZ ;  /* 0x00000018cdcd7824 */ /* 0x000fe600078e02ff */
[C---:B------:R-:W-:Y:S01]  /*8410*/  HMMA.16816.F32 R16, R164.reuse, R174, R16 ;  /* 0x000000aea410723c */ /* 0x040fe20000001810 */
[----:B------:R1:W5:Y:S05]  /*8420*/  @P0 LDG.E R204, [R170.64] ;  /* 0x00000004aacc0981 */ /* 0x00036a000c1e1900 */
[----:B------:R1:W-:Y:S01]  /*8430*/  RED.E.ADD.F32.FTZ.RN.STRONG.GPU [R2.64], R4 ;  /* 0x000000040200798e */ /* 0x0003e2000c10e784 */
[----:B------:R-:W-:Y:S01]  /*8440*/  IMAD.MOV.U32 R175, RZ, RZ, c[0x0][0x22c] ;  /* 0x00008b00ffaf7624 */ /* 0x000fe200078e00ff */
[-C--:B---3--:R-:W-:Y:S03]  /*8450*/  HMMA.16816.F32 R20, R164, R184.reuse, R20 ;  /* 0x000000b8a414723c */ /* 0x088fe60000001814 */
[----:B------:R3:W-:Y:S01]  /*8460*/  RED.E.ADD.F32.FTZ.RN.STRONG.GPU [R168.64], R5 ;  /* 0x00000005a800798e */ /* 0x0007e2000c10e784 */
[----:B------:R-:W-:Y:S04]  /*8470*/  IMAD R175, R175, c[0x0][0x1c0], RZ ;  /* 0x00007000afaf7a24 */ /* 0x000fe800078e02ff */
[C---:B------:R-:W-:Y:S04]  /*8480*/  HMMA.16816.F32 R24, R176.reuse, R184, R24 ;  /* 0x000000b8b018723c */ /* 0x040fe80000001818 */
[----:B------:R-:W-:Y:S04]  /*8490*/  IMAD R175, R175, 0x38, RZ ;  /* 0x00000038afaf7824 */ /* 0x000fe800078e02ff */
[-C--:B------:R-:W-:Y:S04]  /*84a0*/  HMMA.16816.F32 R28, R176, R186.reuse, R28 ;  /* 0x000000bab01c723c */ /* 0x080fe8000000181c */
[CC--:B-1----:R-:W-:Y:S04]  /*84b0*/  LEA R170, P2, R205.reuse, R2.reuse, 0x2 ;  /* 0x00000002cdaa7211 */ /* 0x0c2fe800078410ff */
[----:B------:R-:W-:Y:S04]  /*84c0*/  HMMA.16816.F32 R32, R164, R186, R32 ;  /* 0x000000baa420723c */ /* 0x000fe80000001820 */
[-C--:B------:R-:W-:Y:S02]  /*84d0*/  LEA.HI.X.SX32 R171, R205, R3.reuse, 0x2, P2 ;  /* 0x00000003cdab7211 */ /* 0x080fe400010f16ff */
[CC--:B------:R-:W-:Y:S06]  /*84e0*/  LEA R4, P2, R180.reuse, R2.reuse, 0x2 ;  /* 0x00000002b4047211 */ /* 0x0c0fec00078410ff */
[-C--:B---3--:R-:W-:Y:S01]  /*84f0*/  LEA.HI.X.SX32 R5, R180, R3.reuse, 0x2, P2 ;  /* 0x00000003b4057211 */ /* 0x088fe200010f16ff */
[----:B--2---:R1:W-:Y:S05]  /*8500*/  @P0 STL [R1+0xc], R202 ;  /* 0x00000cca01000387 */ /* 0x0043ea0000100800 */
[----:B----4-:R2:W-:Y:S05]  /*8510*/  @P0 STL [R1+0x4], R0 ;  /* 0x0000040001000387 */ /* 0x0105ea0000100800 */
[----:B------:R-:W3:Y:S01]  /*8520*/  LDL R174, [R1+0x24] ;  /* 0x0000240001ae7983 */ /* 0x000ee20000100800 */
[----:B-1----:R-:W-:Y:S04]  /*8530*/  IMAD.MOV.U32 R202, RZ, RZ, c[0x0][0x22c] ;  /* 0x00008b00ffca7624 */ /* 0x002fe800078e00ff */
[----:B------:R-:W-:Y:S01]  /*8540*/  IMAD R202, R202, c[0x0][0x1c0], RZ ;  /* 0x00007000caca7a24 */ /* 0x000fe200078e02ff */
[----:B--2---:R-:W2:Y:S03]  /*8550*/  LDL R0, [R1+0x18] ;  /* 0x0000180001007983 */ /* 0x004ea60000100800 */
[----:B------:R-:W-:Y:S02]  /*8560*/  IMAD.SHL.U32 R202, R202, 0x10, RZ ;  /* 0x00000010caca7824 */ /* 0x000fe400078e00ff */
[----:B-----5:R1:W-:Y:S05]  /*8570*/  @P0 STL [R1], R203 ;  /* 0x000000cb01000387 */ /* 0x0203ea0000100800 */
[----:B------:R4:W-:Y:S01]  /*8580*/  @P0 STL [R1+0x8], R204 ;  /* 0x000008cc01000387 */ /* 0x0009e20000100800 */
[CC--:B------:R-:W-:Y:S04]  /*8590*/  LEA R172, P0, R202.reuse, R2.reuse, 0x2 ;  /* 0x00000002caac7211 */ /* 0x0c0fe800078010ff */
[-C--:B------:R-:W-:Y:S05]  /*85a0*/  LEA.HI.X.SX32 R173, R202, R3.reuse, 0x2, P0 ;  /* 0x00000003caad7211 */ /* 0x080fea00000f16ff */
[----:B------:R5:W-:Y:S05]  /*85b0*/  RED.E.ADD.F32.FTZ.RN.STRONG.GPU [R172.64], R6 ;  /* 0x00000006ac00798e */ /* 0x000bea000c10e784 */
[----:B------:R5:W-:Y:S01]  /*85c0*/  RED.E.ADD.F32.FTZ.RN.STRONG.GPU [R170.64], R7 ;  /* 0x00000007aa00798e */ /* 0x000be2000c10e784 */
[----:B-1----:R-:W-:Y:S04]  /*85d0*/  IMAD.MOV.U32 R203, RZ, RZ, c[0x0][0x22c] ;  /* 0x00008b00ffcb7624 */ /* 0x002fe800078e00ff */
[----:B------:R-:W-:Y:S02]  /*85e0*/  IMAD R203, R203, c[0x0][0x1c0], RZ ;  /* 0x00007000cbcb7a24 */ /* 0x000fe400078e02ff */
[----:B----4-:R-:W-:Y:S02]  /*85f0*/  IMAD.MOV.U32 R204, RZ, RZ, c[0x0][0x22c] ;  /* 0x00008b00ffcc7624 */ /* 0x010fe400078e00ff */
        /* <DEDUP_REMOVED lines=31> */
[----:B----4-:R-:W4:Y:S01]  /*87f0*/  LDL R164, [R1+0x14] ;  /* 0x0000140001a47983 */ /* 0x010f220000100800 */
        /* <DEDUP_REMOVED lines=8> */
[-C--:B------:R-:W-:Y:S01]  /*8880*/  LEA R10, P0, R176, R2.reuse, 0x2 ;  /* 0x00000002b00a7211 */ /* 0x080fe200078010ff */
[----:B------:R-:W-:Y:S01]  /*8890*/  IMAD.IADD R175, R250, 0x1, R175 ;  /* 0x00000001faaf7824 */ /* 0x000fe200078e02af */
        /* <DEDUP_REMOVED lines=9> */
[----:B------:R-:W-:Y:S01]  /*8930*/  IADD3 R170, R203, 0x40, RZ ;  /* 0x00000040cbaa7810 */ /* 0x000fe20007ffe0ff */
[C---:B------:R-:W-:Y:S01]  /*8940*/  IMAD.IADD R17, R250.reuse, 0x1, R17 ;  /* 0x00000001fa117824 */ /* 0x040fe200078e0211 */
[-C--:B------:R-:W-:Y:S02]  /*8950*/  LEA R8, P3, R175, R2.reuse, 0x2 ;  /* 0x00000002af087211 */ /* 0x080fe400078610ff */
[----:B------:R-:W-:Y:S01]  /*8960*/  IADD3 R167, R203, 0x40, RZ ;  /* 0x00000040cba77810 */ /* 0x000fe20007ffe0ff */
[C---:B------:R-:W-:Y:S01]  /*8970*/  IMAD.IADD R170, R250.reuse, 0x1, R170 ;  /* 0x00000001faaa7824 */ /* 0x040fe200078e02aa */
        /* <DEDUP_REMOVED lines=39> */
[CC--:B---3--:R-:W-:Y:S04]  /*8bf0*/  LEA R10, P4, R18.reuse, R2.reuse, 0x2 ;  /* 0x00000002120a7211 */ /* 0x0c8fe800078810ff */
[-C--:B------:R-:W-:Y:S02]  /*8c00*/  LEA.HI.X.SX32 R11, R18, R3.reuse, 0x2, P4 ;  /* 0x00000003120b7211 */ /* 0x080fe400020f16ff */
[CC--:B----4-:R-:W-:Y:S04]  /*8c10*/  LEA R6, P2, R164.reuse, R2.reuse, 0x2 ;  /* 0x00000002a4067211 */ /* 0x0d0fe800078410ff */
        /* <DEDUP_REMOVED lines=337> */
.L_x_1857:
        /* <DEDUP_REMOVED lines=18> */
.L_x_1858:
        /* <DEDUP_REMOVED lines=56> */
.L_x_1860:
[----:B-1-34-:R-:W-:Y:S05]  /*a5d0*/  BSYNC B0 ;  /* 0x0000000000007941 */ /* 0x01afea0003800000 */
.L_x_1859:
        /* <DEDUP_REMOVED lines=16> */
.L_x_1862:
[----:B------:R-:W-:Y:S05]  /*a6e0*/  BSYNC B0 ;  /* 0x0000000000007941 */ /* 0x000fea0003800000 */
.L_x_1861:
        /* <DEDUP_REMOVED lines=16> */
.L_x_1864:
[----:B------:R-:W-:Y:S05]  /*a7f0*/  BSYNC B0 ;  /* 0x0000000000007941 */ /* 0x000fea0003800000 */
.L_x_1863:
        /* <DEDUP_REMOVED lines=16> */
.L_x_1866:
[----:B------:R-:W-:Y:S05]  /*a900*/  BSYNC B0 ;  /* 0x0000000000007941 */ /* 0x000fea0003800000 */
.L_x_1865:
        /* <DEDUP_REMOVED lines=25> */
.L_x_1868:
[----:B------:R-:W-:Y:S05]  /*aaa0*/  BSYNC B0 ;  /* 0x0000000000007941 */ /* 0x000fea0003800000 */
.L_x_1867:
        /* <DEDUP_REMOVED lines=14> */
.L_x_1870:
[----:B------:R-:W-:Y:S05]  /*ab90*/  BSYNC B0 ;  /* 0x0000000000007941 */ /* 0x000fea0003800000 */
.L_x_1869:
        /* <DEDUP_REMOVED lines=14> */
.L_x_1872:
[----:B------:R-:W-:Y:S05]  /*ac80*/  BSYNC B0 ;  /* 0x0000000000007941 */ /* 0x000fea0003800000 */
.L_x_1871:
        /* <DEDUP_REMOVED lines=12> */
.L_x_1851:
[----:B------:R-:W-:Y:S05]  /*ad50*/  BSYNC B1 ;  /* 0x0000000000017941 */ /* 0x000fea0003800000 */
.L_x_1829:
        /* <DEDUP_REMOVED lines=11> */
.L_x_1873:
[----:B------:R-:W-:Y:S05]  /*ae10*/  EXIT ;  /* 0x000000000000794d */ /* 0x000fea0003800000 */
.L_x_1875:
        /* <DEDUP_REMOVED lines=14> */
.L_x_2089:


//--------------------- .text._ZN5flash44flash_bwd_dq_dk_dv_loop_seqk_parallel_kernelI23Flash_bwd_kernel_traitsILi128ELi64ELi128ELi8ELi2ELi4ELi2ELb0ELb0EN7cutlass6half_tE19Flash_kernel_traitsILi128ELi64ELi128ELi8ES3_EELb1ELb0ELb1ELb1ELb0ELb0ELb0EEEvNS_16Flash_bwd_paramsE --------------------------
	.section	.text._ZN5flash44flash_bwd_dq_dk_dv_loop_seqk_parallel_kernelI23Flash_bwd_kernel_traitsILi128ELi64ELi128ELi8ELi2ELi4ELi2ELb0ELb0EN7cutlass6half_tE19Flash_kernel_traitsILi128ELi64ELi128ELi8ES3_EELb1ELb0ELb1ELb1ELb0ELb0ELb0EEEvNS_16Flash_bwd_paramsE,"ax",@progbits
	.sectioninfo	@"SHI_REGISTERS=255"
	.align	128
        .global         _ZN5flash44flash_bwd_dq_dk_dv_loop_seqk_parallel_kernelI23Flash_bwd_kernel_traitsILi128ELi64ELi128ELi8ELi2ELi4ELi2ELb0ELb0EN7cutlass6half_tE19Flash_kernel_traitsILi128ELi64ELi128ELi8ES3_EELb1ELb0ELb1ELb1ELb0ELb0ELb0EEEvNS_16Flash_bwd_paramsE
        .type           _ZN5flash44flash_bwd_dq_dk_dv_loop_seqk_parallel_kernelI23Flash_bwd_kernel_traitsILi128ELi64ELi128ELi8ELi2ELi4ELi2ELb0ELb0EN7cutlass6half_tE19Flash_kernel_traitsILi128ELi64ELi128ELi8ES3_EELb1ELb0ELb1ELb1ELb0ELb0ELb0EEEvNS_16Flash_bwd_paramsE,@function
        .size           _ZN5flash44flash_bwd_dq_dk_dv_loop_seqk_parallel_kernelI23Flash_bwd_kernel_traitsILi128ELi64ELi128ELi8ELi2ELi4ELi2ELb0ELb0EN7cutlass6half_tE19Flash_kernel_traitsILi128ELi64ELi128ELi8ES3_EELb1ELb0ELb1ELb1ELb0ELb0ELb0EEEvNS_16Flash_bwd_paramsE,(.L_x_2090 - _ZN5flash44flash_bwd_dq_dk_dv_loop_seqk_parallel_kernelI23Flash_bwd_kernel_traitsILi128ELi64ELi128ELi8ELi2ELi4ELi2ELb0ELb0EN7cutlass6half_tE19Flash_kernel_traitsILi128ELi64ELi128ELi8ES3_EELb1ELb0ELb1ELb1ELb0ELb0ELb0EEEvNS_16Flash_bwd_paramsE)
        .other          _ZN5flash44flash_bwd_dq_dk_dv_loop_seqk_parallel_kernelI23Flash_bwd_kernel_traitsILi128ELi64ELi128ELi8ELi2ELi4ELi2ELb0ELb0EN7cutlass6half_tE19Flash_kernel_traitsILi128ELi64ELi128ELi8ES3_EELb1ELb0ELb1ELb1ELb0ELb0ELb0EEEvNS_16Flash_bwd_paramsE,@"STO_CUDA_ENTRY STV_DEFAULT"
_ZN5flash44flash_bwd_dq_dk_dv_loop_seqk_parallel_kernelI23Flash_bwd_kernel_traitsILi128ELi64ELi128ELi8ELi2ELi4ELi2ELb0ELb0EN7cutlass6half_tE19Flash_kernel_traitsILi128ELi64ELi128ELi8ES3_EELb1ELb0ELb1ELb1ELb0ELb0ELb0EEEvNS_16Flash_bwd_paramsE:
.text._ZN5flash44flash_bwd_dq_dk_dv_loop_seqk_parallel_kernelI23Flash_bwd_kernel_traitsILi128ELi64ELi128ELi8ELi2ELi4ELi2ELb0ELb0EN7cutlass6half_tE19Flash_kernel_traitsILi128ELi64ELi128ELi8ES3_EELb1ELb0ELb1ELb1ELb0ELb0ELb0EEEvNS_16Flash_bwd_paramsE:
        /* <DEDUP_REMOVED lines=66> */
[----:B------:R-:W-:Y:S01]  /*0420*/  ULDC UR51, c[0x0][0x214] ;  /* 0x0000850000337ab9 */ /* 0x000fe20000000800 */
[----:B------:R-:W-:Y:S01]  /*0430*/  LEA.HI R2, R6, R3, RZ, 0x1 ;  /* 0x0000000306027211 */ /* 0x000fe200078f08ff */
[----:B------:R-:W-:Y:S01]  /*0440*/  ULDC UR58, c[0x0][0x1c8] ;  /* 0x00007200003a7ab9 */ /* 0x000fe20000000800 */
[----:B------:R-:W-:Y:S01]  /*0450*/  LEA.HI R0, R0, R4, RZ, 0x3 ;  /* 0x0000000400007211 */ /* 0x000fe200078f18ff */
[----:B------:R-:W-:Y:S01]  /*0460*/  IMAD.IADD R10, R8, 0x1, -R10 ;  /* 0x00000001080a7824 */ /* 0x000fe200078e0a0a */
[----:B------:R-:W-:Y:S01]  /*0470*/  LOP3.LUT R2, R2, 0xfffffffe, RZ, 0xc0, !PT ;  /* 0xfffffffe02027812 */ /* 0x000fe200078ec0ff */
[----:B------:R-:W-:Y:S01]  /*0480*/  ULDC.U8 UR8, c[0x0][0x3d0] ;  /* 0x0000f40000087ab9 */ /* 0x000fe20000000000 */
[----:B------:R-:W-:Y:S01]  /*0490*/  LOP3.LUT R0, R0, 0xfffffff8, RZ, 0xc0, !PT ;  /* 0xfffffff800007812 */ /* 0x000fe200078ec0ff */
[----:B------:R-:W-:Y:S01]  /*04a0*/  IMAD.SHL.U32 R236, R10, 0x8, RZ ;  /* 0x000000080aec7824 */ /* 0x000fe200078e00ff */
[----:B------:R-:W-:Y:S01]  /*04b0*/  ULDC UR52, c[0x0][0x224] ;  /* 0x0000890000347ab9 */ /* 0x000fe20000000800 */
        /* <DEDUP_REMOVED lines=10> */
[----:B------:R-:W-:Y:S01]  /*0560*/  @UP5 UIMAD UR56, UR32, UR51, URZ ;  /* 0x00000033203852a4 */ /* 0x000fe2000f8e023f */
[----:B------:R-:W-:Y:S01]  /*0570*/  SHF.R.S32.HI R244, RZ, 0x2, R244 ;  /* 0x00000002fff47819 */ /* 0x000fe200000114f4 */
[----:B------:R-:W-:Y:S01]  /*0580*/  ULDC.64 UR14, c[0x0][0x118] ;  /* 0x00004600000e7ab9 */ /* 0x000fe20000000a00 */
[----:B------:R-:W-:Y:S01]  /*0590*/  IADD3 R243, R236, 0x40, RZ ;  /* 0x00000040ecf37810 */ /* 0x000fe20007ffe0ff */
[----:B------:R-:W-:Y:S01]  /*05a0*/  IMAD.IADD R13, R5, 0x1, -R0 ;  /* 0x00000001050d7824 */ /* 0x000fe200078e0a00 */
[----:B------:R-:W-:Y:S01]  /*05b0*/  LOP3.LUT R0, R2, 0x1c0, RZ, 0xc0, !PT ;  /* 0x000001c002007812 */ /* 0x000fe200078ec0ff */
[----:B------:R-:W-:Y:S01]  /*05c0*/  IMAD.SHL.U32 R2, R9, 0x10, RZ ;  /* 0x0000001009027824 */ /* 0x000fe200078e00ff */
[----:B------:R-:W-:Y:S01]  /*05d0*/  SHF.R.S32.HI R5, RZ, 0x6, R12 ;  /* 0x00000006ff057819 */ /* 0x000fe2000001140c */
[----:B------:R-:W-:Y:S01]  /*05e0*/  IMAD R244, R16, 0x10, R244 ;  /* 0x0000001010f47824 */ /* 0x000fe200078e02f4 */
[C---:B------:R-:W-:Y:S01]  /*05f0*/  LOP3.LUT R207, R0.reuse, 0x8, R242, 0xf8, !PT ;  /* 0x0000000800cf7812 */ /* 0x040fe200078ef8f2 */
[----:B------:R-:W-:Y:S01]  /*0600*/  ULDC UR40, c[0x0][0x2e8] ;  /* 0x0000ba0000287ab9 */ /* 0x000fe20000000800 */
[----:B------:R-:W-:Y:S01]  /*0610*/  LOP3.LUT R201, R0, 0x30, R2, 0xf8, !PT ;  /* 0x0000003000c97812 */ /* 0x000fe200078ef802 */
[----:B------:R-:W-:Y:S01]  /*0620*/  IMAD R2, R5, 0x800, R4 ;  /* 0x0000080005027824 */ /* 0x000fe200078e0204 */
[----:B------:R-:W-:Y:S01]  /*0630*/  SHF.R.U32.HI R3, RZ, 0x3, R0 ;  /* 0x00000003ff037819 */ /* 0x000fe20000011600 */
[----:B------:R-:W-:Y:S01]  /*0640*/  ULOP3.LUT UR58, UR34, UR58, URZ, 0x3c, !UPT ;  /* 0x0000003a223a7292 */ /* 0x000fe2000f8e3c3f */
[----:B------:R-:W-:Y:S01]  /*0650*/  LOP3.LUT R0, R6, 0x1, RZ, 0xc0, !PT ;  /* 0x0000000106007812 */ /* 0x000fe200078ec0ff */
[----:B------:R-:W-:Y:S01]  /*0660*/  USHF.R.S32.HI UR59, URZ, 0x1f, UR34 ;  /* 0x0000001f3f3b7899 */ /* 0x000fe20008011422 */
[----:B------:R-:W-:Y:S01]  /*0670*/  LOP3.LUT R207, R207, R3, RZ, 0x3c, !PT ;  /* 0x00000003cfcf7212 */ /* 0x000fe200078e3cff */
[----:B------:R-:W-:Y:S01]  /*0680*/  UISETP.NE.AND UP6, UPT, UR8, URZ, UPT ;  /* 0x0000003f0800728c */ /* 0x000fe2000bfc5270 */
[----:B------:R-:W-:Y:S01]  /*0690*/  ISETP.NE.U32.AND P0, PT, R0, 0x1, PT ;  /* 0x000000010000780c */ /* 0x000fe20003f05070 */
[----:B------:R-:W-:Y:S01]  /*06a0*/  IMAD.SHL.U32 R0, R8, 0x20, RZ ;  /* 0x0000002008007824 */ /* 0x000fe200078e00ff */
[----:B------:R-:W-:Y:S01]  /*06b0*/  LOP3.LUT R201, R201, 0x8, R242, 0xf8, !PT ;  /* 0x00000008c9c97812 */ /* 0x000fe200078ef8f2 */
[----:B------:R-:W-:Y:S01]  /*06c0*/  IMAD.IADD R207, R2, 0x1, R207 ;  /* 0x0000000102cf7824 */ /* 0x000fe200078e02cf */
[----:B------:R-:W-:Y:S01]  /*06d0*/  R2P PR, R6, 0x6 ;  /* 0x0000000606007804 */ /* 0x000fe20000000000 */
[C---:B------:R-:W-:Y:S01]  /*06e0*/  IMAD.SHL.U32 R2, R5.reuse, 0x8, RZ ;  /* 0x0000000805027824 */ /* 0x040fe200078e00ff */
        /* <DEDUP_REMOVED lines=21> */
[----:B------:R-:W-:Y:S01]  /*0840*/  USHF.R.S32.HI UR60, URZ, 0x1f, UR34 ;  /* 0x0000001f3f3c7899 */ /* 0x000fe20008011422 */
[----:B------:R-:W-:Y:S01]  /*0850*/  LOP3.LUT R5, R0, 0x20, R5, 0xf8, !PT ;  /* 0x0000002000057812 */ /* 0x000fe200078ef805 */
[----:B------:R-:W-:Y:S01]  /*0860*/  UIMAD.WIDE.U32 UR42, UR36, UR44, URZ ;  /* 0x0000002c242a72a5 */ /* 0x000fe2000f8e003f */
[----:B------:R-:W-:Y:S01]  /*0870*/  LOP3.LUT R7, R3, R0, R2, 0x1e, !PT ;  /* 0x0000000003077212 */ /* 0x000fe200078e1e02 */
[----:B------:R-:W-:Y:S01]  /*0880*/  IMAD R0, R16, 0x400, R6 ;  /* 0x0000040010007824 */ /* 0x000fe200078e0206 */
[----:B------:R-:W-:Y:S01]  /*0890*/  LOP3.LUT R3, R5, R3, RZ, 0x3c, !PT ;  /* 0x0000000305037212 */ /* 0x000fe200078e3cff */
[----:B------:R-:W-:Y:S01]  /*08a0*/  IMAD.SHL.U32 R5, R13, 0x40, RZ ;  /* 0x000000400d057824 */ /* 0x000fe200078e00ff */
[----:B------:R-:W-:Y:S01]  /*08b0*/  LOP3.LUT R9, R2, 0x10, R4, 0xf8, !PT ;  /* 0x0000001002097812 */ /* 0x000fe200078ef804 */
[----:B------:R-:W-:Y:S01]  /*08c0*/  IMAD.SHL.U32 R2, R11, 0x40, RZ ;  /* 0x000000400b027824 */ /* 0x000fe200078e00ff */
[----:B------:R-:W-:Y:S01]  /*08d0*/  UIMAD UR53, UR37, UR44, URZ ;  /* 0x0000002c253572a4 */ /* 0x000fe2000f8e023f */
[----:B------:R-:W-:Y:S01]  /*08e0*/  IMAD.SHL.U32 R4, R8, 0x8, RZ ;  /* 0x0000000808047824 */ /* 0x000fe200078e00ff */
[----:B------:R-:W-:Y:S01]  /*08f0*/  LOP3.LUT R5, R5, 0x1c0, RZ, 0xc0, !PT ;  /* 0x000001c005057812 */ /* 0x000fe200078ec0ff */
[----:B------:R-:W-:Y:S01]  /*0900*/  IMAD.IADD R233, R3, 0x1, R0 ;  /* 0x0000000103e97824 */ /* 0x000fe200078e0200 */
[----:B------:R-:W-:Y:S01]  /*0910*/  LOP3.LUT R0, R2, 0xfffffe00, RZ, 0xc0, !PT ;  /* 0xfffffe0002007812 */ /* 0x000fe200078ec0ff */
[----:B------:R-:W-:Y:S01]  /*0920*/  IMAD.IADD R7, R12, 0x1, R7 ;  /* 0x000000010c077824 */ /* 0x000fe200078e0207 */
[----:B------:R-:W-:Y:S01]  /*0930*/  LOP3.LUT R3, R5, 0x8, R4, 0xf8, !PT ;  /* 0x0000000805037812 */ /* 0x000fe200078ef804 */
[----:B------:R-:W-:Y:S01]  /*0940*/  IMAD.SHL.U32 R233, R233, 0x2, RZ ;  /* 0x00000002e9e97824 */ /* 0x000fe200078e00ff */
[--C-:B------:R-:W-:Y:S01]  /*0950*/  SHF.R.U32.HI R6, RZ, 0x3, R5.reuse ;  /* 0x00000003ff067819 */ /* 0x100fe20000011605 */
[----:B------:R-:W-:Y:S01]  /*0960*/  IMAD R4, R16, 0x400, R0 ;  /* 0x0000040010047824 */ /* 0x000fe200078e0200 */
[----:B------:R-:W-:Y:S01]  /*0970*/  USHF.R.S32.HI UR55, URZ, 0x1f, UR48 ;  /* 0x0000001f3f377899 */ /* 0x000fe20008011430 */
[----:B------:R-:W-:Y:S01]  /*0980*/  IMAD.IADD R234, R233, 0x1, R232 ;  /* 0x00000001e9ea7824 */ /* 0x000fe200078e02e8 */
[----:B------:R-:W-:Y:S01]  /*0990*/  LOP3.LUT R3, R3, R6, RZ, 0x3c, !PT ;  /* 0x0000000603037212 */ /* 0x000fe200078e3cff */
[----:B------:R-:W-:Y:S01]  /*09a0*/  UIMAD UR52, UR5, UR52, URZ ;  /* 0x00000034053472a4 */ /* 0x000fe2000f8e023f */
[C-C-:B------:R-:W-:Y:S01]  /*09b0*/  LOP3.LUT R2, R6.reuse, R9, R5.reuse, 0x1e, !PT ;  /* 0x0000000906027212 */ /* 0x140fe200078e1e05 */
[----:B------:R-:W-:Y:S01]  /*09c0*/  @!UP5 UIMAD UR51, UR6, UR51, URZ ;  /* 0x000000330633d2a4 */ /* 0x000fe2000f8e023f */
[----:B------:R-:W-:Y:S01]  /*09d0*/  LOP3.LUT R200, R6, R200, R5, 0x1e, !PT ;  /* 0x000000c806c87212 */ /* 0x000fe200078e1e05 */
[----:B------:R-:W-:Y:S01]  /*09e0*/  IMAD.IADD R211, R4, 0x1, R3 ;  /* 0x0000000104d37824 */ /* 0x000fe200078e0203 */
[-C--:B------:R-:W-:Y:S01]  /*09f0*/  LOP3.LUT R210, R2, R0.reuse, RZ, 0xfc, !PT ;  /* 0x0000000002d27212 */ /* 0x080fe200078efcff */
[----:B------:R-:W-:Y:S01]  /*0a00*/  IMAD.MOV.U32 R3, RZ, RZ, 0x20 ;  /* 0x00000020ff037424 */ /* 0x000fe200078e00ff */
[----:B------:R-:W-:Y:S01]  /*0a10*/  LOP3.LUT R200, R200, R0, RZ, 0xfc, !PT ;  /* 0x00000000c8c87212 */ /* 0x000fe200078efcff */
[----:B------:R-:W-:Y:S01]  /*0a20*/  IMAD.MOV.U32 R2, RZ, RZ, 0x40 ;  /* 0x00000040ff027424 */ /* 0x000fe200078e00ff */
[----:B------:R-:W-:Y:S01]  /*0a30*/  LEA R6, R7, 0xc000, 0x1 ;  /* 0x0000c00007067811 */ /* 0x000fe200078e08ff */
[----:B------:R-:W-:Y:S01]  /*0a40*/  USHF.R.S32.HI UR50, URZ, 0x1f, UR46 ;  /* 0x0000001f3f327899 */ /* 0x000fe2000801142e */
[C---:B------:R-:W-:Y:S01]  /*0a50*/  SEL R0, R3.reuse, 0xffffffe0, !P4 ;  /* 0xffffffe003007807 */ /* 0x040fe20006000000 */
[----:B------:R-:W-:Y:S01]  /*0a60*/  USHF.R.S32.HI UR49, URZ, 0x1f, UR41 ;  /* 0x0000001f3f317899 */ /* 0x000fe20008011429 */
[C---:B------:R-:W-:Y:S01]  /*0a70*/  SEL R206, R2.reuse, 0xffffffc0, !P3 ;  /* 0xffffffc002ce7807 */ /* 0x040fe20005800000 */
[----:B------:R-:W-:Y:S01]  /*0a80*/  STL [R1+0x8], R6 ;  /* 0x0000080601007387 */ /* 0x000fe20000100800 */
[----:B------:R-:W-:Y:S01]  /*0a90*/  SEL R3, R3, 0xffffffe0, !P1 ;  /* 0xffffffe003037807 */ /* 0x000fe20004800000 */
[C---:B------:R-:W-:Y:S01]  /*0aa0*/  IMAD R205, R207.reuse, 0x2, R0 ;  /* 0x00000002cfcd7824 */ /* 0x040fe200078e0200 */
        /* <DEDUP_REMOVED lines=10> */
[----:B------:R-:W-:Y:S01]  /*0b50*/  UMOV UR39, 0xffffc000 ;  /* 0xffffc00000277882 */ /* 0x000fe20000000000 */
[----:B------:R-:W-:Y:S01]  /*0b60*/  IMAD.IADD R206, R206, 0x1, R205 ;  /* 0x00000001cece7824 */ /* 0x000fe200078e02cd */
[----:B------:R1:W-:Y:S01]  /*0b70*/  STL [R1+0xc], R0 ;  /* 0x00000c0001007387 */ /* 0x0003e20000100800 */
[----:B------:R-:W-:-:S03]  /*0b80*/  IMAD.IADD R232, R232, 0x1, R231 ;  /* 0x00000001e8e87824 */ /* 0x000fc600078e02e7 */
[----:B------:R2:W-:Y:S04]  /*0b90*/  STL [R1+0x20], R4 ;  /* 0x0000200401007387 */ /* 0x0005e80000100800 */
[----:B------:R2:W-:Y:S01]  /*0ba0*/  STL [R1+0x18], R3 ;  /* 0x0000180301007387 */ /* 0x0005e20000100800 */
[----:B-1----:R-:W-:-:S05]  /*0bb0*/  IMAD.IADD R0, R2, 0x1, R4 ;  /* 0x0000000102007824 */ /* 0x002fca00078e0204 */
[----:B------:R2:W-:Y:S02]  /*0bc0*/  STL [R1+0x1c], R0 ;  /* 0x00001c0001007387 */ /* 0x0005e40000100800 */
.L_x_1948:
        /* <DEDUP_REMOVED lines=53> */
.L_x_1876:
        /* <DEDUP_REMOVED lines=67> */
.L_x_1878:
        /* <DEDUP_REMOVED lines=18> */
.L_x_1879:
        /* <DEDUP_REMOVED lines=72> */
.L_x_1880:
[----:B------:R-:W-:Y:S02]  /*18f0*/  UMOV UR6, UR52 ;  /* 0x0000003400067c82 */ /* 0x000fe40008000000 */
.L_x_1881:
        /* <DEDUP_REMOVED lines=8> */
[----:B------:R-:W-:Y:S01]  /*1980*/  UMOV UR12, 0x4 ;  /* 0x00000004000c7882 */ /* 0x000fe20000000000 */
[----:B------:R-:W-:Y:S01]  /*1990*/  IMAD.U32 R7, RZ, RZ, UR10 ;  /* 0x0000000aff077e24 */ /* 0x000fe2000f8e00ff */
[----:B------:R-:W-:Y:S01]  /*19a0*/  UIADD3.X UR11, UR8, UR4, UR9, UP2, UP1 ;  /* 0x00000004080b7290 */ /* 0x000fe200097e2409 */
[----:B------:R-:W-:Y:S01]  /*19b0*/  IMAD.WIDE.U32 R2, R0, c[0x0][0x190], R236 ;  /* 0x0000640000027a25 */ /* 0x000fe200078e00ec */
[----:B------:R-:W-:Y:S01]  /*19c0*/  UIADD3 UR16, UR10, UR16, URZ ;  /* 0x000000100a107290 */ /* 0x000fe2000fffe03f */
[----:B------:R-:W-:Y:S01]  /*19d0*/  BSSY B1, `(.L_x_1877) ;  /* 0x0000aef000017945 */ /* 0x000fe20003800000 */
[----:B------:R-:W-:Y:S01]  /*19e0*/  ULDC.64 UR4, c[0x0][0x1a8] ;  /* 0x00006a0000047ab9 */ /* 0x000fe20000000a00 */
[----:B------:R-:W-:Y:S01]  /*19f0*/  IMAD R5, R5, c[0x0][0x190], RZ ;  /* 0x0000640005057a24 */ /* 0x000fe200078e02ff */
[----:B------:R-:W-:Y:S01]  /*1a00*/  UIMAD UR4, UR59, UR4, URZ ;  /* 0x000000043b0472a4 */ /* 0x000fe2000f8e023f */
[----:B------:R-:W-:Y:S01]  /*1a10*/  IADD3 R4, P1, R2, UR35, RZ ;  /* 0x0000002302047c10 */ /* 0x000fe2000ff3e0ff */
[----:B------:R-:W-:Y:S01]  /*1a20*/  ULDC UR35, c[0x0][0x2e8] ;  /* 0x0000ba0000237ab9 */ /* 0x000fe20000000800 */
[----:B------:R-:W-:Y:S01]  /*1a30*/  IMAD R0, R0, c[0x0][0x194], R5 ;  /* 0x0000650000007a24 */ /* 0x000fe200078e0205 */
[----:B------:R-:W-:-:S03]  /*1a40*/  UIMAD UR9, UR34, UR5, UR4 ;  /* 0x00000005220972a4 */ /* 0x000fc6000f8e0204 */
[----:B------:R-:W-:Y:S01]  /*1a50*/  ULDC.64 UR4, c[0x0][0x378] ;  /* 0x0000de0000047ab9 */ /* 0x000fe20000000a00 */
[----:B------:R-:W-:Y:S01]  /*1a60*/  IADD3.X R5, R3, UR33, R0, P1, !PT ;  /* 0x0000002103057c10 */ /* 0x000fe20008ffe400 */
[----:B------:R-:W-:Y:S01]  /*1a70*/  UIMAD UR4, UR59, UR4, URZ ;  /* 0x000000043b0472a4 */ /* 0x000fe2000f8e023f */
[----:B------:R-:W-:Y:S02]  /*1a80*/  IADD3 R2, P1, R236, UR20, RZ ;  /* 0x00000014ec027c10 */ /* 0x000fe4000ff3e0ff */
[----:B-1----:R-:W-:Y:S01]  /*1a90*/  SHF.R.S32.HI R18, RZ, 0x1f, R17 ;  /* 0x0000001fff127819 */ /* 0x002fe20000011411 */
[----:B------:R-:W-:Y:S01]  /*1aa0*/  UIMAD UR8, UR34, UR5, UR4 ;  /* 0x00000005220872a4 */ /* 0x000fe2000f8e0204 */
[----:B------:R-:W-:Y:S02]  /*1ab0*/  IADD3.X R3, R237, UR22, RZ, P1, !PT ;  /* 0x00000016ed037c10 */ /* 0x000fe40008ffe4ff */
[----:B------:R-:W-:Y:S01]  /*1ac0*/  ULDC.64 UR4, c[0x0][0x370] ;  /* 0x0000dc0000047ab9 */ /* 0x000fe20000000a00 */
[----:B------:R-:W-:Y:S01]  /*1ad0*/  LEA.HI R0, R18, R17, RZ, 0x5 ;  /* 0x0000001112007211 */ /* 0x000fe200078f28ff */
[----:B------:R-:W-:Y:S01]  /*1ae0*/  UIMAD UR4, UR21, UR4, URZ ;  /* 0x00000004150472a4 */ /* 0x000fe2000f8e023f */
[----:B------:R-:W-:-:S02]  /*1af0*/  IMAD.WIDE.U32 R2, R7, c[0x0][0x370], R2 ;  /* 0x0000dc0007027a25 */ /* 0x000fc400078e0002 */
[----:B------:R-:W-:Y:S01]  /*1b00*/  ULDC.64 UR20, c[0x0][0x3c8] ;  /* 0x0000f20000147ab9 */ /* 0x000fe20000000a00 */
[----:B------:R-:W-:Y:S01]  /*1b10*/  LOP3.LUT R6, R0, 0xffffffe0, RZ, 0xc0, !PT ;  /* 0xffffffe000067812 */ /* 0x000fe200078ec0ff */
[----:B------:R-:W-:Y:S01]  /*1b20*/  UIMAD UR7, UR10, UR5, UR4 ;  /* 0x000000050a0772a4 */ /* 0x000fe2000f8e0204 */
[----:B------:R-:W-:Y:S01]  /*1b30*/  SHF.R.S32.HI R0, RZ, 0x5, R0 ;  /* 0x00000005ff007819 */ /* 0x000fe20000011400 */
[----:B------:R-:W-:Y:S02]  /*1b40*/  UIADD3 UR4, UR10, UR6, URZ ;  /* 0x000000060a047290 */ /* 0x000fe4000fffe03f */
[----:B------:R-:W-:Y:S01]  /*1b50*/  IMAD.IADD R14, R17, 0x1, -R6 ;  /* 0x00000001110e7824 */ /* 0x000fe200078e0a06 */
[----:B------:R-:W-:Y:S01]  /*1b60*/  UIADD3 UR10, UR31, -0x1, URZ ;  /* 0xffffffff1f0a7890 */ /* 0x000fe2000fffe03f */
[----:B------:R-:W-:Y:S01]  /*1b70*/  IADD3 R3, R3, UR7, RZ ;  /* 0x0000000703037c10 */ /* 0x000fe2000fffe0ff */
[----:B------:R-:W-:Y:S01]  /*1b80*/  UIMAD.WIDE UR4, UR4, UR12, UR20 ;  /* 0x0000000c040472a5 */ /* 0x000fe2000f8e0214 */
[----:B------:R-:W-:Y:S01]  /*1b90*/  IMAD R0, R0, UR47, R14 ;  /* 0x0000002f00007c24 */ /* 0x000fe2000f8e020e */
[----:B------:R-:W-:-:S04]  /*1ba0*/  ULDC.64 UR6, c[0x0][0x200] ;  /* 0x0000800000067ab9 */ /* 0x000fc80000000a00 */
[C---:B------:R-:W-:Y:S01]  /*1bb0*/  IADD3 R6, P1, R0.reuse, UR17, RZ ;  /* 0x0000001100067c10 */ /* 0x040fe2000ff3e0ff */
[----:B------:R-:W-:Y:S02]  /*1bc0*/  UMOV UR21, UR4 ;  /* 0x0000000400157c82 */ /* 0x000fe40008000000 */
[----:B------:R-:W-:Y:S01]  /*1bd0*/  UIADD3 UR4, -UR13, UR18, UR23 ;  /* 0x000000120d047290 */ /* 0x000fe2000fffe117 */
[----:B------:R-:W-:Y:S01]  /*1be0*/  LEA.HI.X.SX32 R7, R0, UR11, 0x1, P1 ;  /* 0x0000000b00077c11 */ /* 0x000fe200088f0eff */
[----:B------:R-:W-:Y:S01]  /*1bf0*/  UMOV UR20, UR5 ;  /* 0x0000000500147c82 */ /* 0x000fe20008000000 */
[----:B------:R-:W-:Y:S01]  /*1c00*/  IMAD.U32 R0, RZ, RZ, UR34 ;  /* 0x00000022ff007e24 */ /* 0x000fe2000f8e00ff */
[----:B------:R-:W-:Y:S01]  /*1c10*/  UIADD3 UR4, UR4, -UR35, URZ ;  /* 0x8000002304047290 */ /* 0x000fe2000fffe03f */
[----:B------:R-:W-:Y:S01]  /*1c20*/  LEA R212, P1, R6, c[0x0][0x350], 0x2 ;  /* 0x0000d40006d47a11 */ /* 0x000fe200078210ff */
[----:B------:R-:W-:Y:S01]  /*1c30*/  UIMAD.WIDE UR16, UR16, UR12, UR6 ;  /* 0x0000000c101072a5 */ /* 0x000fe2000f8e0206 */
[----:B------:R-:W-:Y:S01]  /*1c40*/  IMAD.WIDE.U32 R2, R0, c[0x0][0x378], R2 ;  /* 0x0000de0000027a25 */ /* 0x000fe200078e0002 */
[----:B------:R-:W-:Y:S01]  /*1c50*/  USHF.R.S32.HI UR5, URZ, 0x1f, UR4 ;  /* 0x0000001f3f057899 */ /* 0x000fe20008011404 */
[----:B------:R-:W-:-:S02]  /*1c60*/  LEA.HI.X R213, R6, c[0x0][0x354], R7, 0x2, P1 ;  /* 0x0000d50006d57a11 */ /* 0x000fc400008f1407 */
[----:B------:R-:W-:Y:S01]  /*1c70*/  IMAD.WIDE.U32 R4, R0, c[0x0][0x1a8], R4 ;  /* 0x00006a0000047a25 */ /* 0x000fe200078e0004 */
[----:B------:R-:W-:Y:S01]  /*1c80*/  ULEA.HI UR4, UR5, UR4, URZ, 0x6 ;  /* 0x0000000405047291 */ /* 0x000fe2000f8f303f */
[----:B------:R-:W-:Y:S02]  /*1c90*/  IADD3 R3, R3, UR8, RZ ;  /* 0x0000000803037c10 */ /* 0x000fe4000fffe0ff */
[----:B------:R-:W-:Y:S01]  /*1ca0*/  IMAD R0, R16, c[0x0][0x370], RZ ;  /* 0x0000dc0010007a24 */ /* 0x000fe200078e02ff */
[----:B------:R-:W-:Y:S01]  /*1cb0*/  USHF.R.S32.HI UR4, URZ, 0x6, UR4 ;  /* 0x000000063f047899 */ /* 0x000fe20008011404 */
[----:B------:R-:W-:Y:S01]  /*1cc0*/  IADD3 R10, R5, UR9, RZ ;  /* 0x00000009050a7c10 */ /* 0x000fe2000fffe0ff */
[----:B------:R-:W-:Y:S01]  /*1cd0*/  IMAD.WIDE.U32 R2, R242, c[0x0][0x370], R2 ;  /* 0x0000dc00f2027a25 */ /* 0x000fe200078e0002 */
[----:B------:R-:W-:Y:S01]  /*1ce0*/  LEA R240, P3, R4, c[0x0][0x160], 0x1 ;  /* 0x0000580004f07a11 */ /* 0x000fe200078608ff */
[----:B------:R-:W-:Y:S02]  /*1cf0*/  UISETP.LT.AND UP1, UPT, URZ, UR4, UPT ;  /* 0x000000043f00728c */ /* 0x000fe4000bf21270 */
[----:B------:R-:W-:Y:S01]  /*1d00*/  IMAD R0, R242, c[0x0][0x374], R0 ;  /* 0x0000dd00f2007a24 */ /* 0x000fe200078e0200 */
[----:B------:R-:W-:Y:S01]  /*1d10*/  LEA R238, P2, R2, c[0x0][0x330], 0x1 ;  /* 0x0000cc0002ee7a11 */ /* 0x000fe200078408ff */
[----:B------:R-:W-:Y:S01]  /*1d20*/  USEL UR22, URZ, UR4, !UP1 ;  /* 0x000000043f167287 */ /* 0x000fe2000c800000 */
[----:B------:R-:W-:Y:S01]  /*1d30*/  LEA.HI.X R241, R4, c[0x0][0x164], R10, 0x1, P3 ;  /* 0x0000590004f17a11 */ /* 0x000fe200018f0c0a */
[----:B------:R-:W-:-:S02]  /*1d40*/  IMAD.IADD R9, R3, 0x1, R0 ;  /* 0x0000000103097824 */ /* 0x000fc400078e0200 */
[----:B------:R-:W-:-:S03]  /*1d50*/  UISETP.GT.AND UP1, UPT, UR31, UR22, UPT ;  /* 0x000000161f00728c */ /* 0x000fc6000bf24270 */
[----:B------:R-:W-:-:S03]  /*1d60*/  LEA.HI.X R239, R2, c[0x0][0x334], R9, 0x1, P2 ;  /* 0x0000cd0002ef7a11 */ /* 0x000fc600010f0c09 */
[----:B------:R-:W-:-:S13]  /*1d70*/  PLOP3.LUT P1, PT, PT, PT, UP1, 0x80, 0x0 ;  /* 0x000000000000781c */ /* 0x000fda0003f2f018 */
[----:B------:R-:W-:Y:S05]  /*1d80*/  @P1 BRA `(.L_x_1882) ;  /* 0x00000c9000001947 */ /* 0x000fea0003800000 */
        /* <DEDUP_REMOVED lines=18> */
.L_x_1883:
        /* <DEDUP_REMOVED lines=18> */
.L_x_1884:
        /* <DEDUP_REMOVED lines=30> */
.L_x_1886:
[----:B------:R-:W-:Y:S05]  /*21b0*/  BSYNC B0 ;  /* 0x0000000000007941 */ /* 0x000fea0003800000 */
.L_x_1885:
        /* <DEDUP_REMOVED lines=18> */
.L_x_1888:
[----:B------:R-:W-:Y:S05]  /*22e0*/  BSYNC B0 ;  /* 0x0000000000007941 */ /* 0x000fea0003800000 */
.L_x_1887:
        /* <DEDUP_REMOVED lines=18> */
.L_x_1890:
[----:B------:R-:W-:Y:S05]  /*2410*/  BSYNC B0 ;  /* 0x0000000000007941 */ /* 0x000fea0003800000 */
.L_x_1889:
        /* <DEDUP_REMOVED lines=17> */
.L_x_1892:
[----:B------:R-:W-:Y:S05]  /*2530*/  BSYNC B0 ;  /* 0x0000000000007941 */ /* 0x000fea0003800000 */
.L_x_1891:
        /* <DEDUP_REMOVED lines=27> */
.L_x_1894:
[----:B------:R-:W-:Y:S05]  /*26f0*/  BSYNC B0 ;  /* 0x0000000000007941 */ /* 0x000fea0003800000 */
.L_x_1893:
        /* <DEDUP_REMOVED lines=16> */
.L_x_1896:
[----:B------:R-:W-:Y:S05]  /*2800*/  BSYNC B0 ;  /* 0x0000000000007941 */ /* 0x000fea0003800000 */
.L_x_1895:
        /* <DEDUP_REMOVED lines=16> */
.L_x_1898:
[----:B------:R-:W-:Y:S05]  /*2910*/  BSYNC B0 ;  /* 0x0000000000007941 */ /* 0x000fea0003800000 */
.L_x_1897:
        /* <DEDUP_REMOVED lines=16> */
.L_x_1882:
[----:B------:R-:W1:Y:S01]  /*2a20*/  S2R R19, SR_TID.X ;  /* 0x0000000000137919 */ /* 0x000e620000002100 */
[----:B------:R-:W-:Y:S01]  /*2a30*/  PLOP3.LUT P0, PT, PT, PT, UP6, 0x80, 0x0 ;  /* 0x000000000000781c */ /* 0x000fe20003f0f068 */
[----:B------:R-:W-:Y:S01]  /*2a40*/  ULEA.HI UR4, UR10, UR10, URZ, 0x1 ;  /* 0x0000000a0a047291 */ /* 0x000fe2000f8f083f */
[----:B------:R-:W-:Y:S01]  /*2a50*/  IMAD.SHL.U32 R0, R242, 0x40, RZ ;  /* 0x00000040f2007824 */ /* 0x000fe200078e00ff */
[----:B------:R-:W2:Y:S01]  /*2a60*/  S2R R20, SR_TID.X ;  /* 0x0000000000147919 */ /* 0x000ea20000002100 */
[----:B------:R-:W-:Y:S01]  /*2a70*/  BSSY B0, `(.L_x_1900) ;  /* 0x0000020000007945 */ /* 0x000fe20003800000 */
        /* <DEDUP_REMOVED lines=10> */
[----:B-1----:R-:W-:-:S04]  /*2b20*/  SHF.R.S32.HI R19, RZ, 0x1f, R19 ;  /* 0x0000001fff137819 */ /* 0x002fc80000011413 */
        /* <DEDUP_REMOVED lines=20> */
.L_x_1901:
[----:B------:R-:W-:Y:S05]  /*2c70*/  BSYNC B0 ;  /* 0x0000000000007941 */ /* 0x000fea0003800000 */
.L_x_1900:
        /* <DEDUP_REMOVED lines=29> */
.L_x_1903:
[----:B------:R-:W-:Y:S05]  /*2e50*/  BSYNC B0 ;  /* 0x0000000000007941 */ /* 0x000fea0003800000 */
.L_x_1902:
        /* <DEDUP_REMOVED lines=15> */
.L_x_1905:
        /* <DEDUP_REMOVED lines=19> */
.L_x_1906:
[----:B------:R-:W-:Y:S05]  /*3080*/  BSYNC B0 ;  /* 0x0000000000007941 */ /* 0x000fea0003800000 */
.L_x_1904:
        /* <DEDUP_REMOVED lines=14> */
.L_x_1908:
        /* <DEDUP_REMOVED lines=27> */
.L_x_1909:
[----:B------:R-:W-:Y:S05]  /*3320*/  BSYNC B0 ;  /* 0x0000000000007941 */ /* 0x000fea0003800000 */
.L_x_1907:
        /* <DEDUP_REMOVED lines=14> */
[C---:B------:R-:W-:Y:S02]  /*3410*/  IADD3 R2, R244.reuse, 0x20, RZ ;  /* 0x00000020f4027810 */ /* 0x040fe40007ffe0ff */
        /* <DEDUP_REMOVED lines=45> */
.L_x_1911:
[----:B-1----:R-:W-:Y:S05]  /*36f0*/  BSYNC B0 ;  /* 0x0000000000007941 */ /* 0x002fea0003800000 */
.L_x_1910:
        /* <DEDUP_REMOVED lines=30> */
.L_x_1913:
[----:B------:R-:W-:Y:S05]  /*38e0*/  BSYNC B0 ;  /* 0x0000000000007941 */ /* 0x000fea0003800000 */
.L_x_1912:
        /* <DEDUP_REMOVED lines=31> */
.L_x_1915:
[----:B------:R-:W-:Y:S05]  /*3ae0*/  BSYNC B0 ;  /* 0x0000000000007941 */ /* 0x000fea0003800000 */
.L_x_1914:
        /* <DEDUP_REMOVED lines=30> */
.L_x_1917:
[----:B------:R-:W-:Y:S05]  /*3cd0*/  BSYNC B0 ;  /* 0x0000000000007941 */ /* 0x000fea0003800000 */
.L_x_1916:
        /* <DEDUP_REMOVED lines=38> */
.L_x_1919:
[----:B------:R-:W-:Y:S05]  /*3f40*/  BSYNC B0 ;  /* 0x0000000000007941 */ /* 0x000fea0003800000 */
.L_x_1918:
        /* <DEDUP_REMOVED lines=29> */
.L_x_1921:
[----:B------:R-:W-:Y:S05]  /*4120*/  BSYNC B0 ;  /* 0x0000000000007941 */ /* 0x000fea0003800000 */
.L_x_1920:
        /* <DEDUP_REMOVED lines=29> */
.L_x_1923:
[----:B------:R-:W-:Y:S05]  /*4300*/  BSYNC B0 ;  /* 0x0000000000007941 */ /* 0x000fea0003800000 */
.L_x_1922:
        /* <DEDUP_REMOVED lines=27> */
.L_x_1925:
[----:B------:R-:W-:Y:S05]  /*44c0*/  BSYNC B0 ;  /* 0x0000000000007941 */ /* 0x000fea0003800000 */
.L_x_1924:
[----:B------:R-:W-:Y:S02]  /*44d0*/  ULDC.64 UR6, c[0x0][0x318] ;  /* 0x0000c60000067ab9 */ /* 0x000fe40000000a00 */
[----:B------:R-:W-:Y:S01]  /*44e0*/  ULDC.64 UR8, c[0x0][0x320] ;  /* 0x0000c80000087ab9 */ /* 0x000fe20000000a00 */
[----:B------:R-:W-:Y:S01]  /*44f0*/  IMAD.MOV.U32 R8, RZ, RZ, c[0x0][0x308] ;  /* 0x0000c200ff087624 */ /* 0x000fe200078e00ff */
[----:B------:R-:W-:Y:S01]  /*4500*/  UISETP.NE.U32.AND UP1, UPT, URZ, UR6, UPT ;  /* 0x000000063f00728c */ /* 0x000fe2000bf25070 */
[----:B------:R-:W-:Y:S01]  /*4510*/  IMAD.MOV.U32 R9, RZ, RZ, c[0x0][0x30c] ;  /* 0x0000c300ff097624 */ /* 0x000fe200078e00ff */
[----:B-1----:R-:W-:Y:S01]  /*4520*/  LEA.HI R5, R18, R17, RZ, 0x4 ;  /* 0x0000001112057211 */ /* 0x002fe200078f20ff */
[----:B------:R-:W-:Y:S01]  /*4530*/  IMAD.U32 R230, RZ, RZ, UR25 ;  /* 0x00000019ffe67e24 */ /* 0x000fe2000f8e00ff */
[----:B------:R-:W-:Y:S01]  /*4540*/  UISETP.NE.AND.EX UP1, UPT, URZ, UR7, UPT, UP1 ;  /* 0x000000073f00728c */ /* 0x000fe2000bf25310 */
[----:B------:R-:W0:Y:S04]  /*4550*/  LDGDEPBAR ;  /* 0x00000000000079af */ /* 0x000e280000000000 */
[----:B--2---:R1:W2:Y:S01]  /*4560*/  LDG.E.64 R6, [R8.64] ;  /* 0x0000000e08067981 */ /* 0x0042a2000c1e1b00 */
        /* <DEDUP_REMOVED lines=10> */
[----:B------:R-:W-:-:S05]  /*4610*/  IMAD.U32 R3, RZ, RZ, UR7 ;  /* 0x00000007ff037e24 */ /* 0x000fca000f8e00ff */
[----:B---34-:R3:W4:Y:S04]  /*4620*/  @P0 LDG.E R0, [R2.64] ;  /* 0x0000000e02000981 */ /* 0x018728000c1e1900 */
[----:B---3--:R1:W3:Y:S01]  /*4630*/  LDG.E.64 R2, [R8.64+0x8] ;  /* 0x0000080e08027981 */ /* 0x0082e2000c1e1b00 */
[----:B------:R-:W4:Y:S01]  /*4640*/  @P0 MUFU.RCP R4, c[0x0][0x238] ;  /* 0x00008e0000040b08 */ /* 0x000f220000001000 */
[----:B------:R-:W-:Y:S02]  /*4650*/  LOP3.LUT R5, R5, 0xfffffff0, RZ, 0xc0, !PT ;  /* 0xfffffff005057812 */ /* 0x000fe400078ec0ff */
[----:B-1----:R-:W1:Y:S02]  /*4660*/  S2R R8, SR_TID.X ;  /* 0x0000000000087919 */ /* 0x002e640000002100 */
[----:B-1----:R-:W-:Y:S01]  /*4670*/  IMAD.SHL.U32 R8, R8, 0x2, RZ ;  /* 0x0000000208087824 */ /* 0x002fe200078e00ff */
[----:B------:R-:W-:Y:S01]  /*4680*/  UMOV UR8, URZ ;  /* 0x0000003f00087c82 */ /* 0x000fe20008000000 */
[----:B------:R-:W-:Y:S01]  /*4690*/  IMAD.MOV.U32 R203, RZ, RZ, 0x40 ;  /* 0x00000040ffcb7424 */ /* 0x000fe200078e00ff */
[----:B------:R-:W-:Y:S01]  /*46a0*/  CS2R R158, SRZ ;  /* 0x00000000009e7805 */ /* 0x000fe2000001ff00 */
        /* <DEDUP_REMOVED lines=65> */
[----:B----4-:R-:W-:-:S02]  /*4ac0*/  @P0 FMUL.FTZ R4, R0, R4 ;  /* 0x0000000400040220 */ /* 0x010fc40000410000 */
[----:B------:R-:W-:Y:S02]  /*4ad0*/  IMAD.IADD R0, R17, 0x1, -R5 ;  /* 0x0000000111007824 */ /* 0x000fe400078e0a05 */
[----:B------:R1:W4:Y:S01]  /*4ae0*/  @P0 R2UR UR4, R4 ;  /* 0x00000000040403c2 */ /* 0x00032200000e0000 */
[----:B------:R-:W-:Y:S02]  /*4af0*/  IMAD.SHL.U32 R5, R19, 0x20, RZ ;  /* 0x0000002013057824 */ /* 0x000fe400078e00ff */
[----:B-1----:R-:W-:-:S04]  /*4b00*/  SHF.R.S32.HI R4, RZ, 0x1f, R0 ;  /* 0x0000001fff047819 */ /* 0x002fc80000011400 */
[----:B------:R-:W-:-:S04]  /*4b10*/  LEA.HI R4, R4, R0, RZ, 0x3 ;  /* 0x0000000004047211 */ /* 0x000fc800078f18ff */
[----:B------:R-:W-:-:S05]  /*4b20*/  LOP3.LUT R4, R4, 0xfffffff8, RZ, 0xc0, !PT ;  /* 0xfffffff804047812 */ /* 0x000fca00078ec0ff */
[----:B------:R-:W-:Y:S01]  /*4b30*/  IMAD.IADD R0, R0, 0x1, -R4 ;  /* 0x0000000100007824 */ /* 0x000fe200078e0a04 */
[----:B------:R-:W-:-:S04]  /*4b40*/  LOP3.LUT R5, R5, 0x6, R8, 0xf8, !PT ;  /* 0x0000000605057812 */ /* 0x000fc800078ef808 */
[C---:B------:R-:W-:Y:S02]  /*4b50*/  LOP3.LUT P0, RZ, R0.reuse, 0x2, RZ, 0xc0, !PT ;  /* 0x0000000200ff7812 */ /* 0x040fe4000780c0ff */
[----:B------:R-:W-:Y:S02]  /*4b60*/  LOP3.LUT P4, RZ, R0, 0x4, RZ, 0xc0, !PT ;  /* 0x0000000400ff7812 */ /* 0x000fe4000788c0ff */
[--C-:B------:R-:W-:Y:S02]  /*4b70*/  SHF.R.S32.HI R0, RZ, 0x1f, R14.reuse ;  /* 0x0000001fff007819 */ /* 0x100fe4000001140e */
[----:B---3--:R-:W-:Y:S01]  /*4b80*/  IADD3 R14, P3, P2, R2, UR41, R14 ;  /* 0x00000029020e7c10 */ /* 0x008fe2000fa7e00e */
[----:B------:R-:W-:-:S03]  /*4b90*/  IMAD R230, R230, 0x80, R5 ;  /* 0x00000080e6e67824 */ /* 0x000fc600078e0205 */
[----:B------:R-:W-:Y:S01]  /*4ba0*/  IADD3.X R249, R3, UR49, R0, P3, P2 ;  /* 0x0000003103f97c10 */ /* 0x000fe20009fe4400 */
[----:B------:R-:W-:-:S04]  /*4bb0*/  IMAD.U32 R0, RZ, RZ, UR25 ;  /* 0x00000019ff007e24 */ /* 0x000fc8000f8e00ff */
[----:B------:R-:W-:Y:S01]  /*4bc0*/  IMAD R4, R0, 0x4, R19 ;  /* 0x0000000400047824 */ /* 0x000fe200078e0213 */
[----:B------:R-:W-:Y:S01]  /*4bd0*/  IADD3 R0, R244, -UR18, -R230 ;  /* 0x80000012f4007c10 */ /* 0x000fe2000fffe8e6 */
[----:B------:R-:W-:-:S03]  /*4be0*/  IMAD.MOV.U32 R5, RZ, RZ, 0x40 ;  /* 0x00000040ff057424 */ /* 0x000fc600078e00ff */
[----:B------:R-:W-:Y:S01]  /*4bf0*/  IADD3 R0, R0, UR13, RZ ;  /* 0x0000000d00007c10 */ /* 0x000fe2000fffe0ff */
[----:B--2---:R-:W1:Y:S04]  /*4c00*/  R2UR UR11, R7 ;  /* 0x00000000070b73c2 */ /* 0x004e6800000e0000 */
[----:B------:R2:W-:Y:S04]  /*4c10*/  STL [R1+0x4], R0 ;  /* 0x0000040001007387 */ /* 0x0005e80000100800 */
[----:B------:R-:W3:Y:S01]  /*4c20*/  R2UR UR12, R6 ;  /* 0x00000000060c73c2 */ /* 0x000ee200000e0000 */
[----:B------:R-:W-:-:S02]  /*4c30*/  IADD3 R2, R211, 0x2000, RZ ;  /* 0x00002000d3027810 */ /* 0x000fc40007ffe0ff */
[----:B------:R-:W-:Y:S02]  /*4c40*/  IADD3 R3, R210, 0x2000, RZ ;  /* 0x00002000d2037810 */ /* 0x000fe40007ffe0ff */
[----:B------:R-:W-:Y:S02]  /*4c50*/  SEL R2, R2, R211, !P1 ;  /* 0x000000d302027207 */ /* 0x000fe40004800000 */
[----:B--2---:R-:W-:-:S05]  /*4c60*/  SEL R0, R5, 0xffffffc0, !P4 ;  /* 0xffffffc005007807 */ /* 0x004fca0006000000 */
[----:B------:R2:W-:Y:S01]  /*4c70*/  STL [R1], R0 ;  /* 0x0000000001007387 */ /* 0x0005e20000100800 */
[----:B----4-:R-:W-:Y:S01]  /*4c80*/  @UP1 UMOV UR8, UR4 ;  /* 0x0000000400081c82 */ /* 0x010fe20008000000 */
[----:B------:R-:W-:Y:S01]  /*4c90*/  SEL R3, R3, R210, !P1 ;  /* 0x000000d203037207 */ /* 0x000fe20004800000 */
[----:B------:R-:W-:Y:S01]  /*4ca0*/  UIADD3 UR4, UR23, UR18, URZ ;  /* 0x0000001217047290 */ /* 0x000fe2000fffe03f */
[----:B------:R-:W-:Y:S01]  /*4cb0*/  IMAD.SHL.U32 R204, R2, 0x2, RZ ;  /* 0x0000000202cc7824 */ /* 0x000fe200078e00ff */
[----:B-1----:R-:W-:Y:S01]  /*4cc0*/  LOP3.LUT R2, R4, UR11, RZ, 0x3c, !PT ;  /* 0x0000000b04027c12 */ /* 0x002fe2000f8e3cff */
[----:B------:R-:W-:Y:S01]  /*4cd0*/  IMAD.WIDE.U32 R250, R14, -0x2daee0ad, RZ ;  /* 0xd2511f530efa7825 */ /* 0x000fe200078e00ff */
[----:B------:R-:W-:Y:S01]  /*4ce0*/  UIADD3 UR4, -UR13, 0x80, UR4 ;  /* 0x000000800d047890 */ /* 0x000fe2000fffe104 */
[----:B---3--:R-:W-:Y:S02]  /*4cf0*/  LOP3.LUT R249, R249, UR12, RZ, 0x3c, !PT ;  /* 0x0000000cf9f97c12 */ /* 0x008fe4000f8e3cff */
[----:B------:R-:W-:Y:S01]  /*4d00*/  IMAD.SHL.U32 R202, R3, 0x2, RZ ;  /* 0x0000000203ca7824 */ /* 0x000fe200078e00ff */
[----:B------:R-:W-:-:S02]  /*4d10*/  SEL R209, R209, 0xffffffe0, !P0 ;  /* 0xffffffe0d1d17807 */ /* 0x000fc40004000000 */
[----:B------:R-:W-:Y:S02]  /*4d20*/  SEL R203, R203, 0xffffffc0, !P4 ;  /* 0xffffffc0cbcb7807 */ /* 0x000fe40006000000 */
[----:B------:R-:W-:Y:S01]  /*4d30*/  LOP3.LUT R252, R251, R2, RZ, 0x3c, !PT ;  /* 0x00000002fbfc7212 */ /* 0x000fe200078e3cff */
[----:B------:R-:W-:-:S03]  /*4d40*/  UIADD3 UR23, UR4, -UR19, URZ ;  /* 0x8000001304177290 */ /* 0x000fc6000fffe03f */
[----:B------:R-:W-:Y:S02]  /*4d50*/  ULDC UR19, c[0x0][0x2e4] ;  /* 0x0000b90000137ab9 */ /* 0x000fe40000000800 */
.L_x_1930:
[----:B------:R-:W0:Y:S01]  /*4d60*/  LDGDEPBAR ;  /* 0x00000000000079af */ /* 0x000e220000000000 */
[C---:B------:R-:W-:Y:S01]  /*4d70*/  IMAD.IADD R196, R204.reuse, 0x1, R209 ;  /* 0x00000001ccc47824 */ /* 0x040fe200078e02d1 */
[----:B------:R-:W-:Y:S01]  /*4d80*/  USHF.L.U32 UR4, UR10, 0x6, URZ ;  /* 0x000000060a047899 */ /* 0x000fe2000800063f */
[--C-:B------:R-:W-:Y:S01]  /*4d90*/  IMAD.IADD R2, R204, 0x1, R203.reuse ;  /* 0x00000001cc027824 */ /* 0x100fe200078e02cb */
[----:B------:R-:W-:Y:S01]  /*4da0*/  ULDC UR5, c[0x0][0x2e4] ;  /* 0x0000b90000057ab9 */ /* 0x000fe20000000800 */
[----:B--2---:R-:W-:Y:S01]  /*4db0*/  IMAD.IADD R0, R196, 0x1, R203 ;  /* 0x00000001c4007824 */ /* 0x004fe200078e02cb */
[----:B------:R-:W-:Y:S02]  /*4dc0*/  UISETP.GE.AND UP0, UPT, UR4, UR23, UPT ;  /* 0x000000170400728c */ /* 0x000fe4000bf06270 */
[----:B------:R-:W2:Y:S02]  /*4dd0*/  LDL R3, [R1+0x4] ;  /* 0x0000040001037983 */ /* 0x000ea40000100800 */
[----:B--2---:R-:W-:Y:S01]  /*4de0*/  IADD3 R3, R3, UR4, RZ ;  /* 0x0000000403037c10 */ /* 0x004fe2000fffe0ff */
        /* <DEDUP_REMOVED lines=18> */
[C---:B------:R-:W-:Y:S08]  /*4f10*/  HMMA.16816.F32 R24, R28.reuse, R164, RZ ;  /* 0x000000a41c18723c */ /* 0x040ff000000018ff */
[-C--:B------:R-:W-:Y:S08]  /*4f20*/  HMMA.16816.F32 R28, R28, R166.reuse, RZ ;  /* 0x000000a61c1c723c */ /* 0x080ff000000018ff */
[----:B------:R-:W-:Y:S01]  /*4f30*/  HMMA.16816.F32 R32, R32, R166, RZ ;  /* 0x000000a62020723c */ /* 0x000fe200000018ff */
[----:B------:R-:W3:Y:S07]  /*4f40*/  LDSM.16.M88.4 R164, [R207+0xc800] ;  /* 0x00c80000cfa4783b */ /* 0x000eee0000000200 */
[-C--:B----4-:R-:W-:Y:S08]  /*4f50*/  HMMA.16816.F32 R4, R168, R172.reuse, R4 ;  /* 0x000000aca804723c */ /* 0x090ff00000001804 */
[C---:B-1----:R-:W-:Y:S07]  /*4f60*/  HMMA.16816.F32 R8, R176.reuse, R172, R8 ;  /* 0x000000acb008723c */ /* 0x042fee0000001808 */
[----:B------:R-:W-:Y:S01]  /*4f70*/  IMAD.U32 R172, RZ, RZ, UR21 ;  /* 0x00000015ffac7e24 */ /* 0x000fe2000f8e00ff */
[-C--:B------:R-:W-:Y:S01]  /*4f80*/  HMMA.16816.F32 R12, R176, R174.reuse, R12 ;  /* 0x000000aeb00c723c */ /* 0x080fe2000000180c */
[----:B------:R-:W-:Y:S07]  /*4f90*/  IMAD.U32 R173, RZ, RZ, UR20 ;  /* 0x00000014ffad7e24 */ /* 0x000fee000f8e00ff */
[C---:B------:R-:W-:Y:S08]  /*4fa0*/  HMMA.16816.F32 R16, R168.reuse, R174, R16 ;  /* 0x000000aea810723c */ /* 0x040ff00000001810 */
[-C--:B--2---:R-:W-:Y:S08]  /*4fb0*/  HMMA.16816.F32 R20, R168, R180.reuse, R20 ;  /* 0x000000b4a814723c */ /* 0x084ff00000001814 */
[C---:B------:R-:W-:Y:S07]  /*4fc0*/  HMMA.16816.F32 R24, R176.reuse, R180, R24 ;  /* 0x000000b4b018723c */ /* 0x040fee0000001818 */
[C---:B------:R-:W-:Y:S01]  /*4fd0*/  LEA R180, P0, R244.reuse, R172, 0x2 ;  /* 0x000000acf4b47211 */ /* 0x040fe200078010ff */
[-C--:B------:R-:W-:Y:S01]  /*4fe0*/  HMMA.16816.F32 R28, R176, R182.reuse, R28 ;  /* 0x000000b6b01c723c */ /* 0x080fe2000000181c */
[----:B------:R-:W-:Y:S03]  /*4ff0*/  LDSM.16.M88.4 R176, [R0+0x1000] ;  /* 0x0010000000b0783b */ /* 0x000fe60000000200 */
[----:B------:R-:W-:Y:S04]  /*5000*/  LEA.HI.X.SX32 R181, R244, R173, 0x2, P0 ;  /* 0x000000adf4b57211 */ /* 0x000fe800000f16ff */
[----:B------:R-:W-:Y:S01]  /*5010*/  HMMA.16816.F32 R32, R168, R182, R32 ;  /* 0x000000b6a820723c */ /* 0x000fe20000001820 */
[----:B------:R-:W-:Y:S07]  /*5020*/  LDSM.16.M88.4 R168, [R0] ;  /* 0x0000000000a8783b */ /* 0x000fee0000000200 */
[-C--:B------:R-:W-:Y:S01]  /*5030*/  HMMA.16816.F32 R4, R184, R188.reuse, R4 ;  /* 0x000000bcb804723c */ /* 0x080fe20000001804 */
[----:B------:R-:W1:Y:S07]  /*5040*/  LDSM.16.M88.4 R172, [R206+0xc000] ;  /* 0x00c00000ceac783b */ /* 0x000e6e0000000200 */
[C---:B---3--:R-:W-:Y:S01]  /*5050*/  HMMA.16816.F32 R8, R192.reuse, R188, R8 ;  /* 0x000000bcc008723c */ /* 0x048fe20000001808 */
[----:B-----5:R2:W5:Y:S04]  /*5060*/  LDG.E R217, [R180.64] ;  /* 0x0000000eb4d97981 */ /* 0x020568000c1e1900 */
[----:B------:R2:W5:Y:S03]  /*5070*/  LDG.E R216, [R180.64+0x20] ;  /* 0x0000200eb4d87981 */ /* 0x000566000c1e1900 */
[-C--:B------:R-:W-:Y:S01]  /*5080*/  HMMA.16816.F32 R12, R192, R190.reuse, R12 ;  /* 0x000000bec00c723c */ /* 0x080fe2000000180c */
[----:B------:R2:W5:Y:S04]  /*5090*/  LDG.E R215, [R180.64+0x80] ;  /* 0x0000800eb4d77981 */ /* 0x000568000c1e1900 */
[----:B------:R2:W5:Y:S03]  /*50a0*/  LDG.E R214, [R180.64+0xa0] ;  /* 0x0000a00eb4d67981 */ /* 0x000566000c1e1900 */
[C---:B------:R-:W-:Y:S01]  /*50b0*/  HMMA.16816.F32 R16, R184.reuse, R190, R16 ;  /* 0x000000beb810723c */ /* 0x040fe20000001810 */
[----:B------:R-:W-:Y:S07]  /*50c0*/  LDSM.16.M88.4 R188, [R204+0x3000] ;  /* 0x00300000ccbc783b */ /* 0x000fee0000000200 */
[-C--:B------:R-:W-:Y:S08]  /*50d0*/  HMMA.16816.F32 R20, R184, R164.reuse, R20 ;  /* 0x000000a4b814723c */ /* 0x080ff00000001814 */
[C---:B------:R-:W-:Y:S01]  /*50e0*/  HMMA.16816.F32 R24, R192.reuse, R164, R24 ;  /* 0x000000a4c018723c */ /* 0x040fe20000001818 */
[----:B--2---:R-:W2:Y:S07]  /*50f0*/  LDSM.16.M88.4 R180, [R206+0xc800] ;  /* 0x00c80000ceb4783b */ /* 0x004eae0000000200 */
[-C--:B------:R-:W-:Y:S01]  /*5100*/  HMMA.16816.F32 R28, R192, R166.reuse, R28 ;  /* 0x000000a6c01c723c */ /* 0x080fe2000000181c */
[----:B------:R-:W-:Y:S07]  /*5110*/  LDSM.16.M88.4 R192, [R205+0x10000] ;  /* 0x01000000cdc0783b */ /* 0x000fee0000000200 */
[----:B------:R-:W-:Y:S01]  /*5120*/  HMMA.16816.F32 R32, R184, R166, R32 ;  /* 0x000000a6b820723c */ /* 0x000fe20000001820 */
[----:B------:R-:W-:Y:S07]  /*5130*/  LDSM.16.M88.4 R164, [R204+0x2000] ;  /* 0x00200000cca4783b */ /* 0x000fee0000000200 */
[-C--:B-1----:R-:W-:Y:S01]  /*5140*/  HMMA.16816.F32 R4, R168, R172.reuse, R4 ;  /* 0x000000aca804723c */ /* 0x082fe20000001804 */
[----:B------:R-:W1:Y:S07]  /*5150*/  LDSM.16.M88.4 R184, [R208+0x10000] ;  /* 0x01000000d0b8783b */ /* 0x000e6e0000000200 */
[C---:B------:R-:W-:Y:S08]  /*5160*/  HMMA.16816.F32 R8, R176.reuse, R172, R8 ;  /* 0x000000acb008723c */ /* 0x040ff00000001808 */
[-C--:B------:R-:W-:Y:S08]  /*5170*/  HMMA.16816.F32 R12, R176, R174.reuse, R12 ;  /* 0x000000aeb00c723c */ /* 0x080ff0000000180c */
[C---:B------:R-:W-:Y:S01]  /*5180*/  HMMA.16816.F32 R16, R168.reuse, R174, R16 ;  /* 0x000000aea810723c */ /* 0x040fe20000001810 */
[----:B------:R-:W3:Y:S07]  /*5190*/  LDSM.16.M88.4 R172, [R208+0x10800] ;  /* 0x01080000d0ac783b */ /* 0x000eee0000000200 */
[-C--:B--2---:R-:W-:Y:S08]  /*51a0*/  HMMA.16816.F32 R20, R168, R180.reuse, R20 ;  /* 0x000000b4a814723c */ /* 0x084ff00000001814 */
[C---:B------:R-:W-:Y:S08]  /*51b0*/  HMMA.16816.F32 R24, R176.reuse, R180, R24 ;  /* 0x000000b4b018723c */ /* 0x040ff00000001818 */
[-C--:B------:R-:W-:Y:S01]  /*51c0*/  HMMA.16816.F32 R28, R176, R182.reuse, R28 ;  /* 0x000000b6b01c723c */ /* 0x080fe2000000181c */
[----:B------:R-:W2:Y:S07]  /*51d0*/  LDSM.16.M88.4 R176, [R196+0x2000] ;  /* 0x00200000c4b0783b */ /* 0x000eae0000000200 */
[----:B------:R-:W-:Y:S01]  /*51e0*/  HMMA.16816.F32 R32, R168, R182, R32 ;  /* 0x000000b6a820723c */ /* 0x000fe20000001820 */
[----:B------:R-:W4:Y:S07]  /*51f0*/  LDSM.16.M88.4 R196, [R196+0x3000] ;  /* 0x00300000c4c4783b */ /* 0x000f2e0000000200 */
[-C--:B-1----:R-:W-:Y:S01]  /*5200*/  HMMA.16816.F32 R4, R164, R184.reuse, R4 ;  /* 0x000000b8a404723c */ /* 0x082fe20000001804 */
[----:B------:R-:W1:Y:S07]  /*5210*/  LDSM.16.M88.4 R168, [R205+0x10800] ;  /* 0x01080000cda8783b */ /* 0x000e6e0000000200 */
[C---:B------:R-:W-:Y:S01]  /*5220*/  HMMA.16816.F32 R8, R188.reuse, R184, R8 ;  /* 0x000000b8bc08723c */ /* 0x040fe20000001808 */
[----:B------:R-:W-:Y:S06]  /*5230*/  LDSM.16.M88.4 R180, [R2+0x3000] ;  /* 0x0030000002b4783b */ /* 0x000fec0000000200 */
[----:B------:R-:W-:Y:S01]  /*5240*/  IADD3 R185, R3, -0x1, RZ ;  /* 0xffffffff03b97810 */ /* 0x000fe20007ffe0ff */
[-C--:B------:R-:W-:Y:S03]  /*5250*/  HMMA.16816.F32 R12, R188, R186.reuse, R12 ;  /* 0x000000babc0c723c */ /* 0x080fe6000000180c */
[----:B------:R-:W-:Y:S02]  /*5260*/  ISETP.GE.AND P0, PT, R185, RZ, PT ;  /* 0x000000ffb900720c */ /* 0x000fe40003f06270 */
[C---:B------:R-:W-:Y:S03]  /*5270*/  IADD3 R184, R3.reuse, 0x8, RZ ;  /* 0x0000000803b87810 */ /* 0x040fe60007ffe0ff */
[C---:B------:R-:W-:Y:S04]  /*5280*/  HMMA.16816.F32 R16, R164.reuse, R186, R16 ;  /* 0x000000baa410723c */ /* 0x040fe80000001810 */
[----:B------:R-:W-:Y:S04]  /*5290*/  ISETP.GE.AND P1, PT, R184, RZ, PT ;  /* 0x000000ffb800720c */ /* 0x000fe80003f26270 */
[-C--:B---3--:R-:W-:Y:S04]  /*52a0*/  HMMA.16816.F32 R20, R164, R172.reuse, R20 ;  /* 0x000000aca414723c */ /* 0x088fe80000001814 */
[C---:B------:R-:W-:Y:S04]  /*52b0*/  @!P0 IADD3 R185, -R3.reuse, 0x1, RZ ;  /* 0x0000000103b98810 */ /* 0x040fe80007ffe1ff */
[C---:B------:R-:W-:Y:S04]  /*52c0*/  HMMA.16816.F32 R24, R188.reuse, R172, R24 ;  /* 0x000000acbc18723c */ /* 0x040fe80000001818 */
[C---:B------:R-:W-:Y:S03]  /*52d0*/  @!P1 IADD3 R184, -R3.reuse, -0x8, RZ ;  /* 0xfffffff803b89810 */ /* 0x040fe60007ffe1ff */
[----:B------:R-:W-:Y:S01]  /*52e0*/  IABS R172, R3 ;  /* 0x0000000300ac7213 */ /* 0x000fe20000000000 */
[-C--:B------:R-:W-:Y:S03]  /*52f0*/  HMMA.16816.F32 R28, R188, R174.reuse, R28 ;  /* 0x000000aebc1c723c */ /* 0x080fe6000000181c */
[----:B------:R3:W-:Y:S04]  /*5300*/  I2F R218, R172 ;  /* 0x000000ac00da7306 */ /* 0x0007e80000201400 */
[C---:B------:R-:W-:Y:S01]  /*5310*/  IADD3 R188, R3.reuse, 0x7, RZ ;  /* 0x0000000703bc7810 */ /* 0x040fe20007ffe0ff */
[----:B------:R-:W-:Y:S01]  /*5320*/  HMMA.16816.F32 R32, R164, R174, R32 ;  /* 0x000000aea420723c */ /* 0x000fe20000001820 */
[----:B------:R1:W-:Y:S03]  /*5330*/  LDSM.16.M88.4 R164, [R2+0x2000] ;  /* 0x0020000002a4783b */ /* 0x0003e60000000200 */
[----:B------:R-:W-:Y:S02]  /*5340*/  ISETP.GE.AND P0, PT, R188, RZ, PT ;  /* 0x000000ffbc00720c */ /* 0x000fe40003f06270 */
[C---:B------:R-:W-:Y:S02]  /*5350*/  IADD3 R189, R3.reuse, 0x18, RZ ;  /* 0x0000001803bd7810 */ /* 0x040fe40007ffe0ff */
[-C--:B--2---:R-:W-:Y:S08]  /*5360*/  HMMA.16816.F32 R4, R176, R192.reuse, R4 ;  /* 0x000000c0b004723c */ /* 0x084ff00000001804 */
[C---:B----4-:R-:W-:Y:S01]  /*5370*/  HMMA.16816.F32 R8, R196.reuse, R192, R8 ;  /* 0x000000c0c408723c */ /* 0x050fe20000001808 */
[----:B------:R-:W2:Y:S01]  /*5380*/  I2F R193, R185 ;  /* 0x000000b900c17306 */ /* 0x000ea20000201400 */
[----:B---3--:R-:W3:Y:S02]  /*5390*/  LDSM.16.M88.4 R172, [R207+0x10000] ;  /* 0x01000000cfac783b */ /* 0x008ee40000000200 */
[C---:B------:R-:W-:Y:S04]  /*53a0*/  @!P0 IADD3 R188, -R3.reuse, -0x7, RZ ;  /* 0xfffffff903bc8810 */ /* 0x040fe80007ffe1ff */
[-C--:B------:R-:W-:Y:S03]  /*53b0*/  HMMA.16816.F32 R12, R196, R194.reuse, R12 ;  /* 0x000000c2c40c723c */ /* 0x080fe6000000180c */
[----:B------:R4:W-:Y:S01]  /*53c0*/  I2F R192, R188 ;  /* 0x000000bc00c07306 */ /* 0x0009e20000201400 */
[C---:B-1----:R-:W-:Y:S04]  /*53d0*/  IADD3 R2, R3.reuse, 0x20, RZ ;  /* 0x0000002003027810 */ /* 0x042fe80007ffe0ff */
[C---:B------:R-:W-:Y:S05]  /*53e0*/  HMMA.16816.F32 R16, R176.reuse, R194, R16 ;  /* 0x000000c2b010723c */ /* 0x040fea0000001810 */
[----:B------:R1:W1:Y:S03]  /*53f0*/  I2F R194, R184 ;  /* 0x000000b800c27306 */ /* 0x0002660000201400 */
[-C--:B------:R-:W-:Y:S08]  /*5400*/  HMMA.16816.F32 R20, R176, R168.reuse, R20 ;  /* 0x000000a8b014723c */ /* 0x080ff00000001814 */
[C---:B------:R-:W-:Y:S04]  /*5410*/  HMMA.16816.F32 R24, R196.reuse, R168, R24 ;  /* 0x000000a8c418723c */ /* 0x040fe80000001818 */
[C---:B----4-:R-:W-:Y:S03]  /*5420*/  IADD3 R188, R3.reuse, 0x1f, RZ ;  /* 0x0000001f03bc7810 */ /* 0x050fe60007ffe0ff */
[----:B------:R-:W-:Y:S01]  /*5430*/  IADD3 R169, R3, 0x28, RZ ;  /* 0x0000002803a97810 */ /* 0x000fe20007ffe0ff */
[-C--:B------:R-:W-:Y:S03]  /*5440*/  HMMA.16816.F32 R28, R196, R170.reuse, R28 ;  /* 0x000000aac41c723c */ /* 0x080fe6000000181c */
[----:B------:R-:W-:Y:S02]  /*5450*/  ISETP.GE.AND P1, PT, R169, RZ, PT ;  /* 0x000000ffa900720c */ /* 0x000fe40003f26270 */
[C---:B------:R-:W-:Y:S01]  /*5460*/  IADD3 R168, R3.reuse, 0x27, RZ ;  /* 0x0000002703a87810 */ /* 0x040fe20007ffe0ff */
[----:B-1----:R-:W1:Y:S02]  /*5470*/  LDSM.16.M88.4 R184, [R207+0x10800] ;  /* 0x01080000cfb8783b */ /* 0x002e640000000200 */
[----:B------:R-:W-:Y:S04]  /*5480*/  HMMA.16816.F32 R32, R176, R170, R32 ;  /* 0x000000aab020723c */ /* 0x000fe80000001820 */
[----:B------:R-:W-:Y:S02]  /*5490*/  ISETP.GE.AND P0, PT, R168, RZ, PT ;  /* 0x000000ffa800720c */ /* 0x000fe40003f06270 */
[----:B------:R-:W-:Y:S02]  /*54a0*/  LDSM.16.M88.4 R176, [R206+0x10000] ;  /* 0x01000000ceb0783b */ /* 0x000fe40000000200 */
[C---:B------:R-:W-:Y:S01]  /*54b0*/  @!P1 IADD3 R169, -R3.reuse, -0x28, RZ ;  /* 0xffffffd803a99810 */ /* 0x040fe20007ffe1ff */
[-C--:B---3--:R-:W-:Y:S03]  /*54c0*/  HMMA.16816.F32 R4, R164, R172.reuse, R4 ;  /* 0x000000aca404723c */ /* 0x088fe60000001804 */
[----:B------:R-:W3:Y:S02]  /*54d0*/  I2F R196, R169 ;  /* 0x000000a900c47306 */ /* 0x000ee40000201400 */
[----:B------:R-:W-:Y:S03]  /*54e0*/  ISETP.GE.AND P1, PT, R2, RZ, PT ;  /* 0x000000ff0200720c */ /* 0x000fe60003f26270 */
[C---:B------:R-:W-:Y:S01]  /*54f0*/  @!P0 IADD3 R168, -R3.reuse, -0x27, RZ ;  /* 0xffffffd903a88810 */ /* 0x040fe20007ffe1ff */
[C---:B------:R-:W-:Y:S04]  /*5500*/  HMMA.16816.F32 R8, R180.reuse, R172, R8 ;  /* 0x000000acb408723c */ /* 0x040fe80000001808 */
[----:B------:R4:W2:Y:S01]  /*5510*/  I2F R195, R168 ;  /* 0x000000a800c37306 */ /* 0x0008a20000201400 */
[----:B------:R-:W-:Y:S03]  /*5520*/  ISETP.GE.AND P0, PT, R188, RZ, PT ;  /* 0x000000ffbc00720c */ /* 0x000fe60003f06270 */
[-C--:B------:R-:W-:Y:S04]  /*5530*/  HMMA.16816.F32 R12, R180, R174.reuse, R12 ;  /* 0x000000aeb40c723c */ /* 0x080fe8000000180c */
[----:B------:R-:W-:Y:S02]  /*5540*/  @!P1 IADD3 R2, -R3, -0x20, RZ ;  /* 0xffffffe003029810 */ /* 0x000fe40007ffe1ff */
[----:B------:R-:W-:Y:S02]  /*5550*/  ISETP.GE.AND P1, PT, R189, RZ, PT ;  /* 0x000000ffbd00720c */ /* 0x000fe40003f26270 */
[----:B------:R2:W2:Y:S01]  /*5560*/  I2F R191, R2 ;  /* 0x0000000200bf7306 */ /* 0x0004a20000201400 */
[C---:B------:R-:W-:Y:S01]  /*5570*/  HMMA.16816.F32 R16, R164.reuse, R174, R16 ;  /* 0x000000aea410723c */ /* 0x040fe20000001810 */
[----:B------:R-:W-:Y:S03]  /*5580*/  LDSM.16.M88.4 R172, [R0+0x3000] ;  /* 0x0030000000ac783b */ /* 0x000fe60000000200 */
[C---:B------:R-:W-:Y:S04]  /*5590*/  @!P0 IADD3 R188, -R3.reuse, -0x1f, RZ ;  /* 0xffffffe103bc8810 */ /* 0x040fe80007ffe1ff */
[-C--:B-1----:R-:W-:Y:S01]  /*55a0*/  HMMA.16816.F32 R20, R164, R184.reuse, R20 ;  /* 0x000000b8a414723c */ /* 0x082fe20000001814 */
[----:B------:R1:W1:Y:S01]  /*55b0*/  I2F R190, R188 ;  /* 0x000000bc00be7306 */ /* 0x0002620000201400 */
[----:B----4-:R4:W3:Y:S02]  /*55c0*/  LDSM.16.M88.4 R168, [R0+0x2000] ;  /* 0x0020000000a8783b */ /* 0x0108e40000000200 */
[C---:B------:R-:W-:Y:S04]  /*55d0*/  @!P1 IADD3 R189, -R3.reuse, -0x18, RZ ;  /* 0xffffffe803bd9810 */ /* 0x040fe80007ffe1ff */
[C---:B------:R-:W-:Y:S03]  /*55e0*/  HMMA.16816.F32 R24, R180.reuse, R184, R24 ;  /* 0x000000b8b418723c */ /* 0x040fe60000001818 */
[----:B------:R-:W3:Y:S01]  /*55f0*/  I2F R189, R189 ;  /* 0x000000bd00bd7306 */ /* 0x000ee20000201400 */
[C---:B--2---:R-:W-:Y:S04]  /*5600*/  IADD3 R2, R3.reuse, 0x17, RZ ;  /* 0x0000001703027810 */ /* 0x044fe80007ffe0ff */
[-C--:B------:R-:W-:Y:S03]  /*5610*/  HMMA.16816.F32 R28, R180, R186.reuse, R28 ;  /* 0x000000bab41c723c */ /* 0x080fe6000000181c */
[----:B------:R-:W-:Y:S02]  /*5620*/  ISETP.GE.AND P0, PT, R2, RZ, PT ;  /* 0x000000ff0200720c */ /* 0x000fe40003f06270 */
[C---:B------:R-:W-:Y:S02]  /*5630*/  IADD3 R184, R3.reuse, -0x9, RZ ;  /* 0xfffffff703b87810 */ /* 0x040fe40007ffe0ff */
[C---:B------:R-:W-:Y:S01]  /*5640*/  IADD3 R180, R3.reuse, -0x11, RZ ;  /* 0xffffffef03b47810 */ /* 0x040fe20007ffe0ff */
[----:B------:R-:W-:Y:S01]  /*5650*/  HMMA.16816.F32 R32, R164, R186, R32 ;  /* 0x000000baa420723c */ /* 0x000fe20000001820 */
[----:B------:R-:W2:Y:S03]  /*5660*/  LDSM.16.M88.4 R164, [R206+0x10800] ;  /* 0x01080000cea4783b */ /* 0x000ea60000000200 */
[C---:B-1----:R-:W-:Y:S02]  /*5670*/  IADD3 R188, R3.reuse, -0x8, RZ ;  /* 0xfffffff803bc7810 */ /* 0x042fe40007ffe0ff */
[C---:B----4-:R-:W-:Y:S02]  /*5680*/  IADD3 R0, R3.reuse, -0x10, RZ ;  /* 0xfffffff003007810 */ /* 0x050fe40007ffe0ff */
[----:B------:R-:W-:Y:S04]  /*5690*/  ISETP.GE.AND P1, PT, R188, RZ, PT ;  /* 0x000000ffbc00720c */ /* 0x000fe80003f26270 */
[C---:B------:R-:W-:Y:S02]  /*56a0*/  @!P0 IADD3 R2, -R3.reuse, -0x17, RZ ;  /* 0xffffffe903028810 */ /* 0x040fe40007ffe1ff */
[----:B------:R-:W-:Y:S02]  /*56b0*/  ISETP.GE.AND P0, PT, R184, RZ, PT ;  /* 0x000000ffb800720c */ /* 0x000fe40003f06270 */
[----:B------:R1:W4:Y:S01]  /*56c0*/  I2F R182, R2 ;  /* 0x0000000200b67306 */ /* 0x0003220000201400 */
[-C--:B---3--:R-:W-:Y:S05]  /*56d0*/  HMMA.16816.F32 R4, R168, R176.reuse, R4 ;  /* 0x000000b0a804723c */ /* 0x088fea0000001804 */
[C---:B------:R-:W-:Y:S02]  /*56e0*/  @!P1 IADD3 R188, -R3.reuse, 0x8, RZ ;  /* 0x0000000803bc9810 */ /* 0x040fe40007ffe1ff */
[----:B------:R-:W-:Y:S01]  /*56f0*/  ISETP.GE.AND P1, PT, R0, RZ, PT ;  /* 0x000000ff0000720c */ /* 0x000fe20003f26270 */
[C---:B------:R-:W-:Y:S03]  /*5700*/  HMMA.16816.F32 R8, R172.reuse, R176, R8 ;  /* 0x000000b0ac08723c */ /* 0x040fe60000001808 */
[----:B------:R-:W3:Y:S01]  /*5710*/  I2F R188, R188 ;  /* 0x000000bc00bc7306 */ /* 0x000ee20000201400 */
[C---:B------:R-:W-:Y:S02]  /*5720*/  @!P0 IADD3 R184, -R3.reuse, 0x9, RZ ;  /* 0x0000000903b88810 */ /* 0x040fe40007ffe1ff */
[----:B------:R-:W-:Y:S02]  /*5730*/  ISETP.GE.AND P0, PT, R180, RZ, PT ;  /* 0x000000ffb400720c */ /* 0x000fe40003f06270 */
[-C--:B------:R-:W-:Y:S04]  /*5740*/  HMMA.16816.F32 R12, R172, R178.reuse, R12 ;  /* 0x000000b2ac0c723c */ /* 0x080fe8000000180c */
[C---:B------:R-:W-:Y:S01]  /*5750*/  @!P1 IADD3 R0, -R3.reuse, 0x10, RZ ;  /* 0x0000001003009810 */ /* 0x040fe20007ffe1ff */
[----:B------:R-:W3:Y:S01]  /*5760*/  I2F R184, R184 ;  /* 0x000000b800b87306 */ /* 0x000ee20000201400 */
[----:B-1----:R-:W-:Y:S02]  /*5770*/  IADD3 R2, R3, 0x10, RZ ;  /* 0x0000001003027810 */ /* 0x002fe40007ffe0ff */
[----:B------:R-:W-:Y:S01]  /*5780*/  FFMA.FTZ R5, R193, -UR8, R5 ;  /* 0x80000008c1057c23 */ /* 0x000fe20008010005 */
[C---:B------:R-:W-:Y:S04]  /*5790*/  HMMA.16816.F32 R16, R168.reuse, R178, R16 ;  /* 0x000000b2a810723c */ /* 0x040fe80000001810 */
[----:B------:R-:W-:Y:S01]  /*57a0*/  FFMA.FTZ R6, R194, -UR8, R6 ;  /* 0x80000008c2067c23 */ /* 0x000fe20008010006 */
[----:B------:R-:W-:Y:S01]  /*57b0*/  ISETP.GE.AND P1, PT, R2, RZ, PT ;  /* 0x000000ff0200720c */ /* 0x000fe20003f26270 */
[----:B------:R1:W1:Y:S01]  /*57c0*/  I2F R181, R0 ;  /* 0x0000000000b57306 */ /* 0x0002620000201400 */
[----:B------:R-:W-:Y:S01]  /*57d0*/  FFMA.FTZ R7, R192, -UR8, R7 ;  /* 0x80000008c0077c23 */ /* 0x000fe20008010007 */
[-C--:B--2---:R-:W-:Y:S04]  /*57e0*/  HMMA.16816.F32 R20, R168, R164.reuse, R20 ;  /* 0x000000a4a814723c */ /* 0x084fe80000001814 */
[----:B------:R-:W-:Y:S01]  /*57f0*/  FFMA.FTZ R4, R218, -UR8, R4 ;  /* 0x80000008da047c23 */ /* 0x000fe20008010004 */
[C---:B------:R-:W-:Y:S01]  /*5800*/  IADD3 R176, R3.reuse, -0x18, RZ ;  /* 0xffffffe803b07810 */ /* 0x040fe20007ffe0ff */
[----:B------:R-:W-:Y:S01]  /*5810*/  FFMA.FTZ R10, R196, -UR8, R10 ;  /* 0x80000008c40a7c23 */ /* 0x000fe2000801000a */
[----:B------:R-:W-:Y:S01]  /*5820*/  IADD3 R177, R3, -0x19, RZ ;  /* 0xffffffe703b17810 */ /* 0x000fe20007ffe0ff */
[----:B------:R-:W-:Y:S01]  /*5830*/  FFMA.FTZ R11, R195, -UR8, R11 ;  /* 0x80000008c30b7c23 */ /* 0x000fe2000801000b */
[----:B------:R-:W-:Y:S01]  /*5840*/  @!P0 IADD3 R180, -R3, 0x11, RZ ;  /* 0x0000001103b48810 */ /* 0x000fe20007ffe1ff */
[C---:B------:R-:W-:Y:S04]  /*5850*/  HMMA.16816.F32 R24, R172.reuse, R164, R24 ;  /* 0x000000a4ac18723c */ /* 0x040fe80000001818 */
[----:B------:R-:W-:Y:S01]  /*5860*/  FFMA.FTZ R8, R191, -UR8, R8 ;  /* 0x80000008bf087c23 */ /* 0x000fe20008010008 */
[----:B------:R-:W2:Y:S01]  /*5870*/  I2F R180, R180 ;  /* 0x000000b400b47306 */ /* 0x000ea20000201400 */
[----:B------:R-:W-:Y:S01]  /*5880*/  FFMA.FTZ R9, R190, -UR8, R9 ;  /* 0x80000008be097c23 */ /* 0x000fe20008010009 */
[----:B------:R-:W-:Y:S01]  /*5890*/  @!P1 IADD3 R2, -R3, -0x10, RZ ;  /* 0xfffffff003029810 */ /* 0x000fe20007ffe1ff */
[----:B------:R-:W-:Y:S01]  /*58a0*/  FFMA.FTZ R14, R191, -UR8, R14 ;  /* 0x80000008bf0e7c23 */ /* 0x000fe2000801000e */
[----:B------:R-:W-:Y:S01]  /*58b0*/  ISETP.GE.AND P2, PT, R176, RZ, PT ;  /* 0x000000ffb000720c */ /* 0x000fe20003f46270 */
[-C--:B------:R-:W-:Y:S03]  /*58c0*/  HMMA.16816.F32 R28, R172, R166.reuse, R28 ;  /* 0x000000a6ac1c723c */ /* 0x080fe6000000181c */
[----:B------:R-:W-:Y:S01]  /*58d0*/  FFMA.FTZ R15, R190, -UR8, R15 ;  /* 0x80000008be0f7c23 */ /* 0x000fe2000801000f */
[----:B-1----:R-:W-:Y:S01]  /*58e0*/  IADD3 R0, R3, 0xf, RZ ;  /* 0x0000000f03007810 */ /* 0x002fe20007ffe0ff */
[----:B------:R-:W-:Y:S01]  /*58f0*/  FFMA.FTZ R12, R189, -UR8, R12 ;  /* 0x80000008bd0c7c23 */ /* 0x000fe2000801000c */
[----:B------:R-:W-:Y:S01]  /*5900*/  ISETP.GE.AND P1, PT, R177, RZ, PT ;  /* 0x000000ffb100720c */ /* 0x000fe20003f26270 */
[----:B----4-:R-:W-:Y:S01]  /*5910*/  FFMA.FTZ R13, R182, -UR8, R13 ;  /* 0x80000008b60d7c23 */ /* 0x010fe2000801000d */
[----:B------:R-:W1:Y:S01]  /*5920*/  I2F R2, R2 ;  /* 0x0000000200027306 */ /* 0x000e620000201400 */
[----:B------:R-:W-:Y:S01]  /*5930*/  FFMA.FTZ R19, R193, -UR8, R19 ;  /* 0x80000008c1137c23 */ /* 0x000fe20008010013 */
[----:B------:R-:W-:Y:S01]  /*5940*/  ISETP.GE.AND P0, PT, R0, RZ, PT ;  /* 0x000000ff0000720c */ /* 0x000fe20003f06270 */
[----:B------:R-:W-:Y:S04]  /*5950*/  HMMA.16816.F32 R32, R168, R166, R32 ;  /* 0x000000a6a820723c */ /* 0x000fe80000001820 */
[----:B------:R-:W-:Y:S01]  /*5960*/  FFMA.FTZ R18, R218, -UR8, R18 ;  /* 0x80000008da127c23 */ /* 0x000fe20008010012 */
[C---:B------:R-:W-:Y:S01]  /*5970*/  @!P2 IADD3 R176, -R3.reuse, 0x18, RZ ;  /* 0x0000001803b0a810 */ /* 0x040fe20007ffe1ff */
[----:B---3--:R-:W-:Y:S02]  /*5980*/  FFMA.FTZ R16, R188, -UR8, R16 ;  /* 0x80000008bc107c23 */ /* 0x008fe40008010010 */
[----:B------:R-:W-:Y:S01]  /*5990*/  FFMA.FTZ R17, R184, -UR8, R17 ;  /* 0x80000008b8117c23 */ /* 0x000fe20008010011 */
[C---:B------:R-:W-:Y:S02]  /*59a0*/  @!P1 IADD3 R177, -R3.reuse, 0x19, RZ ;  /* 0x0000001903b19810 */ /* 0x040fe40007ffe1ff */
[----:B------:R-:W3:Y:S01]  /*59b0*/  I2F R176, R176 ;  /* 0x000000b000b07306 */ /* 0x000ee20000201400 */
[----:B------:R-:W-:Y:S01]  /*59c0*/  FFMA.FTZ R22, R188, -UR8, R22 ;  /* 0x80000008bc167c23 */ /* 0x000fe20008010016 */
[----:B------:R-:W-:Y:S01]  /*59d0*/  @!P0 IADD3 R0, -R3, -0xf, RZ ;  /* 0xfffffff103008810 */ /* 0x000fe20007ffe1ff */
[----:B------:R-:W-:Y:S01]  /*59e0*/  FFMA.FTZ R23, R184, -UR8, R23 ;  /* 0x80000008b8177c23 */ /* 0x000fe20008010017 */
[----:B------:R-:W-:Y:S01]  /*59f0*/  PLOP3.LUT P0, PT, PT, PT, UP0, 0x80, 0x0 ;  /* 0x000000000000781c */ /* 0x000fe20003f0f008 */
[----:B------:R-:W-:Y:S02]  /*5a00*/  FFMA.FTZ R20, R181, -UR8, R20 ;  /* 0x80000008b5147c23 */ /* 0x000fe40008010014 */
[----:B--2---:R-:W-:Y:S02]  /*5a10*/  FFMA.FTZ R21, R180, -UR8, R21 ;  /* 0x80000008b4157c23 */ /* 0x004fe40008010015 */
[----:B------:R-:W-:Y:S01]  /*5a20*/  FFMA.FTZ R26, R189, -UR8, R26 ;  /* 0x80000008bd1a7c23 */ /* 0x000fe2000801001a */
[----:B------:R-:W2:Y:S01]  /*5a30*/  I2F R0, R0 ;  /* 0x0000000000007306 */ /* 0x000ea20000201400 */
[----:B------:R-:W-:Y:S02]  /*5a40*/  FFMA.FTZ R27, R182, -UR8, R27 ;  /* 0x80000008b61b7c23 */ /* 0x000fe4000801001b */
[----:B-1----:R-:W-:Y:S02]  /*5a50*/  FFMA.FTZ R24, R2, -UR8, R24 ;  /* 0x8000000802187c23 */ /* 0x002fe40008010018 */
[----:B------:R-:W-:Y:S02]  /*5a60*/  FFMA.FTZ R28, R194, -UR8, R28 ;  /* 0x80000008c21c7c23 */ /* 0x000fe4000801001c */
[----:B------:R-:W-:Y:S02]  /*5a70*/  FFMA.FTZ R29, R192, -UR8, R29 ;  /* 0x80000008c01d7c23 */ /* 0x000fe4000801001d */
[----:B------:R-:W-:Y:S01]  /*5a80*/  FFMA.FTZ R30, R2, -UR8, R30 ;  /* 0x80000008021e7c23 */ /* 0x000fe2000801001e */
[----:B------:R-:W1:Y:S01]  /*5a90*/  I2F R177, R177 ;  /* 0x000000b100b17306 */ /* 0x000e620000201400 */
[----:B------:R-:W-:Y:S02]  /*5aa0*/  FFMA.FTZ R34, R181, -UR8, R34 ;  /* 0x80000008b5227c23 */ /* 0x000fe40008010022 */
[----:B------:R-:W-:Y:S02]  /*5ab0*/  FFMA.FTZ R35, R180, -UR8, R35 ;  /* 0x80000008b4237c23 */ /* 0x000fe40008010023 */
[----:B---3--:R-:W-:Y:S02]  /*5ac0*/  FFMA.FTZ R32, R176, -UR8, R32 ;  /* 0x80000008b0207c23 */ /* 0x008fe40008010020 */
[C---:B--2---:R-:W-:Y:S02]  /*5ad0*/  FFMA.FTZ R25, R0.reuse, -UR8, R25 ;  /* 0x8000000800197c23 */ /* 0x044fe40008010019 */
[----:B------:R-:W-:Y:S02]  /*5ae0*/  FFMA.FTZ R31, R0, -UR8, R31 ;  /* 0x80000008001f7c23 */ /* 0x000fe4000801001f */
[----:B-1----:R-:W-:Y:S01]  /*5af0*/  FFMA.FTZ R33, R177, -UR8, R33 ;  /* 0x80000008b1217c23 */ /* 0x002fe20008010021 */
[----:B------:R-:W-:-:S05]  /*5b00*/  @!P0 BRA `(.L_x_1926) ;  /* 0x000000c000008947 */ /* 0x000fca0003800000 */
[----:B------:R-:W-:Y:S04]  /*5b10*/  USHF.L.U32 UR5, UR25, 0x7, URZ ;  /* 0x0000000719057899 */ /* 0x000fe8000800063f */
        /* <DEDUP_REMOVED lines=11> */
.L_x_1926:
[----:B------:R-:W-:Y:S01]  /*5bd0*/  IADD3 R0, R244, UR4, RZ ;  /* 0x00000004f4007c10 */ /* 0x000fe2000fffe0ff */
[----:B------:R-:W-:Y:S01]  /*5be0*/  UIADD3 UR4, -UR5, UR13, -UR18 ;  /* 0x0000000d05047290 */ /* 0x000fe2000fffe912 */
[----:B------:R-:W-:Y:S01]  /*5bf0*/  IADD3 R170, R230, 0x1, RZ ;  /* 0x00000001e6aa7810 */ /* 0x000fe20007ffe0ff */
        /* <DEDUP_REMOVED lines=9> */
[C---:B------:R-:W-:Y:S02]  /*5c90*/  IADD3 R169, R230.reuse, 0x8, RZ ;  /* 0x00000008e6a97810 */ /* 0x040fe40007ffe0ff */
[C---:B------:R-:W-:Y:S01]  /*5ca0*/  IADD3 R168, R230.reuse, 0x9, RZ ;  /* 0x00000009e6a87810 */ /* 0x040fe20007ffe0ff */
[----:B------:R-:W-:Y:S01]  /*5cb0*/  UIADD3 UR4, UR4, UR40, URZ ;  /* 0x0000002804047290 */ /* 0x000fe2000fffe03f */
[C---:B------:R-:W-:Y:S02]  /*5cc0*/  IADD3 R167, R230.reuse, 0x10, RZ ;  /* 0x00000010e6a77810 */ /* 0x040fe40007ffe0ff */
[----:B------:R-:W-:Y:S03]  /*5cd0*/  IADD3 R166, R230, 0x11, RZ ;  /* 0x00000011e6a67810 */ /* 0x000fe60007ffe0ff */
[----:B------:R-:W-:Y:S02]  /*5ce0*/  IADD3 R171, R0, UR4, RZ ;  /* 0x0000000400ab7c10 */ /* 0x000fe4000fffe0ff */
[----:B------:R-:W-:Y:S02]  /*5cf0*/  IMNMX R0, RZ, R165, !PT ;  /* 0x000000a5ff007217 */ /* 0x000fe40007800200 */
[----:B------:R-:W-:Y:S02]  /*5d00*/  IADD3 R173, R3, UR4, RZ ;  /* 0x0000000403ad7c10 */ /* 0x000fe4000fffe0ff */
[----:B------:R-:W-:Y:S02]  /*5d10*/  IMNMX R3, R171, UR13, PT ;  /* 0x0000000dab037c17 */ /* 0x000fe4000b800200 */
[-C--:B------:R-:W-:Y:S02]  /*5d20*/  ISETP.GE.AND P2, PT, R230, R0.reuse, PT ;  /* 0x00000000e600720c */ /* 0x080fe40003f46270 */
[----:B------:R-:W-:Y:S02]  /*5d30*/  ISETP.GE.AND P1, PT, R170, R0, PT ;  /* 0x00000000aa00720c */ /* 0x000fe40003f26270 */
[----:B------:R-:W-:Y:S02]  /*5d40*/  IADD3 R172, R164, UR4, RZ ;  /* 0x00000004a4ac7c10 */ /* 0x000fe4000fffe0ff */
[----:B------:R-:W-:Y:S02]  /*5d50*/  IADD3 R175, R2, UR4, RZ ;  /* 0x0000000402af7c10 */ /* 0x000fe4000fffe0ff */
[C---:B------:R-:W-:Y:S02]  /*5d60*/  IADD3 R165, R230.reuse, 0x18, RZ ;  /* 0x00000018e6a57810 */ /* 0x040fe40007ffe0ff */
[C---:B------:R-:W-:Y:S02]  /*5d70*/  IADD3 R164, R230.reuse, 0x19, RZ ;  /* 0x00000019e6a47810 */ /* 0x040fe40007ffe0ff */
[-C--:B------:R-:W-:Y:S02]  /*5d80*/  ISETP.GE.OR P2, PT, R230, R3.reuse, !P2 ;  /* 0x00000003e600720c */ /* 0x080fe40005746670 */
[----:B------:R-:W-:Y:S02]  /*5d90*/  IMNMX R2, RZ, R174, !PT ;  /* 0x000000aeff027217 */ /* 0x000fe40007800200 */
        /* <DEDUP_REMOVED lines=8> */
[----:B------:R-:W-:Y:S02]  /*5e20*/  IMNMX R0, R172, UR13, PT ;  /* 0x0000000dac007c17 */ /* 0x000fe4000b800200 */
        /* <DEDUP_REMOVED lines=36> */
[----:B------:R-:W-:Y:S02]  /*6070*/  IMNMX R2, RZ, R177, !PT ;  /* 0x000000b1ff027217 */ /* 0x000fe40007800200 */
        /* <DEDUP_REMOVED lines=52> */
.L_x_1927:
[----:B------:R-:W2:Y:S01]  /*63c0*/  LDL R0, [R1+0x10] ;  /* 0x0000100001007983 */ /* 0x000ea20000100800 */
[----:B------:R-:W-:Y:S01]  /*63d0*/  IMAD.U32 R166, RZ, RZ, UR10 ;  /* 0x0000000affa67e24 */ /* 0x000fe2000f8e00ff */
[----:B------:R-:W-:Y:S01]  /*63e0*/  UIADD3 UR4, UR12, 0x3c6ef372, URZ ;  /* 0x3c6ef3720c047890 */ /* 0x000fe2000fffe03f */
[----:B------:R-:W-:Y:S01]  /*63f0*/  IMAD.WIDE.U32 R2, R252, -0x326172a9, RZ ;  /* 0xcd9e8d57fc027825 */ /* 0x000fe200078e00ff */
[----:B------:R-:W-:Y:S01]  /*6400*/  FSETP.NEU.FTZ.AND P0, PT, R247, -INF , PT ;  /* 0xff800000f700780b */ /* 0x000fe20003f1d000 */
[----:B------:R-:W-:Y:S02]  /*6410*/  ULDC UR6, c[0x0][0x1c0] ;  /* 0x0000700000067ab9 */ /* 0x000fe40000000800 */
[----:B------:R-:W-:Y:S01]  /*6420*/  UISETP.GT.AND UP2, UPT, UR10, UR22, UPT ;  /* 0x000000160a00728c */ /* 0x000fe2000bf44270 */
[----:B------:R-:W-:Y:S01]  /*6430*/  LOP3.LUT R174, R2, UR4, RZ, 0x3c, !PT ;  /* 0x0000000402ae7c12 */ /* 0x000fe2000f8e3cff */
[----:B------:R-:W-:Y:S01]  /*6440*/  UIADD3 UR4, UR12, -0x61c88647, URZ ;  /* 0x9e3779b90c047890 */ /* 0x000fe2000fffe03f */
[----:B--2---:R-:W-:Y:S05]  /*6450*/  IMAD R166, R166, 0x4, R0 ;  /* 0x00000004a6a67824 */ /* 0x004fea00078e0200 */
[C---:B------:R-:W-:Y:S01]  /*6460*/  IADD3 R164, R166.reuse, 0x2, RZ ;  /* 0x00000002a6a47810 */ /* 0x040fe20007ffe0ff */
[----:B------:R-:W-:Y:S04]  /*6470*/  IMAD.WIDE.U32 R166, R166, -0x326172a9, RZ ;  /* 0xcd9e8d57a6a67825 */ /* 0x000fe800078e00ff */
[----:B------:R-:W-:Y:S01]  /*6480*/  IMAD.WIDE.U32 R164, R164, -0x326172a9, RZ ;  /* 0xcd9e8d57a4a47825 */ /* 0x000fe200078e00ff */
[C---:B------:R-:W-:Y:S04]  /*6490*/  LOP3.LUT R168, R3.reuse, UR4, R166, 0x96, !PT ;  /* 0x0000000403a87c12 */ /* 0x040fe8000f8e96a6 */
[----:B------:R-:W-:Y:S01]  /*64a0*/  LOP3.LUT R166, R3, UR4, R164, 0x96, !PT ;  /* 0x0000000403a67c12 */ /* 0x000fe2000f8e96a4 */
[----:B------:R-:W-:Y:S01]  /*64b0*/  UIADD3 UR4, UR11, -0x4498517b, URZ ;  /* 0xbb67ae850b047890 */ /* 0x000fe2000fffe03f */
[-C--:B------:R-:W-:Y:S01]  /*64c0*/  LOP3.LUT R164, R167, R249.reuse, RZ, 0x3c, !PT ;  /* 0x000000f9a7a47212 */ /* 0x080fe200078e3cff */
[----:B------:R-:W-:Y:S01]  /*64d0*/  IMAD.WIDE.U32 R168, R168, -0x2daee0ad, RZ ;  /* 0xd2511f53a8a87825 */ /* 0x000fe200078e00ff */
[----:B------:R-:W-:Y:S03]  /*64e0*/  LOP3.LUT R2, R165, R249, RZ, 0x3c, !PT ;  /* 0x000000f9a5027212 */ /* 0x000fe600078e3cff */
[----:B------:R-:W-:Y:S01]  /*64f0*/  LOP3.LUT R0, R250, UR4, RZ, 0x3c, !PT ;  /* 0x00000004fa007c12 */ /* 0x000fe2000f8e3cff */
[----:B------:R-:W-:Y:S01]  /*6500*/  UIADD3 UR4, UR11, 0x76cf5d0a, URZ ;  /* 0x76cf5d0a0b047890 */ /* 0x000fe2000fffe03f */
[----:B------:R-:W-:Y:S04]  /*6510*/  IMAD.WIDE.U32 R166, R166, -0x2daee0ad, RZ ;  /* 0xd2511f53a6a67825 */ /* 0x000fe800078e00ff */
[----:B------:R-:W-:Y:S04]  /*6520*/  IMAD.WIDE.U32 R2, R2, -0x2daee0ad, RZ ;  /* 0xd2511f5302027825 */ /* 0x000fe800078e00ff */
[----:B------:R-:W-:Y:S01]  /*6530*/  IMAD.WIDE.U32 R164, R164, -0x2daee0ad, RZ ;  /* 0xd2511f53a4a47825 */ /* 0x000fe200078e00ff */
[----:B------:R-:W-:Y:S02]  /*6540*/  LOP3.LUT R170, R167, UR4, R2, 0x96, !PT ;  /* 0x00000004a7aa7c12 */ /* 0x000fe4000f8e9602 */
[C---:B------:R-:W-:Y:S02]  /*6550*/  LOP3.LUT R2, R0.reuse, R3, RZ, 0x3c, !PT ;  /* 0x0000000300027212 */ /* 0x040fe400078e3cff */
        /* <DEDUP_REMOVED lines=8> */
[----:B------:R-:W-:Y:S01]  /*65e0*/  LOP3.LUT R2, R174, R3, RZ, 0x3c, !PT ;  /* 0x00000003ae027212 */ /* 0x000fe200078e3cff */
[----:B------:R-:W-:Y:S01]  /*65f0*/  FMUL.FTZ R0, R246, 1.4426950216293334961 ;  /* 0x3fb8aa3bf6007820 */ /* 0x000fe20000410000 */
        /* <DEDUP_REMOVED lines=46> */
[--C-:B------:R-:W-:Y:S01]  /*68e0*/  FFMA.FTZ R7, R7, c[0x0][0x23c], -R3.reuse ;  /* 0x00008f0007077a23 */ /* 0x100fe20000010803 */
[----:B------:R-:W-:Y:S01]  /*68f0*/  FSEL R2, R2, RZ, P0 ;  /* 0x000000ff02027208 */ /* 0x000fe20000000000 */
[----:B------:R1:W-:Y:S01]  /*6900*/  MUFU.EX2 R190, R4 ;  /* 0x0000000400be7308 */ /* 0x0003e20000000800 */
[----:B------:R-:W-:Y:S01]  /*6910*/  FSETP.NEU.FTZ.AND P0, PT, R246, -INF , PT ;  /* 0xff800000f600780b */ /* 0x000fe20003f1d000 */
[--C-:B------:R-:W-:Y:S01]  /*6920*/  FFMA.FTZ R35, R35, c[0x0][0x23c], -R3.reuse ;  /* 0x00008f0023237a23 */ /* 0x100fe20000010803 */
[----:B------:R-:W-:Y:S01]  /*6930*/  ULDC.U8 UR4, c[0x0][0x2d8] ;  /* 0x0000b60000047ab9 */ /* 0x000fe20000000000 */
[--C-:B------:R-:W-:Y:S01]  /*6940*/  FFMA.FTZ R34, R34, c[0x0][0x23c], -R3.reuse ;  /* 0x00008f0022227a23 */ /* 0x100fe20000010803 */
[----:B------:R-:W-:Y:S01]  /*6950*/  FSEL R0, R0, RZ, P0 ;  /* 0x000000ff00007208 */ /* 0x000fe20000000000 */
[--C-:B------:R-:W-:Y:S02]  /*6960*/  FFMA.FTZ R19, R19, c[0x0][0x23c], -R3.reuse ;  /* 0x00008f0013137a23 */ /* 0x100fe40000010803 */
[--C-:B------:R-:W-:Y:S02]  /*6970*/  FFMA.FTZ R18, R18, c[0x0][0x23c], -R3.reuse ;  /* 0x00008f0012127a23 */ /* 0x100fe40000010803 */
[----:B------:R-:W-:Y:S01]  /*6980*/  FFMA.FTZ R15, R15, c[0x0][0x23c], -R0 ;  /* 0x00008f000f0f7a23 */ /* 0x000fe20000010800 */
[----:B------:R2:W-:Y:S01]  /*6990*/  MUFU.EX2 R195, R7 ;  /* 0x0000000700c37308 */ /* 0x0005e20000000800 */
[--C-:B------:R-:W-:Y:S02]  /*69a0*/  FFMA.FTZ R23, R23, c[0x0][0x23c], -R3.reuse ;  /* 0x00008f0017177a23 */ /* 0x100fe40000010803 */
[--C-:B------:R-:W-:Y:S02]  /*69b0*/  FFMA.FTZ R22, R22, c[0x0][0x23c], -R3.reuse ;  /* 0x00008f0016167a23 */ /* 0x100fe40000010803 */
[----:B------:R-:W-:Y:S01]  /*69c0*/  FFMA.FTZ R3, R6, c[0x0][0x23c], -R3 ;  /* 0x00008f0006037a23 */ /* 0x000fe20000010803 */
[--C-:B------:R-:W-:Y:S01]  /*69d0*/  SHF.R.U32.HI R6, RZ, 0x18, R175.reuse ;  /* 0x00000018ff067819 */ /* 0x100fe200000116af */
[--C-:B------:R-:W-:Y:S02]  /*69e0*/  FFMA.FTZ R20, R20, c[0x0][0x23c], -R164.reuse ;  /* 0x00008f0014147a23 */ /* 0x100fe400000108a4 */
[--C-:B------:R-:W-:Y:S01]  /*69f0*/  FFMA.FTZ R33, R33, c[0x0][0x23c], -R164.reuse ;  /* 0x00008f0021217a23 */ /* 0x100fe200000108a4 */
[----:B------:R3:W-:Y:S01]  /*6a00*/  MUFU.EX2 R197, R15 ;  /* 0x0000000f00c57308 */ /* 0x0007e20000000800 */
[--C-:B------:R-:W-:Y:S01]  /*6a10*/  FFMA.FTZ R17, R17, c[0x0][0x23c], -R164.reuse ;  /* 0x00008f0011117a23 */ /* 0x100fe200000108a4 */
[----:B------:R-:W-:Y:S01]  /*6a20*/  ISETP.LE.U32.AND P1, PT, R6, UR4, PT ;  /* 0x0000000406007c0c */ /* 0x000fe2000bf23070 */
[----:B------:R-:W-:Y:S01]  /*6a30*/  FFMA.FTZ R16, R16, c[0x0][0x23c], -R164 ;  /* 0x00008f0010107a23 */ /* 0x000fe200000108a4 */
[----:B-1----:R-:W-:Y:S01]  /*6a40*/  SHF.R.U32.HI R4, RZ, 0x18, R172 ;  /* 0x00000018ff047819 */ /* 0x002fe200000116ac */
[----:B------:R-:W-:Y:S01]  /*6a50*/  FFMA.FTZ R21, R21, c[0x0][0x23c], -R164 ;  /* 0x00008f0015157a23 */ /* 0x000fe200000108a4 */
[----:B------:R-:W-:Y:S01]  /*6a60*/  SHF.R.U32.HI R6, RZ, 0x18, R166 ;  /* 0x00000018ff067819 */ /* 0x000fe200000116a6 */
[----:B------:R-:W-:Y:S01]  /*6a70*/  FFMA.FTZ R164, R5, c[0x0][0x23c], -R164 ;  /* 0x00008f0005a47a23 */ /* 0x000fe200000108a4 */
[----:B------:R-:W-:Y:S01]  /*6a80*/  LOP3.LUT R5, R172, 0xff, RZ, 0xc0, !PT ;  /* 0x000000ffac057812 */ /* 0x000fe200078ec0ff */
[--C-:B------:R-:W-:Y:S01]  /*6a90*/  FFMA.FTZ R28, R28, c[0x0][0x23c], -R2.reuse ;  /* 0x00008f001c1c7a23 */ /* 0x100fe20000010802 */
[----:B------:R1:W-:Y:S01]  /*6aa0*/  MUFU.EX2 R182, R3 ;  /* 0x0000000300b67308 */ /* 0x0003e20000000800 */
[----:B------:R-:W-:Y:S01]  /*6ab0*/  ISETP.LE.U32.AND P2, PT, R4, UR4, PT ;  /* 0x0000000404007c0c */ /* 0x000fe2000bf43070 */
[--C-:B------:R-:W-:Y:S01]  /*6ac0*/  FFMA.FTZ R12, R12, c[0x0][0x23c], -R2.reuse ;  /* 0x00008f000c0c7a23 */ /* 0x100fe20000010802 */
[----:B------:R-:W-:Y:S01]  /*6ad0*/  ISETP.LE.U32.AND P3, PT, R5, UR4, PT ;  /* 0x0000000405007c0c */ /* 0x000fe2000bf63070 */
[--C-:B------:R-:W-:Y:S01]  /*6ae0*/  FFMA.FTZ R8, R8, c[0x0][0x23c], -R2.reuse ;  /* 0x00008f0008087a23 */ /* 0x100fe20000010802 */
[----:B--2---:R-:W-:Y:S01]  /*6af0*/  LOP3.LUT R7, R175, 0xff, RZ, 0xc0, !PT ;  /* 0x000000ffaf077812 */ /* 0x004fe200078ec0ff */
[--C-:B------:R-:W-:Y:S01]  /*6b00*/  FFMA.FTZ R13, R13, c[0x0][0x23c], -R2.reuse ;  /* 0x00008f000d0d7a23 */ /* 0x100fe20000010802 */
[----:B------:R-:W-:Y:S01]  /*6b10*/  LOP3.LUT R5, R168, 0xff, RZ, 0xc0, !PT ;  /* 0x000000ffa8057812 */ /* 0x000fe200078ec0ff */
[--C-:B------:R-:W-:Y:S01]  /*6b20*/  FFMA.FTZ R9, R9, c[0x0][0x23c], -R2.reuse ;  /* 0x00008f0009097a23 */ /* 0x100fe20000010802 */
[----:B------:R-:W-:Y:S01]  /*6b30*/  ISETP.LE.U32.AND P6, PT, R7, UR4, PT ;  /* 0x0000000407007c0c */ /* 0x000fe2000bfc3070 */
[----:B------:R-:W2:Y:S01]  /*6b40*/  MUFU.EX2 R228, R32 ;  /* 0x0000002000e47308 */ /* 0x000ea20000000800 */
[----:B------:R-:W-:Y:S01]  /*6b50*/  ISETP.LE.U32.AND P4, PT, R5, UR4, PT ;  /* 0x0000000405007c0c */ /* 0x000fe2000bf83070 */
[----:B------:R-:W-:Y:S01]  /*6b60*/  FFMA.FTZ R24, R24, c[0x0][0x23c], -R2 ;  /* 0x00008f0018187a23 */ /* 0x000fe20000010802 */
[----:B------:R-:W-:Y:S01]  /*6b70*/  SHF.R.U32.HI R5, RZ, 0x18, R170 ;  /* 0x00000018ff057819 */ /* 0x000fe200000116aa */
[----:B------:R-:W-:Y:S01]  /*6b80*/  FFMA.FTZ R25, R25, c[0x0][0x23c], -R2 ;  /* 0x00008f0019197a23 */ /* 0x000fe20000010802 */
[----:B---3--:R-:W-:Y:S01]  /*6b90*/  SHF.R.U32.HI R15, RZ, 0x10, R172 ;  /* 0x00000010ff0f7819 */ /* 0x008fe200000116ac */
[----:B------:R-:W-:Y:S01]  /*6ba0*/  FFMA.FTZ R2, R29, c[0x0][0x23c], -R2 ;  /* 0x00008f001d027a23 */ /* 0x000fe20000010802 */
[----:B------:R-:W-:Y:S01]  /*6bb0*/  LOP3.LUT R172, R172, 0xffff, RZ, 0xc0, !PT ;  /* 0x0000ffffacac7812 */ /* 0x000fe200078ec0ff */
[----:B------:R-:W-:Y:S01]  /*6bc0*/  FFMA.FTZ R14, R14, c[0x0][0x23c], -R0 ;  /* 0x00008f000e0e7a23 */ /* 0x000fe20000010800 */
[----:B------:R-:W-:Y:S01]  /*6bd0*/  LOP3.LUT R4, R15, 0xff, RZ, 0xc0, !PT ;  /* 0x000000ff0f047812 */ /* 0x000fe200078ec0ff */
[----:B------:R-:W3:Y:S01]  /*6be0*/  MUFU.EX2 R229, R35 ;  /* 0x0000002300e57308 */ /* 0x000ee20000000800 */
[----:B------:R-:W-:Y:S01]  /*6bf0*/  SHF.R.U32.HI R7, RZ, 0x10, R170 ;  /* 0x00000010ff077819 */ /* 0x000fe200000116aa */
[--C-:B------:R-:W-:Y:S01]  /*6c00*/  FFMA.FTZ R11, R11, c[0x0][0x23c], -R0.reuse ;  /* 0x00008f000b0b7a23 */ /* 0x100fe20000010800 */
[----:B------:R-:W-:Y:S01]  /*6c10*/  ISETP.LE.U32.AND P5, PT, R4, UR4, PT ;  /* 0x0000000404007c0c */ /* 0x000fe2000bfa3070 */
[--C-:B------:R-:W-:Y:S01]  /*6c20*/  FFMA.FTZ R10, R10, c[0x0][0x23c], -R0.reuse ;  /* 0x00008f000a0a7a23 */ /* 0x100fe20000010800 */
[C---:B-1----:R-:W-:Y:S01]  /*6c30*/  LOP3.LUT R3, R170.reuse, 0xff, RZ, 0xc0, !PT ;  /* 0x000000ffaa037812 */ /* 0x042fe200078ec0ff */
[----:B------:R-:W-:Y:S01]  /*6c40*/  FFMA.FTZ R31, R31, c[0x0][0x23c], -R0 ;  /* 0x00008f001f1f7a23 */ /* 0x000fe20000010800 */
[----:B------:R-:W-:Y:S01]  /*6c50*/  SHF.R.U32.HI R4, RZ, 0x8, R172 ;  /* 0x00000008ff047819 */ /* 0x000fe200000116ac */
[--C-:B------:R-:W-:Y:S01]  /*6c60*/  FFMA.FTZ R27, R27, c[0x0][0x23c], -R0.reuse ;  /* 0x00008f001b1b7a23 */ /* 0x100fe20000010800 */
[----:B------:R-:W-:Y:S01]  /*6c70*/  LOP3.LUT R170, R170, 0xffff, RZ, 0xc0, !PT ;  /* 0x0000ffffaaaa7812 */ /* 0x000fe200078ec0ff */
[----:B------:R-:W1:Y:S01]  /*6c80*/  MUFU.EX2 R223, R20 ;  /* 0x0000001400df7308 */ /* 0x000e620000000800 */
[--C-:B------:R-:W-:Y:S02]  /*6c90*/  FFMA.FTZ R26, R26, c[0x0][0x23c], -R0.reuse ;  /* 0x00008f001a1a7a23 */ /* 0x100fe40000010800 */
[----:B------:R-:W-:Y:S02]  /*6ca0*/  FFMA.FTZ R0, R30, c[0x0][0x23c], -R0 ;  /* 0x00008f001e007a23 */ /* 0x000fe40000010800 */
[----:B--2---:R-:W-:Y:S01]  /*6cb0*/  @!P3 FADD.FTZ R228, -R228, -RZ ;  /* 0x800000ffe4e4b221 */ /* 0x004fe20000010100 */
[----:B------:R-:W-:Y:S02]  /*6cc0*/  ISETP.LE.U32.AND P3, PT, R3, UR4, PT ;  /* 0x0000000403007c0c */ /* 0x000fe4000bf63070 */
[----:B------:R-:W-:Y:S02]  /*6cd0*/  SHF.R.U32.HI R3, RZ, 0x10, R175 ;  /* 0x00000010ff037819 */ /* 0x000fe400000116af */
[----:B------:R-:W2:Y:S01]  /*6ce0*/  MUFU.EX2 R224, R23 ;  /* 0x0000001700e07308 */ /* 0x000ea20000000800 */
[----:B------:R-:W-:Y:S01]  /*6cf0*/  LOP3.LUT R175, R175, 0xffff, RZ, 0xc0, !PT ;  /* 0x0000ffffafaf7812 */ /* 0x000fe200078ec0ff */
[----:B---3--:R-:W-:Y:S01]  /*6d00*/  @!P2 FADD.FTZ R229, -R229, -RZ ;  /* 0x800000ffe5e5a221 */ /* 0x008fe20000010100 */
[----:B------:R-:W-:Y:S02]  /*6d10*/  ISETP.LE.U32.AND P2, PT, R5, UR4, PT ;  /* 0x0000000405007c0c */ /* 0x000fe4000bf43070 */
[----:B------:R-:W-:Y:S02]  /*6d20*/  LOP3.LUT R5, R3, 0xff, RZ, 0xc0, !PT ;  /* 0x000000ff03057812 */ /* 0x000fe400078ec0ff */
[----:B------:R-:W-:Y:S03]  /*6d30*/  LOP3.LUT R3, R4, 0xffff, RZ, 0xc0, !PT ;  /* 0x0000ffff04037812 */ /* 0x000fe600078ec0ff */
[----:B------:R-:W3:Y:S01]  /*6d40*/  MUFU.EX2 R227, R34 ;  /* 0x0000002200e37308 */ /* 0x000ee20000000800 */
[----:B------:R-:W-:Y:S01]  /*6d50*/  SHF.R.U32.HI R4, RZ, 0x18, R176 ;  /* 0x00000018ff047819 */ /* 0x000fe200000116b0 */
[----:B-1----:R-:W-:Y:S01]  /*6d60*/  @!P6 FADD.FTZ R223, -R223, -RZ ;  /* 0x800000ffdfdfe221 */ /* 0x002fe20000010100 */
[----:B------:R-:W-:Y:S02]  /*6d70*/  ISETP.LE.U32.AND P6, PT, R5, UR4, PT ;  /* 0x0000000405007c0c */ /* 0x000fe4000bfc3070 */
[----:B------:R-:W-:Y:S05]  /*6d80*/  LOP3.LUT R5, R166, 0xff, RZ, 0xc0, !PT ;  /* 0x000000ffa6057812 */ /* 0x000fea00078ec0ff */
[----:B------:R-:W1:Y:S01]  /*6d90*/  MUFU.EX2 R219, R16 ;  /* 0x0000001000db7308 */ /* 0x000e620000000800 */
[----:B--2---:R-:W-:Y:S01]  /*6da0*/  @!P1 FADD.FTZ R224, -R224, -RZ ;  /* 0x800000ffe0e09221 */ /* 0x004fe20000010100 */
[----:B------:R-:W-:Y:S02]  /*6db0*/  ISETP.LE.U32.AND P1, PT, R3, UR4, PT ;  /* 0x0000000403007c0c */ /* 0x000fe4000bf23070 */
[----:B------:R-:W-:Y:S06]  /*6dc0*/  LOP3.LUT R3, R165, 0xff, RZ, 0xc0, !PT ;  /* 0x000000ffa5037812 */ /* 0x000fec00078ec0ff */
[----:B------:R-:W2:Y:S01]  /*6dd0*/  MUFU.EX2 R225, R28 ;  /* 0x0000001c00e17308 */ /* 0x000ea20000000800 */
[----:B---3--:R-:W-:Y:S01]  /*6de0*/  @!P5 FADD.FTZ R227, -R227, -RZ ;  /* 0x800000ffe3e3d221 */ /* 0x008fe20000010100 */
[----:B------:R-:W-:Y:S02]  /*6df0*/  ISETP.LE.U32.AND P5, PT, R3, UR4, PT ;  /* 0x0000000403007c0c */ /* 0x000fe4000bfa3070 */
[----:B------:R-:W-:Y:S06]  /*6e00*/  SHF.R.U32.HI R3, RZ, 0x18, R165 ;  /* 0x00000018ff037819 */ /* 0x000fec00000116a5 */
[----:B------:R-:W3:Y:S01]  /*6e10*/  MUFU.EX2 R221, R22 ;  /* 0x0000001600dd7308 */ /* 0x000ee20000000800 */
[----:B-1----:R-:W-:Y:S01]  /*6e20*/  @!P3 FADD.FTZ R219, -R219, -RZ ;  /* 0x800000ffdbdbb221 */ /* 0x002fe20000010100 */
[----:B------:R-:W-:Y:S02]  /*6e30*/  ISETP.LE.U32.AND P3, PT, R3, UR4, PT ;  /* 0x0000000403007c0c */ /* 0x000fe4000bf63070 */
[----:B------:R-:W-:Y:S02]  /*6e40*/  LOP3.LUT R3, R7, 0xff, RZ, 0xc0, !PT ;  /* 0x000000ff07037812 */ /* 0x000fe400078ec0ff */
[----:B------:R-:W-:Y:S04]  /*6e50*/  SHF.R.U32.HI R16, RZ, 0x10, R168 ;  /* 0x00000010ff107819 */ /* 0x000fe800000116a8 */
[----:B------:R-:W1:Y:S01]  /*6e60*/  MUFU.EX2 R220, R19 ;  /* 0x0000001300dc7308 */ /* 0x000e620000000800 */
[----:B--2---:R-:W-:Y:S01]  /*6e70*/  @!P4 FADD.FTZ R225, -R225, -RZ ;  /* 0x800000ffe1e1c221 */ /* 0x004fe20000010100 */
[----:B------:R-:W-:Y:S02]  /*6e80*/  ISETP.LE.U32.AND P4, PT, R4, UR4, PT ;  /* 0x0000000404007c0c */ /* 0x000fe4000bf83070 */
[----:B------:R-:W-:Y:S06]  /*6e90*/  LOP3.LUT R4, R176, 0xff, RZ, 0xc0, !PT ;  /* 0x000000ffb0047812 */ /* 0x000fec00078ec0ff */
[----:B------:R-:W2:Y:S01]  /*6ea0*/  MUFU.EX2 R226, R33 ;  /* 0x0000002100e27308 */ /* 0x000ea20000000800 */
[----:B---3--:R-:W-:Y:S01]  /*6eb0*/  @!P6 FADD.FTZ R221, -R221, -RZ ;  /* 0x800000ffdddde221 */ /* 0x008fe20000010100 */
[----:B------:R-:W-:Y:S02]  /*6ec0*/  ISETP.LE.U32.AND P6, PT, R3, UR4, PT ;  /* 0x0000000403007c0c */ /* 0x000fe4000bfc3070 */
[----:B------:R-:W-:Y:S01]  /*6ed0*/  SHF.R.U32.HI R3, RZ, 0x8, R175 ;  /* 0x00000008ff037819 */ /* 0x000fe200000116af */
[----:B------:R-:W-:Y:S01]  /*6ee0*/  @!P4 FADD.FTZ R195, -R195, -RZ ;  /* 0x800000ffc3c3c221 */ /* 0x000fe20000010100 */
[----:B------:R-:W-:Y:S04]  /*6ef0*/  ISETP.LE.U32.AND P4, PT, R6, UR4, PT ;  /* 0x0000000406007c0c */ /* 0x000fe8000bf83070 */
[----:B------:R-:W3:Y:S01]  /*6f00*/  MUFU.EX2 R218, R18 ;  /* 0x0000001200da7308 */ /* 0x000ee20000000800 */
[----:B------:R-:W-:Y:S01]  /*6f10*/  LOP3.LUT R3, R3, 0xffff, RZ, 0xc0, !PT ;  /* 0x0000ffff03037812 */ /* 0x000fe200078ec0ff */
[----:B-1----:R-:W-:Y:S01]  /*6f20*/  @!P2 FADD.FTZ R220, -R220, -RZ ;  /* 0x800000ffdcdca221 */ /* 0x002fe20000010100 */
[----:B------:R-:W-:Y:S02]  /*6f30*/  ISETP.LE.U32.AND P2, PT, R4, UR4, PT ;  /* 0x0000000404007c0c */ /* 0x000fe4000bf43070 */
[----:B------:R-:W-:Y:S05]  /*6f40*/  SHF.R.U32.HI R4, RZ, 0x8, R170 ;  /* 0x00000008ff047819 */ /* 0x000fea00000116aa */
[----:B------:R-:W1:Y:S01]  /*6f50*/  MUFU.EX2 R198, R12 ;  /* 0x0000000c00c67308 */ /* 0x000e620000000800 */
[----:B------:R-:W-:Y:S02]  /*6f60*/  @!P4 FADD.FTZ R197, -R197, -RZ ;  /* 0x800000ffc5c5c221 */ /* 0x000fe40000010100 */
[----:B--2---:R-:W-:Y:S01]  /*6f70*/  @!P1 FADD.FTZ R226, -R226, -RZ ;  /* 0x800000ffe2e29221 */ /* 0x004fe20000010100 */
[----:B------:R-:W-:Y:S02]  /*6f80*/  ISETP.LE.U32.AND P1, PT, R5, UR4, PT ;  /* 0x0000000405007c0c */ /* 0x000fe4000bf23070 */
[----:B------:R-:W-:Y:S01]  /*6f90*/  SHF.R.U32.HI R5, RZ, 0x10, R176 ;  /* 0x00000010ff057819 */ /* 0x000fe200000116b0 */
[----:B------:R-:W-:Y:S01]  /*6fa0*/  @!P2 FADD.FTZ R190, -R190, -RZ ;  /* 0x800000ffbebea221 */ /* 0x000fe20000010100 */
[----:B------:R-:W-:Y:S02]  /*6fb0*/  ISETP.LE.U32.AND P2, PT, R3, UR4, PT ;  /* 0x0000000403007c0c */ /* 0x000fe4000bf43070 */
[----:B------:R-:W2:Y:S01]  /*6fc0*/  MUFU.EX2 R186, R8 ;  /* 0x0000000800ba7308 */ /* 0x000ea20000000800 */
[----:B------:R-:W-:Y:S02]  /*6fd0*/  LOP3.LUT R5, R5, 0xff, RZ, 0xc0, !PT ;  /* 0x000000ff05057812 */ /* 0x000fe400078ec0ff */
[----:B------:R-:W-:Y:S01]  /*6fe0*/  LOP3.LUT R3, R4, 0xffff, RZ, 0xc0, !PT ;  /* 0x0000ffff04037812 */ /* 0x000fe200078ec0ff */
[----:B---3--:R-:W-:Y:S01]  /*6ff0*/  @!P6 FADD.FTZ R218, -R218, -RZ ;  /* 0x800000ffdadae221 */ /* 0x008fe20000010100 */
[----:B------:R-:W-:Y:S02]  /*7000*/  ISETP.LE.U32.AND P6, PT, R5, UR4, PT ;  /* 0x0000000405007c0c */ /* 0x000fe4000bfc3070 */
[----:B------:R-:W-:Y:S03]  /*7010*/  LOP3.LUT R4, R174, 0xff, RZ, 0xc0, !PT ;  /* 0x000000ffae047812 */ /* 0x000fe600078ec0ff */
[----:B------:R-:W3:Y:S01]  /*7020*/  MUFU.EX2 R199, R21 ;  /* 0x0000001500c77308 */ /* 0x000ee20000000800 */
[----:B------:R-:W-:Y:S02]  /*7030*/  ISETP.LE.U32.AND P4, PT, R4, UR4, PT ;  /* 0x0000000404007c0c */ /* 0x000fe4000bf83070 */
[----:B------:R-:W-:Y:S01]  /*7040*/  SHF.R.U32.HI R4, RZ, 0x18, R174 ;  /* 0x00000018ff047819 */ /* 0x000fe200000116ae */
[----:B-1----:R-:W-:Y:S01]  /*7050*/  @!P1 FADD.FTZ R198, -R198, -RZ ;  /* 0x800000ffc6c69221 */ /* 0x002fe20000010100 */
[----:B------:R-:W-:Y:S02]  /*7060*/  ISETP.LE.U32.AND P1, PT, R3, UR4, PT ;  /* 0x0000000403007c0c */ /* 0x000fe4000bf23070 */
[----:B------:R-:W-:Y:S01]  /*7070*/  LOP3.LUT R3, R176, 0xffff, RZ, 0xc0, !PT ;  /* 0x0000ffffb0037812 */ /* 0x000fe200078ec0ff */
[----:B------:R-:W-:Y:S01]  /*7080*/  @!P6 FADD.FTZ R182, -R182, -RZ ;  /* 0x800000ffb6b6e221 */ /* 0x000fe20000010100 */
[----:B------:R-:W-:Y:S01]  /*7090*/  SHF.R.U32.HI R12, RZ, 0x18, R168 ;  /* 0x00000018ff0c7819 */ /* 0x000fe200000116a8 */
[----:B------:R1:W-:Y:S01]  /*70a0*/  MUFU.EX2 R187, R2 ;  /* 0x0000000200bb7308 */ /* 0x0003e20000000800 */
[----:B------:R-:W-:Y:S02]  /*70b0*/  SHF.R.U32.HI R3, RZ, 0x8, R3 ;  /* 0x00000008ff037819 */ /* 0x000fe40000011603 */
[----:B------:R-:W-:Y:S01]  /*70c0*/  LOP3.LUT R168, R168, 0xffff, RZ, 0xc0, !PT ;  /* 0x0000ffffa8a87812 */ /* 0x000fe200078ec0ff */
[----:B--2---:R-:W-:Y:S01]  /*70d0*/  @!P4 FADD.FTZ R186, -R186, -RZ ;  /* 0x800000ffbabac221 */ /* 0x004fe20000010100 */
[----:B------:R-:W-:Y:S02]  /*70e0*/  SHF.R.U32.HI R8, RZ, 0x10, R166 ;  /* 0x00000010ff087819 */ /* 0x000fe400000116a6 */
[----:B------:R-:W-:Y:S02]  /*70f0*/  LOP3.LUT R3, R3, 0xffff, RZ, 0xc0, !PT ;  /* 0x0000ffff03037812 */ /* 0x000fe400078ec0ff */
[----:B------:R-:W-:Y:S01]  /*7100*/  LOP3.LUT R166, R166, 0xffff, RZ, 0xc0, !PT ;  /* 0x0000ffffa6a67812 */ /* 0x000fe200078ec0ff */
[----:B------:R-:W2:Y:S01]  /*7110*/  MUFU.EX2 R196, R17 ;  /* 0x0000001100c47308 */ /* 0x000ea20000000800 */
[----:B------:R-:W-:Y:S01]  /*7120*/  ISETP.LE.U32.AND P0, PT, R12, UR4, PT ;  /* 0x000000040c007c0c */ /* 0x000fe2000bf03070 */
[----:B---3--:R-:W-:Y:S01]  /*7130*/  @!P2 FADD.FTZ R199, -R199, -RZ ;  /* 0x800000ffc7c7a221 */ /* 0x008fe20000010100 */
[----:B------:R-:W-:Y:S02]  /*7140*/  ISETP.LE.U32.AND P2, PT, R4, UR4, PT ;  /* 0x0000000404007c0c */ /* 0x000fe4000bf43070 */
[----:B------:R-:W-:Y:S05]  /*7150*/  LOP3.LUT R4, R8, 0xff, RZ, 0xc0, !PT ;  /* 0x000000ff08047812 */ /* 0x000fea00078ec0ff */
[----:B------:R-:W3:Y:S01]  /*7160*/  MUFU.EX2 R189, R14 ;  /* 0x0000000e00bd7308 */ /* 0x000ee20000000800 */
[----:B------:R-:W-:Y:S02]  /*7170*/  ISETP.LE.U32.AND P6, PT, R4, UR4, PT ;  /* 0x0000000404007c0c */ /* 0x000fe4000bfc3070 */
[----:B------:R-:W-:Y:S02]  /*7180*/  SHF.R.U32.HI R4, RZ, 0x8, R166 ;  /* 0x00000008ff047819 */ /* 0x000fe400000116a6 */
[----:B-1----:R-:W-:Y:S02]  /*7190*/  F2FP.RELU.PACK_AB R2, R195, R182 ;  /* 0x000000b6c302723e */ /* 0x002fe400000008ff */
[----:B------:R-:W-:Y:S03]  /*71a0*/  LOP3.LUT R4, R4, 0xffff, RZ, 0xc0, !PT ;  /* 0x0000ffff04047812 */ /* 0x000fe600078ec0ff */
[----:B------:R-:W1:Y:S01]  /*71b0*/  MUFU.EX2 R177, R164 ;  /* 0x000000a400b17308 */ /* 0x000e620000000800 */
[----:B------:R4:W-:Y:S01]  /*71c0*/  STS [R233+0x20400], R2 ;  /* 0x02040002e9007388 */ /* 0x0009e20000000800 */
[----:B--2---:R-:W-:Y:S01]  /*71d0*/  @!P1 FADD.FTZ R196, -R196, -RZ ;  /* 0x800000ffc4c49221 */ /* 0x004fe20000010100 */
[----:B------:R-:W-:Y:S02]  /*71e0*/  ISETP.LE.U32.AND P1, PT, R3, UR4, PT ;  /* 0x0000000403007c0c */ /* 0x000fe4000bf23070 */
[----:B------:R-:W-:Y:S02]  /*71f0*/  SHF.R.U32.HI R3, RZ, 0x10, R174 ;  /* 0x00000010ff037819 */ /* 0x000fe400000116ae */
[----:B------:R-:W-:Y:S03]  /*7200*/  LOP3.LUT R174, R174, 0xffff, RZ, 0xc0, !PT ;  /* 0x0000ffffaeae7812 */ /* 0x000fe600078ec0ff */
[----:B------:R-:W2:Y:S01]  /*7210*/  MUFU.EX2 R188, R11 ;  /* 0x0000000b00bc7308 */ /* 0x000ea20000000800 */
[----:B------:R-:W-:Y:S02]  /*7220*/  LOP3.LUT R5, R3, 0xff, RZ, 0xc0, !PT ;  /* 0x000000ff03057812 */ /* 0x000fe400078ec0ff */
[----:B------:R-:W-:Y:S01]  /*7230*/  SHF.R.U32.HI R3, RZ, 0x8, R174 ;  /* 0x00000008ff037819 */ /* 0x000fe200000116ae */
[----:B---3--:R-:W-:Y:S01]  /*7240*/  @!P6 FADD.FTZ R189, -R189, -RZ ;  /* 0x800000ffbdbde221 */ /* 0x008fe20000010100 */
[----:B------:R-:W-:Y:S02]  /*7250*/  ISETP.LE.U32.AND P4, PT, R5, UR4, PT ;  /* 0x0000000405007c0c */ /* 0x000fe4000bf83070 */
[----:B------:R-:W-:Y:S02]  /*7260*/  LOP3.LUT R3, R3, 0xffff, RZ, 0xc0, !PT ;  /* 0x0000ffff03037812 */ /* 0x000fe400078ec0ff */
[----:B------:R-:W-:Y:S01]  /*7270*/  SHF.R.U32.HI R5, RZ, 0x10, R165 ;  /* 0x00000010ff057819 */ /* 0x000fe200000116a5 */
[----:B------:R-:W3:Y:S01]  /*7280*/  MUFU.EX2 R178, R10 ;  /* 0x0000000a00b27308 */ /* 0x000ee20000000800 */
[----:B------:R-:W-:Y:S02]  /*7290*/  ISETP.LE.U32.AND P6, PT, R3, UR4, PT ;  /* 0x0000000403007c0c */ /* 0x000fe4000bfc3070 */
[----:B------:R-:W-:Y:S01]  /*72a0*/  LOP3.LUT R5, R5, 0xff, RZ, 0xc0, !PT ;  /* 0x000000ff05057812 */ /* 0x000fe200078ec0ff */
[----:B-1----:R-:W-:Y:S01]  /*72b0*/  @!P1 FADD.FTZ R177, -R177, -RZ ;  /* 0x800000ffb1b19221 */ /* 0x002fe20000010100 */
[----:B------:R-:W-:Y:S02]  /*72c0*/  LOP3.LUT R3, R16, 0xff, RZ, 0xc0, !PT ;  /* 0x000000ff10037812 */ /* 0x000fe400078ec0ff */
[----:B------:R-:W-:Y:S02]  /*72d0*/  LOP3.LUT R165, R165, 0xffff, RZ, 0xc0, !PT ;  /* 0x0000ffffa5a57812 */ /* 0x000fe400078ec0ff */
[----:B----4-:R-:W-:Y:S01]  /*72e0*/  F2FP.RELU.PACK_AB R2, R196, R219 ;  /* 0x000000dbc402723e */ /* 0x010fe200000008ff */
[----:B------:R-:W1:Y:S01]  /*72f0*/  MUFU.EX2 R176, R9 ;  /* 0x0000000900b07308 */ /* 0x000e620000000800 */
[----:B------:R-:W-:Y:S02]  /*7300*/  ISETP.LE.U32.AND P1, PT, R3, UR4, PT ;  /* 0x0000000403007c0c */ /* 0x000fe4000bf23070 */
[----:B------:R-:W-:Y:S01]  /*7310*/  SHF.R.U32.HI R3, RZ, 0x8, R165 ;  /* 0x00000008ff037819 */ /* 0x000fe200000116a5 */
[----:B--2---:R-:W-:Y:S01]  /*7320*/  @!P2 FADD.FTZ R188, -R188, -RZ ;  /* 0x800000ffbcbca221 */ /* 0x004fe20000010100 */
[----:B------:R-:W-:Y:S02]  /*7330*/  ISETP.LE.U32.AND P2, PT, R4, UR4, PT ;  /* 0x0000000404007c0c */ /* 0x000fe4000bf43070 */
[----:B------:R-:W-:Y:S02]  /*7340*/  SHF.R.U32.HI R4, RZ, 0x8, R168 ;  /* 0x00000008ff047819 */ /* 0x000fe400000116a8 */
[----:B------:R-:W-:Y:S01]  /*7350*/  LOP3.LUT R3, R3, 0xffff, RZ, 0xc0, !PT ;  /* 0x0000ffff03037812 */ /* 0x000fe200078ec0ff */
[----:B------:R2:W4:Y:S01]  /*7360*/  MUFU.EX2 R181, R0 ;  /* 0x0000000000b57308 */ /* 0x0005220000000800 */
[----:B------:R-:W-:Y:S01]  /*7370*/  LOP3.LUT R4, R4, 0xffff, RZ, 0xc0, !PT ;  /* 0x0000ffff04047812 */ /* 0x000fe200078ec0ff */
[----:B---3--:R-:W-:Y:S01]  /*7380*/  @!P4 FADD.FTZ R178, -R178, -RZ ;  /* 0x800000ffb2b2c221 */ /* 0x008fe20000010100 */
[----:B------:R-:W-:Y:S02]  /*7390*/  ISETP.LE.U32.AND P4, PT, R5, UR4, PT ;  /* 0x0000000405007c0c */ /* 0x000fe4000bf83070 */
[----:B------:R-:W-:Y:S05]  /*73a0*/  F2FP.RELU.PACK_AB R5, R177, R190 ;  /* 0x000000beb105723e */ /* 0x000fea00000008ff */
[----:B------:R-:W3:Y:S01]  /*73b0*/  MUFU.EX2 R184, R13 ;  /* 0x0000000d00b87308 */ /* 0x000ee20000000800 */
[----:B------:R3:W-:Y:S01]  /*73c0*/  STS [R233+0x20000], R5 ;  /* 0x02000005e9007388 */ /* 0x0007e20000000800 */
[----:B-1----:R-:W-:Y:S01]  /*73d0*/  @!P6 FADD.FTZ R176, -R176, -RZ ;  /* 0x800000ffb0b0e221 */ /* 0x002fe20000010100 */
[----:B------:R-:W-:Y:S02]  /*73e0*/  ISETP.LE.U32.AND P6, PT, R3, UR4, PT ;  /* 0x0000000403007c0c */ /* 0x000fe4000bfc3070 */
[----:B------:R1:W-:Y:S01]  /*73f0*/  STS [R234+0x20000], R2 ;  /* 0x02000002ea007388 */ /* 0x0003e20000000800 */
[----:B------:R-:W-:Y:S04]  /*7400*/  F2FP.RELU.PACK_AB R3, R188, R178 ;  /* 0x000000b2bc03723e */ /* 0x000fe800000008ff */
        /* <DEDUP_REMOVED lines=148> */
[----:B------:R-:W-:Y:S01]  /*7d50*/  FADD.FTZ R11, -R214, R11 ;  /* 0x0000000bd60b7221 */ /* 0x000fe20000010100 */
[----:B------:R-:W-:Y:S01]  /*7d60*/  FSEL R2, R2, R217, P1 ;  /* 0x000000d902027208 */ /* 0x000fe20000800000 */
[----:B------:R-:W-:Y:S01]  /*7d70*/  FMUL.FTZ R190, R190, R4 ;  /* 0x00000004bebe7220 */ /* 0x000fe20000410000 */
[----:B------:R-:W-:Y:S02]  /*7d80*/  FSETP.GE.FTZ.AND P1, PT, R195, RZ, PT ;  /* 0x000000ffc300720b */ /* 0x000fe40003f36000 */
[----:B------:R-:W-:Y:S01]  /*7d90*/  FADD.FTZ R10, -R214, R10 ;  /* 0x0000000ad60a7221 */ /* 0x000fe20000010100 */
[----:B------:R-:W-:Y:S01]  /*7da0*/  FSEL R0, R0, R216, P0 ;  /* 0x000000d800007208 */ /* 0x000fe20000000000 */
[----:B------:R-:W-:Y:S01]  /*7db0*/  FMUL.FTZ R177, R177, R2 ;  /* 0x00000002b1b17220 */ /* 0x000fe20000410000 */
[----:B------:R-:W-:Y:S01]  /*7dc0*/  FSETP.GE.FTZ.AND P0, PT, R186, RZ, PT ;  /* 0x000000ffba00720b */ /* 0x000fe20003f16000 */
[----:B------:R-:W-:Y:S02]  /*7dd0*/  FADD.FTZ R2, -R216, R7 ;  /* 0x00000007d8027221 */ /* 0x000fe40000010100 */
[----:B------:R-:W-:Y:S01]  /*7de0*/  FMUL.FTZ R182, R182, R0 ;  /* 0x00000000b6b67220 */ /* 0x000fe20000410000 */
[----:B------:R-:W1:Y:S01]  /*7df0*/  LDSM.16.M88.4 R4, [R206+0x18800] ;  /* 0x01880000ce04783b */ /* 0x000e620000000200 */
[C---:B------:R-:W-:Y:S01]  /*7e00*/  FADD.FTZ R0, -R215.reuse, R8 ;  /* 0x00000008d7007221 */ /* 0x040fe20000010100 */
[----:B------:R-:W-:Y:S01]  /*7e10*/  FSEL R2, R2, R216, P1 ;  /* 0x000000d802027208 */ /* 0x000fe20000800000 */
[----:B------:R-:W-:Y:S01]  /*7e20*/  FADD.FTZ R9, -R215, R9 ;  /* 0x00000009d7097221 */ /* 0x000fe20000010100 */
[----:B------:R-:W-:Y:S01]  /*7e30*/  FSETP.GE.FTZ.AND P1, PT, R188, RZ, PT ;  /* 0x000000ffbc00720b */ /* 0x000fe20003f36000 */
[----:B------:R-:W-:Y:S01]  /*7e40*/  FADD.FTZ R8, -R214, R15 ;  /* 0x0000000fd6087221 */ /* 0x000fe20000010100 */
[----:B------:R-:W-:Y:S01]  /*7e50*/  FSEL R0, R0, R215, P0 ;  /* 0x000000d700007208 */ /* 0x000fe20000000000 */
[----:B------:R-:W-:Y:S01]  /*7e60*/  FMUL.FTZ R195, R195, R2 ;  /* 0x00000002c3c37220 */ /* 0x000fe20000410000 */
[----:B------:R-:W-:Y:S02]  /*7e70*/  LEA R212, P0, R169, R212, 0x2 ;  /* 0x000000d4a9d47211 */ /* 0x000fe400078010ff */
[----:B------:R-:W-:Y:S01]  /*7e80*/  FSEL R2, R10, R214, P2 ;  /* 0x000000d60a027208 */ /* 0x000fe20001000000 */
        /* <DEDUP_REMOVED lines=22> */
[-C--:B------:R-:W-:Y:S02]  /*7ff0*/  FSEL R10, R10, R215.reuse, P2 ;  /* 0x000000d70a0a7208 */ /* 0x080fe40001000000 */
[----:B------:R-:W-:Y:S02]  /*8000*/  FSETP.GE.FTZ.AND P2, PT, R196, RZ, PT ;  /* 0x000000ffc400720b */ /* 0x000fe40003f56000 */
[----:B------:R-:W-:Y:S01]  /*8010*/  FSEL R0, R0, R216, P0 ;  /* 0x000000d800007208 */ /* 0x000fe20000000000 */
        /* <DEDUP_REMOVED lines=14> */
[-C--:B------:R-:W-:Y:S02]  /*8100*/  FSEL R4, R4, R217.reuse, P2 ;  /* 0x000000d904047208 */ /* 0x080fe40001000000 */
[----:B------:R-:W-:Y:S01]  /*8110*/  FSETP.GE.FTZ.AND P2, PT, R199, RZ, PT ;  /* 0x000000ffc700720b */ /* 0x000fe20003f56000 */
[C---:B------:R-:W-:Y:S01]  /*8120*/  FADD.FTZ R23, -R216.reuse, R23 ;  /* 0x00000017d8177221 */ /* 0x040fe20000010100 */
[----:B------:R-:W-:Y:S01]  /*8130*/  HMMA.16816.F32 R32, R164, R6, R32 ;  /* 0x00000006a420723c */ /* 0x000fe20000001820 */
[----:B------:R-:W-:Y:S03]  /*8140*/  FADD.FTZ R22, -R216, R22 ;  /* 0x00000016d8167221 */ /* 0x000fe60000010100 */
[----:B------:R-:W-:Y:S01]  /*8150*/  FADD.FTZ R21, -R217, R21 ;  /* 0x00000015d9157221 */ /* 0x000fe20000010100 */
        /* <DEDUP_REMOVED lines=8> */
[C---:B------:R-:W-:Y:S01]  /*81e0*/  FADD.FTZ R26, -R214.reuse, R26 ;  /* 0x0000001ad61a7221 */ /* 0x040fe20000010100 */
        /* <DEDUP_REMOVED lines=61> */
[----:B------:R-:W-:Y:S02]  /*85c0*/  LEA R0, P4, R9, R2, 0x5 ;  /* 0x0000000209007211 */ /* 0x000fe400078828ff */
        /* <DEDUP_REMOVED lines=43> */
.L_x_1928:
        /* <DEDUP_REMOVED lines=175> */
.L_x_1929:
        /* <DEDUP_REMOVED lines=17> */
[----:B------:R-:W-:Y:S01]  /*9480*/  UIMAD UR4, UR6, 0x18, URZ ;  /* 0x00000018060478a4 */ /* 0x000fe2000f8e023f */
[----:B------:R-:W4:Y:S05]  /*9490*/  LDSM.16.MT88.4 R172, [R200+0x800] ;  /* 0x00080000c8ac783b */ /* 0x000f2a0000004200 */
[----:B------:R-:W3:Y:S01]  /*94a0*/  LDSM.16.M88.4 R176, [R192+0x1d000] ;  /* 0x01d00000c0b0783b */ /* 0x000ee20000000200 */
[----:B------:R-:W-:Y:S02]  /*94b0*/  IMAD.U32 R198, RZ, RZ, UR4 ;  /* 0x00000004ffc67e24 */ /* 0x000fe4000f8e00ff */
[----:B------:R-:W-:Y:S01]  /*94c0*/  IMAD.U32 R214, RZ, RZ, UR4 ;  /* 0x00000004ffd67e24 */ /* 0x000fe2000f8e00ff */
[----:B------:R-:W-:Y:S01]  /*94d0*/  USHF.L.U32 UR4, UR6, 0x5, URZ ;  /* 0x0000000506047899 */ /* 0x000fe2000800063f */
[----:B------:R-:W3:Y:S05]  /*94e0*/  LDSM.16.MT88.4 R180, [R200+0x4800] ;  /* 0x00480000c8b4783b */ /* 0x000eea0000004200 */
[----:B------:R-:W-:Y:S01]  /*94f0*/  LDSM.16.M88.4 R184, [R193+0x1d000] ;  /* 0x01d00000c1b8783b */ /* 0x000fe20000000200 */
[----:B------:R-:W-:Y:S02]  /*9500*/  IMAD.U32 R199, RZ, RZ, UR4 ;  /* 0x00000004ffc77e24 */ /* 0x000fe4000f8e00ff */
[----:B------:R-:W-:Y:S01]  /*9510*/  IMAD.U32 R217, RZ, RZ, UR4 ;  /* 0x00000004ffd97e24 */ /* 0x000fe2000f8e00ff */
[----:B------:R-:W-:Y:S01]  /*9520*/  UIMAD UR4, UR6, 0x28, URZ ;  /* 0x00000028060478a4 */ /* 0x000fe2000f8e023f */
[-C--:B-1----:R-:W-:Y:S01]  /*9530*/  HMMA.16816.F32 R4, R32, R16.reuse, RZ ;  /* 0x000000102004723c */ /* 0x082fe200000018ff */
[----:B------:R-:W-:Y:S04]  /*9540*/  LDSM.16.MT88.4 R188, [R200+0x5000] ;  /* 0x00500000c8bc783b */ /* 0x000fe80000004200 */
[----:B------:R-:W-:Y:S01]  /*9550*/  IMAD.U32 R203, RZ, RZ, UR4 ;  /* 0x00000004ffcb7e24 */ /* 0x000fe2000f8e00ff */
[----:B------:R1:W5:Y:S01]  /*9560*/  @P1 LDG.E R247, [R196.64] ;  /* 0x0000000ec4f71981 */ /* 0x000362000c1e1900 */
[----:B------:R-:W-:Y:S01]  /*9570*/  IMAD.U32 R220, RZ, RZ, UR4 ;  /* 0x00000004ffdc7e24 */ /* 0x000fe2000f8e00ff */
[C---:B--2---:R-:W-:Y:S01]  /*9580*/  HMMA.16816.F32 R8, R28.reuse, R16, RZ ;  /* 0x000000101c08723c */ /* 0x044fe200000018ff */
[----:B------:R-:W-:Y:S02]  /*9590*/  UIMAD UR4, UR6, 0x30, URZ ;  /* 0x00000030060478a4 */ /* 0x000fe4000f8e023f */
[----:B------:R1:W5:Y:S04]  /*95a0*/  @P1 LDG.E R248, [R196.64+0x20] ;  /* 0x0000200ec4f81981 */ /* 0x000368000c1e1900 */
[----:B------:R-:W-:Y:S01]  /*95b0*/  IMAD.U32 R215, RZ, RZ, UR4 ;  /* 0x00000004ffd77e24 */ /* 0x000fe2000f8e00ff */
[-C--:B------:R-:W-:Y:S01]  /*95c0*/  HMMA.16816.F32 R12, R28, R18.reuse, RZ ;  /* 0x000000121c0c723c */ /* 0x080fe200000018ff */
[----:B------:R1:W5:Y:S03]  /*95d0*/  @P1 LDG.E R245, [R196.64+0x80] ;  /* 0x0000800ec4f51981 */ /* 0x000366000c1e1900 */
[----:B------:R-:W-:Y:S01]  /*95e0*/  IMAD.U32 R219, RZ, RZ, UR4 ;  /* 0x00000004ffdb7e24 */ /* 0x000fe2000f8e00ff */
[----:B------:R-:W-:Y:S01]  /*95f0*/  UIMAD UR4, UR6, 0x38, URZ ;  /* 0x00000038060478a4 */ /* 0x000fe2000f8e023f */
[----:B------:R1:W5:Y:S01]  /*9600*/  @P1 LDG.E R246, [R196.64+0xa0] ;  /* 0x0000a00ec4f61981 */ /* 0x000362000c1e1900 */
[-C--:B------:R-:W-:Y:S01]  /*9610*/  LEA R2, P1, R2, R212.reuse, 0x2 ;  /* 0x000000d402027211 */ /* 0x080fe200078210ff */
[C---:B------:R-:W-:Y:S04]  /*9620*/  HMMA.16816.F32 R16, R32.reuse, R18, RZ ;  /* 0x000000122010723c */ /* 0x040fe800000018ff */
[----:B------:R-:W-:Y:S02]  /*9630*/  IMAD.U32 R216, RZ, RZ, UR4 ;  /* 0x00000004ffd87e24 */ /* 0x000fe4000f8e00ff */
[----:B------:R-:W-:Y:S01]  /*9640*/  IMAD.U32 R218, RZ, RZ, UR4 ;  /* 0x00000004ffda7e24 */ /* 0x000fe2000f8e00ff */
[----:B------:R-:W-:Y:S01]  /*9650*/  USHF.L.U32 UR4, UR6, 0x4, URZ ;  /* 0x0000000406047899 */ /* 0x000fe2000800063f */
[-C--:B---3--:R-:W-:Y:S03]  /*9660*/  HMMA.16816.F32 R20, R32, R164.reuse, RZ ;  /* 0x000000a42014723c */ /* 0x088fe600000018ff */
[----:B------:R-:W-:Y:S02]  /*9670*/  UIADD3 UR6, UR4, 0x20, URZ ;  /* 0x0000002004067890 */ /* 0x000fe4000fffe03f */
[----:B------:R-:W-:Y:S02]  /*9680*/  UIADD3 UR7, UR4, 0x40, URZ ;  /* 0x0000004004077890 */ /* 0x000fe4000fffe03f */
[----:B------:R-:W-:Y:S01]  /*9690*/  UIADD3 UR9, UR4, 0x60, URZ ;  /* 0x0000006004097890 */ /* 0x000fe2000fffe03f */
[C---:B------:R-:W-:Y:S05]  /*96a0*/  HMMA.16816.F32 R24, R28.reuse, R164, RZ ;  /* 0x000000a41c18723c */ /* 0x040fea00000018ff */
[----:B------:R-:W-:Y:S03]  /*96b0*/  IMAD.U32 R0, RZ, RZ, UR9 ;  /* 0x00000009ff007e24 */ /* 0x000fe6000f8e00ff */
[-C--:B------:R-:W-:Y:S08]  /*96c0*/  HMMA.16816.F32 R28, R28, R166.reuse, RZ ;  /* 0x000000a61c1c723c */ /* 0x080ff000000018ff */
[----:B------:R-:W-:Y:S01]  /*96d0*/  HMMA.16816.F32 R32, R32, R166, RZ ;  /* 0x000000a62020723c */ /* 0x000fe200000018ff */
[----:B------:R-:W-:Y:S07]  /*96e0*/  LDSM.16.M88.4 R164, [R193+0x1c000] ;  /* 0x01c00000c1a4783b */ /* 0x000fee0000000200 */
[-C--:B----4-:R-:W-:Y:S08]  /*96f0*/  HMMA.16816.F32 R4, R168, R172.reuse, R4 ;  /* 0x000000aca804723c */ /* 0x090ff00000001804 */
[C---:B------:R-:W-:Y:S08]  /*9700*/  HMMA.16816.F32 R8, R176.reuse, R172, R8 ;  /* 0x000000acb008723c */ /* 0x040ff00000001808 */
[-C--:B------:R-:W-:Y:S08]  /*9710*/  HMMA.16816.F32 R12, R176, R174.reuse, R12 ;  /* 0x000000aeb00c723c */ /* 0x080ff0000000180c */
[C---:B------:R-:W-:Y:S01]  /*9720*/  HMMA.16816.F32 R16, R168.reuse, R174, R16 ;  /* 0x000000aea810723c */ /* 0x040fe20000001810 */
[----:B------:R-:W2:Y:S07]  /*9730*/  LDSM.16.MT88.4 R172, [R200+0x1000] ;  /* 0x00100000c8ac783b */ /* 0x000eae0000004200 */
        /* <DEDUP_REMOVED lines=17> */
[----:B------:R3:W-:Y:S05]  /*9850*/  LDSM.16.M88.4 R164, [R3+0x1e000] ;  /* 0x01e0000003a4783b */ /* 0x0007ea0000000200 */
[----:B------:R-:W-:Y:S02]  /*9860*/  LDSM.16.MT88.4 R188, [R200+0x6000] ;  /* 0x00600000c8bc783b */ /* 0x000fe40000004200 */
[-C--:B--2---:R-:W-:Y:S08]  /*9870*/  HMMA.16816.F32 R4, R168, R172.reuse, R4 ;  /* 0x000000aca804723c */ /* 0x084ff00000001804 */
[C---:B------:R-:W-:Y:S01]  /*9880*/  HMMA.16816.F32 R8, R176.reuse, R172, R8 ;  /* 0x000000acb008723c */ /* 0x040fe20000001808 */
[----:B---3--:R-:W-:Y:S07]  /*9890*/  IMAD.U32 R3, RZ, RZ, UR5 ;  /* 0x00000005ff037e24 */ /* 0x008fee000f8e00ff */
[-C--:B------:R-:W-:Y:S04]  /*98a0*/  HMMA.16816.F32 R12, R176, R174.reuse, R12 ;  /* 0x000000aeb00c723c */ /* 0x080fe8000000180c */
[-C--:B------:R-:W-:Y:S04]  /*98b0*/  LEA.HI.X.SX32 R3, R3, R213.reuse, 0x2, P1 ;  /* 0x000000d503037211 */ /* 0x080fe800008f16ff */
[C---:B------:R-:W-:Y:S01]  /*98c0*/  HMMA.16816.F32 R16, R168.reuse, R174, R16 ;  /* 0x000000aea810723c */ /* 0x040fe20000001810 */
[----:B------:R-:W2:Y:S07]  /*98d0*/  LDSM.16.MT88.4 R172, [R200+0x2000] ;  /* 0x00200000c8ac783b */ /* 0x000eae0000004200 */
[-C--:B------:R-:W-:Y:S08]  /*98e0*/  HMMA.16816.F32 R20, R168, R180.reuse, R20 ;  /* 0x000000b4a814723c */ /* 0x080ff00000001814 */
[C---:B------:R-:W-:Y:S08]  /*98f0*/  HMMA.16816.F32 R24, R176.reuse, R180, R24 ;  /* 0x000000b4b018723c */ /* 0x040ff00000001818 */
[-C--:B------:R-:W-:Y:S01]  /*9900*/  HMMA.16816.F32 R28, R176, R182.reuse, R28 ;  /* 0x000000b6b01c723c */ /* 0x080fe2000000181c */
[----:B------:R-:W-:Y:S07]  /*9910*/  LDSM.16.MT88.4 R176, [R200+0x2800] ;  /* 0x00280000c8b0783b */ /* 0x000fee0000004200 */
[----:B------:R-:W-:Y:S01]  /*9920*/  HMMA.16816.F32 R32, R168, R182, R32 ;  /* 0x000000b6a820723c */ /* 0x000fe20000001820 */
[----:B------:R-:W3:Y:S05]  /*9930*/  LDSM.16.M88.4 R168, [R192+0x1e000] ;  /* 0x01e00000c0a8783b */ /* 0x000eea0000000200 */
[----:B------:R-:W4:Y:S02]  /*9940*/  LDSM.16.M88.4 R180, [R192+0x1f000] ;  /* 0x01f00000c0b4783b */ /* 0x000f240000000200 */
        /* <DEDUP_REMOVED lines=10> */
[----:B------:R-:W1:Y:S05]  /*99f0*/  LDSM.16.M88.4 R164, [R193+0x1e000] ;  /* 0x01e00000c1a4783b */ /* 0x000e6a0000000200 */
[----:B------:R-:W1:Y:S02]  /*9a00*/  LDSM.16.M88.4 R188, [R193+0x1f000] ;  /* 0x01f00000c1bc783b */ /* 0x000e640000000200 */
[-C--:B---3--:R-:W-:Y:S08]  /*9a10*/  HMMA.16816.F32 R4, R168, R176.reuse, R4 ;  /* 0x000000b0a804723c */ /* 0x088ff00000001804 */
[C---:B----4-:R-:W-:Y:S08]  /*9a20*/  HMMA.16816.F32 R8, R180.reuse, R176, R8 ;  /* 0x000000b0b408723c */ /* 0x050ff00000001808 */
[-C--:B------:R-:W-:Y:S08]  /*9a30*/  HMMA.16816.F32 R12, R180, R178.reuse, R12 ;  /* 0x000000b2b40c723c */ /* 0x080ff0000000180c */
[C---:B------:R-:W-:Y:S01]  /*9a40*/  HMMA.16816.F32 R16, R168.reuse, R178, R16 ;  /* 0x000000b2a810723c */ /* 0x040fe20000001810 */
[----:B------:R-:W3:Y:S07]  /*9a50*/  LDSM.16.MT88.4 R176, [R200+0x7000] ;  /* 0x00700000c8b0783b */ /* 0x000eee0000004200 */
[-C--:B--2---:R-:W-:Y:S08]  /*9a60*/  HMMA.16816.F32 R20, R168, R172.reuse, R20 ;  /* 0x000000aca814723c */ /* 0x084ff00000001814 */
[C---:B------:R-:W-:Y:S08]  /*9a70*/  HMMA.16816.F32 R24, R180.reuse, R172, R24 ;  /* 0x000000acb418723c */ /* 0x040ff00000001818 */
[-C--:B------:R-:W-:Y:S01]  /*9a80*/  HMMA.16816.F32 R28, R180, R174.reuse, R28 ;  /* 0x000000aeb41c723c */ /* 0x080fe2000000181c */
[----:B------:R-:W-:Y:S07]  /*9a90*/  LDSM.16.M88.4 R180, [R194+0x1f000] ;  /* 0x01f00000c2b4783b */ /* 0x000fee0000000200 */
[----:B------:R-:W-:Y:S01]  /*9aa0*/  HMMA.16816.F32 R32, R168, R174, R32 ;  /* 0x000000aea820723c */ /* 0x000fe20000001820 */
[----:B------:R-:W-:Y:S05]  /*9ab0*/  LDSM.16.M88.4 R168, [R194+0x1e000] ;  /* 0x01e00000c2a8783b */ /* 0x000fea0000000200 */
[----:B------:R-:W2:Y:S02]  /*9ac0*/  LDSM.16.MT88.4 R172, [R200+0x3800] ;  /* 0x00380000c8ac783b */ /* 0x000ea40000004200 */
[-C--:B-1----:R-:W-:Y:S03]  /*9ad0*/  HMMA.16816.F32 R4, R164, R184.reuse, R4 ;  /* 0x000000b8a404723c */ /* 0x082fe60000001804 */
[----:B------:R-:W1:Y:S05]  /*9ae0*/  LDSM.16.MT88.4 R192, [R200+0x7800] ;  /* 0x00780000c8c0783b */ /* 0x000e6a0000004200 */
[C---:B------:R-:W-:Y:S07]  /*9af0*/  HMMA.16816.F32 R8, R188.reuse, R184, R8 ;  /* 0x000000b8bc08723c */ /* 0x040fee0000001808 */
[----:B------:R-:W-:Y:S01]  /*9b00*/  IMAD.U32 R185, RZ, RZ, UR7 ;  /* 0x00000007ffb97e24 */ /* 0x000fe2000f8e00ff */
[-C--:B------:R-:W-:Y:S08]  /*9b10*/  HMMA.16816.F32 R12, R188, R186.reuse, R12 ;  /* 0x000000babc0c723c */ /* 0x080ff0000000180c */
[C---:B------:R-:W-:Y:S08]  /*9b20*/  HMMA.16816.F32 R16, R164.reuse, R186, R16 ;  /* 0x000000baa410723c */ /* 0x040ff00000001810 */
[-C--:B---3--:R-:W-:Y:S08]  /*9b30*/  HMMA.16816.F32 R20, R164, R176.reuse, R20 ;  /* 0x000000b0a414723c */ /* 0x088ff00000001814 */
[C---:B------:R-:W-:Y:S07]  /*9b40*/  HMMA.16816.F32 R24, R188.reuse, R176, R24 ;  /* 0x000000b0bc18723c */ /* 0x040fee0000001818 */
[----:B------:R-:W-:Y:S01]  /*9b50*/  IMAD.U32 R177, RZ, RZ, UR6 ;  /* 0x00000006ffb17e24 */ /* 0x000fe2000f8e00ff */
[-C--:B------:R-:W-:Y:S07]  /*9b60*/  HMMA.16816.F32 R28, R188, R178.reuse, R28 ;  /* 0x000000b2bc1c723c */ /* 0x080fee000000181c */
[----:B------:R-:W-:Y:S01]  /*9b70*/  IMAD.U32 R189, RZ, RZ, UR7 ;  /* 0x00000007ffbd7e24 */ /* 0x000fe2000f8e00ff */
        /* <DEDUP_REMOVED lines=12> */
[----:B------:R-:W-:Y:S01]  /*9c40*/  UIADD3 UR4, UR5, UR4, URZ ;  /* 0x0000000405047290 */ /* 0x000fe2000fffe03f */
[-C--:B------:R-:W-:Y:S04]  /*9c50*/  HMMA.16816.F32 R12, R180, R174.reuse, R12 ;  /* 0x000000aeb40c723c */ /* 0x080fe8000000180c */
[-C--:B------:R-:W-:Y:S01]  /*9c60*/  LEA.HI.X.SX32 R167, R217, R213.reuse, 0x2, P0 ;  /* 0x000000d5d9a77211 */ /* 0x080fe200000f16ff */
[----:B------:R-:W-:Y:S02]  /*9c70*/  IMAD.U32 R188, RZ, RZ, UR4 ;  /* 0x00000004ffbc7e24 */ /* 0x000fe4000f8e00ff */
[----:B------:R2:W-:Y:S01]  /*9c80*/  RED.E.ADD.F32.FTZ.RN.STRONG.GPU [R212.64], R4 ;  /* 0x00000004d400798e */ /* 0x0005e2000c10e78e */
[C---:B------:R-:W-:Y:S04]  /*9c90*/  HMMA.16816.F32 R16, R168.reuse, R174, R16 ;  /* 0x000000aea810723c */ /* 0x040fe80000001810 */
[----:B------:R-:W-:Y:S03]  /*9ca0*/  RED.E.ADD.F32.FTZ.RN.STRONG.GPU [R2.64], R5 ;  /* 0x000000050200798e */ /* 0x000fe6000c10e78e */
[----:B------:R-:W-:Y:S01]  /*9cb0*/  IMAD.U32 R174, RZ, RZ, UR6 ;  /* 0x00000006ffae7e24 */ /* 0x000fe2000f8e00ff */
[-C--:B-1----:R-:W-:Y:S01]  /*9cc0*/  HMMA.16816.F32 R20, R168, R192.reuse, R20 ;  /* 0x000000c0a814723c */ /* 0x082fe20000001814 */
[----:B------:R1:W-:Y:S01]  /*9cd0*/  RED.E.ADD.F32.FTZ.RN.STRONG.GPU [R164.64], R6 ;  /* 0x00000006a400798e */ /* 0x0003e2000c10e78e */
[----:B------:R-:W-:Y:S06]  /*9ce0*/  UIADD3 UR6, UR5, UR6, URZ ;  /* 0x0000000605067290 */ /* 0x000fec000fffe03f */
[C---:B------:R-:W-:Y:S01]  /*9cf0*/  HMMA.16816.F32 R24, R180.reuse, R192, R24 ;  /* 0x000000c0b418723c */ /* 0x040fe20000001818 */
[----:B------:R-:W-:Y:S03]  /*9d00*/  IMAD.U32 R175, RZ, RZ, UR6 ;  /* 0x00000006ffaf7e24 */ /* 0x000fe6000f8e00ff */
[----:B------:R-:W-:Y:S01]  /*9d10*/  IMAD.U32 R179, RZ, RZ, UR6 ;  /* 0x00000006ffb37e24 */ /* 0x000fe2000f8e00ff */
[----:B------:R-:W-:Y:S02]  /*9d20*/  UIADD3 UR6, UR5, UR6, URZ ;  /* 0x0000000605067290 */ /* 0x000fe4000fffe03f */
[----:B------:R-:W-:Y:S01]  /*9d30*/  IMAD.U32 R193, RZ, RZ, UR4 ;  /* 0x00000004ffc17e24 */ /* 0x000fe2000f8e00ff */
[-C--:B------:R-:W-:Y:S01]  /*9d40*/  HMMA.16816.F32 R28, R180, R194.reuse, R28 ;  /* 0x000000c2b41c723c */ /* 0x080fe2000000181c */
[----:B------:R-:W-:Y:S03]  /*9d50*/  UIADD3 UR4, UR5, UR4, URZ ;  /* 0x0000000405047290 */ /* 0x000fe6000fffe03f */
[-C--:B--2---:R-:W-:Y:S01]  /*9d60*/  LEA R4, P1, R198, R212.reuse, 0x2 ;  /* 0x000000d4c6047211 */ /* 0x084fe200078210ff */
[----:B------:R-:W-:Y:S02]  /*9d70*/  IMAD.U32 R176, RZ, RZ, UR6 ;  /* 0x00000006ffb07e24 */ /* 0x000fe4000f8e00ff */
[----:B------:R-:W-:Y:S01]  /*9d80*/  IMAD.U32 R181, RZ, RZ, UR6 ;  /* 0x00000006ffb57e24 */ /* 0x000fe2000f8e00ff */
[----:B------:R-:W-:Y:S01]  /*9d90*/  HMMA.16816.F32 R32, R168, R194, R32 ;  /* 0x000000c2a820723c */ /* 0x000fe20000001820 */
[----:B------:R-:W-:Y:S03]  /*9da0*/  UIADD3 UR6, UR5, UR6, URZ ;  /* 0x0000000605067290 */ /* 0x000fe6000fffe03f */
[-C--:B-1----:R-:W-:Y:S01]  /*9db0*/  LEA R164, P2, R203, R212.reuse, 0x2 ;  /* 0x000000d4cba47211 */ /* 0x082fe200078410ff */
[----:B------:R-:W-:Y:S01]  /*9dc0*/  IMAD.U32 R190, RZ, RZ, UR4 ;  /* 0x00000004ffbe7e24 */ /* 0x000fe2000f8e00ff */
[----:B------:R-:W2:Y:S01]  /*9dd0*/  LDL R203, [R1] ;  /* 0x0000000001cb7983 */ /* 0x000ea20000100800 */
[-C--:B------:R-:W-:Y:S01]  /*9de0*/  LEA.HI.X.SX32 R5, R214, R213.reuse, 0x2, P1 ;  /* 0x000000d5d6057211 */ /* 0x080fe200008f16ff */
[----:B------:R-:W-:Y:S01]  /*9df0*/  IMAD.U32 R178, RZ, RZ, UR6 ;  /* 0x00000006ffb27e24 */ /* 0x000fe2000f8e00ff */
[-C--:B------:R-:W-:Y:S03]  /*9e00*/  LEA.HI.X.SX32 R165, R220, R213.reuse, 0x2, P2 ;  /* 0x000000d5dca57211 */ /* 0x080fe600010f16ff */
[----:B------:R1:W-:Y:S01]  /*9e10*/  RED.E.ADD.F32.FTZ.RN.STRONG.GPU [R4.64], R7 ;  /* 0x000000070400798e */ /* 0x0003e2000c10e78e */
[-C--:B------:R-:W-:Y:S01]  /*9e20*/  LEA R6, P1, R215, R212.reuse, 0x2 ;  /* 0x000000d4d7067211 */ /* 0x080fe200078210ff */
[----:B------:R-:W-:Y:S01]  /*9e30*/  IMAD.U32 R184, RZ, RZ, UR6 ;  /* 0x00000006ffb87e24 */ /* 0x000fe2000f8e00ff */
[----:B------:R-:W-:Y:S01]  /*9e40*/  UIADD3 UR6, UR5, UR6, URZ ;  /* 0x0000000605067290 */ /* 0x000fe2000fffe03f */
[----:B------:R-:W-:Y:S01]  /*9e50*/  IMAD.U32 R195, RZ, RZ, UR4 ;  /* 0x00000004ffc37e24 */ /* 0x000fe2000f8e00ff */
[----:B------:R-:W-:Y:S01]  /*9e60*/  RED.E.ADD.F32.FTZ.RN.STRONG.GPU [R166.64], R8 ;  /* 0x00000008a600798e */ /* 0x000fe2000c10e78e */
[----:B------:R-:W-:Y:S01]  /*9e70*/  UIADD3 UR4, UR5, UR4, URZ ;  /* 0x0000000405047290 */ /* 0x000fe2000fffe03f */
[----:B------:R-:W-:Y:S01]  /*9e80*/  IMAD.U32 R169, RZ, RZ, UR7 ;  /* 0x00000007ffa97e24 */ /* 0x000fe2000f8e00ff */
[----:B------:R-:W-:Y:S01]  /*9e90*/  UIADD3 UR7, UR5, UR7, URZ ;  /* 0x0000000705077290 */ /* 0x000fe2000fffe03f */
[----:B------:R-:W-:Y:S01]  /*9ea0*/  IMAD.U32 R180, RZ, RZ, UR6 ;  /* 0x00000006ffb47e24 */ /* 0x000fe2000f8e00ff */
[----:B------:R-:W-:Y:S01]  /*9eb0*/  RED.E.ADD.F32.FTZ.RN.STRONG.GPU [R164.64], R9 ;  /* 0x00000009a400798e */ /* 0x000fe2000c10e78e */
[----:B------:R-:W-:Y:S01]  /*9ec0*/  IMAD.U32 R186, RZ, RZ, UR6 ;  /* 0x00000006ffba7e24 */ /* 0x000fe2000f8e00ff */
[----:B------:R-:W-:Y:S01]  /*9ed0*/  UIADD3 UR6, UR5, UR6, URZ ;  /* 0x0000000605067290 */ /* 0x000fe2000fffe03f */
[----:B------:R-:W-:Y:S01]  /*9ee0*/  IMAD.U32 R192, RZ, RZ, UR4 ;  /* 0x00000004ffc07e24 */ /* 0x000fe2000f8e00ff */
[----:B------:R-:W-:Y:S01]  /*9ef0*/  UIADD3 UR9, UR5, UR4, URZ ;  /* 0x0000000405097290 */ /* 0x000fe2000fffe03f */
[----:B------:R-:W-:Y:S02]  /*9f00*/  IMAD.U32 R194, RZ, RZ, UR4 ;  /* 0x00000004ffc27e24 */ /* 0x000fe4000f8e00ff */
[----:B------:R-:W-:Y:S01]  /*9f10*/  IMAD.U32 R170, RZ, RZ, UR7 ;  /* 0x00000007ffaa7e24 */ /* 0x000fe2000f8e00ff */
[----:B------:R-:W-:Y:S01]  /*9f20*/  UIADD3 UR7, UR5, UR7, URZ ;  /* 0x0000000705077290 */ /* 0x000fe2000fffe03f */
[----:B------:R-:W-:Y:S02]  /*9f30*/  IMAD.U32 R182, RZ, RZ, UR6 ;  /* 0x00000006ffb67e24 */ /* 0x000fe4000f8e00ff */
[----:B------:R-:W-:Y:S02]  /*9f40*/  IMAD.U32 R183, RZ, RZ, UR6 ;  /* 0x00000006ffb77e24 */ /* 0x000fe4000f8e00ff */
[----:B------:R-:W-:Y:S02]  /*9f50*/  IMAD.U32 R168, RZ, RZ, UR9 ;  /* 0x00000009ffa87e24 */ /* 0x000fe4000f8e00ff */
[----:B------:R-:W-:Y:S01]  /*9f60*/  IMAD.U32 R171, RZ, RZ, UR7 ;  /* 0x00000007ffab7e24 */ /* 0x000fe2000f8e00ff */
[----:B------:R-:W-:Y:S01]  /*9f70*/  UIADD3 UR7, UR5, UR7, URZ ;  /* 0x0000000705077290 */ /* 0x000fe2000fffe03f */
[-C--:B-1----:R-:W-:Y:S02]  /*9f80*/  LEA.HI.X.SX32 R7, R219, R213.reuse, 0x2, P1 ;  /* 0x000000d5db077211 */ /* 0x082fe400008f16ff */
[-C--:B------:R-:W-:Y:S01]  /*9f90*/  LEA R4, P0, R216, R212.reuse, 0x2 ;  /* 0x000000d4d8047211 */ /* 0x080fe200078010ff */
[----:B------:R-:W-:Y:S02]  /*9fa0*/  UIADD3 UR4, UR5, UR7, URZ ;  /* 0x0000000705047290 */ /* 0x000fe4000fffe03f */
[----:B------:R1:W-:Y:S01]  /*9fb0*/  RED.E.ADD.F32.FTZ.RN.STRONG.GPU [R6.64], R10 ;  /* 0x0000000a0600798e */ /* 0x0003e2000c10e78e */
[-C--:B------:R-:W-:Y:S01]  /*9fc0*/  LEA.HI.X.SX32 R5, R218, R213.reuse, 0x2, P0 ;  /* 0x000000d5da057211 */ /* 0x080fe200000f16ff */
[----:B------:R-:W-:Y:S02]  /*9fd0*/  IMAD.U32 R173, RZ, RZ, UR7 ;  /* 0x00000007ffad7e24 */ /* 0x000fe4000f8e00ff */
[----:B------:R-:W-:Y:S01]  /*9fe0*/  IMAD.U32 R172, RZ, RZ, UR4 ;  /* 0x00000004ffac7e24 */ /* 0x000fe2000f8e00ff */
[----:B------:R-:W-:Y:S01]  /*9ff0*/  UIADD3 UR4, UR10, -0x1, URZ ;  /* 0xffffffff0a047890 */ /* 0x000fe2000fffe03f */
[----:B------:R3:W-:Y:S05]  /*a000*/  RED.E.ADD.F32.FTZ.RN.STRONG.GPU [R4.64], R11 ;  /* 0x0000000b0400798e */ /* 0x0007ea000c10e78e */
[----:B------:R-:W-:Y:S01]  /*a010*/  RED.E.ADD.F32.FTZ.RN.STRONG.GPU [R212.64+0x80], R16 ;  /* 0x00008010d400798e */ /* 0x000fe2000c10e78e */
[----:B------:R-:W-:Y:S04]  /*a020*/  UMOV UR10, UR4 ;  /* 0x00000004000a7c82 */ /* 0x000fe80008000000 */
[----:B------:R-:W-:Y:S01]  /*a030*/  RED.E.ADD.F32.FTZ.RN.STRONG.GPU [R2.64+0x80], R17 ;  /* 0x000080110200798e */ /* 0x000fe2000c10e78e */
[-C--:B-1----:R-:W-:Y:S04]  /*a040*/  LEA R6, P1, R174, R212.reuse, 0x2 ;  /* 0x000000d4ae067211 */ /* 0x082fe800078210ff */
[-C--:B------:R-:W-:Y:S02]  /*a050*/  LEA.HI.X.SX32 R7, R177, R213.reuse, 0x2, P1 ;  /* 0x000000d5b1077211 */ /* 0x080fe400008f16ff */
[-C--:B---3--:R-:W-:Y:S02]  /*a060*/  LEA R4, P0, R175, R212.reuse, 0x2 ;  /* 0x000000d4af047211 */ /* 0x088fe400078010ff */
        /* <DEDUP_REMOVED lines=20> */
[-C--:B---3--:R-:W-:Y:S03]  /*a1b0*/  LEA R4, P1, R187, R212.reuse, 0x2 ;  /* 0x000000d4bb047211 */ /* 0x088fe600078210ff */
[----:B------:R1:W-:Y:S01]  /*a1c0*/  RED.E.ADD.F32.FTZ.RN.STRONG.GPU [R6.64], R22 ;  /* 0x000000160600798e */ /* 0x0003e2000c10e78e */
[-C--:B------:R-:W-:Y:S02]  /*a1d0*/  LEA.HI.X.SX32 R5, R191, R213.reuse, 0x2, P1 ;  /* 0x000000d5bf057211 */ /* 0x080fe400008f16ff */
[-C--:B----4-:R-:W-:Y:S03]  /*a1e0*/  LEA R8, P0, R188, R212.reuse, 0x2 ;  /* 0x000000d4bc087211 */ /* 0x090fe600078010ff */
[----:B------:R3:W-:Y:S01]  /*a1f0*/  RED.E.ADD.F32.FTZ.RN.STRONG.GPU [R4.64], R23 ;  /* 0x000000170400798e */ /* 0x0007e2000c10e78e */
[-C--:B------:R-:W-:Y:S04]  /*a200*/  LEA.HI.X.SX32 R9, R193, R213.reuse, 0x2, P0 ;  /* 0x000000d5c1097211 */ /* 0x080fe800000f16ff */
[----:B------:R-:W-:Y:S05]  /*a210*/  LDSM.16.MT88.4 R20, [R202+0x2000] ;  /* 0x00200000ca14783b */ /* 0x000fea0000004200 */
[----:B------:R4:W-:Y:S01]  /*a220*/  RED.E.ADD.F32.FTZ.RN.STRONG.GPU [R8.64], R24 ;  /* 0x000000180800798e */ /* 0x0009e2000c10e78e */
[-C--:B-1----:R-:W-:Y:S04]  /*a230*/  LEA R6, P1, R190, R212.reuse, 0x2 ;  /* 0x000000d4be067211 */ /* 0x082fe800078210ff */
[-C--:B------:R-:W-:Y:S02]  /*a240*/  LEA.HI.X.SX32 R7, R195, R213.reuse, 0x2, P1 ;  /* 0x000000d5c3077211 */ /* 0x080fe400008f16ff */
[-C--:B---3--:R-:W-:Y:S03]  /*a250*/  LEA R4, P0, R192, R212.reuse, 0x2 ;  /* 0x000000d4c0047211 */ /* 0x088fe600078010ff */
[----:B------:R1:W-:Y:S01]  /*a260*/  RED.E.ADD.F32.FTZ.RN.STRONG.GPU [R6.64], R25 ;  /* 0x000000190600798e */ /* 0x0003e2000c10e78e */
[-C--:B------:R-:W-:Y:S05]  /*a270*/  LEA.HI.X.SX32 R5, R194, R213.reuse, 0x2, P0 ;  /* 0x000000d5c2057211 */ /* 0x080fea00000f16ff */
[----:B------:R3:W-:Y:S01]  /*a280*/  RED.E.ADD.F32.FTZ.RN.STRONG.GPU [R4.64], R26 ;  /* 0x0000001a0400798e */ /* 0x0007e2000c10e78e */
[CC--:B----4-:R-:W-:Y:S04]  /*a290*/  LEA R8, P1, R168.reuse, R212.reuse, 0x2 ;  /* 0x000000d4a8087211 */ /* 0x0d0fe800078210ff */
[-C--:B------:R-:W-:Y:S05]  /*a2a0*/  LEA.HI.X.SX32 R9, R168, R213.reuse, 0x2, P1 ;  /* 0x000000d5a8097211 */ /* 0x080fea00008f16ff */
[----:B------:R4:W-:Y:S05]  /*a2b0*/  RED.E.ADD.F32.FTZ.RN.STRONG.GPU [R8.64], R27 ;  /* 0x0000001b0800798e */ /* 0x0009ea000c10e78e */
[----:B------:R-:W-:Y:S05]  /*a2c0*/  RED.E.ADD.F32.FTZ.RN.STRONG.GPU [R212.64+0x180], R32 ;  /* 0x00018020d400798e */ /* 0x000fea000c10e78e */
[----:B------:R-:W-:Y:S01]  /*a2d0*/  RED.E.ADD.F32.FTZ.RN.STRONG.GPU [R2.64+0x180], R33 ;  /* 0x000180210200798e */ /* 0x000fe2000c10e78e */
[CC--:B-1----:R-:W-:Y:S04]  /*a2e0*/  LEA R6, P0, R0.reuse, R212.reuse, 0x2 ;  /* 0x000000d400067211 */ /* 0x0c2fe800078010ff */
[-C--:B------:R-:W-:Y:S02]  /*a2f0*/  LEA.HI.X.SX32 R7, R0, R213.reuse, 0x2, P0 ;  /* 0x000000d500077211 */ /* 0x080fe400000f16ff */
[CC--:B---3--:R-:W-:Y:S03]  /*a300*/  LEA R4, P0, R169.reuse, R212.reuse, 0x2 ;  /* 0x000000d4a9047211 */ /* 0x0c8fe600078010ff */
[----:B------:R1:W-:Y:S01]  /*a310*/  RED.E.ADD.F32.FTZ.RN.STRONG.GPU [R6.64], R34 ;  /* 0x000000220600798e */ /* 0x0003e2000c10e78e */
[-C--:B------:R-:W-:Y:S05]  /*a320*/  LEA.HI.X.SX32 R5, R169, R213.reuse, 0x2, P0 ;  /* 0x000000d5a9057211 */ /* 0x080fea00000f16ff */
[----:B------:R3:W-:Y:S01]  /*a330*/  RED.E.ADD.F32.FTZ.RN.STRONG.GPU [R4.64], R35 ;  /* 0x000000230400798e */ /* 0x0007e2000c10e78e */
[CC--:B----4-:R-:W-:Y:S04]  /*a340*/  LEA R8, P1, R170.reuse, R212.reuse, 0x2 ;  /* 0x000000d4aa087211 */ /* 0x0d0fe800078210ff */
[-C--:B------:R-:W-:Y:S01]  /*a350*/  LEA.HI.X.SX32 R9, R170, R213.reuse, 0x2, P1 ;  /* 0x000000d5aa097211 */ /* 0x080fe200008f16ff */
[----:B------:R-:W-:Y:S05]  /*a360*/  LDSM.16.MT88.4 R32, [R201+0x1e800] ;  /* 0x01e80000c920783b */ /* 0x000fea0000004200 */
[----:B------:R-:W-:Y:S05]  /*a370*/  RED.E.ADD.F32.FTZ.RN.STRONG.GPU [R8.64], R28 ;  /* 0x0000001c0800798e */ /* 0x000fea000c10e78e */
[----:B------:R-:W-:Y:S01]  /*a380*/  LDSM.16.MT88.4 R8, [R202] ;  /* 0x00000000ca08783b */ /* 0x000fe20000004200 */
[CC--:B-1----:R-:W-:Y:S04]  /*a390*/  LEA R6, P0, R171.reuse, R212.reuse, 0x2 ;  /* 0x000000d4ab067211 */ /* 0x0c2fe800078010ff */
[-C--:B------:R-:W-:Y:S02]  /*a3a0*/  LEA.HI.X.SX32 R7, R171, R213.reuse, 0x2, P0 ;  /* 0x000000d5ab077211 */ /* 0x080fe400000f16ff */
[CC--:B---3--:R-:W-:Y:S01]  /*a3b0*/  LEA R4, P1, R173.reuse, R212.reuse, 0x2 ;  /* 0x000000d4ad047211 */ /* 0x0c8fe200078210ff */
[----:B------:R-:W-:Y:S01]  /*a3c0*/  LDSM.16.MT88.4 R168, [R202+0x2800] ;  /* 0x00280000caa8783b */ /* 0x000fe20000004200 */
[C---:B------:R-:W-:Y:S02]  /*a3d0*/  LEA R2, P0, R172.reuse, R212, 0x2 ;  /* 0x000000d4ac027211 */ /* 0x040fe400078010ff */
[-C--:B------:R-:W-:Y:S02]  /*a3e0*/  LEA.HI.X.SX32 R5, R173, R213.reuse, 0x2, P1 ;  /* 0x000000d5ad057211 */ /* 0x080fe400008f16ff */
[----:B------:R-:W-:Y:S01]  /*a3f0*/  RED.E.ADD.F32.FTZ.RN.STRONG.GPU [R6.64], R29 ;  /* 0x0000001d0600798e */ /* 0x000fe2000c10e78e */
[----:B------:R-:W-:Y:S02]  /*a400*/  LEA.HI.X.SX32 R3, R172, R213, 0x2, P0 ;  /* 0x000000d5ac037211 */ /* 0x000fe400000f16ff */
[----:B------:R-:W-:Y:S01]  /*a410*/  PLOP3.LUT P1, PT, PT, PT, UP0, 0x80, 0x0 ;  /* 0x000000000000781c */ /* 0x000fe20003f2f008 */
[----:B------:R-:W-:Y:S01]  /*a420*/  @UP2 UIADD3 UR21, UP0, UR21, -0x100, URZ ;  /* 0xffffff0015152890 */ /* 0x000fe2000ff1e03f */
[----:B------:R-:W-:Y:S01]  /*a430*/  RED.E.ADD.F32.FTZ.RN.STRONG.GPU [R4.64], R30 ;  /* 0x0000001e0400798e */ /* 0x000fe2000c10e78e */
[----:B------:R-:W-:Y:S02]  /*a440*/  PLOP3.LUT P0, PT, PT, PT, UP1, 0x80, 0x0 ;  /* 0x000000000000781c */ /* 0x000fe40003f0f018 */
[----:B------:R-:W-:Y:S02]  /*a450*/  @UP2 UIADD3.X UR20, UR20, -0x1, URZ, UP0, !UPT ;  /* 0xffffffff14142890 */ /* 0x000fe400087fe43f */
[----:B------:R-:W1:Y:S05]  /*a460*/  LDSM.16.MT88.4 R4, [R201+0x1c000] ;  /* 0x01c00000c904783b */ /* 0x000e6a0000004200 */
[----:B------:R-:W-:Y:S05]  /*a470*/  RED.E.ADD.F32.FTZ.RN.STRONG.GPU [R2.64], R31 ;  /* 0x0000001f0200798e */ /* 0x000fea000c10e78e */
[----:B------:R-:W-:Y:S01]  /*a480*/  LDSM.16.MT88.4 R28, [R202+0x800] ;  /* 0x00080000ca1c783b */ /* 0x000fe20000004200 */
[----:B--2---:R-:W-:Y:S05]  /*a490*/  IMAD.IADD R0, R203, 0x1, R202 ;  /* 0x00000001cb007824 */ /* 0x004fea00078e02ca */
[----:B------:R-:W2:Y:S01]  /*a4a0*/  LDSM.16.MT88.4 R16, [R0] ;  /* 0x000000000010783b */ /* 0x000ea20000004200 */
[-C--:B-1----:R-:W-:Y:S04]  /*a4b0*/  HMMA.16816.F32 R100, R4, R8.reuse, R100 ;  /* 0x000000080464723c */ /* 0x082fe80000001864 */
[----:B------:R-:W1:Y:S04]  /*a4c0*/  LDSM.16.MT88.4 R24, [R0+0x2000] ;  /* 0x002000000018783b */ /* 0x000e680000004200 */
[C---:B------:R-:W-:Y:S01]  /*a4d0*/  HMMA.16816.F32 R104, R12.reuse, R8, R104 ;  /* 0x000000080c68723c */ /* 0x040fe20000001868 */
[----:B------:R-:W-:Y:S05]  /*a4e0*/  LDSM.16.MT88.4 R164, [R0+0x800] ;  /* 0x0008000000a4783b */ /* 0x000fea0000004200 */
[----:B------:R-:W-:Y:S02]  /*a4f0*/  LDSM.16.MT88.4 R172, [R0+0x2800] ;  /* 0x0028000000ac783b */ /* 0x000fe40000004200 */
[-C--:B------:R-:W-:Y:S08]  /*a500*/  HMMA.16816.F32 R108, R12, R10.reuse, R108 ;  /* 0x0000000a0c6c723c */ /* 0x080ff0000000186c */
[C---:B------:R-:W-:Y:S01]  /*a510*/  HMMA.16816.F32 R112, R4.reuse, R10, R112 ;  /* 0x0000000a0470723c */ /* 0x040fe20000001870 */
[----:B------:R-:W3:Y:S07]  /*a520*/  LDSM.16.MT88.4 R8, [R201+0x1c800] ;  /* 0x01c80000c908783b */ /* 0x000eee0000004200 */
        /* <DEDUP_REMOVED lines=10> */
[-C--:B-1----:R-:W-:Y:S08]  /*a5d0*/  HMMA.16816.F32 R148, R4, R24.reuse, R148 ;  /* 0x000000180494723c */ /* 0x082ff00000001894 */
        /* <DEDUP_REMOVED lines=348> */
.L_x_1931:
        /* <DEDUP_REMOVED lines=18> */
.L_x_1932:
        /* <DEDUP_REMOVED lines=59> */
.L_x_1934:
[----:B--234-:R-:W-:Y:S05]  /*c070*/  BSYNC B0 ;  /* 0x0000000000007941 */ /* 0x01cfea0003800000 */
.L_x_1933:
        /* <DEDUP_REMOVED lines=18> */
.L_x_1936:
[----:B------:R-:W-:Y:S05]  /*c1a0*/  BSYNC B0 ;  /* 0x0000000000007941 */ /* 0x000fea0003800000 */
.L_x_1935:
        /* <DEDUP_REMOVED lines=18> */
.L_x_1938:
[----:B------:R-:W-:Y:S05]  /*c2d0*/  BSYNC B0 ;  /* 0x0000000000007941 */ /* 0x000fea0003800000 */
.L_x_1937:
        /* <DEDUP_REMOVED lines=17> */
.L_x_1940:
[----:B------:R-:W-:Y:S05]  /*c3f0*/  BSYNC B0 ;  /* 0x0000000000007941 */ /* 0x000fea0003800000 */
.L_x_1939:
        /* <DEDUP_REMOVED lines=27> */
.L_x_1942:
[----:B------:R-:W-:Y:S05]  /*c5b0*/  BSYNC B0 ;  /* 0x0000000000007941 */ /* 0x000fea0003800000 */
.L_x_1941:
        /* <DEDUP_REMOVED lines=16> */
.L_x_1944:
[----:B------:R-:W-:Y:S05]  /*c6c0*/  BSYNC B0 ;  /* 0x0000000000007941 */ /* 0x000fea0003800000 */
.L_x_1943:
        /* <DEDUP_REMOVED lines=16> */
.L_x_1946:
[----:B------:R-:W-:Y:S05]  /*c7d0*/  BSYNC B0 ;  /* 0x0000000000007941 */ /* 0x000fea0003800000 */
.L_x_1945:
        /* <DEDUP_REMOVED lines=14> */
.L_x_1899:
[----:B------:R-:W-:Y:S05]  /*c8c0*/  BSYNC B1 ;  /* 0x0000000000017941 */ /* 0x000fea0003800000 */
.L_x_1877:
        /* <DEDUP_REMOVED lines=11> */
.L_x_1947:
[----:B------:R-:W-:Y:S05]  /*c980*/  EXIT ;  /* 0x000000000000794d */ /* 0x000fea0003800000 */
.L_x_1949:
        /* <DEDUP_REMOVED lines=15> */
.L_x_2090:


//--------------------- .text._ZN5flash44flash_bwd_dq_dk_dv_loop_seqk_parallel_kernelI23Flash_bwd_kernel_traitsILi128ELi64ELi128ELi8ELi2ELi4ELi2ELb0ELb0EN7cutlass6half_tE19Flash_kernel_traitsILi128ELi64ELi128ELi8ES3_EELb0ELb0ELb1ELb1ELb0ELb0ELb1EEEvNS_16Flash_bwd_paramsE --------------------------
	.section	.text._ZN5flash44flash_bwd_dq_dk_dv_loop_seqk_parallel_kernelI23Flash_bwd_kernel_traitsILi128ELi64ELi128ELi8ELi2ELi4ELi2ELb0ELb0EN7cutlass6half_tE19Flash_kernel_traitsILi128ELi64ELi128ELi8ES3_EELb0ELb0ELb1ELb1ELb0ELb0ELb1EEEvNS_16Flash_bwd_paramsE,"ax",@progbits
	.sectioninfo	@"SHI_REGISTERS=255"
	.align	128
        .global         _ZN5flash44flash_bwd_dq_dk_dv_loop_seqk_parallel_kernelI23Flash_bwd_kernel_traitsILi128ELi64ELi128ELi8ELi2ELi4ELi2ELb0ELb0EN7cutlass6half_tE19Flash_kernel_traitsILi128ELi64ELi128ELi8ES3_EELb0ELb0ELb1ELb1ELb0ELb0ELb1EEEvNS_16Flash_bwd_paramsE
        .type           _ZN5flash44flash_bwd_dq_dk_dv_loop_seqk_parallel_kernelI23Flash_bwd_kernel_traitsILi128ELi64ELi128ELi8ELi2ELi4ELi2ELb0ELb0EN7cutlass6half_tE19Flash_kernel_traitsILi128ELi64ELi128ELi8ES3_EELb0ELb0ELb1ELb1ELb0ELb0ELb1EEEvNS_16Flash_bwd_paramsE,@function
        .size           _ZN5flash44flash_bwd_dq_dk_dv_loop_seqk_parallel_kernelI23Flash_bwd_kernel_traitsILi128ELi64ELi128ELi8ELi2ELi4ELi2ELb0ELb0EN7cutlass6half_tE19Flash_kernel_traitsILi128ELi64ELi128ELi8ES3_EELb0ELb0ELb1ELb1ELb0ELb0ELb1EEEvNS_16Flash_bwd_paramsE,(.L_x_2091 - _ZN5flash44flash_bwd_dq_dk_dv_loop_seqk_parallel_kernelI23Flash_bwd_kernel_traitsILi128ELi64ELi128ELi8ELi2ELi4ELi2ELb0ELb0EN7cutlass6half_tE19Flash_kernel_traitsILi128ELi64ELi128ELi8ES3_EELb0ELb0ELb1ELb1ELb0ELb0ELb1EEEvNS_16Flash_bwd_paramsE)
        .other          _ZN5flash44flash_bwd_dq_dk_dv_loop_seqk_parallel_kernelI23Flash_bwd_kernel_traitsILi128ELi64ELi128ELi8ELi2ELi4ELi2ELb0ELb0EN7cutlass6half_tE19Flash_kernel_traitsILi128ELi64ELi128ELi8ES3_EELb0ELb0ELb1ELb1ELb0ELb0ELb1EEEvNS_16Flash_bwd_paramsE,@"STO_CUDA_ENTRY STV_DEFAULT"
_ZN5flash44flash_bwd_dq_dk_dv_loop_seqk_parallel_kernelI23Flash_bwd_kernel_traitsILi128ELi64ELi128ELi8ELi2ELi4ELi2ELb0ELb0EN7cutlass6half_tE19Flash_kernel_traitsILi128ELi64ELi128ELi8ES3_EELb0ELb0ELb1ELb1ELb0ELb0ELb1EEEvNS_16Flash_bwd_paramsE:
.text._ZN5flash44flash_bwd_dq_dk_dv_loop_seqk_parallel_kernelI23Flash_bwd_kernel_traitsILi128ELi64ELi128ELi8ELi2ELi4ELi2ELb0ELb0EN7cutlass6half_tE19Flash_kernel_traitsILi128ELi64ELi128ELi8ES3_EELb0ELb0ELb1ELb1ELb0ELb0ELb1EEEvNS_16Flash_bwd_paramsE:
        /* <DEDUP_REMOVED lines=17> */
[----:B------:R-:W-:Y:S01]  /*0110*/  UMOV UR8, 0x80 ;  /* 0x0000008000087882 */ /* 0x000fe20000000000 */
[----:B------:R-:W3:Y:S01]  /*0120*/  S2UR UR37, SR_CTAID.Z ;  /* 0x00000000002579c3 */ /* 0x000ee20000002700 */
[----:B------:R-:W-:-:S02]  /*0130*/  ULDC UR4, c[0x0][0x210] ;  /* 0x0000840000047ab9 */ /* 0x000fc40000000800 */
[----:B------:R-:W-:Y:S02]  /*0140*/  ULDC UR59, c[0x0][0x234] ;  /* 0x00008d00003b7ab9 */ /* 0x000fe40000000800 */
[----:B------:R-:W-:Y:S02]  /*0150*/  UISETP.NE.AND UP5, UPT, UR9, URZ, UPT ;  /* 0x0000003f0900728c */ /* 0x000fe4000bfa5270 */
        /* <DEDUP_REMOVED lines=16> */
[----:B------:R-:W-:Y:S01]  /*0260*/  UIMAD UR50, UR50, UR12, URZ ;  /* 0x0000000c323272a4 */ /* 0x000fe2000f8e023f */
        /* <DEDUP_REMOVED lines=15> */
[----:B------:R-:W-:Y:S01]  /*0360*/  ULDC UR53, c[0x0][0x214] ;  /* 0x0000850000357ab9 */ /* 0x000fe20000000800 */
[----:B------:R-:W-:Y:S01]  /*0370*/  LOP3.LUT R5, R5, 0xfffffffe, RZ, 0xc0, !PT ;  /* 0xfffffffe05057812 */ /* 0x000fe200078ec0ff */
[----:B------:R-:W-:Y:S01]  /*0380*/  IMAD.IADD R15, R9, 0x1, -R6 ;  /* 0x00000001090f7824 */ /* 0x000fe200078e0a06 */
[----:B------:R-:W-:Y:S01]  /*0390*/  LOP3.LUT R3, R3, 0xfffffffc, RZ, 0xc0, !PT ;  /* 0xfffffffc03037812 */ /* 0x000fe200078ec0ff */
[----:B------:R-:W-:Y:S01]  /*03a0*/  IMAD.IADD R6, R9, 0x1, -R10 ;  /* 0x0000000109067824 */ /* 0x000fe200078e0a0a */
[--C-:B------:R-:W-:Y:S01]  /*03b0*/  SHF.R.S32.HI R4, RZ, 0x2, R2.reuse ;  /* 0x00000002ff047819 */ /* 0x100fe20000011402 */
[C---:B------:R-:W-:Y:S01]  /*03c0*/  IMAD.IADD R13, R0.reuse, 0x1, -R5 ;  /* 0x00000001000d7824 */ /* 0x040fe200078e0a05 */
[----:B------:R-:W-:Y:S01]  /*03d0*/  SHF.R.S32.HI R2, RZ, 0x1f, R2 ;  /* 0x0000001fff027819 */ /* 0x000fe20000011402 */
[----:B------:R-:W-:Y:S01]  /*03e0*/  IMAD.IADD R10, R0, 0x1, -R3 ;  /* 0x00000001000a7824 */ /* 0x000fe200078e0a03 */
[----:B------:R-:W-:Y:S01]  /*03f0*/  SHF.R.S32.HI R3, RZ, 0x4, R7 ;  /* 0x00000004ff037819 */ /* 0x000fe20000011407 */
[----:B------:R-:W-:Y:S01]  /*0400*/  IMAD.SHL.U32 R250, R6, 0x8, RZ ;  /* 0x0000000806fa7824 */ /* 0x000fe200078e00ff */
[----:B------:R-:W-:Y:S01]  /*0410*/  LEA.HI R0, R2, R4, RZ, 0x3 ;  /* 0x0000000402007211 */ /* 0x000fe200078f18ff */
[----:B------:R-:W-:Y:S01]  /*0420*/  ULDC UR60, c[0x0][0x1c8] ;  /* 0x00007200003c7ab9 */ /* 0x000fe20000000800 */
[C---:B------:R-:W-:Y:S01]  /*0430*/  LEA.HI R2, R7.reuse, R3, RZ, 0x1 ;  /* 0x0000000307027211 */ /* 0x040fe200078f08ff */
[----:B------:R-:W-:Y:S01]  /*0440*/  ULDC.U8 UR10, c[0x0][0x3d0] ;  /* 0x0000f400000a7ab9 */ /* 0x000fe20000000000 */
[----:B------:R-:W-:Y:S01]  /*0450*/  LOP3.LUT R0, R0, 0xfffffff8, RZ, 0xc0, !PT ;  /* 0xfffffff800007812 */ /* 0x000fe200078ec0ff */
[----:B------:R-:W-:Y:S01]  /*0460*/  ULDC UR54, c[0x0][0x224] ;  /* 0x0000890000367ab9 */ /* 0x000fe20000000800 */
[----:B------:R-:W-:Y:S01]  /*0470*/  LOP3.LUT R11, R7, 0xfffffff0, RZ, 0xc0, !PT ;  /* 0xfffffff0070b7812 */ /* 0x000fe200078ec0ff */
[----:B------:R-:W-:Y:S01]  /*0480*/  @UP5 UIMAD UR58, UR34, UR53, URZ ;  /* 0x00000035223a52a4 */ /* 0x000fe2000f8e023f */
[----:B------:R-:W-:Y:S01]  /*0490*/  LOP3.LUT P4, RZ, R6, 0x2, RZ, 0xc0, !PT ;  /* 0x0000000206ff7812 */ /* 0x000fe2000788c0ff */
[----:B------:R-:W-:Y:S01]  /*04a0*/  IMAD.IADD R5, R4, 0x1, -R0 ;  /* 0x0000000104057824 */ /* 0x000fe200078e0a00 */
[----:B------:R-:W-:Y:S01]  /*04b0*/  LOP3.LUT R0, R2, 0xfffffffe, RZ, 0xc0, !PT ;  /* 0xfffffffe02007812 */ /* 0x000fe200078ec0ff */
[----:B------:R-:W-:Y:S01]  /*04c0*/  IMAD.IADD R9, R9, 0x1, -R11 ;  /* 0x0000000109097824 */ /* 0x000fe200078e0a0b */
[----:B------:R-:W-:Y:S01]  /*04d0*/  SHF.R.S32.HI R2, RZ, 0x3, R200 ;  /* 0x00000003ff027819 */ /* 0x000fe200000114c8 */
[----:B------:R-:W-:Y:S01]  /*04e0*/  ULDC.64 UR6, c[0x0][0x118] ;  /* 0x0000460000067ab9 */ /* 0x000fe20000000a00 */
[----:B------:R-:W-:Y:S01]  /*04f0*/  LOP3.LUT P3, RZ, R6, 0x4, RZ, 0xc0, !PT ;  /* 0x0000000406ff7812 */ /* 0x000fe2000786c0ff */
[----:B------:R-:W-:Y:S01]  /*0500*/  IMAD.IADD R7, R3, 0x1, -R0 ;  /* 0x0000000103077824 */ /* 0x000fe200078e0a00 */
[----:B------:R-:W-:Y:S01]  /*0510*/  SHF.R.S32.HI R0, RZ, 0x1f, R8 ;  /* 0x0000001fff007819 */ /* 0x000fe20000011408 */
[----:B------:R-:W-:Y:S01]  /*0520*/  ULDC UR44, c[0x0][0x2e8] ;  /* 0x0000ba00002c7ab9 */ /* 0x000fe20000000800 */
[----:B------:R-:W-:Y:S01]  /*0530*/  SHF.R.S32.HI R4, RZ, 0x1f, R9 ;  /* 0x0000001fff047819 */ /* 0x000fe20000011409 */
[----:B------:R-:W-:Y:S01]  /*0540*/  ULDC UR43, c[0x0][0x2e8] ;  /* 0x0000ba00002b7ab9 */ /* 0x000fe20000000800 */
[----:B------:R-:W-:Y:S01]  /*0550*/  LEA.HI R16, R0, R8, RZ, 0x2 ;  /* 0x0000000800107211 */ /* 0x000fe200078f10ff */
[----:B------:R-:W-:Y:S01]  /*0560*/  IMAD.SHL.U32 R0, R2, 0x40, RZ ;  /* 0x0000004002007824 */ /* 0x000fe200078e00ff */
[----:B------:R-:W-:Y:S01]  /*0570*/  LEA.HI R11, R4, R9, RZ, 0x3 ;  /* 0x00000009040b7211 */ /* 0x000fe200078f18ff */
[----:B------:R-:W-:-:S02]  /*0580*/  ULOP3.LUT UR60, UR37, UR60, URZ, 0x3c, !UPT ;  /* 0x0000003c253c7292 */ /* 0x000fc4000f8e3c3f */
[----:B------:R-:W-:Y:S01]  /*0590*/  USHF.R.S32.HI UR61, URZ, 0x1f, UR37 ;  /* 0x0000001f3f3d7899 */ /* 0x000fe20008011425 */
[----:B------:R-:W-:Y:S01]  /*05a0*/  LOP3.LUT R0, R0, 0x1c0, RZ, 0xc0, !PT ;  /* 0x000001c000007812 */ /* 0x000fe200078ec0ff */
[----:B------:R-:W-:Y:S01]  /*05b0*/  UISETP.NE.AND UP6, UPT, UR10, URZ, UPT ;  /* 0x0000003f0a00728c */ /* 0x000fe2000bfc5270 */
[----:B------:R-:W-:Y:S01]  /*05c0*/  LOP3.LUT R4, R11, 0xfffffff8, RZ, 0xc0, !PT ;  /* 0xfffffff80b047812 */ /* 0x000fe200078ec0ff */
[----:B------:R-:W-:Y:S01]  /*05d0*/  UIMAD.WIDE.U32 UR46, UR38, UR48, URZ ;  /* 0x00000030262e72a5 */ /* 0x000fe2000f8e003f */
[----:B------:R-:W-:Y:S01]  /*05e0*/  LOP3.LUT R3, R0, 0x38, R250, 0xf8, !PT ;  /* 0x0000003800037812 */ /* 0x000fe200078ef8fa */
[----:B------:R-:W-:Y:S01]  /*05f0*/  UIMAD UR55, UR39, UR48, URZ ;  /* 0x00000030273772a4 */ /* 0x000fe2000f8e023f */
[----:B------:R-:W-:Y:S01]  /*0600*/  SHF.R.U32.HI R2, RZ, 0x3, R0 ;  /* 0x00000003ff027819 */ /* 0x000fe20000011600 */
[----:B------:R-:W-:Y:S01]  /*0610*/  IMAD.SHL.U32 R0, R6, 0x40, RZ ;  /* 0x0000004006007824 */ /* 0x000fe200078e00ff */
[----:B------:R-:W-:Y:S01]  /*0620*/  USHF.R.S32.HI UR57, URZ, 0x1f, UR51 ;  /* 0x0000001f3f397899 */ /* 0x000fe20008011433 */
[----:B------:R-:W-:Y:S01]  /*0630*/  IMAD.SHL.U32 R6, R7, 0x200, RZ ;  /* 0x0000020007067824 */ /* 0x000fe200078e00ff */
[----:B------:R-:W-:Y:S01]  /*0640*/  LOP3.LUT R12, R3, R2, RZ, 0x3c, !PT ;  /* 0x00000002030c7212 */ /* 0x000fe200078e3cff */
[----:B------:R-:W-:Y:S01]  /*0650*/  IMAD.SHL.U32 R2, R10, 0x10, RZ ;  /* 0x000000100a027824 */ /* 0x000fe200078e00ff */
[----:B------:R-:W-:Y:S01]  /*0660*/  LOP3.LUT R0, R0, 0x1c0, RZ, 0xc0, !PT ;  /* 0x000001c000007812 */ /* 0x000fe200078ec0ff */
[----:B------:R-:W-:Y:S01]  /*0670*/  IMAD.IADD R18, R9, 0x1, -R4 ;  /* 0x0000000109127824 */ /* 0x000fe200078e0a04 */
[----:B------:R-:W-:Y:S01]  /*0680*/  LOP3.LUT R3, R5, 0x1, RZ, 0xc0, !PT ;  /* 0x0000000105037812 */ /* 0x000fe200078ec0ff */
[----:B------:R-:W-:Y:S01]  /*0690*/  UIMAD UR54, UR4, UR54, URZ ;  /* 0x00000036043672a4 */ /* 0x000fe2000f8e023f */
[----:B------:R-:W-:Y:S01]  /*06a0*/  LOP3.LUT R2, R0, 0x30, R2, 0xf8, !PT ;  /* 0x0000003000027812 */ /* 0x000fe200078ef802 */
[----:B------:R-:W-:Y:S01]  /*06b0*/  @!UP5 UIMAD UR53, UR5, UR53, URZ ;  /* 0x000000350535d2a4 */ /* 0x000fe2000f8e023f */
[----:B------:R-:W-:Y:S01]  /*06c0*/  ISETP.NE.U32.AND P0, PT, R3, 0x1, PT ;  /* 0x000000010300780c */ /* 0x000fe20003f05070 */
[----:B------:R-:W-:Y:S01]  /*06d0*/  STL [R1+0x5c], R18 ;  /* 0x00005c1201007387 */ /* 0x000fe20000100800 */
[----:B------:R-:W-:Y:S01]  /*06e0*/  SHF.R.S32.HI R3, RZ, 0x6, R14 ;  /* 0x00000006ff037819 */ /* 0x000fe2000001140e */
[----:B------:R-:W-:Y:S01]  /*06f0*/  USHF.R.S32.HI UR52, URZ, 0x1f, UR45 ;  /* 0x0000001f3f347899 */ /* 0x000fe2000801142d */
[--C-:B------:R-:W-:Y:S01]  /*0700*/  LOP3.LUT R14, R2, 0x8, R200.reuse, 0xf8, !PT ;  /* 0x00000008020e7812 */ /* 0x100fe200078ef8c8 */
[----:B------:R-:W-:Y:S01]  /*0710*/  UMOV UR42, 0xffffc000 ;  /* 0xffffc000002a7882 */ /* 0x000fe20000000000 */
[----:B------:R-:W-:Y:S01]  /*0720*/  LOP3.LUT R200, R0, 0x8, R200, 0xf8, !PT ;  /* 0x0000000800c87812 */ /* 0x000fe200078ef8c8 */
[----:B------:R-:W-:Y:S01]  /*0730*/  IMAD.SHL.U32 R4, R3, 0x8, RZ ;  /* 0x0000000803047824 */ /* 0x000fe200078e00ff */
[----:B------:R-:W-:Y:S01]  /*0740*/  SHF.R.U32.HI R197, RZ, 0x3, R0 ;  /* 0x00000003ffc57819 */ /* 0x000fe20000011600 */
[----:B------:R-:W-:Y:S01]  /*0750*/  IMAD.SHL.U32 R0, R7, 0x20, RZ ;  /* 0x0000002007007824 */ /* 0x000fe200078e00ff */
[----:B------:R-:W-:Y:S01]  /*0760*/  R2P PR, R5, 0x6 ;  /* 0x0000000605007804 */ /* 0x000fe20000000000 */
[----:B------:R-:W-:Y:S01]  /*0770*/  IMAD R2, R3, 0x800, R6 ;  /* 0x0000080003027824 */ /* 0x000fe200078e0206 */
[----:B------:R-:W-:-:S02]  /*0780*/  LOP3.LUT R200, R200, R197, RZ, 0x3c, !PT ;  /* 0x000000c5c8c87212 */ /* 0x000fc400078e3cff */
[----:B------:R-:W-:Y:S02]  /*0790*/  LOP3.LUT R0, R0, 0x20, RZ, 0xc0, !PT ;  /* 0x0000002000007812 */ /* 0x000fe400078ec0ff */
[----:B------:R-:W-:Y:S01]  /*07a0*/  LOP3.LUT R197, R6, R14, R197, 0xf6, !PT ;  /* 0x0000000e06c57212 */ /* 0x000fe200078ef6c5 */
[----:B------:R-:W-:Y:S01]  /*07b0*/  IMAD.IADD R200, R2, 0x1, R200 ;  /* 0x0000000102c87824 */ /* 0x000fe200078e02c8 */
[----:B------:R-:W-:Y:S01]  /*07c0*/  LOP3.LUT R196, R0, 0x18, R4, 0xf8, !PT ;  /* 0x0000001800c47812 */ /* 0x000fe200078ef804 */
[----:B------:R-:W-:Y:S01]  /*07d0*/  IMAD.U32 R4, RZ, RZ, UR14 ;  /* 0x0000000eff047e24 */ /* 0x000fe2000f8e00ff */
[----:B------:R-:W-:Y:S01]  /*07e0*/  SHF.R.S32.HI R0, RZ, 0x7, R17 ;  /* 0x00000007ff007819 */ /* 0x000fe20000011411 */
[----:B------:R-:W-:Y:S01]  /*07f0*/  IMAD.SHL.U32 R2, R15, 0x2, RZ ;  /* 0x000000020f027824 */ /* 0x000fe200078e00ff */
[----:B------:R-:W-:Y:S01]  /*0800*/  SEL R228, R228, 0x10, !P0 ;  /* 0x00000010e4e47807 */ /* 0x000fe20004000000 */
[----:B------:R-:W-:Y:S02]  /*0810*/  IMAD.SHL.U32 R4, R5, 0x40, RZ ;  /* 0x0000004005047824 */ /* 0x000fe400078e00ff */
        /* <DEDUP_REMOVED lines=16> */
[----:B------:R-:W-:Y:S01]  /*0920*/  LOP3.LUT R3, R5, R3, RZ, 0x3c, !PT ;  /* 0x0000000305037212 */ /* 0x000fe200078e3cff */
[----:B------:R-:W-:Y:S02]  /*0930*/  IMAD.SHL.U32 R5, R18, 0x40, RZ ;  /* 0x0000004012057824 */ /* 0x000fe400078e00ff */
[----:B------:R-:W-:Y:S02]  /*0940*/  IMAD.IADD R9, R9, 0x1, R2 ;  /* 0x0000000109097824 */ /* 0x000fe400078e0202 */
[----:B------:R-:W-:Y:S01]  /*0950*/  IMAD.IADD R226, R3, 0x1, R0 ;  /* 0x0000000103e27824 */ /* 0x000fe200078e0200 */
[----:B------:R-:W-:Y:S01]  /*0960*/  LOP3.LUT R5, R5, 0x1c0, RZ, 0xc0, !PT ;  /* 0x000001c005057812 */ /* 0x000fe200078ec0ff */
[----:B------:R-:W-:-:S02]  /*0970*/  IMAD.U32 R0, RZ, RZ, UR9 ;  /* 0x00000009ff007e24 */ /* 0x000fc4000f8e00ff */
[----:B------:R-:W-:Y:S01]  /*0980*/  IMAD.U32 R2, RZ, RZ, UR8 ;  /* 0x00000008ff027e24 */ /* 0x000fe2000f8e00ff */
[----:B------:R-:W-:Y:S01]  /*0990*/  SHF.R.S32.HI R2, RZ, 0x2, R16 ;  /* 0x00000002ff027819 */ /* 0x000fe20000011410 */
[----:B------:R-:W-:Y:S01]  /*09a0*/  IMAD.SHL.U32 R0, R11, 0x40, RZ ;  /* 0x000000400b007824 */ /* 0x000fe200078e00ff */
[----:B------:R-:W-:Y:S01]  /*09b0*/  SHF.R.U32.HI R6, RZ, 0x3, R5 ;  /* 0x00000003ff067819 */ /* 0x000fe20000011605 */
[----:B------:R-:W-:Y:S02]  /*09c0*/  IMAD.SHL.U32 R3, R7, 0x8, RZ ;  /* 0x0000000807037824 */ /* 0x000fe400078e00ff */
[----:B------:R-:W-:Y:S01]  /*09d0*/  IMAD R8, R13, 0x10, R2 ;  /* 0x000000100d087824 */ /* 0x000fe200078e0202 */
[----:B------:R-:W-:Y:S01]  /*09e0*/  LOP3.LUT R0, R0, 0xfffffe00, RZ, 0xc0, !PT ;  /* 0xfffffe0000007812 */ /* 0x000fe200078ec0ff */
[----:B------:R-:W-:Y:S01]  /*09f0*/  IMAD.SHL.U32 R226, R226, 0x2, RZ ;  /* 0x00000002e2e27824 */ /* 0x000fe200078e00ff */
[----:B------:R-:W-:Y:S02]  /*0a00*/  LOP3.LUT R3, R5, 0x8, R3, 0xf8, !PT ;  /* 0x0000000805037812 */ /* 0x000fe400078ef803 */
[C-C-:B------:R-:W-:Y:S01]  /*0a10*/  LOP3.LUT R2, R6.reuse, R10, R5.reuse, 0x1e, !PT ;  /* 0x0000000a06027212 */ /* 0x140fe200078e1e05 */
[----:B------:R-:W-:Y:S01]  /*0a20*/  IMAD R4, R13, 0x400, R0 ;  /* 0x000004000d047824 */ /* 0x000fe200078e0200 */
[----:B------:R-:W-:Y:S01]  /*0a30*/  LOP3.LUT R196, R6, R196, R5, 0x1e, !PT ;  /* 0x000000c406c47212 */ /* 0x000fe200078e1e05 */
[----:B------:R-:W-:Y:S01]  /*0a40*/  STL [R1+0x2c], R8 ;  /* 0x00002c0801007387 */ /* 0x000fe20000100800 */
[----:B------:R-:W-:Y:S01]  /*0a50*/  LOP3.LUT R3, R3, R6, RZ, 0x3c, !PT ;  /* 0x0000000603037212 */ /* 0x000fe200078e3cff */
[----:B------:R-:W-:Y:S01]  /*0a60*/  IMAD.IADD R229, R226, 0x1, R228 ;  /* 0x00000001e2e57824 */ /* 0x000fe200078e02e4 */
[-C--:B------:R-:W-:Y:S01]  /*0a70*/  LOP3.LUT R206, R2, R0.reuse, RZ, 0xfc, !PT ;  /* 0x0000000002ce7212 */ /* 0x080fe200078efcff */
[----:B------:R-:W-:Y:S01]  /*0a80*/  IMAD.MOV.U32 R2, RZ, RZ, 0x40 ;  /* 0x00000040ff027424 */ /* 0x000fe200078e00ff */
[----:B------:R-:W-:Y:S01]  /*0a90*/  LOP3.LUT R196, R196, R0, RZ, 0xfc, !PT ;  /* 0x00000000c4c47212 */ /* 0x000fe200078efcff */
[----:B------:R-:W-:Y:S01]  /*0aa0*/  IMAD.IADD R207, R4, 0x1, R3 ;  /* 0x0000000104cf7824 */ /* 0x000fe200078e0203 */
[----:B------:R-:W-:Y:S01]  /*0ab0*/  IADD3 R0, R8, -0x40, RZ ;  /* 0xffffffc008007810 */ /* 0x000fe20007ffe0ff */
[----:B------:R-:W-:Y:S01]  /*0ac0*/  IMAD.MOV.U32 R4, RZ, RZ, 0x20 ;  /* 0x00000020ff047424 */ /* 0x000fe200078e00ff */
[----:B------:R-:W-:-:S02]  /*0ad0*/  IADD3 R5, R250, 0x40, RZ ;  /* 0x00000040fa057810 */ /* 0x000fc40007ffe0ff */
        /* <DEDUP_REMOVED lines=29> */
.L_x_2022:
        /* <DEDUP_REMOVED lines=53> */
.L_x_1950:
        /* <DEDUP_REMOVED lines=22> */
[----:B------:R-:W-:Y:S02]  /*1160*/  ULDC UR12, c[0x0][0x2e4] ;  /* 0x0000b900000c7ab9 */ /* 0x000fe40000000800 */
[----:B------:R-:W-:Y:S02]  /*1170*/  UIADD3 UR8, UR9, 0x3f, URZ ;  /* 0x0000003f09087890 */ /* 0x000fe4000fffe03f */
[----:B------:R-:W-:Y:S02]  /*1180*/  ULDC.64 UR10, c[0x0][0x190] ;  /* 0x00006400000a7ab9 */ /* 0x000fe40000000a00 */
[----:B------:R-:W-:Y:S02]  /*1190*/  UIADD3 UR4, UR4, UR12, -UR5 ;  /* 0x0000000c04047290 */ /* 0x000fe4000fffe805 */
[----:B------:R-:W-:-:S02]  /*11a0*/  UIMAD.WIDE.U32 UR16, UR15, UR10, URZ ;  /* 0x0000000a0f1072a5 */ /* 0x000fc4000f8e003f */
[----:B------:R-:W-:Y:S02]  /*11b0*/  USHF.R.S32.HI UR10, URZ, 0x1f, UR8 ;  /* 0x0000001f3f0a7899 */ /* 0x000fe40008011408 */
[----:B------:R-:W-:Y:S02]  /*11c0*/  UIADD3 UR4, UR4, 0x3f, URZ ;  /* 0x0000003f04047890 */ /* 0x000fe4000fffe03f */
[----:B------:R-:W-:Y:S02]  /*11d0*/  ULDC.64 UR12, c[0x0][0x178] ;  /* 0x00005e00000c7ab9 */ /* 0x000fe40000000a00 */
[----:B------:R-:W-:Y:S02]  /*11e0*/  ULEA.HI UR18, UR10, UR8, URZ, 0x6 ;  /* 0x000000080a127291 */ /* 0x000fe4000f8f303f */
[----:B------:R-:W-:Y:S02]  /*11f0*/  USHF.R.S32.HI UR8, URZ, 0x1f, UR4 ;  /* 0x0000001f3f087899 */ /* 0x000fe40008011404 */
[----:B------:R-:W-:-:S02]  /*1200*/  UIMAD UR14, UR41, UR12, URZ ;  /* 0x0000000c290e72a4 */ /* 0x000fc4000f8e023f */
        /* <DEDUP_REMOVED lines=16> */
[----:B------:R-:W-:Y:S02]  /*1310*/  @UP3 UIADD3 UR35, UR17, UR19, URZ ;  /* 0x0000001311233290 */ /* 0x000fe4000fffe03f */
[----:B------:R-:W-:Y:S02]  /*1320*/  ULEA UR17, UR33, 0xffffffc0, 0x6 ;  /* 0xffffffc021117891 */ /* 0x000fe4000f8e303f */
        /* <DEDUP_REMOVED lines=16> */
.L_x_1952:
        /* <DEDUP_REMOVED lines=18> */
.L_x_1953:
        /* <DEDUP_REMOVED lines=72> */
.L_x_1954:
[----:B------:R-:W-:Y:S02]  /*19d0*/  UMOV UR13, UR54 ;  /* 0x00000036000d7c82 */ /* 0x000fe40008000000 */
.L_x_1955:
[----:B------:R-:W1:Y:S01]  /*19e0*/  S2R R16, SR_TID.X ;  /* 0x0000000000107919 */ /* 0x000e620000002100 */
[----:B------:R-:W-:Y:S01]  /*19f0*/  UIADD3 UR10, UP4, UP3, UR10, UR45, UR51 ;  /* 0x0000002d0a0a7290 */ /* 0x000fe2000fb9e033 */
[----:B------:R-:W-:Y:S01]  /*1a00*/  SHF.R.S32.HI R251, RZ, 0x1f, R250 ;  /* 0x0000001ffffb7819 */ /* 0x000fe200000114fa */
[----:B------:R-:W-:Y:S01]  /*1a10*/  IMAD.U32 R8, RZ, RZ, UR17 ;  /* 0x00000011ff087e24 */ /* 0x000fe2000f8e00ff */
[----:B------:R-:W-:Y:S01]  /*1a20*/  BSSY B1, `(.L_x_1951) ;  /* 0x0000aae000017945 */ /* 0x000fe20003800000 */
[----:B------:R-:W-:Y:S02]  /*1a30*/  UIADD3 UR30, UP2, UP1, UR18, UR10, UR22 ;  /* 0x0000000a121e7290 */ /* 0x000fe4000f95e016 */
[----:B------:R-:W-:Y:S02]  /*1a40*/  UIADD3.X UR4, UR8, UR52, UR57, UP4, UP3 ;  /* 0x0000003408047290 */ /* 0x000fe4000a7e6439 */
[----:B------:R-:W-:-:S02]  /*1a50*/  ULDC.64 UR10, c[0x0][0x1a8] ;  /* 0x00006a00000a7ab9 */ /* 0x000fc40000000a00 */
[----:B------:R-:W-:Y:S02]  /*1a60*/  UIADD3.X UR28, UR12, UR4, UR16, UP2, UP1 ;  /* 0x000000040c1c7290 */ /* 0x000fe400097e2410 */
[----:B------:R-:W-:Y:S02]  /*1a70*/  UIMAD UR4, UR61, UR10, URZ ;  /* 0x0000000a3d0472a4 */ /* 0x000fe4000f8e023f */
[----:B------:R-:W-:Y:S02]  /*1a80*/  UMOV UR18, 0x4 ;  /* 0x0000000400127882 */ /* 0x000fe40000000000 */
        /* <DEDUP_REMOVED lines=9> */
[----:B------:R-:W-:Y:S02]  /*1b20*/  UIADD3 UR10, UR17, UR14, URZ ;  /* 0x0000000e110a7290 */ /* 0x000fe4000fffe03f */
[----:B------:R-:W-:Y:S01]  /*1b30*/  UIMAD UR8, UR17, UR11, UR4 ;  /* 0x0000000b110872a4 */ /* 0x000fe2000f8e0204 */
[----:B------:R-:W-:Y:S01]  /*1b40*/  SHF.R.S32.HI R15, RZ, 0x1f, R2 ;  /* 0x0000001fff0f7819 */ /* 0x000fe20000011402 */
[----:B------:R-:W-:Y:S01]  /*1b50*/  ULDC.64 UR14, c[0x0][0x200] ;  /* 0x00008000000e7ab9 */ /* 0x000fe20000000a00 */
[----:B------:R-:W-:Y:S01]  /*1b60*/  IADD3 R0, P0, R2, UR17, RZ ;  /* 0x0000001102007c10 */ /* 0x000fe2000ff1e0ff */
[----:B------:R-:W-:-:S02]  /*1b70*/  UIMAD.WIDE UR10, UR10, UR18, UR14 ;  /* 0x000000120a0a72a5 */ /* 0x000fc4000f8e020e */
[----:B------:R-:W-:Y:S01]  /*1b80*/  UIADD3 UR4, -UR5, UR9, UR20 ;  /* 0x0000000905047290 */ /* 0x000fe2000fffe114 */
[----:B------:R-:W-:Y:S01]  /*1b90*/  IADD3.X R3, R15, UR32, RZ, P0, !PT ;  /* 0x000000200f037c10 */ /* 0x000fe200087fe4ff */
[----:B------:R-:W-:-:S03]  /*1ba0*/  IMAD.WIDE.U32 R4, R0, c[0x0][0x190], R250 ;  /* 0x0000640000047a25 */ /* 0x000fc600078e00fa */
[----:B------:R-:W-:Y:S01]  /*1bb0*/  UMOV UR15, UR10 ;  /* 0x0000000a000f7c82 */ /* 0x000fe20008000000 */
[----:B------:R-:W-:Y:S01]  /*1bc0*/  IMAD R3, R3, c[0x0][0x190], RZ ;  /* 0x0000640003037a24 */ /* 0x000fe200078e02ff */
[----:B------:R-:W-:Y:S01]  /*1bd0*/  UIADD3 UR10, UR17, UR13, URZ ;  /* 0x0000000d110a7290 */ /* 0x000fe2000fffe03f */
[----:B------:R-:W-:Y:S01]  /*1be0*/  IADD3 R6, P0, R4, UR40, RZ ;  /* 0x0000002804067c10 */ /* 0x000fe2000ff1e0ff */
[----:B------:R-:W-:Y:S01]  /*1bf0*/  UMOV UR14, UR11 ;  /* 0x0000000b000e7c82 */ /* 0x000fe20008000000 */
[----:B------:R-:W-:Y:S01]  /*1c00*/  IMAD R0, R0, c[0x0][0x194], R3 ;  /* 0x0000650000007a24 */ /* 0x000fe200078e0203 */
[----:B------:R-:W-:Y:S01]  /*1c10*/  ULDC.64 UR16, c[0x0][0x3c8] ;  /* 0x0000f20000107ab9 */ /* 0x000fe20000000a00 */
[----:B------:R-:W-:Y:S01]  /*1c20*/  LEA.HI R3, R17, R16, RZ, 0x5 ;  /* 0x0000001011037211 */ /* 0x000fe200078f28ff */
[----:B------:R-:W-:Y:S02]  /*1c30*/  UIMAD.WIDE UR10, UR10, UR18, UR16 ;  /* 0x000000120a0a72a5 */ /* 0x000fe4000f8e0210 */
[----:B------:R-:W-:Y:S01]  /*1c40*/  IADD3.X R7, R5, UR35, R0, P0, !PT ;  /* 0x0000002305077c10 */ /* 0x000fe200087fe400 */
[----:B------:R-:W-:Y:S01]  /*1c50*/  ULDC UR18, c[0x0][0x2e8] ;  /* 0x0000ba0000127ab9 */ /* 0x000fe20000000800 */
[----:B------:R-:W-:Y:S01]  /*1c60*/  IADD3 R4, P0, R250, UR29, RZ ;  /* 0x0000001dfa047c10 */ /* 0x000fe2000ff1e0ff */
[----:B------:R-:W-:Y:S01]  /*1c70*/  UIADD3 UR4, UR4, -UR18, URZ ;  /* 0x8000001204047290 */ /* 0x000fe2000fffe03f */
[----:B------:R-:W-:Y:S01]  /*1c80*/  LOP3.LUT R0, R3, 0xffffffe0, RZ, 0xc0, !PT ;  /* 0xffffffe003007812 */ /* 0x000fe200078ec0ff */
[----:B------:R-:W-:Y:S01]  /*1c90*/  UMOV UR17, UR10 ;  /* 0x0000000a00117c82 */ /* 0x000fe20008000000 */
[----:B------:R-:W-:Y:S01]  /*1ca0*/  IADD3.X R5, R251, UR31, RZ, P0, !PT ;  /* 0x0000001ffb057c10 */ /* 0x000fe200087fe4ff */
[----:B------:R-:W-:Y:S01]  /*1cb0*/  USHF.R.S32.HI UR18, URZ, 0x1f, UR4 ;  /* 0x0000001f3f127899 */ /* 0x000fe20008011404 */
[----:B------:R-:W-:Y:S01]  /*1cc0*/  SHF.R.S32.HI R3, RZ, 0x5, R3 ;  /* 0x00000005ff037819 */ /* 0x000fe20000011403 */
[----:B------:R-:W-:Y:S01]  /*1cd0*/  IMAD.IADD R0, R16, 0x1, -R0 ;  /* 0x0000000110007824 */ /* 0x000fe200078e0a00 */
[----:B------:R-:W-:Y:S01]  /*1ce0*/  UMOV UR16, UR11 ;  /* 0x0000000b00107c82 */ /* 0x000fe20008000000 */
[----:B------:R-:W-:Y:S01]  /*1cf0*/  IMAD.WIDE.U32 R4, R8, c[0x0][0x370], R4 ;  /* 0x0000dc0008047a25 */ /* 0x000fe200078e0004 */
[----:B------:R-:W-:-:S03]  /*1d00*/  ULEA.HI UR18, UR18, UR4, URZ, 0x6 ;  /* 0x0000000412127291 */ /* 0x000fc6000f8f303f */
[----:B------:R-:W-:Y:S01]  /*1d10*/  IMAD R0, R3, UR50, R0 ;  /* 0x0000003203007c24 */ /* 0x000fe2000f8e0200 */
[----:B------:R-:W-:Y:S01]  /*1d20*/  USHF.R.S32.HI UR18, URZ, 0x6, UR18 ;  /* 0x000000063f127899 */ /* 0x000fe20008011412 */
[----:B------:R-:W-:Y:S01]  /*1d30*/  IADD3 R5, R5, UR8, RZ ;  /* 0x0000000805057c10 */ /* 0x000fe2000fffe0ff */
[----:B------:R-:W-:Y:S01]  /*1d40*/  IMAD.U32 R3, RZ, RZ, UR37 ;  /* 0x00000025ff037e24 */ /* 0x000fe2000f8e00ff */
[----:B------:R-:W-:Y:S01]  /*1d50*/  UIADD3 UR8, UR33, -0x1, URZ ;  /* 0xffffffff21087890 */ /* 0x000fe2000fffe03f */
[C---:B------:R-:W-:Y:S01]  /*1d60*/  IADD3 R9, P0, R0.reuse, UR30, RZ ;  /* 0x0000001e00097c10 */ /* 0x040fe2000ff1e0ff */
[----:B------:R-:W-:Y:S01]  /*1d70*/  UISETP.LT.AND UP1, UPT, URZ, UR18, UPT ;  /* 0x000000123f00728c */ /* 0x000fe2000bf21270 */
[C---:B------:R-:W-:Y:S02]  /*1d80*/  IMAD.WIDE.U32 R4, R3.reuse, c[0x0][0x378], R4 ;  /* 0x0000de0003047a25 */ /* 0x040fe400078e0004 */
[----:B------:R-:W-:Y:S01]  /*1d90*/  LEA.HI.X.SX32 R0, R0, UR28, 0x1, P0 ;  /* 0x0000001c00007c11 */ /* 0x000fe200080f0eff */
[----:B------:R-:W-:Y:S01]  /*1da0*/  USEL UR18, URZ, UR18, !UP1 ;  /* 0x000000123f127287 */ /* 0x000fe2000c800000 */
[----:B------:R-:W-:Y:S01]  /*1db0*/  IMAD.WIDE.U32 R6, R3, c[0x0][0x1a8], R6 ;  /* 0x00006a0003067a25 */ /* 0x000fe200078e0006 */
[----:B------:R-:W-:-:S02]  /*1dc0*/  IADD3 R5, R5, UR12, RZ ;  /* 0x0000000c05057c10 */ /* 0x000fc4000fffe0ff */
[----:B------:R-:W-:Y:S01]  /*1dd0*/  UISETP.GT.AND UP1, UPT, UR33, UR18, UPT ;  /* 0x000000122100728c */ /* 0x000fe2000bf24270 */
[----:B------:R-:W-:Y:S01]  /*1de0*/  IMAD R3, R15, c[0x0][0x370], RZ ;  /* 0x0000dc000f037a24 */ /* 0x000fe200078e02ff */
[----:B------:R-:W-:Y:S01]  /*1df0*/  IADD3 R10, R7, UR22, RZ ;  /* 0x00000016070a7c10 */ /* 0x000fe2000fffe0ff */
[C---:B------:R-:W-:Y:S01]  /*1e00*/  IMAD.WIDE.U32 R4, R2.reuse, c[0x0][0x370], R4 ;  /* 0x0000dc0002047a25 */ /* 0x040fe200078e0004 */
[----:B------:R-:W-:Y:S02]  /*1e10*/  LEA R225, P2, R9, c[0x0][0x350], 0x2 ;  /* 0x0000d40009e17a11 */ /* 0x000fe400078410ff */
[----:B------:R-:W-:Y:S01]  /*1e20*/  PLOP3.LUT P0, PT, PT, PT, UP1, 0x80, 0x0 ;  /* 0x000000000000781c */ /* 0x000fe20003f0f018 */
[----:B------:R-:W-:Y:S01]  /*1e30*/  IMAD R3, R2, c[0x0][0x374], R3 ;  /* 0x0000dd0002037a24 */ /* 0x000fe200078e0203 */
[----:B------:R-:W-:Y:S02]  /*1e40*/  LEA R244, P3, R4, c[0x0][0x330], 0x1 ;  /* 0x0000cc0004f47a11 */ /* 0x000fe400078608ff */
[----:B------:R-:W-:Y:S01]  /*1e50*/  LEA R246, P4, R6, c[0x0][0x160], 0x1 ;  /* 0x0000580006f67a11 */ /* 0x000fe200078808ff */
[----:B------:R-:W-:Y:S01]  /*1e60*/  IMAD.IADD R3, R5, 0x1, R3 ;  /* 0x0000000105037824 */ /* 0x000fe200078e0203 */
[----:B------:R-:W-:-:S02]  /*1e70*/  LEA.HI.X R224, R9, c[0x0][0x354], R0, 0x2, P2 ;  /* 0x0000d50009e07a11 */ /* 0x000fc400010f1400 */
[----:B------:R-:W-:Y:S02]  /*1e80*/  LEA.HI.X R247, R6, c[0x0][0x164], R10, 0x1, P4 ;  /* 0x0000590006f77a11 */ /* 0x000fe400020f0c0a */
[----:B------:R-:W-:-:S03]  /*1e90*/  LEA.HI.X R245, R4, c[0x0][0x334], R3, 0x1, P3 ;  /* 0x0000cd0004f57a11 */ /* 0x000fc600018f0c03 */
        /* <DEDUP_REMOVED lines=19> */
.L_x_1957:
        /* <DEDUP_REMOVED lines=18> */
.L_x_1958:
        /* <DEDUP_REMOVED lines=31> */
.L_x_1960:
[----:B-1----:R-:W-:Y:S05]  /*22e0*/  BSYNC B0 ;  /* 0x0000000000007941 */ /* 0x002fea0003800000 */
.L_x_1959:
        /* <DEDUP_REMOVED lines=18> */
.L_x_1962:
[----:B------:R-:W-:Y:S05]  /*2410*/  BSYNC B0 ;  /* 0x0000000000007941 */ /* 0x000fea0003800000 */
.L_x_1961:
        /* <DEDUP_REMOVED lines=18> */
.L_x_1964:
[----:B------:R-:W-:Y:S05]  /*2540*/  BSYNC B0 ;  /* 0x0000000000007941 */ /* 0x000fea0003800000 */
.L_x_1963:
        /* <DEDUP_REMOVED lines=17> */
.L_x_1966:
[----:B------:R-:W-:Y:S05]  /*2660*/  BSYNC B0 ;  /* 0x0000000000007941 */ /* 0x000fea0003800000 */
.L_x_1965:
[----:B------:R-:W-:Y:S01]  /*2670*/  ULDC.64 UR4, c[0x0][0x3a8] ;  /* 0x0000ea0000047ab9 */ /* 0x000fe20000000a00 */
[----:B-1----:R-:W-:Y:S01]  /*2680*/  IMAD.U32 R4, RZ, RZ, UR20 ;  /* 0x00000014ff047e24 */ /* 0x002fe2000f8e00ff */
[----:B------:R-:W-:Y:S01]  /*2690*/  UIMAD UR4, UR19, UR4, URZ ;  /* 0x00000004130472a4 */ /* 0x000fe2000f8e023f */
[----:B------:R-:W-:Y:S02]  /*26a0*/  BSSY B0, `(.L_x_1967) ;  /* 0x0000019000007945 */ /* 0x000fe40003800000 */
[----:B------:R-:W-:Y:S01]  /*26b0*/  IMAD.WIDE.U32 R4, R4, c[0x0][0x3a8], R250 ;  /* 0x0000ea0004047a25 */ /* 0x000fe200078e00fa */
[----:B------:R-:W-:-:S04]  /*26c0*/  UIMAD UR4, UR20, UR5, UR4 ;  /* 0x00000005140472a4 */ /* 0x000fc8000f8e0204 */
[----:B------:R-:W-:Y:S02]  /*26d0*/  IADD3 R4, P0, R4, UR10, RZ ;  /* 0x0000000a04047c10 */ /* 0x000fe4000ff1e0ff */
[----:B------:R-:W-:Y:S01]  /*26e0*/  MOV R0, UR4 ;  /* 0x0000000400007c02 */ /* 0x000fe20008000f00 */
[----:B------:R-:W-:Y:S02]  /*26f0*/  ULDC.64 UR4, c[0x0][0x3c0] ;  /* 0x0000f00000047ab9 */ /* 0x000fe40000000a00 */
        /* <DEDUP_REMOVED lines=19> */
.L_x_1968:
[----:B------:R-:W-:Y:S05]  /*2830*/  BSYNC B0 ;  /* 0x0000000000007941 */ /* 0x000fea0003800000 */
.L_x_1967:
        /* <DEDUP_REMOVED lines=16> */
.L_x_1970:
[----:B------:R-:W-:Y:S05]  /*2940*/  BSYNC B0 ;  /* 0x0000000000007941 */ /* 0x000fea0003800000 */
.L_x_1969:
        /* <DEDUP_REMOVED lines=16> */
.L_x_1972:
[----:B------:R-:W-:Y:S05]  /*2a50*/  BSYNC B0 ;  /* 0x0000000000007941 */ /* 0x000fea0003800000 */
.L_x_1971:
        /* <DEDUP_REMOVED lines=16> */
.L_x_1956:
        /* <DEDUP_REMOVED lines=28> */
.L_x_1975:
[----:B------:R-:W-:Y:S05]  /*2d20*/  BSYNC B0 ;  /* 0x0000000000007941 */ /* 0x000fea0003800000 */
.L_x_1974:
        /* <DEDUP_REMOVED lines=30> */
.L_x_1977:
[----:B------:R-:W-:Y:S05]  /*2f10*/  BSYNC B0 ;  /* 0x0000000000007941 */ /* 0x000fea0003800000 */
.L_x_1976:
        /* <DEDUP_REMOVED lines=15> */
.L_x_1979:
        /* <DEDUP_REMOVED lines=20> */
.L_x_1980:
[----:B------:R-:W-:Y:S05]  /*3150*/  BSYNC B0 ;  /* 0x0000000000007941 */ /* 0x000fea0003800000 */
.L_x_1978:
        /* <DEDUP_REMOVED lines=14> */
.L_x_1982:
        /* <DEDUP_REMOVED lines=28> */
.L_x_1983:
[----:B------:R-:W-:Y:S05]  /*3400*/  BSYNC B0 ;  /* 0x0000000000007941 */ /* 0x000fea0003800000 */
.L_x_1981:
[----:B------:R-:W5:Y:S01]  /*3410*/  LDL R18, [R1+0x2c] ;  /* 0x00002c0001127983 */ /* 0x000f620000100800 */
[----:B------:R-:W-:Y:S01]  /*3420*/  IMAD.MOV.U32 R19, RZ, RZ, 0x7f800000 ;  /* 0x7f800000ff137424 */ /* 0x000fe200078e00ff */
[----:B------:R-:W-:Y:S01]  /*3430*/  ULDC.64 UR10, c[0x0][0x198] ;  /* 0x00006600000a7ab9 */ /* 0x000fe20000000a00 */
[----:B------:R-:W-:Y:S01]  /*3440*/  IMAD.MOV.U32 R20, RZ, RZ, 0x7f800000 ;  /* 0x7f800000ff147424 */ /* 0x000fe200078e00ff */
[----:B------:R-:W-:Y:S01]  /*3450*/  UIMAD UR10, UR19, UR10, URZ ;  /* 0x0000000a130a72a4 */ /* 0x000fe2000f8e023f */
[----:B------:R-:W-:Y:S02]  /*3460*/  IMAD.MOV.U32 R21, RZ, RZ, 0x7f800000 ;  /* 0x7f800000ff157424 */ /* 0x000fe400078e00ff */
[----:B------:R-:W-:Y:S01]  /*3470*/  IMAD.MOV.U32 R22, RZ, RZ, 0x7f800000 ;  /* 0x7f800000ff167424 */ /* 0x000fe200078e00ff */
[----:B------:R-:W-:Y:S01]  /*3480*/  UIMAD UR10, UR20, UR11, UR10 ;  /* 0x0000000b140a72a4 */ /* 0x000fe2000f8e020a */
[----:B------:R-:W-:-:S04]  /*3490*/  IMAD.U32 R6, RZ, RZ, UR20 ;  /* 0x00000014ff067e24 */ /* 0x000fc8000f8e00ff */
[----:B------:R-:W-:-:S04]  /*34a0*/  IMAD.WIDE.U32 R6, R6, c[0x0][0x198], R250 ;  /* 0x0000660006067a25 */ /* 0x000fc800078e00fa */
[----:B------:R-:W-:Y:S01]  /*34b0*/  IMAD.U32 R10, RZ, RZ, UR10 ;  /* 0x0000000aff0a7e24 */ /* 0x000fe2000f8e00ff */
[----:B------:R-:W-:Y:S02]  /*34c0*/  IADD3 R6, P1, R6, UR23, RZ ;  /* 0x0000001706067c10 */ /* 0x000fe4000ff3e0ff */
[C---:B-----5:R-:W-:Y:S02]  /*34d0*/  IADD3 R3, R18.reuse, 0x28, RZ ;  /* 0x0000002812037810 */ /* 0x060fe40007ffe0ff */
[----:B-1----:R-:W-:Y:S02]  /*34e0*/  IADD3 R4, R18, 0x20, RZ ;  /* 0x0000002012047810 */ /* 0x002fe40007ffe0ff */
[----:B------:R-:W-:Y:S02]  /*34f0*/  ISETP.GE.AND P3, PT, R3, UR4, PT ;  /* 0x0000000403007c0c */ /* 0x000fe4000bf66270 */
[----:B------:R-:W-:Y:S01]  /*3500*/  ISETP.GE.AND P4, PT, R4, UR4, PT ;  /* 0x0000000404007c0c */ /* 0x000fe2000bf86270 */
[C---:B------:R-:W-:Y:S01]  /*3510*/  IMAD.SHL.U32 R4, R18.reuse, 0x4, RZ ;  /* 0x0000000412047824 */ /* 0x040fe200078e00ff */
[----:B------:R-:W-:-:S02]  /*3520*/  IADD3 R5, R18, 0x8, RZ ;  /* 0x0000000812057810 */ /* 0x000fc40007ffe0ff */
[----:B------:R-:W-:Y:S02]  /*3530*/  SHF.R.S32.HI R12, RZ, 0x1f, R18 ;  /* 0x0000001fff0c7819 */ /* 0x000fe40000011412 */
[----:B------:R-:W-:Y:S02]  /*3540*/  ISETP.GE.AND P5, PT, R5, UR4, PT ;  /* 0x0000000405007c0c */ /* 0x000fe4000bfa6270 */
[----:B------:R-:W-:Y:S02]  /*3550*/  IADD3 R4, P2, R4, UR15, RZ ;  /* 0x0000000f04047c10 */ /* 0x000fe4000ff5e0ff */
[C---:B------:R-:W-:Y:S02]  /*3560*/  SHF.L.U64.HI R5, R18.reuse, 0x2, R12 ;  /* 0x0000000212057819 */ /* 0x040fe4000001020c */
[----:B------:R-:W-:Y:S02]  /*3570*/  ISETP.GE.AND P6, PT, R18, UR4, PT ;  /* 0x0000000412007c0c */ /* 0x000fe4000bfc6270 */
[----:B------:R-:W-:-:S02]  /*3580*/  IADD3.X R5, R5, UR14, RZ, P2, !PT ;  /* 0x0000000e05057c10 */ /* 0x000fc400097fe4ff */
[----:B------:R-:W-:Y:S02]  /*3590*/  SHF.R.S32.HI R9, RZ, 0x1f, R3 ;  /* 0x0000001fff097819 */ /* 0x000fe40000011403 */
[C---:B------:R-:W-:Y:S01]  /*35a0*/  @!P3 LEA R8, P2, R3.reuse, UR15, 0x2 ;  /* 0x0000000f0308bc11 */ /* 0x040fe2000f8410ff */
[----:B------:R-:W5:Y:S03]  /*35b0*/  @!P4 LDG.E R20, [R4.64+0x80] ;  /* 0x000080060414c981 */ /* 0x000f66000c1e1900 */
[----:B------:R-:W-:Y:S01]  /*35c0*/  @!P3 LEA.HI.X R9, R3, UR14, R9, 0x2, P2 ;  /* 0x0000000e0309bc11 */ /* 0x000fe200090f1409 */
[----:B--2---:R-:W2:Y:S04]  /*35d0*/  @!P5 LDG.E R21, [R4.64+0x20] ;  /* 0x000020060415d981 */ /* 0x004ea8000c1e1900 */
[----:B---3--:R-:W3:Y:S04]  /*35e0*/  @!P3 LDG.E R19, [R8.64] ;  /* 0x000000060813b981 */ /* 0x008ee8000c1e1900 */
[----:B----4-:R-:W4:Y:S01]  /*35f0*/  @!P6 LDG.E R22, [R4.64] ;  /* 0x000000060416e981 */ /* 0x010f22000c1e1900 */
[----:B------:R-:W-:-:S06]  /*3600*/  UIMAD UR4, UR36, -0x80, UR5 ;  /* 0xffffff80240478a4 */ /* 0x000fcc000f8e0205 */
        /* <DEDUP_REMOVED lines=9> */
[----:B---3--:R1:W-:Y:S04]  /*36a0*/  STL [R1+0x8], R19 ;  /* 0x0000081301007387 */ /* 0x0083e80000100800 */
[----:B-----5:R1:W-:Y:S04]  /*36b0*/  STL [R1+0x4], R20 ;  /* 0x0000041401007387 */ /* 0x0203e80000100800 */
[----:B--2---:R1:W-:Y:S04]  /*36c0*/  STL [R1+0x10], R21 ;  /* 0x0000101501007387 */ /* 0x0043e80000100800 */
[----:B----4-:R1:W-:Y:S01]  /*36d0*/  STL [R1+0xc], R22 ;  /* 0x00000c1601007387 */ /* 0x0103e20000100800 */
[----:B------:R-:W-:Y:S05]  /*36e0*/  @P6 BRA `(.L_x_1985) ;  /* 0x0000018000006947 */ /* 0x000fea0003800000 */
[----:B-1----:R-:W2:Y:S01]  /*36f0*/  LDL R19, [R1] ;  /* 0x0000000001137983 */ /* 0x002ea20000100800 */
[----:B------:R-:W-:Y:S01]  /*3700*/  ISETP.GE.AND P2, PT, R250, c[0x0][0x220], PT ;  /* 0x00008800fa007a0c */ /* 0x000fe20003f46270 */
[----:B------:R-:W-:Y:S01]  /*3710*/  IMAD R3, R15, c[0x0][0x198], RZ ;  /* 0x000066000f037a24 */ /* 0x000fe200078e02ff */
[----:B------:R-:W-:Y:S01]  /*3720*/  MOV R5, R10 ;  /* 0x0000000a00057202 */ /* 0x000fe20000000f00 */
[----:B------:R-:W-:-:S02]  /*3730*/  IMAD.MOV.U32 R4, RZ, RZ, R6 ;  /* 0x000000ffff047224 */ /* 0x000fc400078e0006 */
        /* <DEDUP_REMOVED lines=19> */
.L_x_1985:
[----:B------:R-:W-:Y:S05]  /*3870*/  BSYNC B0 ;  /* 0x0000000000007941 */ /* 0x000fea0003800000 */
.L_x_1984:
        /* <DEDUP_REMOVED lines=31> */
.L_x_1987:
[----:B------:R-:W-:Y:S05]  /*3a70*/  BSYNC B0 ;  /* 0x0000000000007941 */ /* 0x000fea0003800000 */
.L_x_1986:
        /* <DEDUP_REMOVED lines=32> */
.L_x_1989:
[----:B------:R-:W-:Y:S05]  /*3c80*/  BSYNC B0 ;  /* 0x0000000000007941 */ /* 0x000fea0003800000 */
.L_x_1988:
        /* <DEDUP_REMOVED lines=31> */
.L_x_1991:
[----:B------:R-:W-:Y:S05]  /*3e80*/  BSYNC B0 ;  /* 0x0000000000007941 */ /* 0x000fea0003800000 */
.L_x_1990:
[----:B------:R-:W-:Y:S01]  /*3e90*/  ULDC.64 UR10, c[0x0][0x1a0] ;  /* 0x00006800000a7ab9 */ /* 0x000fe20000000a00 */
[----:B-1----:R-:W-:Y:S01]  /*3ea0*/  MOV R4, UR20 ;  /* 0x0000001400047c02 */ /* 0x002fe20008000f00 */
[----:B------:R-:W-:Y:S01]  /*3eb0*/  UIMAD UR4, UR19, UR10, URZ ;  /* 0x0000000a130472a4 */ /* 0x000fe2000f8e023f */
[----:B------:R1:W-:Y:S01]  /*3ec0*/  @P6 STS.128 [R0+0x14000], RZ ;  /* 0x014000ff00006388 */ /* 0x0003e20000000c00 */
[----:B------:R-:W-:Y:S02]  /*3ed0*/  BSSY B0, `(.L_x_1992) ;  /* 0x0000024000007945 */ /* 0x000fe40003800000 */
[----:B------:R-:W-:Y:S01]  /*3ee0*/  UIMAD UR4, UR20, UR11, UR4 ;  /* 0x0000000b140472a4 */ /* 0x000fe2000f8e0204 */
[----:B------:R1:W-:Y:S01]  /*3ef0*/  @P6 STS.128 [R0+0x18000], RZ ;  /* 0x018000ff00006388 */ /* 0x0003e20000000c00 */
[----:B------:R-:W-:-:S04]  /*3f00*/  IMAD.WIDE.U32 R4, R4, c[0x0][0x1a0], R250 ;  /* 0x0000680004047a25 */ /* 0x000fc800078e00fa */
[----:B------:R-:W-:Y:S02]  /*3f10*/  MOV R3, UR4 ;  /* 0x0000000400037c02 */ /* 0x000fe40008000f00 */
[----:B------:R-:W-:-:S04]  /*3f20*/  IADD3 R6, P1, R4, UR26, RZ ;  /* 0x0000001a04067c10 */ /* 0x000fc8000ff3e0ff */
        /* <DEDUP_REMOVED lines=30> */
.L_x_1993:
[----:B-1----:R-:W-:Y:S05]  /*4110*/  BSYNC B0 ;  /* 0x0000000000007941 */ /* 0x002fea0003800000 */
.L_x_1992:
        /* <DEDUP_REMOVED lines=30> */
.L_x_1995:
[----:B------:R-:W-:Y:S05]  /*4300*/  BSYNC B0 ;  /* 0x0000000000007941 */ /* 0x000fea0003800000 */
.L_x_1994:
        /* <DEDUP_REMOVED lines=30> */
.L_x_1997:
[----:B------:R-:W-:Y:S05]  /*44f0*/  BSYNC B0 ;  /* 0x0000000000007941 */ /* 0x000fea0003800000 */
.L_x_1996:
        /* <DEDUP_REMOVED lines=29> */
.L_x_1999:
[----:B------:R-:W-:Y:S05]  /*46d0*/  BSYNC B0 ;  /* 0x0000000000007941 */ /* 0x000fea0003800000 */
.L_x_1998:
[----:B------:R-:W-:Y:S01]  /*46e0*/  ULDC.64 UR12, c[0x0][0x318] ;  /* 0x0000c600000c7ab9 */ /* 0x000fe20000000a00 */
[----:B------:R-:W5:Y:S01]  /*46f0*/  LDL R5, [R1+0x5c] ;  /* 0x00005c0001057983 */ /* 0x000f620000100800 */
[----:B------:R-:W-:Y:S02]  /*4700*/  UISETP.NE.U32.AND UP1, UPT, URZ, UR12, UPT ;  /* 0x0000000c3f00728c */ /* 0x000fe4000bf25070 */
[----:B------:R-:W-:Y:S01]  /*4710*/  ULDC.64 UR22, c[0x0][0x320] ;  /* 0x0000c80000167ab9 */ /* 0x000fe20000000a00 */
[----:B-1234-:R-:W-:Y:S01]  /*4720*/  LEA.HI R0, R17, R16, RZ, 0x6 ;  /* 0x0000001011007211 */ /* 0x01efe200078f30ff */
[----:B------:R-:W-:Y:S01]  /*4730*/  UISETP.NE.AND.EX UP1, UPT, URZ, UR13, UPT, UP1 ;  /* 0x0000000d3f00728c */ /* 0x000fe2000bf25310 */
[----:B------:R-:W0:Y:S05]  /*4740*/  LDGDEPBAR ;  /* 0x00000000000079af */ /* 0x000e2a0000000000 */
        /* <DEDUP_REMOVED lines=11> */
[----:B------:R1:W2:Y:S01]  /*4800*/  @P1 LDG.E R2, [R2.64] ;  /* 0x0000000602021981 */ /* 0x0002a2000c1e1900 */
[----:B------:R-:W2:Y:S01]  /*4810*/  @P1 MUFU.RCP R4, c[0x0][0x238] ;  /* 0x00008e0000041b08 */ /* 0x000ea20000001000 */
[----:B------:R-:W-:Y:S01]  /*4820*/  SHF.R.S32.HI R0, RZ, 0x6, R0 ;  /* 0x00000006ff007819 */ /* 0x000fe20000011400 */
[----:B------:R-:W-:Y:S01]  /*4830*/  IMAD.MOV.U32 R204, RZ, RZ, 0x40 ;  /* 0x00000040ffcc7424 */ /* 0x000fe200078e00ff */
[----:B------:R-:W-:Y:S01]  /*4840*/  MOV R205, 0x20 ;  /* 0x0000002000cd7802 */ /* 0x000fe20000000f00 */
[----:B------:R-:W-:Y:S01]  /*4850*/  IMAD.MOV.U32 R233, RZ, RZ, R208 ;  /* 0x000000ffffe97224 */ /* 0x000fe200078e00d0 */
        /* <DEDUP_REMOVED lines=23> */
[----:B------:R-:W-:Y:S01]  /*49d0*/  CS2R R120, SRZ ;  /* 0x0000000000787805 */ /* 0x000fe2000001ff00 */
[----:B------:R-:W-:Y:S01]  /*49e0*/  LOP3.LUT R3, R0, 0x6, R3, 0xf8, !PT ;  /* 0x0000000600037812 */ /* 0x000fe200078ef803 */
[----:B------:R-:W-:Y:S01]  /*49f0*/  IMAD.U32 R0, RZ, RZ, UR36 ;  /* 0x00000024ff007e24 */ /* 0x000fe2000f8e00ff */
[----:B------:R-:W-:Y:S01]  /*4a00*/  CS2R R118, SRZ ;  /* 0x0000000000767805 */ /* 0x000fe2000001ff00 */
[----:B------:R-:W-:Y:S01]  /*4a10*/  CS2R R116, SRZ ;  /* 0x0000000000747805 */ /* 0x000fe2000001ff00 */
[----:B------:R-:W-:Y:S01]  /*4a20*/  CS2R R110, SRZ ;  /* 0x00000000006e7805 */ /* 0x000fe2000001ff00 */
[----:B------:R-:W-:Y:S01]  /*4a30*/  IMAD R209, R0, 0x80, R3 ;  /* 0x0000008000d17824 */ /* 0x000fe200078e0203 */
        /* <DEDUP_REMOVED lines=8> */
[----:B------:R-:W-:Y:S01]  /*4ac0*/  SHF.L.U32 R198, R0, 0x1, RZ ;  /* 0x0000000100c67819 */ /* 0x000fe200000006ff */
[----:B------:R-:W-:Y:S01]  /*4ad0*/  IMAD.MOV.U32 R0, RZ, RZ, c[0x0][0x22c] ;  /* 0x00008b00ff007624 */ /* 0x000fe200078e00ff */
[----:B------:R-:W-:Y:S01]  /*4ae0*/  CS2R R100, SRZ ;  /* 0x0000000000647805 */ /* 0x000fe2000001ff00 */
[----:B------:R-:W-:Y:S01]  /*4af0*/  CS2R R94, SRZ ;  /* 0x00000000005e7805 */ /* 0x000fe2000001ff00 */
[----:B------:R-:W-:Y:S01]  /*4b00*/  CS2R R92, SRZ ;  /* 0x00000000005c7805 */ /* 0x000fe2000001ff00 */
[----:B------:R-:W-:Y:S01]  /*4b10*/  IMAD R0, R0, c[0x0][0x1c0], RZ ;  /* 0x0000700000007a24 */ /* 0x000fe200078e02ff */
[----:B------:R-:W-:Y:S01]  /*4b20*/  CS2R R98, SRZ ;  /* 0x0000000000627805 */ /* 0x000fe2000001ff00 */
[----:B------:R-:W-:Y:S01]  /*4b30*/  CS2R R96, SRZ ;  /* 0x0000000000607805 */ /* 0x000fe2000001ff00 */
[----:B------:R-:W-:Y:S01]  /*4b40*/  CS2R R90, SRZ ;  /* 0x00000000005a7805 */ /* 0x000fe2000001ff00 */
        /* <DEDUP_REMOVED lines=28> */
[----:B------:R-:W-:-:S02]  /*4d10*/  UMOV UR4, URZ ;  /* 0x0000003f00047c82 */ /* 0x000fc40008000000 */
[----:B------:R-:W-:Y:S02]  /*4d20*/  ULDC UR13, c[0x0][0x2e4] ;  /* 0x0000b900000d7ab9 */ /* 0x000fe40000000800 */
[----:B------:R-:W-:Y:S01]  /*4d30*/  UIADD3 UR19, UR20, 0x80, URZ ;  /* 0x0000008014137890 */ /* 0x000fe2000fffe03f */
[----:B--2---:R-:W-:Y:S01]  /*4d40*/  @P1 FMUL.FTZ R2, R2, R4 ;  /* 0x0000000402021220 */ /* 0x004fe20000410000 */
[----:B------:R-:W-:-:S03]  /*4d50*/  IADD3 R4, R3, 0x40, RZ ;  /* 0x0000004003047810 */ /* 0x000fc60007ffe0ff */
[----:B------:R1:W2:Y:S01]  /*4d60*/  @P1 R2UR UR10, R2 ;  /* 0x00000000020a13c2 */ /* 0x0002a200000e0000 */
[----:B-----5:R-:W-:-:S04]  /*4d70*/  LOP3.LUT P1, RZ, R5, 0x2, RZ, 0xc0, !PT ;  /* 0x0000000205ff7812 */ /* 0x020fc8000782c0ff */
[----:B------:R-:W-:Y:S02]  /*4d80*/  SEL R205, R205, 0xffffffe0, !P1 ;  /* 0xffffffe0cdcd7807 */ /* 0x000fe40004800000 */
[----:B-1----:R-:W-:Y:S01]  /*4d90*/  IADD3 R2, R207, 0x2000, RZ ;  /* 0x00002000cf027810 */ /* 0x002fe20007ffe0ff */
[----:B--2---:R-:W-:-:S03]  /*4da0*/  @UP1 UMOV UR4, UR10 ;  /* 0x0000000a00041c82 */ /* 0x004fc60008000000 */
[----:B------:R-:W-:Y:S02]  /*4db0*/  SEL R2, R2, R207, !P0 ;  /* 0x000000cf02027207 */ /* 0x000fe40004000000 */
[----:B------:R-:W-:Y:S02]  /*4dc0*/  LOP3.LUT P0, RZ, R5, 0x4, RZ, 0xc0, !PT ;  /* 0x0000000405ff7812 */ /* 0x000fe4000780c0ff */
[C---:B------:R-:W-:Y:S01]  /*4dd0*/  IADD3 R5, R3.reuse, 0x20, RZ ;  /* 0x0000002003057810 */ /* 0x040fe20007ffe0ff */
[----:B------:R-:W-:Y:S01]  /*4de0*/  IMAD.SHL.U32 R199, R2, 0x2, RZ ;  /* 0x0000000202c77824 */ /* 0x000fe200078e00ff */
[----:B------:R-:W-:Y:S02]  /*4df0*/  SHF.L.U64.HI R2, R18, 0x2, R12 ;  /* 0x0000000212027819 */ /* 0x000fe4000001020c */
[----:B------:R-:W-:Y:S02]  /*4e00*/  IADD3 R3, R3, 0x60, RZ ;  /* 0x0000006003037810 */ /* 0x000fe40007ffe0ff */
[----:B------:R-:W-:Y:S01]  /*4e10*/  SEL R204, R204, 0xffffffc0, !P0 ;  /* 0xffffffc0cccc7807 */ /* 0x000fe20004000000 */
[----:B------:R1:W-:Y:S02]  /*4e20*/  STL [R1+0x38], R2 ;  /* 0x0000380201007387 */ /* 0x0003e40000100800 */
[----:B-1----:R-:W-:-:S05]  /*4e30*/  IMAD.SHL.U32 R2, R18, 0x4, RZ ;  /* 0x0000000412027824 */ /* 0x002fca00078e00ff */
[----:B------:R1:W-:Y:S02]  /*4e40*/  STL [R1+0x34], R2 ;  /* 0x0000340201007387 */ /* 0x0003e40000100800 */
[----:B-1----:R-:W-:-:S04]  /*4e50*/  IMAD.SHL.U32 R2, R0, 0x8, RZ ;  /* 0x0000000800027824 */ /* 0x002fc800078e00ff */
        /* <DEDUP_REMOVED lines=13> */
[----:B------:R-:W-:Y:S04]  /*4f30*/  STL [R1+0x1c], R5 ;  /* 0x00001c0501007387 */ /* 0x000fe80000100800 */
[----:B------:R1:W-:Y:S04]  /*4f40*/  STL [R1+0x18], R4 ;  /* 0x0000180401007387 */ /* 0x0003e80000100800 */
[----:B------:R2:W-:Y:S04]  /*4f50*/  STL [R1+0x28], R0 ;  /* 0x0000280001007387 */ /* 0x0005e80000100800 */
[----:B------:R3:W-:Y:S01]  /*4f60*/  STL [R1+0x14], R3 ;  /* 0x0000140301007387 */ /* 0x0007e20000100800 */
[C---:B-1----:R-:W-:Y:S01]  /*4f70*/  IADD3 R4, R2.reuse, R4, RZ ;  /* 0x0000000402047210 */ /* 0x042fe20007ffe0ff */
[----:B--2---:R-:W-:-:S04]  /*4f80*/  IMAD.IADD R0, R2, 0x1, R3 ;  /* 0x0000000102007824 */ /* 0x004fc800078e0203 */
[----:B------:R3:W-:Y:S04]  /*4f90*/  STL [R1+0x24], R4 ;  /* 0x0000240401007387 */ /* 0x0007e80000100800 */
[----:B------:R3:W-:Y:S02]  /*4fa0*/  STL [R1+0x20], R0 ;  /* 0x0000200001007387 */ /* 0x0007e40000100800 */
.L_x_2004:
[----:B------:R-:W0:Y:S01]  /*4fb0*/  LDGDEPBAR ;  /* 0x00000000000079af */ /* 0x000e220000000000 */
[C---:B---3--:R-:W-:Y:S01]  /*4fc0*/  IADD3 R0, R199.reuse, R205, RZ ;  /* 0x000000cdc7007210 */ /* 0x048fe20007ffe0ff */
[----:B------:R-:W-:Y:S01]  /*4fd0*/  UIADD3 UR11, UR20, UR9, URZ ;  /* 0x00000009140b7290 */ /* 0x000fe2000fffe03f */
[-C--:B------:R-:W-:Y:S02]  /*4fe0*/  IADD3 R2, R199, R204.reuse, RZ ;  /* 0x000000ccc7027210 */ /* 0x080fe40007ffe0ff */
[----:B------:R-:W-:Y:S01]  /*4ff0*/  IADD3 R3, R0, R204, RZ ;  /* 0x000000cc00037210 */ /* 0x000fe20007ffe0ff */
[----:B------:R-:W-:Y:S01]  /*5000*/  UIADD3 UR10, -UR5, 0x80, UR11 ;  /* 0x00000080050a7890 */ /* 0x000fe2000fffe10b */
[----:B------:R-:W-:Y:S01]  /*5010*/  MOV R248, R225 ;  /* 0x000000e100f87202 */ /* 0x000fe20000000f00 */
[----:B------:R-:W2:Y:S01]  /*5020*/  LDL R243, [R1+0x2c] ;  /* 0x00002c0001f37983 */ /* 0x000ea20000100800 */
[----:B------:R-:W-:Y:S01]  /*5030*/  MOV R249, R224 ;  /* 0x000000e000f97202 */ /* 0x000fe20000000f00 */
[----:B------:R-:W-:Y:S02]  /*5040*/  UIADD3 UR12, UR10, -UR44, URZ ;  /* 0x8000002c0a0c7290 */ /* 0x000fe4000fffe03f */
[----:B------:R-:W3:Y:S01]  /*5050*/  LDL R214, [R1+0x34] ;  /* 0x0000340001d67983 */ /* 0x000ee20000100800 */
[----:B------:R-:W-:Y:S03]  /*5060*/  USHF.L.U32 UR10, UR8, 0x6, URZ ;  /* 0x00000006080a7899 */ /* 0x000fe6000800063f */
[----:B------:R-:W4:Y:S01]  /*5070*/  LDL R213, [R1+0x38] ;  /* 0x0000380001d57983 */ /* 0x000f220000100800 */
[----:B------:R-:W-:Y:S03]  /*5080*/  UISETP.GE.AND UP0, UPT, UR10, UR12, UPT ;  /* 0x0000000c0a00728c */ /* 0x000fe6000bf06270 */
[----:B------:R-:W-:Y:S01]  /*5090*/  ULDC UR12, c[0x0][0x2e4] ;  /* 0x0000b900000c7ab9 */ /* 0x000fe20000000800 */
        /* <DEDUP_REMOVED lines=32> */
[----:B------:R-:W1:Y:S07]  /*52a0*/  LDSM.16.M88.4 R168, [R3] ;  /* 0x0000000003a8783b */ /* 0x000e6e0000000200 */
        /* <DEDUP_REMOVED lines=18> */
[-C--:B------:R-:W-:Y:S08]  /*53d0*/  HMMA.16816.F32 R20, R168, R180.reuse, R20 ;  /* 0x000000b4a814723c */ /* 0x080ff00000001814 */
[C---:B------:R-:W-:Y:S08]  /*53e0*/  HMMA.16816.F32 R24, R176.reuse, R180, R24 ;  /* 0x000000b4b018723c */ /* 0x040ff00000001818 */
[-C--:B------:R-:W-:Y:S01]  /*53f0*/  HMMA.16816.F32 R28, R176, R182.reuse, R28 ;  /* 0x000000b6b01c723c */ /* 0x080fe2000000181c */
[----:B------:R-:W3:Y:S07]  /*5400*/  LDSM.16.M88.4 R176, [R0+0x2000] ;  /* 0x0020000000b0783b */ /* 0x000eee0000000200 */
[----:B------:R-:W-:Y:S01]  /*5410*/  HMMA.16816.F32 R32, R168, R182, R32 ;  /* 0x000000b6a820723c */ /* 0x000fe20000001820 */
[----:B------:R2:W3:Y:S08]  /*5420*/  LDSM.16.M88.4 R168, [R0+0x3000] ;  /* 0x0030000000a8783b */ /* 0x0004f00000000200 */
[----:B------:R-:W-:Y:S01]  /*5430*/  LDSM.16.M88.4 R180, [R203+0x10000] ;  /* 0x01000000cbb4783b */ /* 0x000fe20000000200 */
[-C--:B-1----:R-:W-:Y:S08]  /*5440*/  HMMA.16816.F32 R4, R164, R172.reuse, R4 ;  /* 0x000000aca404723c */ /* 0x082ff00000001804 */
[C---:B------:R-:W-:Y:S01]  /*5450*/  HMMA.16816.F32 R8, R184.reuse, R172, R8 ;  /* 0x000000acb808723c */ /* 0x040fe20000001808 */
[----:B--2---:R-:W-:Y:S07]  /*5460*/  MOV R0, UR10 ;  /* 0x0000000a00007c02 */ /* 0x004fee0008000f00 */
[-C--:B------:R-:W-:Y:S04]  /*5470*/  HMMA.16816.F32 R12, R184, R174.reuse, R12 ;  /* 0x000000aeb80c723c */ /* 0x080fe8000000180c */
[----:B------:R-:W-:Y:S04]  /*5480*/  IADD3 R172, R243, -UR9, -R209 ;  /* 0x80000009f3ac7c10 */ /* 0x000fe8000fffe8d1 */
[C---:B------:R-:W-:Y:S04]  /*5490*/  HMMA.16816.F32 R16, R164.reuse, R174, R16 ;  /* 0x000000aea410723c */ /* 0x040fe80000001810 */
[----:B------:R-:W-:Y:S04]  /*54a0*/  IADD3 R0, R0, UR5, R172 ;  /* 0x0000000500007c10 */ /* 0x000fe8000fffe0ac */
[-C--:B------:R-:W-:Y:S04]  /*54b0*/  HMMA.16816.F32 R20, R164, R188.reuse, R20 ;  /* 0x000000bca414723c */ /* 0x080fe80000001814 */
[----:B------:R-:W-:Y:S04]  /*54c0*/  IABS R172, R0 ;  /* 0x0000000000ac7213 */ /* 0x000fe80000000000 */
[----:B------:R1:W-:Y:S01]  /*54d0*/  I2F R210, R172 ;  /* 0x000000ac00d27306 */ /* 0x0003e20000201400 */
[C---:B------:R-:W-:Y:S07]  /*54e0*/  HMMA.16816.F32 R24, R184.reuse, R188, R24 ;  /* 0x000000bcb818723c */ /* 0x040fee0000001818 */
[C---:B------:R-:W-:Y:S01]  /*54f0*/  IADD3 R189, R0.reuse, 0x8, RZ ;  /* 0x0000000800bd7810 */ /* 0x040fe20007ffe0ff */
[-C--:B------:R-:W-:Y:S03]  /*5500*/  HMMA.16816.F32 R28, R184, R190.reuse, R28 ;  /* 0x000000beb81c723c */ /* 0x080fe6000000181c */
[----:B------:R-:W-:Y:S02]  /*5510*/  ISETP.GE.AND P2, PT, R189, RZ, PT ;  /* 0x000000ffbd00720c */ /* 0x000fe40003f46270 */
[C---:B------:R-:W-:Y:S02]  /*5520*/  IADD3 R188, R0.reuse, 0x7, RZ ;  /* 0x0000000700bc7810 */ /* 0x040fe40007ffe0ff */
[----:B------:R-:W-:Y:S01]  /*5530*/  IADD3 R184, R0, -0x1, RZ ;  /* 0xffffffff00b87810 */ /* 0x000fe20007ffe0ff */
[----:B------:R-:W-:Y:S01]  /*5540*/  HMMA.16816.F32 R32, R164, R190, R32 ;  /* 0x000000bea420723c */ /* 0x000fe20000001820 */
[----:B------:R-:W2:Y:S03]  /*5550*/  LDSM.16.M88.4 R164, [R201+0x10800] ;  /* 0x01080000c9a4783b */ /* 0x000ea60000000200 */
[----:B------:R-:W-:Y:S04]  /*5560*/  ISETP.GE.AND P1, PT, R184, RZ, PT ;  /* 0x000000ffb800720c */ /* 0x000fe80003f26270 */
[-C--:B---3--:R-:W-:Y:S01]  /*5570*/  HMMA.16816.F32 R4, R176, R192.reuse, R4 ;  /* 0x000000c0b004723c */ /* 0x088fe20000001804 */
[----:B-1----:R-:W1:Y:S04]  /*5580*/  LDSM.16.M88.4 R172, [R2+0x2000] ;  /* 0x0020000002ac783b */ /* 0x002e680000000200 */
[C---:B------:R-:W-:Y:S03]  /*5590*/  @!P2 IADD3 R189, -R0.reuse, -0x8, RZ ;  /* 0xfffffff800bda810 */ /* 0x040fe60007ffe1ff */
[C---:B------:R-:W-:Y:S04]  /*55a0*/  HMMA.16816.F32 R8, R168.reuse, R192, R8 ;  /* 0x000000c0a808723c */ /* 0x040fe80000001808 */
[----:B------:R-:W-:Y:S02]  /*55b0*/  @!P1 IADD3 R184, -R0, 0x1, RZ ;  /* 0x0000000100b89810 */ /* 0x000fe40007ffe1ff */
[----:B------:R-:W-:Y:S02]  /*55c0*/  ISETP.GE.AND P1, PT, R188, RZ, PT ;  /* 0x000000ffbc00720c */ /* 0x000fe40003f26270 */
[----:B------:R3:W-:Y:S01]  /*55d0*/  I2F R193, R184 ;  /* 0x000000b800c17306 */ /* 0x0007e20000201400 */
[-C--:B------:R-:W-:Y:S08]  /*55e0*/  HMMA.16816.F32 R12, R168, R194.reuse, R12 ;  /* 0x000000c2a80c723c */ /* 0x080ff0000000180c */
[C---:B------:R-:W-:Y:S01]  /*55f0*/  HMMA.16816.F32 R16, R176.reuse, R194, R16 ;  /* 0x000000c2b010723c */ /* 0x040fe20000001810 */
[----:B------:R1:W-:Y:S03]  /*5600*/  I2F R195, R189 ;  /* 0x000000bd00c37306 */ /* 0x0003e60000201400 */
[C---:B------:R-:W-:Y:S04]  /*5610*/  @!P1 IADD3 R188, -R0.reuse, -0x7, RZ ;  /* 0xfffffff900bc9810 */ /* 0x040fe80007ffe1ff */
[-C--:B--2---:R-:W-:Y:S03]  /*5620*/  HMMA.16816.F32 R20, R176, R164.reuse, R20 ;  /* 0x000000a4b014723c */ /* 0x084fe60000001814 */
[----:B------:R-:W-:Y:S01]  /*5630*/  I2F R194, R188 ;  /* 0x000000bc00c27306 */ /* 0x000fe20000201400 */
[----:B---3--:R2:W3:Y:S04]  /*5640*/  LDSM.16.M88.4 R184, [R2+0x3000] ;  /* 0x0030000002b8783b */ /* 0x0084e80000000200 */
[C---:B------:R-:W-:Y:S08]  /*5650*/  HMMA.16816.F32 R24, R168.reuse, R164, R24 ;  /* 0x000000a4a818723c */ /* 0x040ff00000001818 */
[-C--:B------:R-:W-:Y:S04]  /*5660*/  HMMA.16816.F32 R28, R168, R166.reuse, R28 ;  /* 0x000000a6a81c723c */ /* 0x080fe8000000181c */
[C---:B-1----:R-:W-:Y:S03]  /*5670*/  IADD3 R189, R0.reuse, 0x27, RZ ;  /* 0x0000002700bd7810 */ /* 0x042fe60007ffe0ff */
[C---:B------:R-:W-:Y:S01]  /*5680*/  IADD3 R170, R0.reuse, 0x20, RZ ;  /* 0x0000002000aa7810 */ /* 0x040fe20007ffe0ff */
[----:B------:R-:W-:Y:S01]  /*5690*/  HMMA.16816.F32 R32, R176, R166, R32 ;  /* 0x000000a6b020723c */ /* 0x000fe20000001820 */
[----:B------:R-:W1:Y:S03]  /*56a0*/  LDSM.16.M88.4 R164, [R203+0x10800] ;  /* 0x01080000cba4783b */ /* 0x000e660000000200 */
[C---:B------:R-:W-:Y:S02]  /*56b0*/  IADD3 R168, R0.reuse, 0x18, RZ ;  /* 0x0000001800a87810 */ /* 0x040fe40007ffe0ff */
[C---:B------:R-:W-:Y:S02]  /*56c0*/  IADD3 R169, R0.reuse, 0x1f, RZ ;  /* 0x0000001f00a97810 */ /* 0x040fe40007ffe0ff */
[-C--:B------:R-:W-:Y:S01]  /*56d0*/  HMMA.16816.F32 R4, R172, R180.reuse, R4 ;  /* 0x000000b4ac04723c */ /* 0x080fe20000001804 */
[----:B------:R-:W-:Y:S04]  /*56e0*/  LDSM.16.M88.4 R176, [R202+0x10000] ;  /* 0x01000000cab0783b */ /* 0x000fe80000000200 */
[----:B------:R-:W-:Y:S02]  /*56f0*/  ISETP.GE.AND P1, PT, R189, RZ, PT ;  /* 0x000000ffbd00720c */ /* 0x000fe40003f26270 */
[----:B--2---:R-:W-:Y:S04]  /*5700*/  IADD3 R2, R0, 0x28, RZ ;  /* 0x0000002800027810 */ /* 0x004fe80007ffe0ff */
[----:B------:R-:W-:Y:S01]  /*5710*/  ISETP.GE.AND P2, PT, R2, RZ, PT ;  /* 0x000000ff0200720c */ /* 0x000fe20003f46270 */
[C---:B---3--:R-:W-:Y:S06]  /*5720*/  HMMA.16816.F32 R8, R184.reuse, R180, R8 ;  /* 0x000000b4b808723c */ /* 0x048fec0000001808 */
[C---:B------:R-:W-:Y:S02]  /*5730*/  @!P1 IADD3 R189, -R0.reuse, -0x27, RZ ;  /* 0xffffffd900bd9810 */ /* 0x040fe40007ffe1ff */
[----:B------:R-:W-:Y:S02]  /*5740*/  ISETP.GE.AND P1, PT, R169, RZ, PT ;  /* 0x000000ffa900720c */ /* 0x000fe40003f26270 */
[----:B------:R-:W-:Y:S01]  /*5750*/  I2F R211, R189 ;  /* 0x000000bd00d37306 */ /* 0x000fe20000201400 */
[-C--:B------:R-:W-:Y:S03]  /*5760*/  HMMA.16816.F32 R12, R184, R182.reuse, R12 ;  /* 0x000000b6b80c723c */ /* 0x080fe6000000180c */
[----:B------:R-:W-:Y:S02]  /*5770*/  @!P2 IADD3 R2, -R0, -0x28, RZ ;  /* 0xffffffd80002a810 */ /* 0x000fe40007ffe1ff */
[----:B------:R-:W-:Y:S02]  /*5780*/  ISETP.GE.AND P2, PT, R170, RZ, PT ;  /* 0x000000ffaa00720c */ /* 0x000fe40003f46270 */
[C---:B------:R-:W-:Y:S01]  /*5790*/  IADD3 R180, R0.reuse, -0x9, RZ ;  /* 0xfffffff700b47810 */ /* 0x040fe20007ffe0ff */
[C---:B------:R-:W-:Y:S01]  /*57a0*/  HMMA.16816.F32 R16, R172.reuse, R182, R16 ;  /* 0x000000b6ac10723c */ /* 0x040fe20000001810 */
[----:B------:R2:W-:Y:S03]  /*57b0*/  I2F R212, R2 ;  /* 0x0000000200d47306 */ /* 0x0005e60000201400 */
[C---:B------:R-:W-:Y:S02]  /*57c0*/  @!P1 IADD3 R169, -R0.reuse, -0x1f, RZ ;  /* 0xffffffe100a99810 */ /* 0x040fe40007ffe1ff */
[C---:B------:R-:W-:Y:S02]  /*57d0*/  IADD3 R181, R0.reuse, -0x8, RZ ;  /* 0xfffffff800b57810 */ /* 0x040fe40007ffe0ff */
[-C--:B-1----:R-:W-:Y:S03]  /*57e0*/  HMMA.16816.F32 R20, R172, R164.reuse, R20 ;  /* 0x000000a4ac14723c */ /* 0x082fe60000001814 */
[----:B------:R-:W-:Y:S01]  /*57f0*/  I2F R190, R169 ;  /* 0x000000a900be7306 */ /* 0x000fe20000201400 */
[----:B------:R-:W-:Y:S02]  /*5800*/  @!P2 IADD3 R170, -R0, -0x20, RZ ;  /* 0xffffffe000aaa810 */ /* 0x000fe40007ffe1ff */
[----:B------:R-:W-:Y:S02]  /*5810*/  ISETP.GE.AND P2, PT, R168, RZ, PT ;  /* 0x000000ffa800720c */ /* 0x000fe40003f46270 */
[C---:B------:R-:W-:Y:S04]  /*5820*/  HMMA.16816.F32 R24, R184.reuse, R164, R24 ;  /* 0x000000a4b818723c */ /* 0x040fe80000001818 */
[----:B------:R-:W-:Y:S01]  /*5830*/  ISETP.GE.AND P3, PT, R181, RZ, PT ;  /* 0x000000ffb500720c */ /* 0x000fe20003f66270 */
[----:B------:R-:W-:Y:S03]  /*5840*/  I2F R192, R170 ;  /* 0x000000aa00c07306 */ /* 0x000fe60000201400 */
[-C--:B------:R-:W-:Y:S04]  /*5850*/  HMMA.16816.F32 R28, R184, R166.reuse, R28 ;  /* 0x000000a6b81c723c */ /* 0x080fe8000000181c */
[----:B------:R-:W-:Y:S02]  /*5860*/  @!P2 IADD3 R168, -R0, -0x18, RZ ;  /* 0xffffffe800a8a810 */ /* 0x000fe40007ffe1ff */
[----:B------:R-:W-:Y:S02]  /*5870*/  IADD3 R164, P2, R214, UR17, RZ ;  /* 0x00000011d6a47c10 */ /* 0x000fe4000ff5e0ff */
[----:B------:R1:W-:Y:S01]  /*5880*/  I2F R191, R168 ;  /* 0x000000a800bf7306 */ /* 0x0003e20000201400 */
[----:B------:R-:W-:Y:S04]  /*5890*/  HMMA.16816.F32 R32, R172, R166, R32 ;  /* 0x000000a6ac20723c */ /* 0x000fe80000001820 */
[----:B----4-:R-:W-:Y:S02]  /*58a0*/  IADD3.X R165, R213, UR16, RZ, P2, !PT ;  /* 0x00000010d5a57c10 */ /* 0x010fe400097fe4ff */
[C---:B--2---:R-:W-:Y:S02]  /*58b0*/  IADD3 R2, R0.reuse, 0x17, RZ ;  /* 0x0000001700027810 */ /* 0x044fe40007ffe0ff */
[----:B------:R-:W-:Y:S01]  /*58c0*/  @!P3 IADD3 R181, -R0, 0x8, RZ ;  /* 0x0000000800b5b810 */ /* 0x000fe20007ffe1ff */
[----:B------:R2:W5:Y:S01]  /*58d0*/  LDG.E R186, [R164.64] ;  /* 0x00000006a4ba7981 */ /* 0x000562000c1e1900 */
[----:B------:R-:W-:Y:S02]  /*58e0*/  ISETP.GE.AND P1, PT, R2, RZ, PT ;  /* 0x000000ff0200720c */ /* 0x000fe40003f26270 */
[----:B------:R3:W-:Y:S01]  /*58f0*/  I2F R188, R181 ;  /* 0x000000b500bc7306 */ /* 0x0007e20000201400 */
[----:B------:R2:W5:Y:S01]  /*5900*/  LDG.E R187, [R164.64+0x20] ;  /* 0x00002006a4bb7981 */ /* 0x000562000c1e1900 */
[----:B------:R-:W-:Y:S03]  /*5910*/  IADD3 R172, R0, -0x18, RZ ;  /* 0xffffffe800ac7810 */ /* 0x000fe60007ffe0ff */
[----:B------:R2:W5:Y:S01]  /*5920*/  LDG.E R183, [R164.64+0x80] ;  /* 0x00008006a4b77981 */ /* 0x000562000c1e1900 */
[----:B------:R-:W-:Y:S03]  /*5930*/  ISETP.GE.AND P3, PT, R172, RZ, PT ;  /* 0x000000ffac00720c */ /* 0x000fe60003f66270 */
[----:B------:R2:W5:Y:S02]  /*5940*/  LDG.E R182, [R164.64+0xa0] ;  /* 0x0000a006a4b67981 */ /* 0x000564000c1e1900 */
[----:B------:R-:W-:Y:S02]  /*5950*/  @!P1 IADD3 R2, -R0, -0x17, RZ ;  /* 0xffffffe900029810 */ /* 0x000fe40007ffe1ff */
[----:B-1----:R-:W1:Y:S01]  /*5960*/  LDSM.16.M88.4 R168, [R3+0x2000] ;  /* 0x0020000003a8783b */ /* 0x002e620000000200 */
[----:B------:R-:W-:Y:S01]  /*5970*/  ISETP.GE.AND P1, PT, R180, RZ, PT ;  /* 0x000000ffb400720c */ /* 0x000fe20003f26270 */
[----:B------:R4:W-:Y:S04]  /*5980*/  I2F R189, R2 ;  /* 0x0000000200bd7306 */ /* 0x0009e80000201400 */
[C---:B------:R-:W-:Y:S02]  /*5990*/  @!P3 IADD3 R172, -R0.reuse, 0x18, RZ ;  /* 0x0000001800acb810 */ /* 0x040fe40007ffe1ff */
[C---:B---3--:R-:W-:Y:S04]  /*59a0*/  IADD3 R181, R0.reuse, -0x11, RZ ;  /* 0xffffffef00b57810 */ /* 0x048fe80007ffe0ff */
[----:B------:R-:W-:Y:S02]  /*59b0*/  I2F R172, R172 ;  /* 0x000000ac00ac7306 */ /* 0x000fe40000201400 */
[C---:B------:R-:W-:Y:S02]  /*59c0*/  @!P1 IADD3 R180, -R0.reuse, 0x9, RZ ;  /* 0x0000000900b49810 */ /* 0x040fe40007ffe1ff */
[----:B------:R-:W-:Y:S01]  /*59d0*/  ISETP.GE.AND P1, PT, R181, RZ, PT ;  /* 0x000000ffb500720c */ /* 0x000fe20003f26270 */
[----:B--2---:R2:W3:Y:S05]  /*59e0*/  LDSM.16.M88.4 R164, [R3+0x3000] ;  /* 0x0030000003a4783b */ /* 0x0044ea0000000200 */
[----:B------:R2:W-:Y:S01]  /*59f0*/  I2F R184, R180 ;  /* 0x000000b400b87306 */ /* 0x0005e20000201400 */
[C---:B----4-:R-:W-:Y:S06]  /*5a00*/  IADD3 R2, R0.reuse, -0x10, RZ ;  /* 0xfffffff000027810 */ /* 0x050fec0007ffe0ff */
[----:B------:R-:W-:Y:S02]  /*5a10*/  @!P1 IADD3 R181, -R0, 0x11, RZ ;  /* 0x0000001100b59810 */ /* 0x000fe40007ffe1ff */
[----:B------:R-:W-:Y:S04]  /*5a20*/  ISETP.GE.AND P2, PT, R2, RZ, PT ;  /* 0x000000ff0200720c */ /* 0x000fe80003f46270 */
[----:B------:R-:W-:Y:S01]  /*5a30*/  I2F R181, R181 ;  /* 0x000000b500b57306 */ /* 0x000fe20000201400 */
[-C--:B-1----:R-:W-:Y:S05]  /*5a40*/  HMMA.16816.F32 R4, R168, R176.reuse, R4 ;  /* 0x000000b0a804723c */ /* 0x082fea0000001804 */
[C---:B--2---:R-:W-:Y:S02]  /*5a50*/  IADD3 R3, R0.reuse, -0x19, RZ ;  /* 0xffffffe700037810 */ /* 0x044fe40007ffe0ff */
[C---:B------:R-:W-:Y:S02]  /*5a60*/  IADD3 R180, R0.reuse, 0x10, RZ ;  /* 0x0000001000b47810 */ /* 0x040fe40007ffe0ff */
[----:B------:R-:W-:Y:S02]  /*5a70*/  @!P2 IADD3 R2, -R0, 0x10, RZ ;  /* 0x000000100002a810 */ /* 0x000fe40007ffe1ff */
[----:B------:R-:W-:Y:S02]  /*5a80*/  ISETP.GE.AND P2, PT, R180, RZ, PT ;  /* 0x000000ffb400720c */ /* 0x000fe40003f46270 */
[----:B------:R1:W-:Y:S01]  /*5a90*/  I2F R173, R2 ;  /* 0x0000000200ad7306 */ /* 0x0003e20000201400 */
[C---:B---3--:R-:W-:Y:S11]  /*5aa0*/  HMMA.16816.F32 R8, R164.reuse, R176, R8 ;  /* 0x000000b0a408723c */ /* 0x048ff60000001808 */
[----:B------:R-:W-:Y:S01]  /*5ab0*/  @!UPT UIADD3 URZ, URZ, URZ, URZ ;  /* 0x0000003f3f3ff290 */ /* 0x000fe2000fffe03f */
[----:B------:R-:W-:Y:S01]  /*5ac0*/  FMUL.FTZ R4, R4, c[0x0][0x2ec] ;  /* 0x0000bb0004047a20 */ /* 0x000fe20000410000 */
[----:B------:R-:W-:Y:S01]  /*5ad0*/  @!P2 IADD3 R180, -R0, -0x10, RZ ;  /* 0xfffffff000b4a810 */ /* 0x000fe20007ffe1ff */
[----:B------:R-:W-:Y:S01]  /*5ae0*/  FMUL.FTZ R5, R5, c[0x0][0x2ec] ;  /* 0x0000bb0005057a20 */ /* 0x000fe20000410000 */
[----:B------:R-:W-:Y:S01]  /*5af0*/  ISETP.GE.AND P2, PT, R3, RZ, PT ;  /* 0x000000ff0300720c */ /* 0x000fe20003f46270 */
[----:B------:R-:W-:Y:S01]  /*5b00*/  FMUL.FTZ R6, R6, c[0x0][0x2ec] ;  /* 0x0000bb0006067a20 */ /* 0x000fe20000410000 */
[-C--:B------:R-:W-:Y:S01]  /*5b10*/  HMMA.16816.F32 R12, R164, R178.reuse, R12 ;  /* 0x000000b2a40c723c */ /* 0x080fe2000000180c */
[----:B------:R-:W-:Y:S02]  /*5b20*/  MUFU.TANH R223, R5 ;  /* 0x0000000500df7308 */ /* 0x000fe40000002400 */
[----:B------:R-:W-:Y:S01]  /*5b30*/  FMUL.FTZ R7, R7, c[0x0][0x2ec] ;  /* 0x0000bb0007077a20 */ /* 0x000fe20000410000 */
[C---:B-1----:R-:W-:Y:S04]  /*5b40*/  IADD3 R2, R0.reuse, 0xf, RZ ;  /* 0x0000000f00027810 */ /* 0x042fe80007ffe0ff */
[C---:B------:R-:W-:Y:S03]  /*5b50*/  HMMA.16816.F32 R16, R168.reuse, R178, R16 ;  /* 0x000000b2a810723c */ /* 0x040fe60000001810 */
[----:B------:R-:W-:Y:S01]  /*5b60*/  MUFU.TANH R222, R6 ;  /* 0x0000000600de7308 */ /* 0x000fe20000002400 */
[----:B------:R-:W-:Y:S02]  /*5b70*/  @!P2 IADD3 R3, -R0, 0x19, RZ ;  /* 0x000000190003a810 */ /* 0x000fe40007ffe1ff */
[----:B------:R-:W-:Y:S01]  /*5b80*/  ISETP.GE.AND P1, PT, R2, RZ, PT ;  /* 0x000000ff0200720c */ /* 0x000fe20003f26270 */
[----:B------:R-:W-:Y:S02]  /*5b90*/  FMUL.FTZ R11, R11, c[0x0][0x2ec] ;  /* 0x0000bb000b0b7a20 */ /* 0x000fe40000410000 */
[----:B------:R-:W-:Y:S03]  /*5ba0*/  FMUL.FTZ R9, R9, c[0x0][0x2ec] ;  /* 0x0000bb0009097a20 */ /* 0x000fe60000410000 */
[----:B------:R-:W-:Y:S01]  /*5bb0*/  FMUL.FTZ R10, R10, c[0x0][0x2ec] ;  /* 0x0000bb000a0a7a20 */ /* 0x000fe20000410000 */
[----:B------:R-:W-:Y:S01]  /*5bc0*/  I2F R174, R3 ;  /* 0x0000000300ae7306 */ /* 0x000fe20000201400 */
[----:B------:R-:W-:Y:S02]  /*5bd0*/  FMUL.FTZ R8, R8, c[0x0][0x2ec] ;  /* 0x0000bb0008087a20 */ /* 0x000fe40000410000 */
[----:B------:R-:W-:Y:S02]  /*5be0*/  FMUL.FTZ R12, R12, c[0x0][0x2ec] ;  /* 0x0000bb000c0c7a20 */ /* 0x000fe40000410000 */
[----:B------:R-:W-:Y:S01]  /*5bf0*/  FMUL.FTZ R14, R14, c[0x0][0x2ec] ;  /* 0x0000bb000e0e7a20 */ /* 0x000fe20000410000 */
[----:B------:R-:W-:Y:S01]  /*5c00*/  @!P1 IADD3 R2, -R0, -0xf, RZ ;  /* 0xfffffff100029810 */ /* 0x000fe20007ffe1ff */
[----:B------:R-:W-:Y:S01]  /*5c10*/  FMUL.FTZ R15, R15, c[0x0][0x2ec] ;  /* 0x0000bb000f0f7a20 */ /* 0x000fe20000410000 */
[----:B------:R-:W-:Y:S01]  /*5c20*/  PLOP3.LUT P1, PT, PT, PT, UP0, 0x80, 0x0 ;  /* 0x000000000000781c */ /* 0x000fe20003f2f008 */
[----:B------:R-:W-:Y:S01]  /*5c30*/  FMUL.FTZ R13, R13, c[0x0][0x2ec] ;  /* 0x0000bb000d0d7a20 */ /* 0x000fe20000410000 */
[----:B------:R-:W1:Y:S01]  /*5c40*/  MUFU.TANH R3, R4 ;  /* 0x0000000400037308 */ /* 0x000e620000002400 */
[----:B------:R-:W-:Y:S02]  /*5c50*/  FMUL.FTZ R19, R19, c[0x0][0x2ec] ;  /* 0x0000bb0013137a20 */ /* 0x000fe40000410000 */
[----:B------:R-:W-:Y:S07]  /*5c60*/  FMUL.FTZ R18, R18, c[0x0][0x2ec] ;  /* 0x0000bb0012127a20 */ /* 0x000fee0000410000 */
[----:B------:R2:W3:Y:S10]  /*5c70*/  MUFU.TANH R221, R7 ;  /* 0x0000000700dd7308 */ /* 0x0004f40000002400 */
[----:B------:R4:W-:Y:S01]  /*5c80*/  MUFU.TANH R217, R11 ;  /* 0x0000000b00d97308 */ /* 0x0009e20000002400 */
[----:B-1----:R-:W-:Y:S09]  /*5c90*/  FFMA.FTZ R0, -R3, R3, 1 ;  /* 0x3f80000003007423 */ /* 0x002ff20000010103 */
[----:B------:R1:W-:Y:S01]  /*5ca0*/  MUFU.TANH R216, R12 ;  /* 0x0000000c00d87308 */ /* 0x0003e20000002400 */
[----:B--2---:R-:W2:Y:S09]  /*5cb0*/  LDSM.16.M88.4 R4, [R202+0x10800] ;  /* 0x01080000ca04783b */ /* 0x004eb20000000200 */
[----:B------:R3:W-:Y:S01]  /*5cc0*/  MUFU.TANH R219, R9 ;  /* 0x0000000900db7308 */ /* 0x0007e20000002400 */
[----:B----4-:R-:W-:Y:S09]  /*5cd0*/  FMUL.FTZ R11, R17, c[0x0][0x2ec] ;  /* 0x0000bb00110b7a20 */ /* 0x010ff20000410000 */
[----:B------:R-:W4:Y:S01]  /*5ce0*/  MUFU.TANH R214, R14 ;  /* 0x0000000e00d67308 */ /* 0x000f220000002400 */
[----:B-1----:R-:W-:Y:S09]  /*5cf0*/  FMUL.FTZ R12, R16, c[0x0][0x2ec] ;  /* 0x0000bb00100c7a20 */ /* 0x002ff20000410000 */
[----:B------:R1:W1:Y:S01]  /*5d00*/  MUFU.TANH R213, R15 ;  /* 0x0000000f00d57308 */ /* 0x0002620000002400 */
[----:B---3--:R-:W-:Y:S09]  /*5d10*/  FFMA.FTZ R9, R194, -UR4, R221 ;  /* 0x80000004c2097c23 */ /* 0x008ff200080100dd */
[----:B------:R3:W-:Y:S01]  /*5d20*/  MUFU.TANH R215, R13 ;  /* 0x0000000d00d77308 */ /* 0x0007e20000002400 */
[-C--:B--2---:R-:W-:Y:S03]  /*5d30*/  HMMA.16816.F32 R20, R168, R4.reuse, R20 ;  /* 0x00000004a814723c */ /* 0x084fe60000001814 */
[----:B----4-:R-:W-:Y:S06]  /*5d40*/  FFMA.FTZ R17, -R214, R214, 1 ;  /* 0x3f800000d6117423 */ /* 0x010fec00000101d6 */
[----:B------:R-:W-:Y:S01]  /*5d50*/  MUFU.TANH R185, R19 ;  /* 0x0000001300b97308 */ /* 0x000fe20000002400 */
[C---:B------:R-:W-:Y:S04]  /*5d60*/  HMMA.16816.F32 R24, R164.reuse, R4, R24 ;  /* 0x00000004a418723c */ /* 0x040fe80000001818 */
[----:B-1----:R-:W-:Y:S03]  /*5d70*/  FFMA.FTZ R15, -R217, R217, 1 ;  /* 0x3f800000d90f7423 */ /* 0x002fe600000101d9 */
[----:B------:R-:W-:Y:S02]  /*5d80*/  FFMA.FTZ R4, -R221, R221, 1 ;  /* 0x3f800000dd047423 */ /* 0x000fe400000101dd */
[----:B------:R-:W1:Y:S01]  /*5d90*/  MUFU.TANH R218, R10 ;  /* 0x0000000a00da7308 */ /* 0x000e620000002400 */
[-C--:B------:R-:W-:Y:S03]  /*5da0*/  HMMA.16816.F32 R28, R164, R6.reuse, R28 ;  /* 0x00000006a41c723c */ /* 0x080fe6000000181c */
[----:B---3--:R-:W-:Y:S02]  /*5db0*/  FFMA.FTZ R13, R190, -UR4, R219 ;  /* 0x80000004be0d7c23 */ /* 0x008fe400080100db */
[----:B------:R-:W-:Y:S02]  /*5dc0*/  FFMA.FTZ R5, R193, -UR4, R223 ;  /* 0x80000004c1057c23 */ /* 0x000fe400080100df */
[----:B------:R-:W-:Y:S01]  /*5dd0*/  FMUL.FTZ R21, R21, c[0x0][0x2ec] ;  /* 0x0000bb0015157a20 */ /* 0x000fe20000410000 */
[----:B------:R-:W-:Y:S01]  /*5de0*/  HMMA.16816.F32 R32, R168, R6, R32 ;  /* 0x00000006a820723c */ /* 0x000fe20000001820 */
[----:B------:R-:W-:Y:S03]  /*5df0*/  MUFU.TANH R11, R11 ;  /* 0x0000000b000b7308 */ /* 0x000fe60000002400 */
[----:B------:R-:W-:Y:S02]  /*5e00*/  FMUL.FTZ R22, R22, c[0x0][0x2ec] ;  /* 0x0000bb0016167a20 */ /* 0x000fe40000410000 */
[----:B------:R-:W-:Y:S02]  /*5e10*/  FMUL.FTZ R23, R23, c[0x0][0x2ec] ;  /* 0x0000bb0017177a20 */ /* 0x000fe40000410000 */
[----:B------:R-:W-:Y:S03]  /*5e20*/  FMUL.FTZ R26, R26, c[0x0][0x2ec] ;  /* 0x0000bb001a1a7a20 */ /* 0x000fe60000410000 */
[----:B------:R2:W3:Y:S01]  /*5e30*/  MUFU.TANH R179, R21 ;  /* 0x0000001500b37308 */ /* 0x0004e20000002400 */
[----:B------:R-:W-:Y:S02]  /*5e40*/  FMUL.FTZ R24, R24, c[0x0][0x2ec] ;  /* 0x0000bb0018187a20 */ /* 0x000fe40000410000 */
[----:B------:R-:W-:Y:S02]  /*5e50*/  FMUL.FTZ R27, R27, c[0x0][0x2ec] ;  /* 0x0000bb001b1b7a20 */ /* 0x000fe40000410000 */
[----:B------:R-:W-:Y:S02]  /*5e60*/  FMUL.FTZ R28, R28, c[0x0][0x2ec] ;  /* 0x0000bb001c1c7a20 */ /* 0x000fe40000410000 */
[----:B------:R-:W-:Y:S02]  /*5e70*/  FMUL.FTZ R29, R29, c[0x0][0x2ec] ;  /* 0x0000bb001d1d7a20 */ /* 0x000fe40000410000 */
[----:B------:R-:W-:Y:S01]  /*5e80*/  FMUL.FTZ R20, R20, c[0x0][0x2ec] ;  /* 0x0000bb0014147a20 */ /* 0x000fe20000410000 */
[----:B------:R-:W-:Y:S01]  /*5e90*/  MUFU.TANH R175, R26 ;  /* 0x0000001a00af7308 */ /* 0x000fe20000002400 */
[----:B------:R-:W-:Y:S02]  /*5ea0*/  FMUL.FTZ R25, R25, c[0x0][0x2ec] ;  /* 0x0000bb0019197a20 */ /* 0x000fe40000410000 */
[----:B------:R-:W-:Y:S02]  /*5eb0*/  FFMA.FTZ R6, R210, -UR4, R3 ;  /* 0x80000004d2067c23 */ /* 0x000fe40008010003 */
[----:B------:R-:W-:Y:S02]  /*5ec0*/  FFMA.FTZ R3, -R223, R223, 1 ;  /* 0x3f800000df037423 */ /* 0x000fe400000101df */
[----:B------:R-:W-:Y:S02]  /*5ed0*/  FMUL.FTZ R30, R30, c[0x0][0x2ec] ;  /* 0x0000bb001e1e7a20 */ /* 0x000fe40000410000 */
[----:B------:R-:W-:Y:S01]  /*5ee0*/  FMUL.FTZ R170, R33, c[0x0][0x2ec] ;  /* 0x0000bb0021aa7a20 */ /* 0x000fe20000410000 */
[----:B------:R4:W-:Y:S01]  /*5ef0*/  MUFU.TANH R26, R24 ;  /* 0x00000018001a7308 */ /* 0x0009e20000002400 */
[----:B------:R-:W-:Y:S02]  /*5f00*/  FMUL.FTZ R31, R31, c[0x0][0x2ec] ;  /* 0x0000bb001f1f7a20 */ /* 0x000fe40000410000 */
[----:B------:R-:W-:Y:S02]  /*5f10*/  FMUL.FTZ R32, R32, c[0x0][0x2ec] ;  /* 0x0000bb0020207a20 */ /* 0x000fe40000410000 */
[----:B--2---:R-:W-:Y:S02]  /*5f20*/  FFMA.FTZ R21, R211, -UR4, R217 ;  /* 0x80000004d3157c23 */ /* 0x004fe400080100d9 */
[----:B------:R-:W-:Y:S02]  /*5f30*/  FMUL.FTZ R217, R3, c[0x0][0x2ec] ;  /* 0x0000bb0003d97a20 */ /* 0x000fe40000410000 */
[----:B------:R-:W-:Y:S01]  /*5f40*/  FFMA.FTZ R3, -R219, R219, 1 ;  /* 0x3f800000db037423 */ /* 0x000fe200000101db */
[----:B------:R2:W2:Y:S01]  /*5f50*/  MUFU.TANH R169, R27 ;  /* 0x0000001b00a97308 */ /* 0x0004a20000002400 */
[----:B------:R-:W-:Y:S02]  /*5f60*/  FMUL.FTZ R34, R34, c[0x0][0x2ec] ;  /* 0x0000bb0022227a20 */ /* 0x000fe40000410000 */
[----:B------:R-:W-:Y:S02]  /*5f70*/  FFMA.FTZ R19, R190, -UR4, R213 ;  /* 0x80000004be137c23 */ /* 0x000fe400080100d5 */
[----:B------:R-:W-:Y:S02]  /*5f80*/  FMUL.FTZ R190, R3, c[0x0][0x2ec] ;  /* 0x0000bb0003be7a20 */ /* 0x000fe40000410000 */
[----:B------:R-:W-:Y:S02]  /*5f90*/  FFMA.FTZ R3, -R216, R216, 1 ;  /* 0x3f800000d8037423 */ /* 0x000fe400000101d8 */
[----:B-1----:R-:W-:Y:S01]  /*5fa0*/  FFMA.FTZ R16, -R218, R218, 1 ;  /* 0x3f800000da107423 */ /* 0x002fe200000101da */
[----:B------:R1:W-:Y:S01]  /*5fb0*/  MUFU.TANH R168, R28 ;  /* 0x0000001c00a87308 */ /* 0x0003e20000002400 */
[----:B------:R-:W-:Y:S02]  /*5fc0*/  FFMA.FTZ R7, -R222, R222, 1 ;  /* 0x3f800000de077423 */ /* 0x000fe400000101de */
[----:B------:R-:W-:Y:S02]  /*5fd0*/  FMUL.FTZ R211, R4, c[0x0][0x2ec] ;  /* 0x0000bb0004d37a20 */ /* 0x000fe40000410000 */
[----:B----4-:R-:W-:Y:S02]  /*5fe0*/  FMUL.FTZ R24, R35, c[0x0][0x2ec] ;  /* 0x0000bb0023187a20 */ /* 0x010fe40000410000 */
[----:B------:R-:W-:Y:S02]  /*5ff0*/  FFMA.FTZ R4, -R215, R215, 1 ;  /* 0x3f800000d7047423 */ /* 0x000fe400000101d7 */
[----:B------:R-:W-:Y:S01]  /*6000*/  FFMA.FTZ R10, R195, -UR4, R222 ;  /* 0x80000004c30a7c23 */ /* 0x000fe200080100de */
[----:B------:R4:W-:Y:S01]  /*6010*/  MUFU.TANH R166, R29 ;  /* 0x0000001d00a67308 */ /* 0x0009e20000002400 */
[----:B---3--:R-:W-:Y:S02]  /*6020*/  FFMA.FTZ R35, R181, -UR4, R179 ;  /* 0x80000004b5237c23 */ /* 0x008fe400080100b3 */
[----:B--2---:R-:W-:Y:S07]  /*6030*/  FFMA.FTZ R27, R189, -UR4, R215 ;  /* 0x80000004bd1b7c23 */ /* 0x004fee00080100d7 */
[----:B------:R2:W-:Y:S01]  /*6040*/  MUFU.TANH R177, R22 ;  /* 0x0000001600b17308 */ /* 0x0005e20000002400 */
[----:B-1----:R-:W-:Y:S02]  /*6050*/  FFMA.FTZ R28, R191, -UR4, R216 ;  /* 0x80000004bf1c7c23 */ /* 0x002fe400080100d8 */
[----:B------:R-:W-:Y:S02]  /*6060*/  FMUL.FTZ R216, R17, c[0x0][0x2ec] ;  /* 0x0000bb0011d87a20 */ /* 0x000fe40000410000 */
[----:B------:R-:W-:Y:S05]  /*6070*/  FFMA.FTZ R17, R189, -UR4, R169 ;  /* 0x80000004bd117c23 */ /* 0x000fea00080100a9 */
[----:B------:R-:W1:Y:S01]  /*6080*/  MUFU.TANH R220, R8 ;  /* 0x0000000800dc7308 */ /* 0x000e620000002400 */
[----:B----4-:R-:W-:Y:S04]  /*6090*/  FFMA.FTZ R29, -R169, R169, 1 ;  /* 0x3f800000a91d7423 */ /* 0x010fe800000101a9 */
[----:B------:R-:W-:Y:S05]  /*60a0*/  FMUL.FTZ R239, R29, c[0x0][0x2ec] ;  /* 0x0000bb001def7a20 */ /* 0x000fea0000410000 */
[----:B------:R-:W3:Y:S01]  /*60b0*/  MUFU.TANH R176, R23 ;  /* 0x0000001700b07308 */ /* 0x000ee20000002400 */
[----:B--2---:R-:W-:Y:S02]  /*60c0*/  FFMA.FTZ R22, R212, -UR4, R218 ;  /* 0x80000004d4167c23 */ /* 0x004fe400080100da */
[----:B------:R-:W-:Y:S02]  /*60d0*/  FMUL.FTZ R218, R0, c[0x0][0x2ec] ;  /* 0x0000bb0000da7a20 */ /* 0x000fe40000410000 */
[----:B------:R-:W-:Y:S02]  /*60e0*/  FFMA.FTZ R0, -R213, R213, 1 ;  /* 0x3f800000d5007423 */ /* 0x000fe400000101d5 */
[----:B------:R-:W-:Y:S03]  /*60f0*/  FMUL.FTZ R212, R7, c[0x0][0x2ec] ;  /* 0x0000bb0007d47a20 */ /* 0x000fe60000410000 */
[----:B------:R-:W2:Y:S01]  /*6100*/  MUFU.TANH R178, R20 ;  /* 0x0000001400b27308 */ /* 0x000ea20000002400 */
[----:B------:R-:W-:Y:S02]  /*6110*/  FMUL.FTZ R215, R0, c[0x0][0x2ec] ;  /* 0x0000bb0000d77a20 */ /* 0x000fe40000410000 */
[----:B------:R-:W-:Y:S02]  /*6120*/  FFMA.FTZ R0, -R11, R11, 1 ;  /* 0x3f8000000b007423 */ /* 0x000fe4000001010b */
[----:B-1----:R-:W-:Y:S02]  /*6130*/  FFMA.FTZ R8, -R220, R220, 1 ;  /* 0x3f800000dc087423 */ /* 0x002fe400000101dc */
[----:B------:R-:W-:Y:S02]  /*6140*/  FFMA.FTZ R7, R193, -UR4, R185 ;  /* 0x80000004c1077c23 */ /* 0x000fe400080100b9 */
[----:B------:R-:W-:Y:S01]  /*6150*/  FMUL.FTZ R193, R4, c[0x0][0x2ec] ;  /* 0x0000bb0004c17a20 */ /* 0x000fe20000410000 */
[----:B------:R-:W1:Y:S01]  /*6160*/  MUFU.TANH R18, R18 ;  /* 0x0000001200127308 */ /* 0x000e620000002400 */
[----:B------:R-:W-:Y:S02]  /*6170*/  FMUL.FTZ R222, R0, c[0x0][0x2ec] ;  /* 0x0000bb0000de7a20 */ /* 0x000fe40000410000 */
[----:B---3--:R-:W-:Y:S02]  /*6180*/  FFMA.FTZ R4, -R176, R176, 1 ;  /* 0x3f800000b0047423 */ /* 0x008fe400000101b0 */
[----:B------:R-:W-:Y:S02]  /*6190*/  FFMA.FTZ R14, R192, -UR4, R220 ;  /* 0x80000004c00e7c23 */ /* 0x000fe400080100dc */
[----:B------:R-:W-:Y:S02]  /*61a0*/  FMUL.FTZ R213, R16, c[0x0][0x2ec] ;  /* 0x0000bb0010d57a20 */ /* 0x000fe40000410000 */
[----:B------:R-:W-:Y:S01]  /*61b0*/  FFMA.FTZ R16, -R185, R185, 1 ;  /* 0x3f800000b9107423 */ /* 0x000fe200000101b9 */
[----:B------:R-:W3:Y:S01]  /*61c0*/  MUFU.TANH R12, R12 ;  /* 0x0000000c000c7308 */ /* 0x000ee20000002400 */
[----:B------:R-:W-:Y:S02]  /*61d0*/  FFMA.FTZ R23, -R177, R177, 1 ;  /* 0x3f800000b1177423 */ /* 0x000fe400000101b1 */
[----:B------:R-:W-:Y:S02]  /*61e0*/  FMUL.FTZ R241, R4, c[0x0][0x2ec] ;  /* 0x0000bb0004f17a20 */ /* 0x000fe40000410000 */
[----:B--2---:R-:W-:Y:S02]  /*61f0*/  FFMA.FTZ R0, -R178, R178, 1 ;  /* 0x3f800000b2007423 */ /* 0x004fe400000101b2 */
[----:B------:R-:W-:Y:S02]  /*6200*/  FFMA.FTZ R20, R192, -UR4, R214 ;  /* 0x80000004c0147c23 */ /* 0x000fe400080100d6 */
[----:B------:R-:W-:Y:S01]  /*6210*/  FMUL.FTZ R214, R15, c[0x0][0x2ec] ;  /* 0x0000bb000fd67a20 */ /* 0x000fe20000410000 */
[----:B------:R-:W2:Y:S01]  /*6220*/  MUFU.TANH R25, R25 ;  /* 0x0000001900197308 */ /* 0x000ea20000002400 */
[----:B------:R-:W-:Y:S02]  /*6230*/  FMUL.FTZ R192, R8, c[0x0][0x2ec] ;  /* 0x0000bb0008c07a20 */ /* 0x000fe40000410000 */
[----:B------:R-:W-:Y:S02]  /*6240*/  FMUL.FTZ R238, R0, c[0x0][0x2ec] ;  /* 0x0000bb0000ee7a20 */ /* 0x000fe40000410000 */
[----:B-1----:R-:W-:Y:S02]  /*6250*/  FFMA.FTZ R8, R210, -UR4, R18 ;  /* 0x80000004d2087c23 */ /* 0x002fe40008010012 */
[----:B------:R-:W-:Y:S02]  /*6260*/  FMUL.FTZ R210, R3, c[0x0][0x2ec] ;  /* 0x0000bb0003d27a20 */ /* 0x000fe40000410000 */
[----:B------:R-:W-:Y:S01]  /*6270*/  FFMA.FTZ R3, -R179, R179, 1 ;  /* 0x3f800000b3037423 */ /* 0x000fe200000101b3 */
[----:B------:R1:W-:Y:S01]  /*6280*/  MUFU.TANH R167, R30 ;  /* 0x0000001e00a77308 */ /* 0x0003e20000002400 */
[----:B------:R-:W-:Y:S02]  /*6290*/  FFMA.FTZ R4, -R26, R26, 1 ;  /* 0x3f8000001a047423 */ /* 0x000fe4000001011a */
[----:B------:R-:W-:Y:S02]  /*62a0*/  FFMA.FTZ R18, -R18, R18, 1 ;  /* 0x3f80000012127423 */ /* 0x000fe40000010112 */
[----:B---3--:R-:W-:Y:S02]  /*62b0*/  FFMA.FTZ R15, -R12, R12, 1 ;  /* 0x3f8000000c0f7423 */ /* 0x008fe4000001010c */
[----:B------:R-:W-:Y:S02]  /*62c0*/  FMUL.FTZ R236, R16, c[0x0][0x2ec] ;  /* 0x0000bb0010ec7a20 */ /* 0x000fe40000410000 */
[----:B------:R-:W-:Y:S01]  /*62d0*/  FMUL.FTZ R223, R15, c[0x0][0x2ec] ;  /* 0x0000bb000fdf7a20 */ /* 0x000fe20000410000 */
[----:B------:R-:W3:Y:S01]  /*62e0*/  I2F R180, R180 ;  /* 0x000000b400b47306 */ /* 0x000ee20000201400 */
[----:B------:R-:W-:Y:S02]  /*62f0*/  FMUL.FTZ R242, R23, c[0x0][0x2ec] ;  /* 0x0000bb0017f27a20 */ /* 0x000fe40000410000 */
[----:B------:R-:W-:Y:S02]  /*6300*/  FMUL.FTZ R235, R3, c[0x0][0x2ec] ;  /* 0x0000bb0003eb7a20 */ /* 0x000fe40000410000 */
[----:B--2---:R-:W-:Y:S02]  /*6310*/  FFMA.FTZ R0, -R25, R25, 1 ;  /* 0x3f80000019007423 */ /* 0x004fe40000010119 */
[----:B------:R-:W-:Y:S02]  /*6320*/  FFMA.FTZ R23, R194, -UR4, R166 ;  /* 0x80000004c2177c23 */ /* 0x000fe400080100a6 */
[----:B------:R-:W-:Y:S01]  /*6330*/  FFMA.FTZ R166, -R166, R166, 1 ;  /* 0x3f800000a6a67423 */ /* 0x000fe200000101a6 */
[----:B------:R-:W2:Y:S01]  /*6340*/  I2F R2, R2 ;  /* 0x0000000200027306 */ /* 0x000ea20000201400 */
[----:B------:R-:W-:Y:S02]  /*6350*/  FMUL.FTZ R234, R4, c[0x0][0x2ec] ;  /* 0x0000bb0004ea7a20 */ /* 0x000fe40000410000 */
[----:B------:R-:W-:Y:S02]  /*6360*/  FMUL.FTZ R232, R0, c[0x0][0x2ec] ;  /* 0x0000bb0000e87a20 */ /* 0x000fe40000410000 */
[----:B-1----:R-:W-:Y:S02]  /*6370*/  FFMA.FTZ R30, -R175, R175, 1 ;  /* 0x3f800000af1e7423 */ /* 0x002fe400000101af */
[----:B------:R-:W-:Y:S02]  /*6380*/  FFMA.FTZ R12, R188, -UR4, R12 ;  /* 0x80000004bc0c7c23 */ /* 0x000fe4000801000c */
[----:B------:R-:W-:Y:S01]  /*6390*/  FFMA.FTZ R11, R184, -UR4, R11 ;  /* 0x80000004b80b7c23 */ /* 0x000fe2000801000b */
[----:B------:R-:W1:Y:S01]  /*63a0*/  MUFU.TANH R165, R31 ;  /* 0x0000001f00a57308 */ /* 0x000e620000002400 */
[----:B------:R-:W-:Y:S02]  /*63b0*/  FMUL.FTZ R237, R18, c[0x0][0x2ec] ;  /* 0x0000bb0012ed7a20 */ /* 0x000fe40000410000 */
[----:B------:R-:W-:Y:S02]  /*63c0*/  FFMA.FTZ R164, R173, -UR4, R178 ;  /* 0x80000004ada47c23 */ /* 0x000fe400080100b2 */
[C---:B---3--:R-:W-:Y:S02]  /*63d0*/  FFMA.FTZ R16, R180.reuse, -UR4, R167 ;  /* 0x80000004b4107c23 */ /* 0x048fe400080100a7 */
[----:B------:R-:W-:Y:S02]  /*63e0*/  FFMA.FTZ R167, -R167, R167, 1 ;  /* 0x3f800000a7a77423 */ /* 0x000fe400000101a7 */
[----:B------:R-:W-:Y:S01]  /*63f0*/  FFMA.FTZ R18, R191, -UR4, R175 ;  /* 0x80000004bf127c23 */ /* 0x000fe200080100af */
[----:B------:R-:W3:Y:S01]  /*6400*/  MUFU.TANH R171, R32 ;  /* 0x0000002000ab7308 */ /* 0x000ee20000002400 */
[----:B------:R-:W-:Y:S02]  /*6410*/  FFMA.FTZ R26, R180, -UR4, R26 ;  /* 0x80000004b41a7c23 */ /* 0x000fe4000801001a */
[----:B------:R-:W-:Y:S02]  /*6420*/  FMUL.FTZ R240, R30, c[0x0][0x2ec] ;  /* 0x0000bb001ef07a20 */ /* 0x000fe40000410000 */
[----:B--2---:R-:W-:Y:S02]  /*6430*/  FFMA.FTZ R25, R2, -UR4, R25 ;  /* 0x8000000402197c23 */ /* 0x004fe40008010019 */
[----:B------:R-:W-:Y:S02]  /*6440*/  FMUL.FTZ R230, R167, c[0x0][0x2ec] ;  /* 0x0000bb00a7e67a20 */ /* 0x000fe40000410000 */
[----:B------:R-:W-:Y:S01]  /*6450*/  FMUL.FTZ R191, R166, c[0x0][0x2ec] ;  /* 0x0000bb00a6bf7a20 */ /* 0x000fe20000410000 */
[----:B------:R-:W2:Y:S01]  /*6460*/  MUFU.TANH R33, R34 ;  /* 0x0000002200217308 */ /* 0x000ea20000002400 */
[----:B-1----:R-:W-:Y:S02]  /*6470*/  FFMA.FTZ R15, R2, -UR4, R165 ;  /* 0x80000004020f7c23 */ /* 0x002fe400080100a5 */
[----:B------:R-:W-:Y:S02]  /*6480*/  FFMA.FTZ R165, -R165, R165, 1 ;  /* 0x3f800000a5a57423 */ /* 0x000fe400000101a5 */
[----:B------:R-:W-:Y:S05]  /*6490*/  FFMA.FTZ R31, R184, -UR4, R176 ;  /* 0x80000004b81f7c23 */ /* 0x000fea00080100b0 */
[----:B------:R-:W1:Y:S01]  /*64a0*/  MUFU.TANH R170, R170 ;  /* 0x000000aa00aa7308 */ /* 0x000e620000002400 */
[----:B---3--:R-:W-:Y:S02]  /*64b0*/  FFMA.FTZ R4, -R171, R171, 1 ;  /* 0x3f800000ab047423 */ /* 0x008fe400000101ab */
[----:B------:R-:W-:Y:S02]  /*64c0*/  FFMA.FTZ R32, R188, -UR4, R177 ;  /* 0x80000004bc207c23 */ /* 0x000fe400080100b1 */
[----:B------:R-:W-:Y:S05]  /*64d0*/  FMUL.FTZ R221, R4, c[0x0][0x2ec] ;  /* 0x0000bb0004dd7a20 */ /* 0x000fea0000410000 */
[----:B------:R3:W4:Y:S01]  /*64e0*/  MUFU.TANH R169, R24 ;  /* 0x0000001800a97308 */ /* 0x0007220000002400 */
[----:B--2---:R-:W-:Y:S02]  /*64f0*/  FFMA.FTZ R3, -R33, R33, 1 ;  /* 0x3f80000021037423 */ /* 0x004fe40000010121 */
[----:B------:R-:W-:Y:S02]  /*6500*/  FFMA.FTZ R34, R172, -UR4, R171 ;  /* 0x80000004ac227c23 */ /* 0x000fe400080100ab */
[----:B------:R-:W-:Y:S02]  /*6510*/  FFMA.FTZ R30, R173, -UR4, R33 ;  /* 0x80000004ad1e7c23 */ /* 0x000fe40008010021 */
[----:B------:R-:W-:Y:S02]  /*6520*/  FMUL.FTZ R231, R3, c[0x0][0x2ec] ;  /* 0x0000bb0003e77a20 */ /* 0x000fe40000410000 */
[----:B-1----:R-:W-:Y:S02]  /*6530*/  FFMA.FTZ R2, -R170, R170, 1 ;  /* 0x3f800000aa027423 */ /* 0x002fe400000101aa */
[----:B------:R-:W-:Y:S02]  /*6540*/  FFMA.FTZ R33, R174, -UR4, R170 ;  /* 0x80000004ae217c23 */ /* 0x000fe400080100aa */
[----:B------:R-:W-:Y:S02]  /*6550*/  FMUL.FTZ R194, R2, c[0x0][0x2ec] ;  /* 0x0000bb0002c27a20 */ /* 0x000fe40000410000 */
[----:B---3--:R-:W-:Y:S02]  /*6560*/  FFMA.FTZ R24, R195, -UR4, R168 ;  /* 0x80000004c3187c23 */ /* 0x008fe400080100a8 */
[----:B------:R-:W-:Y:S02]  /*6570*/  FFMA.FTZ R168, -R168, R168, 1 ;  /* 0x3f800000a8a87423 */ /* 0x000fe400000101a8 */
[----:B----4-:R-:W-:Y:S02]  /*6580*/  FFMA.FTZ R0, -R169, R169, 1 ;  /* 0x3f800000a9007423 */ /* 0x010fe400000101a9 */
[----:B------:R-:W-:Y:S02]  /*6590*/  FFMA.FTZ R29, R181, -UR4, R169 ;  /* 0x80000004b51d7c23 */ /* 0x000fe400080100a9 */
[----:B------:R-:W-:Y:S02]  /*65a0*/  FMUL.FTZ R220, R168, c[0x0][0x2ec] ;  /* 0x0000bb00a8dc7a20 */ /* 0x000fe40000410000 */
[----:B------:R-:W-:Y:S02]  /*65b0*/  FMUL.FTZ R195, R165, c[0x0][0x2ec] ;  /* 0x0000bb00a5c37a20 */ /* 0x000fe40000410000 */
[----:B------:R-:W-:Y:S01]  /*65c0*/  FMUL.FTZ R219, R0, c[0x0][0x2ec] ;  /* 0x0000bb0000db7a20 */ /* 0x000fe20000410000 */
[----:B------:R-:W-:-:S05]  /*65d0*/  @!P1 BRA `(.L_x_2000) ;  /* 0x0000009000009947 */ /* 0x000fca0003800000 */
[----:B------:R-:W-:Y:S01]  /*65e0*/  UIADD3 UR12, UR13, UR11, -UR5 ;  /* 0x0000000b0d0c7290 */ /* 0x000fe2000fffe805 */
[----:B------:R-:W-:Y:S01]  /*65f0*/  IMAD.U32 R0, RZ, RZ, UR19 ;  /* 0x00000013ff007e24 */ /* 0x000fe2000f8e00ff */
[----:B------:R-:W-:Y:S04]  /*6600*/  UIADD3 UR11, UR10, 0x40, URZ ;  /* 0x000000400a0b7890 */ /* 0x000fe8000fffe03f */
[----:B------:R-:W-:Y:S01]  /*6610*/  UISETP.GE.AND UP0, UPT, UR11, UR12, UPT ;  /* 0x0000000c0b00728c */ /* 0x000fe2000bf06270 */
[----:B------:R-:W-:Y:S02]  /*6620*/  ISETP.LT.AND P1, PT, R0, UR5, PT ;  /* 0x0000000500007c0c */ /* 0x000fe4000bf21270 */
[----:B------:R-:W-:Y:S03]  /*6630*/  UMOV UR12, UR13 ;  /* 0x0000000d000c7c82 */ /* 0x000fe60008000000 */
[----:B------:R-:W-:Y:S11]  /*6640*/  PLOP3.LUT P2, PT, PT, PT, UP0, 0x80, 0x0 ;  /* 0x000000000000781c */ /* 0x000ff60003f4f008 */
[----:B------:R-:W-:Y:S02]  /*6650*/  @!UPT UIADD3 URZ, URZ, URZ, URZ ;  /* 0x0000003f3f3ff290 */ /* 0x000fe4000fffe03f */
[----:B------:R-:W-:-:S05]  /*6660*/  @!P2 BRA P1, `(.L_x_2001) ;  /* 0x000007f00000a947 */ /* 0x000fca0000800000 */
.L_x_2000:
[----:B------:R-:W-:Y:S01]  /*6670*/  IADD3 R3, R243, UR10, RZ ;  /* 0x0000000af3037c10 */ /* 0x000fe2000fffe0ff */
[----:B------:R-:W-:Y:S01]  /*6680*/  UIADD3 UR13, UR5, 0x1, -UR9 ;  /* 0x00000001050d7890 */ /* 0x000fe2000fffe809 */
[C---:B------:R-:W-:Y:S01]  /*6690*/  IADD3 R170, R209.reuse, 0x1, RZ ;  /* 0x00000001d1aa7810 */ /* 0x040fe20007ffe0ff */
[----:B------:R-:W-:Y:S01]  /*66a0*/  UIADD3 UR11, -UR12, UR5, -UR9 ;  /* 0x000000050c0b7290 */ /* 0x000fe2000fffe909 */
[C---:B------:R-:W-:Y:S01]  /*66b0*/  IADD3 R169, R209.reuse, 0x8, RZ ;  /* 0x00000008d1a97810 */ /* 0x040fe20007ffe0ff */
[----:B------:R-:W-:Y:S01]  /*66c0*/  UIADD3 UR10, UR13, UR43, URZ ;  /* 0x0000002b0d0a7290 */ /* 0x000fe2000fffe03f */
[C---:B------:R-:W-:Y:S02]  /*66d0*/  IADD3 R168, R209.reuse, 0x9, RZ ;  /* 0x00000009d1a87810 */ /* 0x040fe40007ffe0ff */
[----:B------:R-:W-:Y:S01]  /*66e0*/  IADD3 R167, R209, 0x10, RZ ;  /* 0x00000010d1a77810 */ /* 0x000fe20007ffe0ff */
[----:B------:R-:W-:Y:S01]  /*66f0*/  UMOV UR13, UR12 ;  /* 0x0000000c000d7c82 */ /* 0x000fe20008000000 */
[C---:B------:R-:W-:Y:S02]  /*6700*/  IADD3 R2, R3.reuse, UR11, RZ ;  /* 0x0000000b03027c10 */ /* 0x040fe4000fffe0ff */
[----:B------:R-:W-:Y:S02]  /*6710*/  IADD3 R0, R3, UR10, RZ ;  /* 0x0000000a03007c10 */ /* 0x000fe4000fffe0ff */
[----:B------:R-:W-:Y:S02]  /*6720*/  IMNMX R2, RZ, R2, !PT ;  /* 0x00000002ff027217 */ /* 0x000fe40007800200 */
[----:B------:R-:W-:Y:S02]  /*6730*/  IMNMX R0, R0, UR5, PT ;  /* 0x0000000500007c17 */ /* 0x000fe4000b800200 */
[CC--:B------:R-:W-:Y:S02]  /*6740*/  ISETP.GE.AND P1, PT, R209.reuse, R2.reuse, PT ;  /* 0x00000002d100720c */ /* 0x0c0fe40003f26270 */
[C---:B------:R-:W-:Y:S02]  /*6750*/  ISETP.GE.AND P6, PT, R170.reuse, R2, PT ;  /* 0x00000002aa00720c */ /* 0x040fe40003fc6270 */
        /* <DEDUP_REMOVED lines=19> */
[----:B------:R-:W-:Y:S02]  /*6890*/  IADD3 R0, R3, 0x8, RZ ;  /* 0x0000000803007810 */ /* 0x000fe40007ffe0ff */
[----:B------:R-:W-:Y:S02]  /*68a0*/  FSEL R12, R12, -INF , !P5 ;  /* 0xff8000000c0c7808 */ /* 0x000fe40006800000 */
[C---:B------:R-:W-:Y:S02]  /*68b0*/  IADD3 R2, R0.reuse, UR11, RZ ;  /* 0x0000000b00027c10 */ /* 0x040fe4000fffe0ff */
[----:B------:R-:W-:Y:S02]  /*68c0*/  IADD3 R0, R0, UR10, RZ ;  /* 0x0000000a00007c10 */ /* 0x000fe4000fffe0ff */
[----:B------:R-:W-:Y:S02]  /*68d0*/  IMNMX R2, RZ, R2, !PT ;  /* 0x00000002ff027217 */ /* 0x000fe40007800200 */
[----:B------:R-:W-:Y:S02]  /*68e0*/  IMNMX R0, R0, UR5, PT ;  /* 0x0000000500007c17 */ /* 0x000fe4000b800200 */
[-C--:B------:R-:W-:Y:S02]  /*68f0*/  ISETP.GE.AND P5, PT, R209, R2.reuse, PT ;  /* 0x00000002d100720c */ /* 0x080fe40003fa6270 */
[----:B------:R-:W-:Y:S02]  /*6900*/  FSEL R11, R11, -INF , !P4 ;  /* 0xff8000000b0b7808 */ /* 0x000fe40006000000 */
[C---:B------:R-:W-:Y:S02]  /*6910*/  ISETP.GE.AND P4, PT, R170.reuse, R2, PT ;  /* 0x00000002aa00720c */ /* 0x040fe40003f86270 */
        /* <DEDUP_REMOVED lines=31> */
[----:B------:R-:W-:Y:S02]  /*6b10*/  IADD3 R3, R3, 0x28, RZ ;  /* 0x0000002803037810 */ /* 0x000fe40007ffe0ff */
        /* <DEDUP_REMOVED lines=15> */
[-C--:B------:R-:W-:Y:S02]  /*6c10*/  ISETP.GE.OR P5, PT, R167, R0.reuse, !P5 ;  /* 0x00000000a700720c */ /* 0x080fe40006fa6670 */
[-C--:B------:R-:W-:Y:S02]  /*6c20*/  ISETP.GE.OR P4, PT, R166, R0.reuse, !P4 ;  /* 0x00000000a600720c */ /* 0x080fe40006786670 */
[-C--:B------:R-:W-:Y:S02]  /*6c30*/  ISETP.GE.OR P3, PT, R165, R0.reuse, !P3 ;  /* 0x00000000a500720c */ /* 0x080fe40005f66670 */
[----:B------:R-:W-:Y:S02]  /*6c40*/  ISETP.GE.OR P2, PT, R4, R0, !P2 ;  /* 0x000000000400720c */ /* 0x000fe40005746670 */
[----:B------:R-:W-:Y:S02]  /*6c50*/  IADD3 R0, R3, UR10, RZ ;  /* 0x0000000a03007c10 */ /* 0x000fe4000fffe0ff */
[----:B------:R-:W-:Y:S02]  /*6c60*/  IMNMX R2, RZ, R2, !PT ;  /* 0x00000002ff027217 */ /* 0x000fe40007800200 */
[----:B------:R-:W-:Y:S02]  /*6c70*/  IMNMX R0, R0, UR5, PT ;  /* 0x0000000500007c17 */ /* 0x000fe4000b800200 */
[----:B------:R-:W-:Y:S02]  /*6c80*/  FSEL R28, R28, -INF , !P1 ;  /* 0xff8000001c1c7808 */ /* 0x000fe40004800000 */
[CC--:B------:R-:W-:Y:S02]  /*6c90*/  ISETP.GE.AND P1, PT, R170.reuse, R2.reuse, PT ;  /* 0x00000002aa00720c */ /* 0x0c0fe40003f26270 */
        /* <DEDUP_REMOVED lines=28> */
.L_x_2001:
[----:B------:R-:W2:Y:S01]  /*6e60*/  LDL R3, [R1+0xc] ;  /* 0x00000c0001037983 */ /* 0x000ea20000100800 */
[----:B------:R-:W-:Y:S03]  /*6e70*/  UISETP.GT.AND UP0, UPT, UR8, UR18, UPT ;  /* 0x000000120800728c */ /* 0x000fe6000bf04270 */
[----:B------:R-:W3:Y:S03]  /*6e80*/  LDL R2, [R1+0x10] ;  /* 0x0000100001027983 */ /* 0x000ee60000100800 */
[----:B------:R-:W-:Y:S01]  /*6e90*/  PLOP3.LUT P2, PT, PT, PT, UP0, 0x80, 0x0 ;  /* 0x000000000000781c */ /* 0x000fe20003f4f008 */
[----:B------:R-:W4:Y:S04]  /*6ea0*/  LDL R0, [R1+0x4] ;  /* 0x0000040001007983 */ /* 0x000f280000100800 */
        /* <DEDUP_REMOVED lines=20> */
[----:B------:R1:W-:Y:S01]  /*6ff0*/  STL [R1+0x60], R36 ;  /* 0x0000602401007387 */ /* 0x0003e20000100800 */
[C---:B--2---:R-:W-:Y:S01]  /*7000*/  FMUL.FTZ R4, R3.reuse, 1.4426950216293334961 ;  /* 0x3fb8aa3b03047820 */ /* 0x044fe20000410000 */
[----:B------:R-:W-:Y:S01]  /*7010*/  FSETP.NEU.FTZ.AND P1, PT, R3, -INF , PT ;  /* 0xff8000000300780b */ /* 0x000fe20003f3d000 */
[----:B---3--:R-:W-:Y:S03]  /*7020*/  FMUL.FTZ R3, R2, 1.4426950216293334961 ;  /* 0x3fb8aa3b02037820 */ /* 0x008fe60000410000 */
[----:B------:R-:W-:Y:S02]  /*7030*/  FSEL R4, R4, RZ, P1 ;  /* 0x000000ff04047208 */ /* 0x000fe40000800000 */
[----:B------:R-:W-:Y:S01]  /*7040*/  FSETP.NEU.FTZ.AND P1, PT, R2, -INF , PT ;  /* 0xff8000000200780b */ /* 0x000fe20003f3d000 */
[----:B----4-:R-:W-:Y:S02]  /*7050*/  FMUL.FTZ R2, R0, 1.4426950216293334961 ;  /* 0x3fb8aa3b00027820 */ /* 0x010fe40000410000 */
[--C-:B------:R-:W-:Y:S01]  /*7060*/  FFMA.FTZ R6, R6, c[0x0][0x23c], -R4.reuse ;  /* 0x00008f0006067a23 */ /* 0x100fe20000010804 */
[----:B------:R-:W-:Y:S01]  /*7070*/  FSEL R3, R3, RZ, P1 ;  /* 0x000000ff03037208 */ /* 0x000fe20000800000 */
[----:B------:R-:W-:Y:S01]  /*7080*/  FFMA.FTZ R5, R5, c[0x0][0x23c], -R4 ;  /* 0x00008f0005057a23 */ /* 0x000fe20000010804 */
[----:B------:R-:W-:Y:S01]  /*7090*/  FSETP.NEU.FTZ.AND P1, PT, R0, -INF , PT ;  /* 0xff8000000000780b */ /* 0x000fe20003f3d000 */
[----:B------:R-:W-:Y:S01]  /*70a0*/  MUFU.EX2 R178, R6 ;  /* 0x0000000600b27308 */ /* 0x000fe20000000800 */
[C---:B------:R-:W-:Y:S02]  /*70b0*/  FMUL.FTZ R0, R165.reuse, 1.4426950216293334961 ;  /* 0x3fb8aa3ba5007820 */ /* 0x040fe40000410000 */
[----:B------:R-:W-:Y:S01]  /*70c0*/  FSEL R2, R2, RZ, P1 ;  /* 0x000000ff02027208 */ /* 0x000fe20000800000 */
[--C-:B------:R-:W-:Y:S01]  /*70d0*/  FFMA.FTZ R32, R32, c[0x0][0x23c], -R3.reuse ;  /* 0x00008f0020207a23 */ /* 0x100fe20000010803 */
[----:B------:R-:W-:Y:S01]  /*70e0*/  FSETP.NEU.FTZ.AND P1, PT, R165, -INF , PT ;  /* 0xff800000a500780b */ /* 0x000fe20003f3d000 */
[--C-:B------:R-:W-:Y:S02]  /*70f0*/  FFMA.FTZ R31, R31, c[0x0][0x23c], -R3.reuse ;  /* 0x00008f001f1f7a23 */ /* 0x100fe40000010803 */
[--C-:B------:R-:W-:Y:S01]  /*7100*/  FFMA.FTZ R28, R28, c[0x0][0x23c], -R2.reuse ;  /* 0x00008f001c1c7a23 */ /* 0x100fe20000010802 */
[----:B------:R-:W-:Y:S01]  /*7110*/  FSEL R0, R0, RZ, P1 ;  /* 0x000000ff00007208 */ /* 0x000fe20000800000 */
[--C-:B------:R-:W-:Y:S01]  /*7120*/  FFMA.FTZ R30, R30, c[0x0][0x23c], -R3.reuse ;  /* 0x00008f001e1e7a23 */ /* 0x100fe20000010803 */
[----:B------:R-:W2:Y:S01]  /*7130*/  MUFU.EX2 R177, R5 ;  /* 0x0000000500b17308 */ /* 0x000ea20000000800 */
[--C-:B------:R-:W-:Y:S02]  /*7140*/  FFMA.FTZ R10, R10, c[0x0][0x23c], -R3.reuse ;  /* 0x00008f000a0a7a23 */ /* 0x100fe40000010803 */
[--C-:B------:R-:W-:Y:S02]  /*7150*/  FFMA.FTZ R9, R9, c[0x0][0x23c], -R3.reuse ;  /* 0x00008f0009097a23 */ /* 0x100fe40000010803 */
[--C-:B------:R-:W-:Y:S02]  /*7160*/  FFMA.FTZ R8, R8, c[0x0][0x23c], -R3.reuse ;  /* 0x00008f0008087a23 */ /* 0x100fe40000010803 */
[--C-:B------:R-:W-:Y:S02]  /*7170*/  FFMA.FTZ R7, R7, c[0x0][0x23c], -R3.reuse ;  /* 0x00008f0007077a23 */ /* 0x100fe40000010803 */
[----:B------:R-:W-:Y:S01]  /*7180*/  FFMA.FTZ R3, R29, c[0x0][0x23c], -R3 ;  /* 0x00008f001d037a23 */ /* 0x000fe20000010803 */
[----:B------:R-:W-:Y:S01]  /*7190*/  MUFU.EX2 R176, R10 ;  /* 0x0000000a00b07308 */ /* 0x000fe20000000800 */
[--C-:B------:R-:W-:Y:S02]  /*71a0*/  FFMA.FTZ R27, R27, c[0x0][0x23c], -R2.reuse ;  /* 0x00008f001b1b7a23 */ /* 0x100fe40000010802 */
[--C-:B------:R-:W-:Y:S02]  /*71b0*/  FFMA.FTZ R26, R26, c[0x0][0x23c], -R2.reuse ;  /* 0x00008f001a1a7a23 */ /* 0x100fe40000010802 */
[--C-:B------:R-:W-:Y:S02]  /*71c0*/  FFMA.FTZ R25, R25, c[0x0][0x23c], -R2.reuse ;  /* 0x00008f0019197a23 */ /* 0x100fe40000010802 */
[--C-:B------:R-:W-:Y:S02]  /*71d0*/  FFMA.FTZ R24, R24, c[0x0][0x23c], -R2.reuse ;  /* 0x00008f0018187a23 */ /* 0x100fe40000010802 */
[--C-:B------:R-:W-:Y:S01]  /*71e0*/  FFMA.FTZ R14, R14, c[0x0][0x23c], -R2.reuse ;  /* 0x00008f000e0e7a23 */ /* 0x100fe20000010802 */
[----:B-1----:R2:W-:Y:S01]  /*71f0*/  MUFU.EX2 R36, R3 ;  /* 0x0000000300247308 */ /* 0x0025e20000000800 */
        /* <DEDUP_REMOVED lines=11> */
[----:B------:R-:W1:Y:S01]  /*72b0*/  MUFU.EX2 R252, R9 ;  /* 0x0000000900fc7308 */ /* 0x000e620000000800 */
[--C-:B------:R-:W-:Y:S02]  /*72c0*/  FFMA.FTZ R19, R19, c[0x0][0x23c], -R0.reuse ;  /* 0x00008f0013137a23 */ /* 0x100fe40000010800 */
[--C-:B------:R-:W-:Y:S01]  /*72d0*/  FFMA.FTZ R18, R18, c[0x0][0x23c], -R0.reuse ;  /* 0x00008f0012127a23 */ /* 0x100fe20000010800 */
[----:B--2---:R-:W-:Y:S01]  /*72e0*/  F2FP.PACK_AB R3, R177, R178 ;  /* 0x000000b2b103723e */ /* 0x004fe200000000ff */
[--C-:B------:R-:W-:Y:S02]  /*72f0*/  FFMA.FTZ R17, R17, c[0x0][0x23c], -R0.reuse ;  /* 0x00008f0011117a23 */ /* 0x100fe40000010800 */
[--C-:B------:R-:W-:Y:S02]  /*7300*/  FFMA.FTZ R16, R16, c[0x0][0x23c], -R0.reuse ;  /* 0x00008f0010107a23 */ /* 0x100fe40000010800 */
[----:B------:R2:W-:Y:S01]  /*7310*/  STS [R226+0x20000], R3 ;  /* 0x02000003e2007388 */ /* 0x0005e20000000800 */
[----:B------:R-:W-:Y:S01]  /*7320*/  MUFU.EX2 R55, R12 ;  /* 0x0000000c00377308 */ /* 0x000fe20000000800 */
[--C-:B------:R-:W-:Y:S02]  /*7330*/  FFMA.FTZ R20, R20, c[0x0][0x23c], -R0.reuse ;  /* 0x00008f0014147a23 */ /* 0x100fe40000010800 */
[----:B------:R-:W-:Y:S07]  /*7340*/  FFMA.FTZ R0, R15, c[0x0][0x23c], -R0 ;  /* 0x00008f000f007a23 */ /* 0x000fee0000010800 */
[----:B------:R-:W2:Y:S01]  /*7350*/  MUFU.EX2 R54, R11 ;  /* 0x0000000b00367308 */ /* 0x000ea20000000800 */
[----:B-1----:R-:W-:Y:S05]  /*7360*/  F2FP.PACK_AB R2, R252, R176 ;  /* 0x000000b0fc02723e */ /* 0x002fea00000000ff */
[----:B------:R1:W-:Y:S04]  /*7370*/  STS [R226+0x20400], R2 ;  /* 0x02040002e2007388 */ /* 0x0003e80000000800 */
[----:B------:R-:W-:Y:S10]  /*7380*/  MUFU.EX2 R53, R8 ;  /* 0x0000000800357308 */ /* 0x000ff40000000800 */
[----:B------:R-:W1:Y:S01]  /*7390*/  MUFU.EX2 R52, R7 ;  /* 0x0000000700347308 */ /* 0x000e620000000800 */
[----:B--2---:R-:W-:Y:S05]  /*73a0*/  F2FP.PACK_AB R3, R54, R55 ;  /* 0x000000373603723e */ /* 0x004fea00000000ff */
[----:B------:R-:W-:Y:S04]  /*73b0*/  STS [R229+0x20000], R3 ;  /* 0x02000003e5007388 */ /* 0x000fe80000000800 */
[----:B------:R-:W-:Y:S10]  /*73c0*/  MUFU.EX2 R189, R14 ;  /* 0x0000000e00bd7308 */ /* 0x000ff40000000800 */
[----:B------:R-:W2:Y:S01]  /*73d0*/  MUFU.EX2 R181, R13 ;  /* 0x0000000d00b57308 */ /* 0x000ea20000000800 */
[----:B-1----:R-:W-:Y:S05]  /*73e0*/  F2FP.PACK_AB R2, R52, R53 ;  /* 0x000000353402723e */ /* 0x002fea00000000ff */
[----:B------:R-:W-:Y:S04]  /*73f0*/  STS [R229+0x20400], R2 ;  /* 0x02040002e5007388 */ /* 0x000fe80000000800 */
[----:B------:R-:W-:Y:S10]  /*7400*/  MUFU.EX2 R38, R4 ;  /* 0x0000000400267308 */ /* 0x000ff40000000800 */
[----:B------:R-:W-:Y:S01]  /*7410*/  MUFU.EX2 R180, R22 ;  /* 0x0000001600b47308 */ /* 0x000fe20000000800 */
[----:B--2---:R-:W-:Y:S05]  /*7420*/  F2FP.PACK_AB R5, R181, R189 ;  /* 0x000000bdb505723e */ /* 0x004fea00000000ff */
[----:B------:R1:W-:Y:S04]  /*7430*/  STS [R226+0x21000], R5 ;  /* 0x02100005e2007388 */ /* 0x0003e80000000800 */
[----:B------:R-:W2:Y:S10]  /*7440*/  MUFU.EX2 R179, R21 ;  /* 0x0000001500b37308 */ /* 0x000eb40000000800 */
[----:B------:R-:W-:Y:S10]  /*7450*/  MUFU.EX2 R6, R28 ;  /* 0x0000001c00067308 */ /* 0x000ff40000000800 */
[----:B------:R-:W-:Y:S01]  /*7460*/  MUFU.EX2 R40, R0 ;  /* 0x0000000000287308 */ /* 0x000fe20000000800 */
[----:B--2---:R-:W-:Y:S05]  /*7470*/  F2FP.PACK_AB R4, R179, R180 ;  /* 0x000000b4b304723e */ /* 0x004fea00000000ff */
[----:B------:R2:W-:Y:S04]  /*7480*/  STS [R226+0x21400], R4 ;  /* 0x02140004e2007388 */ /* 0x0005e80000000800 */
[----:B------:R-:W3:Y:S10]  /*7490*/  MUFU.EX2 R243, R27 ;  /* 0x0000001b00f37308 */ /* 0x000ef40000000800 */
[----:B------:R-:W-:Y:S10]  /*74a0*/  MUFU.EX2 R224, R19 ;  /* 0x0000001300e07308 */ /* 0x000ff40000000800 */
[----:B------:R-:W1:Y:S01]  /*74b0*/  MUFU.EX2 R225, R20 ;  /* 0x0000001400e17308 */ /* 0x000e620000000800 */
[----:B---3--:R-:W-:Y:S05]  /*74c0*/  F2FP.PACK_AB R0, R243, R6 ;  /* 0x00000006f300723e */ /* 0x008fea00000000ff */
[----:B------:R3:W-:Y:S04]  /*74d0*/  STS [R229+0x21000], R0 ;  /* 0x02100000e5007388 */ /* 0x0007e80000000800 */
[----:B------:R-:W-:Y:S10]  /*74e0*/  MUFU.EX2 R51, R164 ;  /* 0x000000a400337308 */ /* 0x000ff40000000800 */
[----:B------:R-:W2:Y:S01]  /*74f0*/  MUFU.EX2 R50, R35 ;  /* 0x0000002300327308 */ /* 0x000ea20000000800 */
[----:B-1----:R-:W-:Y:S05]  /*7500*/  F2FP.PACK_AB R5, R224, R225 ;  /* 0x000000e1e005723e */ /* 0x002fea00000000ff */
[----:B------:R-:W-:Y:S04]  /*7510*/  STS [R229+0x21400], R5 ;  /* 0x02140005e5007388 */ /* 0x000fe80000000800 */
[----:B------:R-:W-:Y:S10]  /*7520*/  MUFU.EX2 R49, R32 ;  /* 0x0000002000317308 */ /* 0x000ff40000000800 */
[----:B------:R-:W1:Y:S01]  /*7530*/  MUFU.EX2 R48, R31 ;  /* 0x0000001f00307308 */ /* 0x000e620000000800 */
[----:B--2---:R-:W-:Y:S05]  /*7540*/  F2FP.PACK_AB R4, R50, R51 ;  /* 0x000000333204723e */ /* 0x004fea00000000ff */
[----:B------:R-:W-:Y:S04]  /*7550*/  STS [R227+0x20000], R4 ;  /* 0x02000004e3007388 */ /* 0x000fe80000000800 */
[----:B------:R-:W2:Y:S10]  /*7560*/  MUFU.EX2 R39, R34 ;  /* 0x0000002200277308 */ /* 0x000eb40000000800 */
[----:B------:R-:W3:Y:S01]  /*7570*/  MUFU.EX2 R37, R30 ;  /* 0x0000001e00257308 */ /* 0x000ee20000000800 */
[----:B-1----:R-:W-:Y:S05]  /*7580*/  F2FP.PACK_AB R3, R48, R49 ;  /* 0x000000313003723e */ /* 0x002fea00000000ff */
[----:B------:R1:W-:Y:S04]  /*7590*/  STS [R227+0x20400], R3 ;  /* 0x02040003e3007388 */ /* 0x0003e80000000800 */
[----:B------:R-:W-:Y:S01]  /*75a0*/  MUFU.EX2 R47, R26 ;  /* 0x0000001a002f7308 */ /* 0x000fe20000000800 */
[----:B--2---:R-:W-:Y:S05]  /*75b0*/  F2FP.PACK_AB R2, R38, R39 ;  /* 0x000000272602723e */ /* 0x004fea00000000ff */
[----:B------:R2:W-:Y:S04]  /*75c0*/  STS [R228+0x20000], R2 ;  /* 0x02000002e4007388 */ /* 0x0005e80000000800 */
[----:B------:R-:W4:Y:S01]  /*75d0*/  MUFU.EX2 R46, R25 ;  /* 0x00000019002e7308 */ /* 0x000f220000000800 */
[----:B---3--:R-:W-:Y:S05]  /*75e0*/  F2FP.PACK_AB R0, R36, R37 ;  /* 0x000000252400723e */ /* 0x008fea00000000ff */
[----:B------:R3:W-:Y:S04]  /*75f0*/  STS [R228+0x20400], R0 ;  /* 0x02040000e4007388 */ /* 0x0007e80000000800 */
[----:B------:R-:W-:Y:S01]  /*7600*/  MUFU.EX2 R45, R18 ;  /* 0x00000012002d7308 */ /* 0x000fe20000000800 */
[----:B-1----:R-:W-:Y:S04]  /*7610*/  SHF.L.U32 R3, R207, 0x1, RZ ;  /* 0x00000001cf037819 */ /* 0x002fe800000006ff */
[-C--:B------:R-:W-:Y:S05]  /*7620*/  IADD3 R184, R205, R3.reuse, RZ ;  /* 0x00000003cdb87210 */ /* 0x080fea0007ffe0ff */
[----:B------:R-:W1:Y:S01]  /*7630*/  MUFU.EX2 R44, R17 ;  /* 0x00000011002c7308 */ /* 0x000e620000000800 */
[C---:B------:R-:W-:Y:S02]  /*7640*/  IADD3 R185, R204.reuse, R3, RZ ;  /* 0x00000003ccb97210 */ /* 0x040fe40007ffe0ff */
[----:B------:R-:W-:Y:S02]  /*7650*/  IADD3 R188, R204, R184, RZ ;  /* 0x000000b8ccbc7210 */ /* 0x000fe40007ffe0ff */
[----:B----4-:R-:W-:Y:S05]  /*7660*/  F2FP.PACK_AB R5, R46, R47 ;  /* 0x0000002f2e05723e */ /* 0x010fea00000000ff */
[----:B------:R-:W2:Y:S01]  /*7670*/  MUFU.EX2 R43, R24 ;  /* 0x00000018002b7308 */ /* 0x000ea20000000800 */
[----:B------:R-:W-:Y:S09]  /*7680*/  STS [R227+0x21000], R5 ;  /* 0x02100005e3007388 */ /* 0x000ff20000000800 */
[----:B------:R-:W3:Y:S01]  /*7690*/  MUFU.EX2 R41, R16 ;  /* 0x0000001000297308 */ /* 0x000ee20000000800 */
[----:B-1----:R-:W-:Y:S05]  /*76a0*/  F2FP.PACK_AB R4, R44, R45 ;  /* 0x0000002d2c04723e */ /* 0x002fea00000000ff */
[----:B------:R-:W-:Y:S01]  /*76b0*/  STS [R227+0x21400], R4 ;  /* 0x02140004e3007388 */ /* 0x000fe20000000800 */
[----:B--2---:R-:W-:Y:S05]  /*76c0*/  F2FP.PACK_AB R2, R42, R43 ;  /* 0x0000002b2a02723e */ /* 0x004fea00000000ff */
[----:B------:R1:W-:Y:S01]  /*76d0*/  STS [R228+0x21000], R2 ;  /* 0x02100002e4007388 */ /* 0x0003e20000000800 */
[----:B---3--:R-:W-:Y:S05]  /*76e0*/  F2FP.PACK_AB R0, R40, R41 ;  /* 0x000000292800723e */ /* 0x008fea00000000ff */
[----:B------:R-:W-:Y:S04]  /*76f0*/  STS [R228+0x21400], R0 ;  /* 0x02140000e4007388 */ /* 0x000fe80000000800 */
[----:B------:R-:W-:Y:S04]  /*7700*/  LDSM.16.M88.4 R32, [R3+0x8000] ;  /* 0x008000000320783b */ /* 0x000fe80000000200 */
[----:B------:R-:W2:Y:S04]  /*7710*/  LDSM.16.M88.4 R16, [R200+0x14000] ;  /* 0x01400000c810783b */ /* 0x000ea80000000200 */
[----:B------:R-:W3:Y:S01]  /*7720*/  LDSM.16.M88.4 R28, [R3+0x9000] ;  /* 0x00900000031c783b */ /* 0x000ee20000000200 */
[----:B-1----:R-:W-:Y:S03]  /*7730*/  MOV R2, R6 ;  /* 0x0000000600027202 */ /* 0x002fe60000000f00 */
[----:B------:R-:W1:Y:S04]  /*7740*/  LDSM.16.M88.4 R164, [R200+0x14800] ;  /* 0x01480000c8a4783b */ /* 0x000e680000000200 */
[----:B------:R-:W-:Y:S04]  /*7750*/  LDSM.16.M88.4 R168, [R184+0x8000] ;  /* 0x00800000b8a8783b */ /* 0x000fe80000000200 */
        /* <DEDUP_REMOVED lines=20> */
[----:B------:R-:W1:Y:S04]  /*78a0*/  LDSM.16.M88.4 R168, [R203+0x14000] ;  /* 0x01400000cba8783b */ /* 0x000e680000000200 */
[----:B------:R-:W2:Y:S03]  /*78b0*/  LDSM.16.M88.4 R172, [R185+0x9000] ;  /* 0x00900000b9ac783b */ /* 0x000ea60000000200 */
        /* <DEDUP_REMOVED lines=10> */
[----:B------:R-:W-:Y:S04]  /*7960*/  LDSM.16.M88.4 R164, [R188+0x8000] ;  /* 0x00800000bca4783b */ /* 0x000fe80000000200 */
[----:B------:R-:W1:Y:S03]  /*7970*/  LDSM.16.M88.4 R168, [R202+0x14000] ;  /* 0x01400000caa8783b */ /* 0x000e660000000200 */
        /* <DEDUP_REMOVED lines=51> */
[----:B-----5:R-:W-:Y:S01]  /*7cb0*/  FADD.FTZ R6, -R187, R6 ;  /* 0x00000006bb067221 */ /* 0x020fe20000010100 */
[C---:B------:R-:W-:Y:S01]  /*7cc0*/  HMMA.16816.F32 R16, R164.reuse, R170, R16 ;  /* 0x000000aaa410723c */ /* 0x040fe20000001810 */
[----:B------:R-:W1:Y:S03]  /*7cd0*/  LDSM.16.M88.4 R168, [R202+0x18800] ;  /* 0x01880000caa8783b */ /* 0x000e660000000200 */
[----:B------:R-:W-:Y:S02]  /*7ce0*/  FMUL.FTZ R6, R176, R6 ;  /* 0x00000006b0067220 */ /* 0x000fe40000410000 */
[----:B------:R-:W-:Y:S02]  /*7cf0*/  FADD.FTZ R5, -R186, R5 ;  /* 0x00000005ba057221 */ /* 0x000fe40000010100 */
[C---:B------:R-:W-:Y:S04]  /*7d00*/  FADD.FTZ R10, -R182.reuse, R10 ;  /* 0x0000000ab60a7221 */ /* 0x040fe80000010100 */
[----:B------:R-:W-:Y:S02]  /*7d10*/  FADD.FTZ R11, -R182, R11 ;  /* 0x0000000bb60b7221 */ /* 0x000fe40000010100 */
[----:B------:R-:W-:Y:S02]  /*7d20*/  FMUL.FTZ R10, R180, R10 ;  /* 0x0000000ab40a7220 */ /* 0x000fe40000410000 */
[----:B------:R-:W-:Y:S02]  /*7d30*/  FMUL.FTZ R176, R179, R11 ;  /* 0x0000000bb3b07220 */ /* 0x000fe40000410000 */
[----:B------:R-:W-:Y:S02]  /*7d40*/  FMUL.FTZ R179, R213, R10 ;  /* 0x0000000ad5b37220 */ /* 0x000fe40000410000 */
[----:B------:R-:W-:Y:S02]  /*7d50*/  FADD.FTZ R14, -R182, R14 ;  /* 0x0000000eb60e7221 */ /* 0x000fe40000010100 */
[----:B------:R-:W-:Y:S02]  /*7d60*/  FADD.FTZ R9, -R183, R9 ;  /* 0x00000009b7097221 */ /* 0x000fe40000010100 */
[C---:B------:R-:W-:Y:S02]  /*7d70*/  FADD.FTZ R16, -R186.reuse, R16 ;  /* 0x00000010ba107221 */ /* 0x040fe40000010100 */
[----:B------:R-:W-:Y:S02]  /*7d80*/  FADD.FTZ R17, -R186, R17 ;  /* 0x00000011ba117221 */ /* 0x000fe40000010100 */
        /* <DEDUP_REMOVED lines=9> */
[----:B------:R-:W-:Y:S01]  /*7e20*/  FMUL.FTZ R14, R225, R14 ;  /* 0x0000000ee10e7220 */ /* 0x000fe20000410000 */
[-C--:B-1----:R-:W-:Y:S02]  /*7e30*/  HMMA.16816.F32 R20, R164, R168.reuse, R20 ;  /* 0x000000a8a414723c */ /* 0x082fe40000001814 */
[----:B------:R2:W5:Y:S01]  /*7e40*/  LDL.LU R52, [R1+0xa0] ;  /* 0x0000a00001347983 */ /* 0x0005620000300800 */
[----:B------:R-:W-:Y:S02]  /*7e50*/  FMUL.FTZ R9, R181, R9 ;  /* 0x00000009b5097220 */ /* 0x000fe40000410000 */
[----:B------:R-:W-:Y:S02]  /*7e60*/  FADD.FTZ R13, -R183, R13 ;  /* 0x0000000db70d7221 */ /* 0x000fe40000010100 */
[----:B------:R-:W-:Y:S01]  /*7e70*/  FMUL.FTZ R5, R177, R5 ;  /* 0x00000005b1057220 */ /* 0x000fe20000410000 */
[C---:B------:R-:W-:Y:S04]  /*7e80*/  HMMA.16816.F32 R24, R172.reuse, R168, R24 ;  /* 0x000000a8ac18723c */ /* 0x040fe80000001818 */
[----:B------:R-:W-:Y:S02]  /*7e90*/  FMUL.FTZ R13, R243, R13 ;  /* 0x0000000df30d7220 */ /* 0x000fe40000410000 */
[----:B------:R-:W-:Y:S02]  /*7ea0*/  FMUL.FTZ R177, R190, R9 ;  /* 0x00000009beb17220 */ /* 0x000fe40000410000 */
[----:B------:R-:W-:Y:S01]  /*7eb0*/  FADD.FTZ R15, -R182, R15 ;  /* 0x0000000fb60f7221 */ /* 0x000fe20000010100 */
[-C--:B------:R-:W-:Y:S03]  /*7ec0*/  HMMA.16816.F32 R28, R172, R170.reuse, R28 ;  /* 0x000000aaac1c723c */ /* 0x080fe6000000181c */
[----:B------:R-:W-:Y:S02]  /*7ed0*/  FMUL.FTZ R168, R193, R13 ;  /* 0x0000000dc1a87220 */ /* 0x000fe40000410000 */
[----:B------:R-:W-:Y:S02]  /*7ee0*/  FMUL.FTZ R15, R224, R15 ;  /* 0x0000000fe00f7220 */ /* 0x000fe40000410000 */
[C---:B------:R-:W-:Y:S01]  /*7ef0*/  FADD.FTZ R20, -R186.reuse, R20 ;  /* 0x00000014ba147221 */ /* 0x040fe20000010100 */
[----:B------:R-:W-:Y:S04]  /*7f00*/  HMMA.16816.F32 R32, R164, R170, R32 ;  /* 0x000000aaa420723c */ /* 0x000fe80000001820 */
[----:B------:R-:W-:Y:S02]  /*7f10*/  FADD.FTZ R21, -R186, R21 ;  /* 0x00000015ba157221 */ /* 0x000fe40000010100 */
[----:B------:R-:W-:Y:S02]  /*7f20*/  FMUL.FTZ R20, R51, R20 ;  /* 0x0000001433147220 */ /* 0x000fe40000410000 */
[C---:B------:R-:W-:Y:S01]  /*7f30*/  FADD.FTZ R22, -R187.reuse, R22 ;  /* 0x00000016bb167221 */ /* 0x040fe20000010100 */
[----:B------:R2:W5:Y:S03]  /*7f40*/  LDL.LU R51, [R1+0x9c] ;  /* 0x00009c0001337983 */ /* 0x0005660000300800 */
[----:B------:R-:W-:Y:S02]  /*7f50*/  FMUL.FTZ R21, R50, R21 ;  /* 0x0000001532157220 */ /* 0x000fe40000410000 */
[----:B------:R-:W-:Y:S01]  /*7f60*/  FADD.FTZ R23, -R187, R23 ;  /* 0x00000017bb177221 */ /* 0x000fe20000010100 */
[----:B------:R2:W5:Y:S01]  /*7f70*/  LDL.LU R50, [R1+0x98] ;  /* 0x0000980001327983 */ /* 0x0005620000300800 */
[----:B------:R-:W-:Y:S02]  /*7f80*/  FMUL.FTZ R164, R49, R22 ;  /* 0x0000001631a47220 */ /* 0x000fe40000410000 */
[----:B------:R-:W-:Y:S01]  /*7f90*/  FMUL.FTZ R0, R48, R23 ;  /* 0x0000001730007220 */ /* 0x000fe20000410000 */
[----:B------:R2:W5:Y:S01]  /*7fa0*/  LDL.LU R49, [R1+0x94] ;  /* 0x0000940001317983 */ /* 0x0005620000300800 */
[C---:B------:R-:W-:Y:S02]  /*7fb0*/  FADD.FTZ R24, -R183.reuse, R24 ;  /* 0x00000018b7187221 */ /* 0x040fe40000010100 */
[----:B------:R-:W-:Y:S01]  /*7fc0*/  FADD.FTZ R25, -R183, R25 ;  /* 0x00000019b7197221 */ /* 0x000fe20000010100 */
[----:B------:R2:W5:Y:S01]  /*7fd0*/  LDL.LU R48, [R1+0x90] ;  /* 0x0000900001307983 */ /* 0x0005620000300800 */
[----:B------:R-:W-:Y:S02]  /*7fe0*/  FMUL.FTZ R22, R47, R24 ;  /* 0x000000182f167220 */ /* 0x000fe40000410000 */
[----:B------:R-:W-:Y:S01]  /*7ff0*/  FADD.FTZ R26, -R182, R26 ;  /* 0x0000001ab61a7221 */ /* 0x000fe20000010100 */
[----:B------:R2:W5:Y:S01]  /*8000*/  LDL.LU R47, [R1+0x8c] ;  /* 0x00008c00012f7983 */ /* 0x0005620000300800 */
[----:B------:R-:W-:Y:S02]  /*8010*/  FMUL.FTZ R17, R46, R25 ;  /* 0x000000192e117220 */ /* 0x000fe40000410000 */
[----:B------:R-:W-:Y:S01]  /*8020*/  FADD.FTZ R27, -R182, R27 ;  /* 0x0000001bb61b7221 */ /* 0x000fe20000010100 */
[----:B------:R2:W5:Y:S01]  /*8030*/  LDL.LU R46, [R1+0x88] ;  /* 0x00008800012e7983 */ /* 0x0005620000300800 */
[----:B------:R-:W-:Y:S02]  /*8040*/  FMUL.FTZ R24, R45, R26 ;  /* 0x0000001a2d187220 */ /* 0x000fe40000410000 */
[C---:B------:R-:W-:Y:S01]  /*8050*/  FADD.FTZ R28, -R183.reuse, R28 ;  /* 0x0000001cb71c7221 */ /* 0x040fe20000010100 */
[----:B------:R2:W5:Y:S01]  /*8060*/  LDL.LU R45, [R1+0x84] ;  /* 0x00008400012d7983 */ /* 0x0005620000300800 */
[----:B------:R-:W-:Y:S02]  /*8070*/  FMUL.FTZ R23, R44, R27 ;  /* 0x0000001b2c177220 */ /* 0x000fe40000410000 */
[----:B------:R-:W-:Y:S01]  /*8080*/  FMUL.FTZ R166, R236, R19 ;  /* 0x00000013eca67220 */ /* 0x000fe20000410000 */
[----:B------:R2:W5:Y:S01]  /*8090*/  LDL.LU R44, [R1+0x80] ;  /* 0x00008000012c7983 */ /* 0x0005620000300800 */
[----:B------:R-:W-:Y:S02]  /*80a0*/  FADD.FTZ R29, -R183, R29 ;  /* 0x0000001db71d7221 */ /* 0x000fe40000010100 */
        /* <DEDUP_REMOVED lines=8> */
[----:B------:R-:W-:Y:S02]  /*8130*/  FMUL.FTZ R21, R41, R30 ;  /* 0x0000001e29157220 */ /* 0x000fe40000410000 */
[----:B------:R-:W-:Y:S01]  /*8140*/  FMUL.FTZ R26, R238, R20 ;  /* 0x00000014ee1a7220 */ /* 0x000fe20000410000 */
[----:B------:R2:W5:Y:S01]  /*8150*/  LDL.LU R41, [R1+0x74] ;  /* 0x0000740001297983 */ /* 0x0005620000300800 */
[----:B------:R-:W-:Y:S02]  /*8160*/  FADD.FTZ R32, -R186, R32 ;  /* 0x00000020ba207221 */ /* 0x000fe40000010100 */
[----:B------:R-:W-:Y:S02]  /*8170*/  FMUL.FTZ R20, R40, R31 ;  /* 0x0000001f28147220 */ /* 0x000fe40000410000 */
[----:B------:R-:W-:Y:S01]  /*8180*/  FMUL.FTZ R173, R216, R14 ;  /* 0x0000000ed8ad7220 */ /* 0x000fe20000410000 */
[----:B------:R2:W5:Y:S01]  /*8190*/  LDL.LU R40, [R1+0x70] ;  /* 0x0000700001287983 */ /* 0x0005620000300800 */
[----:B------:R-:W-:Y:S02]  /*81a0*/  FMUL.FTZ R14, R39, R32 ;  /* 0x00000020270e7220 */ /* 0x000fe40000410000 */
[----:B------:R-:W-:Y:S01]  /*81b0*/  FADD.FTZ R33, -R186, R33 ;  /* 0x00000021ba217221 */ /* 0x000fe20000010100 */
[----:B------:R2:W5:Y:S01]  /*81c0*/  LDL.LU R39, [R1+0x6c] ;  /* 0x00006c0001277983 */ /* 0x0005620000300800 */
[----:B------:R-:W-:Y:S02]  /*81d0*/  FADD.FTZ R34, -R187, R34 ;  /* 0x00000022bb227221 */ /* 0x000fe40000010100 */
[----:B------:R-:W-:Y:S01]  /*81e0*/  FMUL.FTZ R13, R38, R33 ;  /* 0x00000021260d7220 */ /* 0x000fe20000410000 */
[----:B------:R2:W5:Y:S01]  /*81f0*/  LDL R190, [R1] ;  /* 0x0000000001be7983 */ /* 0x0005620000100800 */
[----:B------:R-:W-:Y:S02]  /*8200*/  FMUL.FTZ R165, R223, R16 ;  /* 0x00000010dfa57220 */ /* 0x000fe40000410000 */
[----:B------:R-:W-:Y:S01]  /*8210*/  FADD.FTZ R35, -R187, R35 ;  /* 0x00000023bb237221 */ /* 0x000fe20000010100 */
[----:B------:R2:W5:Y:S01]  /*8220*/  LDL.LU R38, [R1+0x68] ;  /* 0x0000680001267983 */ /* 0x0005620000300800 */
[----:B------:R-:W-:Y:S02]  /*8230*/  FMUL.FTZ R16, R37, R34 ;  /* 0x0000002225107220 */ /* 0x000fe40000410000 */
[----:B------:R-:W-:Y:S01]  /*8240*/  FMUL.FTZ R172, R215, R15 ;  /* 0x0000000fd7ac7220 */ /* 0x000fe20000410000 */
[----:B------:R2:W5:Y:S01]  /*8250*/  LDL.LU R37, [R1+0x64] ;  /* 0x0000640001257983 */ /* 0x0005620000300800 */
[----:B------:R-:W-:Y:S02]  /*8260*/  FMUL.FTZ R15, R36, R35 ;  /* 0x00000023240f7220 */ /* 0x000fe40000410000 */
[----:B------:R-:W-:Y:S01]  /*8270*/  FADD.FTZ R4, -R186, R4 ;  /* 0x00000004ba047221 */ /* 0x000fe20000010100 */
[----:B------:R2:W5:Y:S01]  /*8280*/  LDL.LU R36, [R1+0x60] ;  /* 0x0000600001247983 */ /* 0x0005620000300800 */
        /* <DEDUP_REMOVED lines=85> */
.L_x_2002:
        /* <DEDUP_REMOVED lines=167> */
.L_x_2003:
        /* <DEDUP_REMOVED lines=67> */
[----:B------:R-:W4:Y:S05]  /*9680*/  LDSM.16.MT88.4 R164, [R196+0x6000] ;  /* 0x00600000c4a4783b */ /* 0x000f2a0000004200 */
[----:B------:R-:W-:Y:S02]  /*9690*/  LDSM.16.M88.4 R172, [R184+0x1e000] ;  /* 0x01e00000b8ac783b */ /* 0x000fe40000000200 */
[-C--:B-1----:R-:W-:Y:S05]  /*96a0*/  HMMA.16816.F32 R4, R168, R176.reuse, R4 ;  /* 0x000000b0a804723c */ /* 0x082fea0000001804 */
[----:B--2---:R-:W-:Y:S03]  /*96b0*/  IMAD.MOV.U32 R3, RZ, RZ, R224 ;  /* 0x000000ffff037224 */ /* 0x004fe600078e00e0 */
        /* <DEDUP_REMOVED lines=30> */
[C---:B------:R-:W-:Y:S07]  /*98a0*/  HMMA.16816.F32 R24, R184.reuse, R180, R24 ;  /* 0x000000b4b818723c */ /* 0x040fee0000001818 */
[----:B------:R-:W-:Y:S01]  /*98b0*/  IMAD.MOV.U32 R181, RZ, RZ, c[0x0][0x22c] ;  /* 0x00008b00ffb57624 */ /* 0x000fe200078e00ff */
[-C--:B------:R-:W-:Y:S01]  /*98c0*/  HMMA.16816.F32 R28, R184, R182.reuse, R28 ;  /* 0x000000b6b81c723c */ /* 0x080fe2000000181c */
[----:B------:R-:W2:Y:S03]  /*98d0*/  LDSM.16.MT88.4 R184, [R196+0x7800] ;  /* 0x00780000c4b8783b */ /* 0x000ea60000004200 */
[----:B------:R-:W-:Y:S02]  /*98e0*/  IMAD R181, R181, c[0x0][0x1c0], RZ ;  /* 0x00007000b5b57a24 */ /* 0x000fe400078e02ff */
[----:B------:R-:W-:Y:S02]  /*98f0*/  IMAD.MOV.U32 R180, RZ, RZ, c[0x0][0x22c] ;  /* 0x00008b00ffb47624 */ /* 0x000fe400078e00ff */
[----:B------:R-:W-:Y:S04]  /*9900*/  HMMA.16816.F32 R32, R168, R182, R32 ;  /* 0x000000b6a820723c */ /* 0x000fe80000001820 */
[----:B------:R-:W-:Y:S02]  /*9910*/  IMAD R181, R181, 0x28, RZ ;  /* 0x00000028b5b57824 */ /* 0x000fe400078e02ff */
[----:B------:R-:W-:Y:S01]  /*9920*/  IMAD R180, R180, c[0x0][0x1c0], RZ ;  /* 0x00007000b4b47a24 */ /* 0x000fe200078e02ff */
[----:B------:R-:W-:Y:S01]  /*9930*/  @P2 IADD3 R170, P3, R195, UR15, RZ ;  /* 0x0000000fc3aa2c10 */ /* 0x000fe2000ff7e0ff */
[-C--:B---3--:R-:W-:Y:S01]  /*9940*/  HMMA.16816.F32 R4, R164, R172.reuse, R4 ;  /* 0x000000aca404723c */ /* 0x088fe20000001804 */
[----:B------:R-:W-:Y:S01]  /*9950*/  IMAD.MOV.U32 R182, RZ, RZ, c[0x0][0x22c] ;  /* 0x00008b00ffb67624 */ /* 0x000fe200078e00ff */
[----:B------:R-:W-:Y:S02]  /*9960*/  @UP0 UIADD3 UR15, UP2, UR15, -0x100, URZ ;  /* 0xffffff000f0f0890 */ /* 0x000fe4000ff5e03f */
[----:B------:R-:W-:Y:S01]  /*9970*/  IMAD.MOV.U32 R195, RZ, RZ, c[0x0][0x22c] ;  /* 0x00008b00ffc37624 */ /* 0x000fe200078e00ff */
[----:B-----5:R-:W-:Y:S01]  /*9980*/  @P2 IADD3.X R171, R189, UR14, RZ, P3, !PT ;  /* 0x0000000ebdab2c10 */ /* 0x020fe20009ffe4ff */
[----:B------:R-:W-:Y:S01]  /*9990*/  IMAD R180, R180, 0x30, RZ ;  /* 0x00000030b4b47824 */ /* 0x000fe200078e02ff */
[----:B------:R-:W-:Y:S01]  /*99a0*/  @UP0 UIADD3.X UR14, UR14, -0x1, URZ, UP2, !UPT ;  /* 0xffffffff0e0e0890 */ /* 0x000fe200097fe43f */
[C---:B-1----:R-:W-:Y:S01]  /*99b0*/  HMMA.16816.F32 R8, R176.reuse, R172, R8 ;  /* 0x000000acb008723c */ /* 0x042fe20000001808 */
        /* <DEDUP_REMOVED lines=11> */
[-C--:B------:R-:W-:Y:S01]  /*9a70*/  LEA R168, P3, R189, R2.reuse, 0x2 ;  /* 0x00000002bda87211 */ /* 0x080fe200078610ff */
[----:B------:R-:W-:Y:S01]  /*9a80*/  IMAD R195, R195, c[0x0][0x1c0], RZ ;  /* 0x00007000c3c37a24 */ /* 0x000fe200078e02ff */
[----:B------:R-:W-:Y:S01]  /*9a90*/  RED.E.ADD.F32.FTZ.RN.STRONG.GPU [R2.64], R4 ;  /* 0x000000040200798e */ /* 0x000fe2000c10e786 */
[----:B------:R-:W-:Y:S01]  /*9aa0*/  IMAD.MOV.U32 R175, RZ, RZ, c[0x0][0x22c] ;  /* 0x00008b00ffaf7624 */ /* 0x000fe200078e00ff */
[-C--:B--2---:R-:W-:Y:S04]  /*9ab0*/  HMMA.16816.F32 R20, R164, R184.reuse, R20 ;  /* 0x000000b8a414723c */ /* 0x084fe80000001814 */
[-C--:B------:R-:W-:Y:S01]  /*9ac0*/  LEA.HI.X.SX32 R169, R189, R3.reuse, 0x2, P3 ;  /* 0x00000003bda97211 */ /* 0x080fe200018f16ff */
[----:B------:R-:W-:Y:S02]  /*9ad0*/  IMAD R175, R175, c[0x0][0x1c0], RZ ;  /* 0x00007000afaf7a24 */ /* 0x000fe400078e02ff */
[----:B------:R-:W-:Y:S01]  /*9ae0*/  IMAD.SHL.U32 R195, R195, 0x10, RZ ;  /* 0x00000010c3c37824 */ /* 0x000fe200078e00ff */
[C---:B------:R-:W-:Y:S01]  /*9af0*/  HMMA.16816.F32 R24, R176.reuse, R184, R24 ;  /* 0x000000b8b018723c */ /* 0x040fe20000001818 */
[----:B------:R-:W-:Y:S03]  /*9b00*/  RED.E.ADD.F32.FTZ.RN.STRONG.GPU [R168.64], R5 ;  /* 0x00000005a800798e */ /* 0x000fe6000c10e786 */
[----:B------:R-:W-:Y:S04]  /*9b10*/  IMAD R175, R175, 0x38, RZ ;  /* 0x00000038afaf7824 */ /* 0x000fe800078e02ff */
[-C--:B------:R-:W-:Y:S08]  /*9b20*/  HMMA.16816.F32 R28, R176, R186.reuse, R28 ;  /* 0x000000bab01c723c */ /* 0x080ff0000000181c */
[----:B------:R-:W-:Y:S07]  /*9b30*/  HMMA.16816.F32 R32, R164, R186, R32 ;  /* 0x000000baa420723c */ /* 0x000fee0000001820 */
[CC--:B------:R-:W-:Y:S05]  /*9b40*/  LEA R164, P3, R181.reuse, R2.reuse, 0x2 ;  /* 0x00000002b5a47211 */ /* 0x0c0fea00078610ff */
[-C--:B------:R-:W-:Y:S01]  /*9b50*/  LEA.HI.X.SX32 R165, R181, R3.reuse, 0x2, P3 ;  /* 0x00000003b5a57211 */ /* 0x080fe200018f16ff */
        /* <DEDUP_REMOVED lines=19> */
[-C--:B------:R-:W-:Y:S01]  /*9c90*/  LEA R170, P2, R193, R2.reuse, 0x2 ;  /* 0x00000002c1aa7211 */ /* 0x080fe200078410ff */
[----:B------:R-:W-:Y:S01]  /*9ca0*/  IMAD.SHL.U32 R194, R194, 0x10, RZ ;  /* 0x00000010c2c27824 */ /* 0x000fe200078e00ff */
[-C--:B-----5:R-:W-:Y:S02]  /*9cb0*/  LEA R6, P1, R175, R2.reuse, 0x2 ;  /* 0x00000002af067211 */ /* 0x0a0fe400078210ff */
[-C--:B------:R-:W-:Y:S01]  /*9cc0*/  LEA.HI.X.SX32 R171, R193, R3.reuse, 0x2, P2 ;  /* 0x00000003c1ab7211 */ /* 0x080fe200010f16ff */
[----:B------:R-:W-:Y:S01]  /*9cd0*/  IMAD.MOV.U32 R193, RZ, RZ, c[0x0][0x22c] ;  /* 0x00008b00ffc17624 */ /* 0x000fe200078e00ff */
[-C--:B------:R-:W-:Y:S02]  /*9ce0*/  LEA R4, P2, R180, R2.reuse, 0x2 ;  /* 0x00000002b4047211 */ /* 0x080fe400078410ff */
[----:B------:R-:W-:Y:S01]  /*9cf0*/  IADD3 R177, R194, 0x20, RZ ;  /* 0x00000020c2b17810 */ /* 0x000fe20007ffe0ff */
[----:B------:R1:W-:Y:S01]  /*9d00*/  RED.E.ADD.F32.FTZ.RN.STRONG.GPU [R170.64], R7 ;  /* 0x00000007aa00798e */ /* 0x0003e2000c10e786 */
[-C--:B------:R-:W-:Y:S01]  /*9d10*/  LEA.HI.X.SX32 R5, R180, R3.reuse, 0x2, P2 ;  /* 0x00000003b4057211 */ /* 0x080fe200010f16ff */
[----:B------:R-:W-:Y:S01]  /*9d20*/  IMAD R193, R193, c[0x0][0x1c0], RZ ;  /* 0x00007000c1c17a24 */ /* 0x000fe200078e02ff */
[C---:B------:R-:W-:Y:S02]  /*9d30*/  IADD3 R176, R194.reuse, 0x20, RZ ;  /* 0x00000020c2b07810 */ /* 0x040fe40007ffe0ff */
        /* <DEDUP_REMOVED lines=15> */
[-C--:B-----5:R-:W-:Y:S02]  /*9e30*/  LEA R4, P1, R175, R2.reuse, 0x2 ;  /* 0x00000002af047211 */ /* 0x0a0fe400078210ff */
[----:B------:R-:W-:Y:S02]  /*9e40*/  IADD3 R166, R195, 0x40, RZ ;  /* 0x00000040c3a67810 */ /* 0x000fe40007ffe0ff */
[----:B------:R-:W5:Y:S01]  /*9e50*/  LDL R165, [R1+0x24] ;  /* 0x0000240001a57983 */ /* 0x000f620000100800 */
[-C--:B------:R-:W-:Y:S02]  /*9e60*/  LEA.HI.X.SX32 R5, R175, R3.reuse, 0x2, P1 ;  /* 0x00000003af057211 */ /* 0x080fe400008f16ff */
[----:B------:R-:W-:Y:S01]  /*9e70*/  IADD3 R175, R194, 0x20, RZ ;  /* 0x00000020c2af7810 */ /* 0x000fe20007ffe0ff */
[----:B------:R-:W-:Y:S01]  /*9e80*/  IMAD.MOV.U32 R194, RZ, RZ, c[0x0][0x22c] ;  /* 0x00008b00ffc27624 */ /* 0x000fe200078e00ff */
[----:B------:R1:W-:Y:S01]  /*9e90*/  RED.E.ADD.F32.FTZ.RN.STRONG.GPU [R168.64+0x80], R17 ;  /* 0x00008011a800798e */ /* 0x0003e2000c10e786 */
[-C--:B------:R-:W-:Y:S02]  /*9ea0*/  LEA R10, P1, R176, R2.reuse, 0x2 ;  /* 0x00000002b00a7211 */ /* 0x080fe400078210ff */
[----:B------:R-:W-:Y:S02]  /*9eb0*/  IMAD.IADD R175, R193, 0x1, R175 ;  /* 0x00000001c1af7824 */ /* 0x000fe400078e02af */
        /* <DEDUP_REMOVED lines=9> */
[C---:B------:R-:W-:Y:S01]  /*9f50*/  IADD3 R170, R194.reuse, 0x40, RZ ;  /* 0x00000040c2aa7810 */ /* 0x040fe20007ffe0ff */
        /* <DEDUP_REMOVED lines=390> */
.L_x_2005:
        /* <DEDUP_REMOVED lines=19> */
.L_x_2006:
[----:B------:R-:W-:Y:S01]  /*b8f0*/  BAR.SYNC.DEFER_BLOCKING 0x0 ;  /* 0x0000000000007b1d */ /* 0x000fe20000010000 */
[----:B-1----:R-:W-:Y:S01]  /*b900*/  IMAD.SHL.U32 R4, R191, 0x2, RZ ;  /* 0x00000002bf047824 */ /* 0x002fe200078e00ff */
[----:B------:R-:W-:Y:S01]  /*b910*/  USHF.R.S32.HI UR10, URZ, 0x1f, UR20 ;  /* 0x0000001f3f0a7899 */ /* 0x000fe20008011414 */
[--C-:B------:R-:W-:Y:S01]  /*b920*/  SHF.R.S32.HI R9, RZ, 0x1f, R250.reuse ;  /* 0x0000001fff097819 */ /* 0x100fe200000114fa */
[----:B------:R-:W-:Y:S01]  /*b930*/  IMAD.U32 R2, RZ, RZ, UR20 ;  /* 0x00000014ff027e24 */ /* 0x000fe2000f8e00ff */
[----:B------:R-:W-:Y:S01]  /*b940*/  UIMAD UR5, UR36, -0x80, UR5 ;  /* 0xffffff80240578a4 */ /* 0x000fe2000f8e0205 */
[----:B------:R-:W1:Y:S01]  /*b950*/  S2R R6, SR_TID.X ;  /* 0x0000000000067919 */ /* 0x000e620000002100 */
[----:B------:R-:W-:Y:S01]  /*b960*/  ULDC.64 UR8, c[0x0][0x3a0] ;  /* 0x0000e80000087ab9 */ /* 0x000fe20000000a00 */
[----:B------:R-:W-:Y:S01]  /*b970*/  IMAD.MOV.U32 R8, RZ, RZ, R250 ;  /* 0x000000ffff087224 */ /* 0x000fe200078e00fa */
[----:B------:R-:W-:Y:S01]  /*b980*/  UIMAD UR4, UR10, UR8, URZ ;  /* 0x000000080a0472a4 */ /* 0x000fe2000f8e023f */
[----:B------:R-:W-:Y:S01]  /*b990*/  BSSY B0, `(.L_x_2007) ;  /* 0x000002f000007945 */ /* 0x000fe20003800000 */
[----:B------:R-:W-:Y:S01]  /*b9a0*/  USHF.R.S32.HI UR13, URZ, 0x1f, UR37 ;  /* 0x0000001f3f0d7899 */ /* 0x000fe20008011425 */
[----:B------:R-:W-:Y:S01]  /*b9b0*/  IMAD.WIDE.U32 R2, R2, c[0x0][0x3a0], R8 ;  /* 0x0000e80002027a25 */ /* 0x000fe200078e0008 */
[----:B------:R-:W-:-:S03]  /*b9c0*/  UIMAD UR4, UR20, UR9, UR4 ;  /* 0x00000009140472a4 */ /* 0x000fc6000f8e0204 */
[----:B------:R-:W-:Y:S01]  /*b9d0*/  ULDC.64 UR8, c[0x0][0x3b8] ;  /* 0x0000ee0000087ab9 */ /* 0x000fe20000000a00 */
[----:B------:R-:W-:Y:S02]  /*b9e0*/  IADD3 R2, P0, R2, UR14, RZ ;  /* 0x0000000e02027c10 */ /* 0x000fe4000ff1e0ff */
[----:B------:R-:W-:Y:S01]  /*b9f0*/  IMAD.U32 R5, RZ, RZ, UR4 ;  /* 0x00000004ff057e24 */ /* 0x000fe2000f8e00ff */
[----:B------:R-:W-:Y:S01]  /*ba00*/  UIMAD UR4, UR13, UR8, URZ ;  /* 0x000000080d0472a4 */ /* 0x000fe2000f8e023f */
[----:B------:R2:W3:Y:S03]  /*ba10*/  LDS.128 R24, [R4+0xd000] ;  /* 0x00d0000004187984 */ /* 0x0004e60000000c00 */
[----:B------:R-:W-:Y:S01]  /*ba20*/  IADD3.X R3, R3, UR15, R5, P0, !PT ;  /* 0x0000000f03037c10 */ /* 0x000fe200087fe405 */
[----:B------:R-:W-:Y:S01]  /*ba30*/  IMAD.U32 R5, RZ, RZ, UR37 ;  /* 0x00000025ff057e24 */ /* 0x000fe2000f8e00ff */
[----:B------:R-:W-:Y:S01]  /*ba40*/  UIMAD UR4, UR37, UR9, UR4 ;  /* 0x00000009250472a4 */ /* 0x000fe2000f8e0204 */
[----:B------:R2:W4:Y:S01]  /*ba50*/  LDS.128 R32, [R4+0xe000] ;  /* 0x00e0000004207984 */ /* 0x0005220000000c00 */
[----:B-1----:R-:W-:Y:S01]  /*ba60*/  SHF.R.S32.HI R0, RZ, 0x1f, R6 ;  /* 0x0000001fff007819 */ /* 0x002fe20000011406 */
[----:B------:R-:W-:-:S02]  /*ba70*/  IMAD.WIDE.U32 R2, R5, c[0x0][0x3b8], R2 ;  /* 0x0000ee0005027a25 */ /* 0x000fc400078e0002 */
        /* <DEDUP_REMOVED lines=32> */
.L_x_2008:
[----:B---34-:R-:W-:Y:S05]  /*bc80*/  BSYNC B0 ;  /* 0x0000000000007941 */ /* 0x018fea0003800000 */
.L_x_2007:
        /* <DEDUP_REMOVED lines=18> */
.L_x_2010:
[----:B------:R-:W-:Y:S05]  /*bdb0*/  BSYNC B0 ;  /* 0x0000000000007941 */ /* 0x000fea0003800000 */
.L_x_2009:
        /* <DEDUP_REMOVED lines=18> */
.L_x_2012:
[----:B------:R-:W-:Y:S05]  /*bee0*/  BSYNC B0 ;  /* 0x0000000000007941 */ /* 0x000fea0003800000 */
.L_x_2011:
        /* <DEDUP_REMOVED lines=18> */
.L_x_2014:
[----:B------:R-:W-:Y:S05]  /*c010*/  BSYNC B0 ;  /* 0x0000000000007941 */ /* 0x000fea0003800000 */
.L_x_2013:
[----:B------:R-:W-:Y:S01]  /*c020*/  ULDC.64 UR4, c[0x0][0x3a8] ;  /* 0x0000ea0000047ab9 */ /* 0x000fe20000000a00 */
[----:B-1----:R-:W-:Y:S01]  /*c030*/  IMAD.U32 R2, RZ, RZ, UR20 ;  /* 0x00000014ff027e24 */ /* 0x002fe2000f8e00ff */
[----:B------:R-:W-:Y:S01]  /*c040*/  UIMAD UR4, UR10, UR4, URZ ;  /* 0x000000040a0472a4 */ /* 0x000fe2000f8e023f */
[----:B------:R-:W-:Y:S01]  /*c050*/  BSSY B0, `(.L_x_2015) ;  /* 0x000001a000007945 */ /* 0x000fe20003800000 */
[----:B------:R-:W-:Y:S01]  /*c060*/  USHF.R.S32.HI UR8, URZ, 0x1f, UR37 ;  /* 0x0000001f3f087899 */ /* 0x000fe20008011425 */
        /* <DEDUP_REMOVED lines=24> */
.L_x_2016:
[----:B------:R-:W-:Y:S05]  /*c1f0*/  BSYNC B0 ;  /* 0x0000000000007941 */ /* 0x000fea0003800000 */
.L_x_2015:
        /* <DEDUP_REMOVED lines=16> */
.L_x_2018:
[----:B------:R-:W-:Y:S05]  /*c300*/  BSYNC B0 ;  /* 0x0000000000007941 */ /* 0x000fea0003800000 */
.L_x_2017:
        /* <DEDUP_REMOVED lines=16> */
.L_x_2020:
[----:B------:R-:W-:Y:S05]  /*c410*/  BSYNC B0 ;  /* 0x0000000000007941 */ /* 0x000fea0003800000 */
.L_x_2019:
        /* <DEDUP_REMOVED lines=14> */
.L_x_1973:
[----:B------:R-:W-:Y:S05]  /*c500*/  BSYNC B1 ;  /* 0x0000000000017941 */ /* 0x000fea0003800000 */
.L_x_1951:
        /* <DEDUP_REMOVED lines=11> */
.L_x_2021:
[----:B------:R-:W-:Y:S05]  /*c5c0*/  EXIT ;  /* 0x000000000000794d */ /* 0x000fea0003800000 */
.L_x_2023:
        /* <DEDUP_REMOVED lines=11> */
.L_x_2091:


//--------------------- .text._ZN5flash25flash_bwd_dot_do_o_kernelILb0E23Flash_bwd_kernel_traitsILi128ELi64ELi128ELi8ELi2ELi4ELi2ELb0ELb0EN7cutlass6half_tE19Flash_kernel_traitsILi128ELi64ELi128ELi8ES3_EEEEvNS_16Flash_bwd_paramsE --------------------------
	.section	.text._ZN5flash25flash_bwd_dot_do_o_kernelILb0E23Flash_bwd_kernel_traitsILi128ELi64ELi128ELi8ELi2ELi4ELi2ELb0ELb0EN7cutlass6half_tE19Flash_kernel_traitsILi128ELi64ELi128ELi8ES3_EEEEvNS_16Flash_bwd_paramsE,"ax",@progbits
	.sectioninfo	@"SHI_REGISTERS=46"
	.align	128
        .global         _ZN5flash25flash_bwd_dot_do_o_kernelILb0E23Flash_bwd_kernel_traitsILi128ELi64ELi128ELi8ELi2ELi4ELi2ELb0ELb0EN7cutlass6half_tE19Flash_kernel_traitsILi128ELi64ELi128ELi8ES3_EEEEvNS_16Flash_bwd_paramsE
        .type           _ZN5flash25flash_bwd_dot_do_o_kernelILb0E23Flash_bwd_kernel_traitsILi128ELi64ELi128ELi8ELi2ELi4ELi2ELb0ELb0EN7cutlass6half_tE19Flash_kernel_traitsILi128ELi64ELi128ELi8ES3_EEEEvNS_16Flash_bwd_paramsE,@function
        .size           _ZN5flash25flash_bwd_dot_do_o_kernelILb0E23Flash_bwd_kernel_traitsILi128ELi64ELi128ELi8ELi2ELi4ELi2ELb0ELb0EN7cutlass6half_tE19Flash_kernel_traitsILi128ELi64ELi128ELi8ES3_EEEEvNS_16Flash_bwd_paramsE,(.L_x_2092 - _ZN5flash25flash_bwd_dot_do_o_kernelILb0E23Flash_bwd_kernel_traitsILi128ELi64ELi128ELi8ELi2ELi4ELi2ELb0ELb0EN7cutlass6half_tE19Flash_kernel_traitsILi128ELi64ELi128ELi8ES3_EEEEvNS_16Flash_bwd_paramsE)
        .other          _ZN5flash25flash_bwd_dot_do_o_kernelILb0E23Flash_bwd_kernel_traitsILi128ELi64ELi128ELi8ELi2ELi4ELi2ELb0ELb0EN7cutlass6half_tE19Flash_kernel_traitsILi128ELi64ELi128ELi8ES3_EEEEvNS_16Flash_bwd_paramsE,@"STO_CUDA_ENTRY STV_DEFAULT"
_ZN5flash25flash_bwd_dot_do_o_kernelILb0E23Flash_bwd_kernel_traitsILi128ELi64ELi128ELi8ELi2ELi4ELi2ELb0ELb0EN7cutlass6half_tE19Flash_kernel_traitsILi128ELi64ELi128ELi8ES3_EEEEvNS_16Flash_bwd_paramsE:
.text._ZN5flash25flash_bwd_dot_do_o_kernelILb0E23Flash_bwd_kernel_traitsILi128ELi64ELi128ELi8ELi2ELi4ELi2ELb0ELb0EN7cutlass6half_tE19Flash_kernel_traitsILi128ELi64ELi128ELi8ES3_EEEEvNS_16Flash_bwd_paramsE:
        /* <DEDUP_REMOVED lines=47> */
.L_x_2024:
[----:B01----:R-:W-:-:S04]  /*02f0*/  IMAD R4, R9, c[0x0][0x1c0], R32 ;  /* 0x0000700009047a24 */ /* 0x003fc800078e0220 */
[----:B------:R-:W-:Y:S02]  /*0300*/  IMAD R4, R4, c[0x0][0x224], RZ ;  /* 0x0000890004047a24 */ /* 0x000fe400078e02ff */
.L_x_2025:
        /* <DEDUP_REMOVED lines=52> */
.L_x_2027:
[----:B------:R-:W-:Y:S05]  /*0650*/  BSYNC B0 ;  /* 0x0000000000007941 */ /* 0x000fea0003800000 */
.L_x_2026:
        /* <DEDUP_REMOVED lines=23> */
.L_x_2029:
[----:B------:R-:W-:Y:S05]  /*07d0*/  BSYNC B0 ;  /* 0x0000000000007941 */ /* 0x000fea0003800000 */
.L_x_2028:
        /* <DEDUP_REMOVED lines=24> */
.L_x_2031:
[----:B------:R-:W-:Y:S05]  /*0960*/  BSYNC B0 ;  /* 0x0000000000007941 */ /* 0x000fea0003800000 */
.L_x_2030:
        /* <DEDUP_REMOVED lines=18> */
.L_x_2033:
[----:B------:R-:W-:Y:S05]  /*0a90*/  BSYNC B0 ;  /* 0x0000000000007941 */ /* 0x000fea0003800000 */
.L_x_2032:
        /* <DEDUP_REMOVED lines=120> */
.L_x_2034:
        /* <DEDUP_REMOVED lines=14> */
.L_x_2092:


//--------------------- .text._ZN5flash25flash_bwd_dot_do_o_kernelILb1E23Flash_bwd_kernel_traitsILi128ELi64ELi128ELi8ELi2ELi4ELi2ELb0ELb0EN7cutlass6half_tE19Flash_kernel_traitsILi128ELi64ELi128ELi8ES3_EEEEvNS_16Flash_bwd_paramsE --------------------------
	.section	.text._ZN5flash25flash_bwd_dot_do_o_kernelILb1E23Flash_bwd_kernel_traitsILi128ELi64ELi128ELi8ELi2ELi4ELi2ELb0ELb0EN7cutlass6half_tE19Flash_kernel_traitsILi128ELi64ELi128ELi8ES3_EEEEvNS_16Flash_bwd_paramsE,"ax",@progbits
	.sectioninfo	@"SHI_REGISTERS=51"
	.align	128
        .global         _ZN5flash25flash_bwd_dot_do_o_kernelILb1E23Flash_bwd_kernel_traitsILi128ELi64ELi128ELi8ELi2ELi4ELi2ELb0ELb0EN7cutlass6half_tE19Flash_kernel_traitsILi128ELi64ELi128ELi8ES3_EEEEvNS_16Flash_bwd_paramsE
        .type           _ZN5flash25flash_bwd_dot_do_o_kernelILb1E23Flash_bwd_kernel_traitsILi128ELi64ELi128ELi8ELi2ELi4ELi2ELb0ELb0EN7cutlass6half_tE19Flash_kernel_traitsILi128ELi64ELi128ELi8ES3_EEEEvNS_16Flash_bwd_paramsE,@function
        .size           _ZN5flash25flash_bwd_dot_do_o_kernelILb1E23Flash_bwd_kernel_traitsILi128ELi64ELi128ELi8ELi2ELi4ELi2ELb0ELb0EN7cutlass6half_tE19Flash_kernel_traitsILi128ELi64ELi128ELi8ES3_EEEEvNS_16Flash_bwd_paramsE,(.L_x_2093 - _ZN5flash25flash_bwd_dot_do_o_kernelILb1E23Flash_bwd_kernel_traitsILi128ELi64ELi128ELi8ELi2ELi4ELi2ELb0ELb0EN7cutlass6half_tE19Flash_kernel_traitsILi128ELi64ELi128ELi8ES3_EEEEvNS_16Flash_bwd_paramsE)
        .other          _ZN5flash25flash_bwd_dot_do_o_kernelILb1E23Flash_bwd_kernel_traitsILi128ELi64ELi128ELi8ELi2ELi4ELi2ELb0ELb0EN7cutlass6half_tE19Flash_kernel_traitsILi128ELi64ELi128ELi8ES3_EEEEvNS_16Flash_bwd_paramsE,@"STO_CUDA_ENTRY STV_DEFAULT"
_ZN5flash25flash_bwd_dot_do_o_kernelILb1E23Flash_bwd_kernel_traitsILi128ELi64ELi128ELi8ELi2ELi4ELi2ELb0ELb0EN7cutlass6half_tE19Flash_kernel_traitsILi128ELi64ELi128ELi8ES3_EEEEvNS_16Flash_bwd_paramsE:
.text._ZN5flash25flash_bwd_dot_do_o_kernelILb1E23Flash_bwd_kernel_traitsILi128ELi64ELi128ELi8ELi2ELi4ELi2ELb0ELb0EN7cutlass6half_tE19Flash_kernel_traitsILi128ELi64ELi128ELi8ES3_EEEEvNS_16Flash_bwd_paramsE:
        /* <DEDUP_REMOVED lines=81> */
.L_x_2035:
[----:B-1----:R-:W-:-:S04]  /*0510*/  IMAD R9, R9, c[0x0][0x1c0], R30 ;  /* 0x0000700009097a24 */ /* 0x002fc800078e021e */
[----:B------:R-:W-:Y:S02]  /*0520*/  IMAD R36, R9, c[0x0][0x224], RZ ;  /* 0x0000890009247a24 */ /* 0x000fe400078e02ff */
.L_x_2036:
        /* <DEDUP_REMOVED lines=63> */
.L_x_2038:
[----:B------:R-:W-:Y:S05]  /*0920*/  BSYNC B0 ;  /* 0x0000000000007941 */ /* 0x000fea0003800000 */
.L_x_2037:
        /* <DEDUP_REMOVED lines=23> */
.L_x_2040:
[----:B------:R-:W-:Y:S05]  /*0aa0*/  BSYNC B0 ;  /* 0x0000000000007941 */ /* 0x000fea0003800000 */
.L_x_2039:
        /* <DEDUP_REMOVED lines=24> */
.L_x_2042:
[----:B------:R-:W-:Y:S05]  /*0c30*/  BSYNC B0 ;  /* 0x0000000000007941 */ /* 0x000fea0003800000 */
.L_x_2041:
        /* <DEDUP_REMOVED lines=22> */
.L_x_2044:
[----:B------:R-:W-:Y:S05]  /*0da0*/  BSYNC B0 ;  /* 0x0000000000007941 */ /* 0x000fea0003800000 */
.L_x_2043:
        /* <DEDUP_REMOVED lines=135> */
.L_x_2045:
        /* <DEDUP_REMOVED lines=14> */
.L_x_2093:


//--------------------- .nv.shared._ZN5flash44flash_bwd_dq_dk_dv_loop_seqk_parallel_kernelI23Flash_bwd_kernel_traitsILi128ELi64ELi64ELi8ELi4ELi2ELi2ELb1ELb0EN7cutlass6half_tE19Flash_kernel_traitsILi128ELi64ELi64ELi8ES3_EELb0ELb0ELb0ELb0ELb0ELb1ELb0EEEvNS_16Flash_bwd_paramsE --------------------------
	.section	.nv.shared._ZN5flash44flash_bwd_dq_dk_dv_loop_seqk_parallel_kernelI23Flash_bwd_kernel_traitsILi128ELi64ELi64ELi8ELi4ELi2ELi2ELb1ELb0EN7cutlass6half_tE19Flash_kernel_traitsILi128ELi64ELi64ELi8ES3_EELb0ELb0ELb0ELb0ELb0ELb1ELb0EEEvNS_16Flash_bwd_paramsE,"aw",@nobits
	.sectionflags	@""
	.align	16


//--------------------- .nv.global                --------------------------
	.section	.nv.global,"aw",@nobits
.nv.global:
	.type		_ZN66_INTERNAL_b1c42276_30_flash_bwd_hdim128_fp16_sm80_cu_ea41c527_28364cute1_E,@object
	.size		_ZN66_INTERNAL_b1c42276_30_flash_bwd_hdim128_fp16_sm80_cu_ea41c527_28364cute1_E,(_ZN66_INTERNAL_b1c42276_30_flash_bwd_hdim128_fp16_sm80_cu_ea41c527_28364cuda3std3__45__cpo6cbeginE - _ZN66_INTERNAL_b1c42276_30_flash_bwd_hdim128_fp16_sm80_cu_ea41c527_28364cute1_E)
_ZN66_INTERNAL_b1c42276_30_flash_bwd_hdim128_fp16_sm80_cu_ea41c527_28364cute1_E:
	.zero		1
	.type		_ZN66_INTERNAL_b1c42276_30_flash_bwd_hdim128_fp16_sm80_cu_ea41c527_28364cuda3std3__45__cpo6cbeginE,@object
	.size		_ZN66_INTERNAL_b1c42276_30_flash_bwd_hdim128_fp16_sm80_cu_ea41c527_28364cuda3std3__45__cpo6cbeginE,(_ZN66_INTERNAL_b1c42276_30_flash_bwd_hdim128_fp16_sm80_cu_ea41c527_28364cuda3std3__48in_placeE - _ZN66_INTERNAL_b1c42276_30_flash_bwd_hdim128_fp16_sm80_cu_ea41c527_28364cuda3std3__45__cpo6cbeginE)
_ZN66_INTERNAL_b1c42276_30_flash_bwd_hdim128_fp16_sm80_cu_ea41c527_28364cuda3std3__45__cpo6cbeginE:
	.zero		1
	.type		_ZN66_INTERNAL_b1c42276_30_flash_bwd_hdim128_fp16_sm80_cu_ea41c527_28364cuda3std3__48in_placeE,@object
	.size		_ZN66_INTERNAL_b1c42276_30_flash_bwd_hdim128_fp16_sm80_cu_ea41c527_28364cuda3std3__48in_placeE,(_ZN66_INTERNAL_b1c42276_30_flash_bwd_hdim128_fp16_sm80_cu_ea41c527_28364cuda3std6ranges3__45__cpo9iter_moveE - _ZN66_INTERNAL_b1c42276_30_flash_bwd_hdim128_fp16_sm80_cu_ea41c527_28364cuda3std3__48in_placeE)
_ZN66_INTERNAL_b1c42276_30_flash_bwd_hdim128_fp16_sm80_cu_ea41c527_28364cuda3std3__48in_placeE:
	.zero		1
	.type		_ZN66_INTERNAL_b1c42276_30_flash_bwd_hdim128_fp16_sm80_cu_ea41c527_28364cuda3std6ranges3__45__cpo9iter_moveE,@object
	.size		_ZN66_INTERNAL_b1c42276_30_flash_bwd_hdim128_fp16_sm80_cu_ea41c527_28364cuda3std6ranges3__45__cpo9iter_moveE,(_ZN66_INTERNAL_b1c42276_30_flash_bwd_hdim128_fp16_sm80_cu_ea41c527_28364cuda3std3__45__cpo5beginE - _ZN66_INTERNAL_b1c42276_30_flash_bwd_hdim128_fp16_sm80_cu_ea41c527_28364cuda3std6ranges3__45__cpo9iter_moveE)
_ZN66_INTERNAL_b1c42276_30_flash_bwd_hdim128_fp16_sm80_cu_ea41c527_28364cuda3std6ranges3__45__cpo9iter_moveE:
	.zero		1
	.type		_ZN66_INTERNAL_b1c42276_30_flash_bwd_hdim128_fp16_sm80_cu_ea41c527_28364cuda3std3__45__cpo5beginE,@object
	.size		_ZN66_INTERNAL_b1c42276_30_flash_bwd_hdim128_fp16_sm80_cu_ea41c527_28364cuda3std3__45__cpo5beginE,(_ZN66_INTERNAL_b1c42276_30_flash_bwd_hdim128_fp16_sm80_cu_ea41c527_28364cuda3std3__468_GLOBAL__N__b1c42276_30_flash_bwd_hdim128_fp16_sm80_cu_ea41c527_28366ignoreE - _ZN66_INTERNAL_b1c42276_30_flash_bwd_hdim128_fp16_sm80_cu_ea41c527_28364cuda3std3__45__cpo5beginE)
_ZN66_INTERNAL_b1c42276_30_flash_bwd_hdim128_fp16_sm80_cu_ea41c527_28364cuda3std3__45__cpo5beginE:
	.zero		1
	.type		_ZN66_INTERNAL_b1c42276_30_flash_bwd_hdim128_fp16_sm80_cu_ea41c527_28364cuda3std3__468_GLOBAL__N__b1c42276_30_flash_bwd_hdim128_fp16_sm80_cu_ea41c527_28366ignoreE,@object
	.size		_ZN66_INTERNAL_b1c42276_30_flash_bwd_hdim128_fp16_sm80_cu_ea41c527_28364cuda3std3__468_GLOBAL__N__b1c42276_30_flash_bwd_hdim128_fp16_sm80_cu_ea41c527_28366ignoreE,(_ZN66_INTERNAL_b1c42276_30_flash_bwd_hdim128_fp16_sm80_cu_ea41c527_28364cute7productE - _ZN66_INTERNAL_b1c42276_30_flash_bwd_hdim128_fp16_sm80_cu_ea41c527_28364cuda3std3__468_GLOBAL__N__b1c42276_30_flash_bwd_hdim128_fp16_sm80_cu_ea41c527_28366ignoreE)
_ZN66_INTERNAL_b1c42276_30_flash_bwd_hdim128_fp16_sm80_cu_ea41c527_28364cuda3std3__468_GLOBAL__N__b1c42276_30_flash_bwd_hdim128_fp16_sm80_cu_ea41c527_28366ignoreE:
	.zero		1
	.type		_ZN66_INTERNAL_b1c42276_30_flash_bwd_hdim128_fp16_sm80_cu_ea41c527_28364cute7productE,@object
	.size		_ZN66_INTERNAL_b1c42276_30_flash_bwd_hdim128_fp16_sm80_cu_ea41c527_28364cute7productE,(_ZN66_INTERNAL_b1c42276_30_flash_bwd_hdim128_fp16_sm80_cu_ea41c527_28364cuda3std3__45__cpo3endE - _ZN66_INTERNAL_b1c42276_30_flash_bwd_hdim128_fp16_sm80_cu_ea41c527_28364cute7productE)
_ZN66_INTERNAL_b1c42276_30_flash_bwd_hdim128_fp16_sm80_cu_ea41c527_28364cute7productE:
	.zero		1
	.type		_ZN66_INTERNAL_b1c42276_30_flash_bwd_hdim128_fp16_sm80_cu_ea41c527_28364cuda3std3__45__cpo3endE,@object
	.size		_ZN66_INTERNAL_b1c42276_30_flash_bwd_hdim128_fp16_sm80_cu_ea41c527_28364cuda3std3__45__cpo3endE,(_ZN66_INTERNAL_b1c42276_30_flash_bwd_hdim128_fp16_sm80_cu_ea41c527_28364cuda3std3__419piecewise_constructE - _ZN66_INTERNAL_b1c42276_30_flash_bwd_hdim128_fp16_sm80_cu_ea41c527_28364cuda3std3__45__cpo3endE)
_ZN66_INTERNAL_b1c42276_30_flash_bwd_hdim128_fp16_sm80_cu_ea41c527_28364cuda3std3__45__cpo3endE:
	.zero		1
	.type		_ZN66_INTERNAL_b1c42276_30_flash_bwd_hdim128_fp16_sm80_cu_ea41c527_28364cuda3std3__419piecewise_constructE,@object
	.size		_ZN66_INTERNAL_b1c42276_30_flash_bwd_hdim128_fp16_sm80_cu_ea41c527_28364cuda3std3__419piecewise_constructE,(_ZN66_INTERNAL_b1c42276_30_flash_bwd_hdim128_fp16_sm80_cu_ea41c527_28364cuda3std3__45__cpo4cendE - _ZN66_INTERNAL_b1c42276_30_flash_bwd_hdim128_fp16_sm80_cu_ea41c527_28364cuda3std3__419piecewise_constructE)
_ZN66_INTERNAL_b1c42276_30_flash_bwd_hdim128_fp16_sm80_cu_ea41c527_28364cuda3std3__419piecewise_constructE:
	.zero		1
	.type		_ZN66_INTERNAL_b1c42276_30_flash_bwd_hdim128_fp16_sm80_cu_ea41c527_28364cuda3std3__45__cpo4cendE,@object
	.size		_ZN66_INTERNAL_b1c42276_30_flash_bwd_hdim128_fp16_sm80_cu_ea41c527_28364cuda3std3__45__cpo4cendE,(_ZN66_INTERNAL_b1c42276_30_flash_bwd_hdim128_fp16_sm80_cu_ea41c527_28364cuda3std6ranges3__45__cpo4swapE - _ZN66_INTERNAL_b1c42276_30_flash_bwd_hdim128_fp16_sm80_cu_ea41c527_28364cuda3std3__45__cpo4cendE)
_ZN66_INTERNAL_b1c42276_30_flash_bwd_hdim128_fp16_sm80_cu_ea41c527_28364cuda3std3__45__cpo4cendE:
	.zero		1
	.type		_ZN66_INTERNAL_b1c42276_30_flash_bwd_hdim128_fp16_sm80_cu_ea41c527_28364cuda3std6ranges3__45__cpo4swapE,@object
	.size		_ZN66_INTERNAL_b1c42276_30_flash_bwd_hdim128_fp16_sm80_cu_ea41c527_28364cuda3std6ranges3__45__cpo4swapE,(.L_7 - _ZN66_INTERNAL_b1c42276_30_flash_bwd_hdim128_fp16_sm80_cu_ea41c527_28364cuda3std6ranges3__45__cpo4swapE)
_ZN66_INTERNAL_b1c42276_30_flash_bwd_hdim128_fp16_sm80_cu_ea41c527_28364cuda3std6ranges3__45__cpo4swapE:
	.zero		1
.L_7:


//--------------------- .nv.shared._ZN5flash44flash_bwd_dq_dk_dv_loop_seqk_parallel_kernelI23Flash_bwd_kernel_traitsILi128ELi64ELi64ELi8ELi4ELi2ELi2ELb1ELb0EN7cutlass6half_tE19Flash_kernel_traitsILi128ELi64ELi64ELi8ES3_EELb0ELb0ELb0ELb0ELb0ELb0ELb0EEEvNS_16Flash_bwd_paramsE --------------------------
	.section	.nv.shared._ZN5flash44flash_bwd_dq_dk_dv_loop_seqk_parallel_kernelI23Flash_bwd_kernel_traitsILi128ELi64ELi64ELi8ELi4ELi2ELi2ELb1ELb0EN7cutlass6half_tE19Flash_kernel_traitsILi128ELi64ELi64ELi8ES3_EELb0ELb0ELb0ELb0ELb0ELb0ELb0EEEvNS_16Flash_bwd_paramsE,"aw",@nobits
	.sectionflags	@""
	.align	16


//--------------------- .nv.shared._ZN5flash44flash_bwd_dq_dk_dv_loop_seqk_parallel_kernelI23Flash_bwd_kernel_traitsILi128ELi64ELi64ELi8ELi4ELi2ELi2ELb1ELb0EN7cutlass6half_tE19Flash_kernel_traitsILi128ELi64ELi64ELi8ES3_EELb0ELb0ELb1ELb0ELb0ELb0ELb0EEEvNS_16Flash_bwd_paramsE --------------------------
	.section	.nv.shared._ZN5flash44flash_bwd_dq_dk_dv_loop_seqk_parallel_kernelI23Flash_bwd_kernel_traitsILi128ELi64ELi64ELi8ELi4ELi2ELi2ELb1ELb0EN7cutlass6half_tE19Flash_kernel_traitsILi128ELi64ELi64ELi8ES3_EELb0ELb0ELb1ELb0ELb0ELb0ELb0EEEvNS_16Flash_bwd_paramsE,"aw",@nobits
	.sectionflags	@""
	.align	16


//--------------------- .nv.shared._ZN5flash44flash_bwd_dq_dk_dv_loop_seqk_parallel_kernelI23Flash_bwd_kernel_traitsILi128ELi64ELi64ELi8ELi4ELi2ELi2ELb1ELb0EN7cutlass6half_tE19Flash_kernel_traitsILi128ELi64ELi64ELi8ES3_EELb0ELb0ELb0ELb0ELb1ELb1ELb0EEEvNS_16Flash_bwd_paramsE --------------------------
	.section	.nv.shared._ZN5flash44flash_bwd_dq_dk_dv_loop_seqk_parallel_kernelI23Flash_bwd_kernel_traitsILi128ELi64ELi64ELi8ELi4ELi2ELi2ELb1ELb0EN7cutlass6half_tE19Flash_kernel_traitsILi128ELi64ELi64ELi8ES3_EELb0ELb0ELb0ELb0ELb1ELb1ELb0EEEvNS_16Flash_bwd_paramsE,"aw",@nobits
	.sectionflags	@""
	.align	16


//--------------------- .nv.shared._ZN5flash44flash_bwd_dq_dk_dv_loop_seqk_parallel_kernelI23Flash_bwd_kernel_traitsILi128ELi64ELi64ELi8ELi4ELi2ELi2ELb1ELb0EN7cutlass6half_tE19Flash_kernel_traitsILi128ELi64ELi64ELi8ES3_EELb0ELb0ELb0ELb1ELb0ELb0ELb0EEEvNS_16Flash_bwd_paramsE --------------------------
	.section	.nv.shared._ZN5flash44flash_bwd_dq_dk_dv_loop_seqk_parallel_kernelI23Flash_bwd_kernel_traitsILi128ELi64ELi64ELi8ELi4ELi2ELi2ELb1ELb0EN7cutlass6half_tE19Flash_kernel_traitsILi128ELi64ELi64ELi8ES3_EELb0ELb0ELb0ELb1ELb0ELb0ELb0EEEvNS_16Flash_bwd_paramsE,"aw",@nobits
	.sectionflags	@""
	.align	16


//--------------------- .nv.shared._ZN5flash44flash_bwd_dq_dk_dv_loop_seqk_parallel_kernelI23Flash_bwd_kernel_traitsILi128ELi64ELi64ELi8ELi4ELi2ELi2ELb1ELb0EN7cutlass6half_tE19Flash_kernel_traitsILi128ELi64ELi64ELi8ES3_EELb0ELb0ELb1ELb0ELb0ELb1ELb0EEEvNS_16Flash_bwd_paramsE --------------------------
	.section	.nv.shared._ZN5flash44flash_bwd_dq_dk_dv_loop_seqk_parallel_kernelI23Flash_bwd_kernel_traitsILi128ELi64ELi64ELi8ELi4ELi2ELi2ELb1ELb0EN7cutlass6half_tE19Flash_kernel_traitsILi128ELi64ELi64ELi8ES3_EELb0ELb0ELb1ELb0ELb0ELb1ELb0EEEvNS_16Flash_bwd_paramsE,"aw",@nobits
	.sectionflags	@""
	.align	16


//--------------------- .nv.shared._ZN5flash44flash_bwd_dq_dk_dv_loop_seqk_parallel_kernelI23Flash_bwd_kernel_traitsILi128ELi64ELi64ELi8ELi4ELi2ELi2ELb1ELb0EN7cutlass6half_tE19Flash_kernel_traitsILi128ELi64ELi64ELi8ES3_EELb0ELb0ELb1ELb1ELb0ELb0ELb0EEEvNS_16Flash_bwd_paramsE --------------------------
	.section	.nv.shared._ZN5flash44flash_bwd_dq_dk_dv_loop_seqk_parallel_kernelI23Flash_bwd_kernel_traitsILi128ELi64ELi64ELi8ELi4ELi2ELi2ELb1ELb0EN7cutlass6half_tE19Flash_kernel_traitsILi128ELi64ELi64ELi8ES3_EELb0ELb0ELb1ELb1ELb0ELb0ELb0EEEvNS_16Flash_bwd_paramsE,"aw",@nobits
	.sectionflags	@""
	.align	16


//--------------------- .nv.shared._ZN5flash44flash_bwd_dq_dk_dv_loop_seqk_parallel_kernelI23Flash_bwd_kernel_traitsILi128ELi64ELi128ELi8ELi2ELi4ELi2ELb0ELb0EN7cutlass6half_tE19Flash_kernel_traitsILi128ELi64ELi128ELi8ES3_EELb0ELb0ELb0ELb0ELb0ELb1ELb0EEEvNS_16Flash_bwd_paramsE --------------------------
	.section	.nv.shared._ZN5flash44flash_bwd_dq_dk_dv_loop_seqk_parallel_kernelI23Flash_bwd_kernel_traitsILi128ELi64ELi128ELi8ELi2ELi4ELi2ELb0ELb0EN7cutlass6half_tE19Flash_kernel_traitsILi128ELi64ELi128ELi8ES3_EELb0ELb0ELb0ELb0ELb0ELb1ELb0EEEvNS_16Flash_bwd_paramsE,"aw",@nobits
	.sectionflags	@""
	.align	16


//--------------------- .nv.shared._ZN5flash44flash_bwd_dq_dk_dv_loop_seqk_parallel_kernelI23Flash_bwd_kernel_traitsILi128ELi64ELi128ELi8ELi2ELi4ELi2ELb0ELb0EN7cutlass6half_tE19Flash_kernel_traitsILi128ELi64ELi128ELi8ES3_EELb0ELb0ELb0ELb0ELb0ELb0ELb0EEEvNS_16Flash_bwd_paramsE --------------------------
	.section	.nv.shared._ZN5flash44flash_bwd_dq_dk_dv_loop_seqk_parallel_kernelI23Flash_bwd_kernel_traitsILi128ELi64ELi128ELi8ELi2ELi4ELi2ELb0ELb0EN7cutlass6half_tE19Flash_kernel_traitsILi128ELi64ELi128ELi8ES3_EELb0ELb0ELb0ELb0ELb0ELb0ELb0EEEvNS_16Flash_bwd_paramsE,"aw",@nobits
	.sectionflags	@""
	.align	16


//--------------------- .nv.shared._ZN5flash44flash_bwd_dq_dk_dv_loop_seqk_parallel_kernelI23Flash_bwd_kernel_traitsILi128ELi64ELi128ELi8ELi2ELi4ELi2ELb0ELb0EN7cutlass6half_tE19Flash_kernel_traitsILi128ELi64ELi128ELi8ES3_EELb0ELb0ELb1ELb0ELb0ELb0ELb0EEEvNS_16Flash_bwd_paramsE --------------------------
	.section	.nv.shared._ZN5flash44flash_bwd_dq_dk_dv_loop_seqk_parallel_kernelI23Flash_bwd_kernel_traitsILi128ELi64ELi128ELi8ELi2ELi4ELi2ELb0ELb0EN7cutlass6half_tE19Flash_kernel_traitsILi128ELi64ELi128ELi8ES3_EELb0ELb0ELb1ELb0ELb0ELb0ELb0EEEvNS_16Flash_bwd_paramsE,"aw",@nobits
	.sectionflags	@""
	.align	16


//--------------------- .nv.shared._ZN5flash44flash_bwd_dq_dk_dv_loop_seqk_parallel_kernelI23Flash_bwd_kernel_traitsILi128ELi64ELi128ELi8ELi2ELi4ELi2ELb0ELb0EN7cutlass6half_tE19Flash_kernel_traitsILi128ELi64ELi128ELi8ES3_EELb0ELb0ELb0ELb0ELb1ELb1ELb0EEEvNS_16Flash_bwd_paramsE --------------------------
	.section	.nv.shared._ZN5flash44flash_bwd_dq_dk_dv_loop_seqk_parallel_kernelI23Flash_bwd_kernel_traitsILi128ELi64ELi128ELi8ELi2ELi4ELi2ELb0ELb0EN7cutlass6half_tE19Flash_kernel_traitsILi128ELi64ELi128ELi8ES3_EELb0ELb0ELb0ELb0ELb1ELb1ELb0EEEvNS_16Flash_bwd_paramsE,"aw",@nobits
	.sectionflags	@""
	.align	16


//--------------------- .nv.shared._ZN5flash44flash_bwd_dq_dk_dv_loop_seqk_parallel_kernelI23Flash_bwd_kernel_traitsILi128ELi64ELi128ELi8ELi2ELi4ELi2ELb0ELb0EN7cutlass6half_tE19Flash_kernel_traitsILi128ELi64ELi128ELi8ES3_EELb0ELb0ELb0ELb1ELb0ELb0ELb0EEEvNS_16Flash_bwd_paramsE --------------------------
	.section	.nv.shared._ZN5flash44flash_bwd_dq_dk_dv_loop_seqk_parallel_kernelI23Flash_bwd_kernel_traitsILi128ELi64ELi128ELi8ELi2ELi4ELi2ELb0ELb0EN7cutlass6half_tE19Flash_kernel_traitsILi128ELi64ELi128ELi8ES3_EELb0ELb0ELb0ELb1ELb0ELb0ELb0EEEvNS_16Flash_bwd_paramsE,"aw",@nobits
	.sectionflags	@""
	.align	16


//--------------------- .nv.shared._ZN5flash44flash_bwd_dq_dk_dv_loop_seqk_parallel_kernelI23Flash_bwd_kernel_traitsILi128ELi64ELi128ELi8ELi2ELi4ELi2ELb0ELb0EN7cutlass6half_tE19Flash_kernel_traitsILi128ELi64ELi128ELi8ES3_EELb0ELb0ELb1ELb0ELb0ELb1ELb0EEEvNS_16Flash_bwd_paramsE --------------------------
	.section	.nv.shared._ZN5flash44flash_bwd_dq_dk_dv_loop_seqk_parallel_kernelI23Flash_bwd_kernel_traitsILi128ELi64ELi128ELi8ELi2ELi4ELi2ELb0ELb0EN7cutlass6half_tE19Flash_kernel_traitsILi128ELi64ELi128ELi8ES3_EELb0ELb0ELb1ELb0ELb0ELb1ELb0EEEvNS_16Flash_bwd_paramsE,"aw",@nobits
	.sectionflags	@""
	.align	16


//--------------------- .nv.shared._ZN5flash44flash_bwd_dq_dk_dv_loop_seqk_parallel_kernelI23Flash_bwd_kernel_traitsILi128ELi64ELi128ELi8ELi2ELi4ELi2ELb0ELb0EN7cutlass6half_tE19Flash_kernel_traitsILi128ELi64ELi128ELi8ES3_EELb0ELb0ELb1ELb1ELb0ELb0ELb0EEEvNS_16Flash_bwd_paramsE --------------------------
	.section	.nv.shared._ZN5flash44flash_bwd_dq_dk_dv_loop_seqk_parallel_kernelI23Flash_bwd_kernel_traitsILi128ELi64ELi128ELi8ELi2ELi4ELi2ELb0ELb0EN7cutlass6half_tE19Flash_kernel_traitsILi128ELi64ELi128ELi8ES3_EELb0ELb0ELb1ELb1ELb0ELb0ELb0EEEvNS_16Flash_bwd_paramsE,"aw",@nobits
	.sectionflags	@""
	.align	16


//--------------------- .nv.shared._ZN5flash27flash_bwd_convert_dq_kernelI23Flash_bwd_kernel_traitsILi128ELi64ELi64ELi8ELi4ELi2ELi2ELb1ELb0EN7cutlass6half_tE19Flash_kernel_traitsILi128ELi64ELi64ELi8ES3_EEEEvNS_16Flash_bwd_paramsEi --------------------------
	.section	.nv.shared._ZN5flash27flash_bwd_convert_dq_kernelI23Flash_bwd_kernel_traitsILi128ELi64ELi64ELi8ELi4ELi2ELi2ELb1ELb0EN7cutlass6half_tE19Flash_kernel_traitsILi128ELi64ELi64ELi8ES3_EEEEvNS_16Flash_bwd_paramsEi,"aw",@nobits
	.sectionflags	@""
	.align	16


//--------------------- .nv.shared._ZN5flash44flash_bwd_dq_dk_dv_loop_seqk_parallel_kernelI23Flash_bwd_kernel_traitsILi128ELi64ELi64ELi8ELi4ELi2ELi2ELb1ELb0EN7cutlass6half_tE19Flash_kernel_traitsILi128ELi64ELi64ELi8ES3_EELb1ELb0ELb0ELb0ELb0ELb1ELb0EEEvNS_16Flash_bwd_paramsE --------------------------
	.section	.nv.shared._ZN5flash44flash_bwd_dq_dk_dv_loop_seqk_parallel_kernelI23Flash_bwd_kernel_traitsILi128ELi64ELi64ELi8ELi4ELi2ELi2ELb1ELb0EN7cutlass6half_tE19Flash_kernel_traitsILi128ELi64ELi64ELi8ES3_EELb1ELb0ELb0ELb0ELb0ELb1ELb0EEEvNS_16Flash_bwd_paramsE,"aw",@nobits
	.sectionflags	@""
	.align	16


//--------------------- .nv.shared._ZN5flash44flash_bwd_dq_dk_dv_loop_seqk_parallel_kernelI23Flash_bwd_kernel_traitsILi128ELi64ELi64ELi8ELi4ELi2ELi2ELb1ELb0EN7cutlass6half_tE19Flash_kernel_traitsILi128ELi64ELi64ELi8ES3_EELb0ELb0ELb0ELb0ELb0ELb1ELb1EEEvNS_16Flash_bwd_paramsE --------------------------
	.section	.nv.shared._ZN5flash44flash_bwd_dq_dk_dv_loop_seqk_parallel_kernelI23Flash_bwd_kernel_traitsILi128ELi64ELi64ELi8ELi4ELi2ELi2ELb1ELb0EN7cutlass6half_tE19Flash_kernel_traitsILi128ELi64ELi64ELi8ES3_EELb0ELb0ELb0ELb0ELb0ELb1ELb1EEEvNS_16Flash_bwd_paramsE,"aw",@nobits
	.sectionflags	@""
	.align	16


//--------------------- .nv.shared._ZN5flash44flash_bwd_dq_dk_dv_loop_seqk_parallel_kernelI23Flash_bwd_kernel_traitsILi128ELi64ELi64ELi8ELi4ELi2ELi2ELb1ELb0EN7cutlass6half_tE19Flash_kernel_traitsILi128ELi64ELi64ELi8ES3_EELb1ELb0ELb0ELb0ELb0ELb0ELb0EEEvNS_16Flash_bwd_paramsE --------------------------
	.section	.nv.shared._ZN5flash44flash_bwd_dq_dk_dv_loop_seqk_parallel_kernelI23Flash_bwd_kernel_traitsILi128ELi64ELi64ELi8ELi4ELi2ELi2ELb1ELb0EN7cutlass6half_tE19Flash_kernel_traitsILi128ELi64ELi64ELi8ES3_EELb1ELb0ELb0ELb0ELb0ELb0ELb0EEEvNS_16Flash_bwd_paramsE,"aw",@nobits
	.sectionflags	@""
	.align	16


//--------------------- .nv.shared._ZN5flash44flash_bwd_dq_dk_dv_loop_seqk_parallel_kernelI23Flash_bwd_kernel_traitsILi128ELi64ELi64ELi8ELi4ELi2ELi2ELb1ELb0EN7cutlass6half_tE19Flash_kernel_traitsILi128ELi64ELi64ELi8ES3_EELb0ELb0ELb0ELb0ELb0ELb0ELb1EEEvNS_16Flash_bwd_paramsE --------------------------
	.section	.nv.shared._ZN5flash44flash_bwd_dq_dk_dv_loop_seqk_parallel_kernelI23Flash_bwd_kernel_traitsILi128ELi64ELi64ELi8ELi4ELi2ELi2ELb1ELb0EN7cutlass6half_tE19Flash_kernel_traitsILi128ELi64ELi64ELi8ES3_EELb0ELb0ELb0ELb0ELb0ELb0ELb1EEEvNS_16Flash_bwd_paramsE,"aw",@nobits
	.sectionflags	@""
	.align	16


//--------------------- .nv.shared._ZN5flash44flash_bwd_dq_dk_dv_loop_seqk_parallel_kernelI23Flash_bwd_kernel_traitsILi128ELi64ELi64ELi8ELi4ELi2ELi2ELb1ELb0EN7cutlass6half_tE19Flash_kernel_traitsILi128ELi64ELi64ELi8ES3_EELb1ELb0ELb1ELb0ELb0ELb0ELb0EEEvNS_16Flash_bwd_paramsE --------------------------
	.section	.nv.shared._ZN5flash44flash_bwd_dq_dk_dv_loop_seqk_parallel_kernelI23Flash_bwd_kernel_traitsILi128ELi64ELi64ELi8ELi4ELi2ELi2ELb1ELb0EN7cutlass6half_tE19Flash_kernel_traitsILi128ELi64ELi64ELi8ES3_EELb1ELb0ELb1ELb0ELb0ELb0ELb0EEEvNS_16Flash_bwd_paramsE,"aw",@nobits
	.sectionflags	@""
	.align	16


//--------------------- .nv.shared._ZN5flash44flash_bwd_dq_dk_dv_loop_seqk_parallel_kernelI23Flash_bwd_kernel_traitsILi128ELi64ELi64ELi8ELi4ELi2ELi2ELb1ELb0EN7cutlass6half_tE19Flash_kernel_traitsILi128ELi64ELi64ELi8ES3_EELb0ELb0ELb1ELb0ELb0ELb0ELb1EEEvNS_16Flash_bwd_paramsE --------------------------
	.section	.nv.shared._ZN5flash44flash_bwd_dq_dk_dv_loop_seqk_parallel_kernelI23Flash_bwd_kernel_traitsILi128ELi64ELi64ELi8ELi4ELi2ELi2ELb1ELb0EN7cutlass6half_tE19Flash_kernel_traitsILi128ELi64ELi64ELi8ES3_EELb0ELb0ELb1ELb0ELb0ELb0ELb1EEEvNS_16Flash_bwd_paramsE,"aw",@nobits
	.sectionflags	@""
	.align	16


//--------------------- .nv.shared._ZN5flash44flash_bwd_dq_dk_dv_loop_seqk_parallel_kernelI23Flash_bwd_kernel_traitsILi128ELi64ELi64ELi8ELi4ELi2ELi2ELb1ELb0EN7cutlass6half_tE19Flash_kernel_traitsILi128ELi64ELi64ELi8ES3_EELb1ELb0ELb0ELb0ELb1ELb1ELb0EEEvNS_16Flash_bwd_paramsE --------------------------
	.section	.nv.shared._ZN5flash44flash_bwd_dq_dk_dv_loop_seqk_parallel_kernelI23Flash_bwd_kernel_traitsILi128ELi64ELi64ELi8ELi4ELi2ELi2ELb1ELb0EN7cutlass6half_tE19Flash_kernel_traitsILi128ELi64ELi64ELi8ES3_EELb1ELb0ELb0ELb0ELb1ELb1ELb0EEEvNS_16Flash_bwd_paramsE,"aw",@nobits
	.sectionflags	@""
	.align	16


//--------------------- .nv.shared._ZN5flash44flash_bwd_dq_dk_dv_loop_seqk_parallel_kernelI23Flash_bwd_kernel_traitsILi128ELi64ELi64ELi8ELi4ELi2ELi2ELb1ELb0EN7cutlass6half_tE19Flash_kernel_traitsILi128ELi64ELi64ELi8ES3_EELb0ELb0ELb0ELb0ELb1ELb1ELb1EEEvNS_16Flash_bwd_paramsE --------------------------
	.section	.nv.shared._ZN5flash44flash_bwd_dq_dk_dv_loop_seqk_parallel_kernelI23Flash_bwd_kernel_traitsILi128ELi64ELi64ELi8ELi4ELi2ELi2ELb1ELb0EN7cutlass6half_tE19Flash_kernel_traitsILi128ELi64ELi64ELi8ES3_EELb0ELb0ELb0ELb0ELb1ELb1ELb1EEEvNS_16Flash_bwd_paramsE,"aw",@nobits
	.sectionflags	@""
	.align	16


//--------------------- .nv.shared._ZN5flash44flash_bwd_dq_dk_dv_loop_seqk_parallel_kernelI23Flash_bwd_kernel_traitsILi128ELi64ELi64ELi8ELi4ELi2ELi2ELb1ELb0EN7cutlass6half_tE19Flash_kernel_traitsILi128ELi64ELi64ELi8ES3_EELb1ELb0ELb0ELb1ELb0ELb0ELb0EEEvNS_16Flash_bwd_paramsE --------------------------
	.section	.nv.shared._ZN5flash44flash_bwd_dq_dk_dv_loop_seqk_parallel_kernelI23Flash_bwd_kernel_traitsILi128ELi64ELi64ELi8ELi4ELi2ELi2ELb1ELb0EN7cutlass6half_tE19Flash_kernel_traitsILi128ELi64ELi64ELi8ES3_EELb1ELb0ELb0ELb1ELb0ELb0ELb0EEEvNS_16Flash_bwd_paramsE,"aw",@nobits
	.sectionflags	@""
	.align	16


//--------------------- .nv.shared._ZN5flash44flash_bwd_dq_dk_dv_loop_seqk_parallel_kernelI23Flash_bwd_kernel_traitsILi128ELi64ELi64ELi8ELi4ELi2ELi2ELb1ELb0EN7cutlass6half_tE19Flash_kernel_traitsILi128ELi64ELi64ELi8ES3_EELb0ELb0ELb0ELb1ELb0ELb0ELb1EEEvNS_16Flash_bwd_paramsE --------------------------
	.section	.nv.shared._ZN5flash44flash_bwd_dq_dk_dv_loop_seqk_parallel_kernelI23Flash_bwd_kernel_traitsILi128ELi64ELi64ELi8ELi4ELi2ELi2ELb1ELb0EN7cutlass6half_tE19Flash_kernel_traitsILi128ELi64ELi64ELi8ES3_EELb0ELb0ELb0ELb1ELb0ELb0ELb1EEEvNS_16Flash_bwd_paramsE,"aw",@nobits
	.sectionflags	@""
	.align	16


//--------------------- .nv.shared._ZN5flash44flash_bwd_dq_dk_dv_loop_seqk_parallel_kernelI23Flash_bwd_kernel_traitsILi128ELi64ELi64ELi8ELi4ELi2ELi2ELb1ELb0EN7cutlass6half_tE19Flash_kernel_traitsILi128ELi64ELi64ELi8ES3_EELb1ELb0ELb1ELb0ELb0ELb1ELb0EEEvNS_16Flash_bwd_paramsE --------------------------
	.section	.nv.shared._ZN5flash44flash_bwd_dq_dk_dv_loop_seqk_parallel_kernelI23Flash_bwd_kernel_traitsILi128ELi64ELi64ELi8ELi4ELi2ELi2ELb1ELb0EN7cutlass6half_tE19Flash_kernel_traitsILi128ELi64ELi64ELi8ES3_EELb1ELb0ELb1ELb0ELb0ELb1ELb0EEEvNS_16Flash_bwd_paramsE,"aw",@nobits
	.sectionflags	@""
	.align	16


//--------------------- .nv.shared._ZN5flash44flash_bwd_dq_dk_dv_loop_seqk_parallel_kernelI23Flash_bwd_kernel_traitsILi128ELi64ELi64ELi8ELi4ELi2ELi2ELb1ELb0EN7cutlass6half_tE19Flash_kernel_traitsILi128ELi64ELi64ELi8ES3_EELb0ELb0ELb1ELb0ELb0ELb1ELb1EEEvNS_16Flash_bwd_paramsE --------------------------
	.section	.nv.shared._ZN5flash44flash_bwd_dq_dk_dv_loop_seqk_parallel_kernelI23Flash_bwd_kernel_traitsILi128ELi64ELi64ELi8ELi4ELi2ELi2ELb1ELb0EN7cutlass6half_tE19Flash_kernel_traitsILi128ELi64ELi64ELi8ES3_EELb0ELb0ELb1ELb0ELb0ELb1ELb1EEEvNS_16Flash_bwd_paramsE,"aw",@nobits
	.sectionflags	@""
	.align	16


//--------------------- .nv.shared._ZN5flash44flash_bwd_dq_dk_dv_loop_seqk_parallel_kernelI23Flash_bwd_kernel_traitsILi128ELi64ELi64ELi8ELi4ELi2ELi2ELb1ELb0EN7cutlass6half_tE19Flash_kernel_traitsILi128ELi64ELi64ELi8ES3_EELb1ELb0ELb1ELb1ELb0ELb0ELb0EEEvNS_16Flash_bwd_paramsE --------------------------
	.section	.nv.shared._ZN5flash44flash_bwd_dq_dk_dv_loop_seqk_parallel_kernelI23Flash_bwd_kernel_traitsILi128ELi64ELi64ELi8ELi4ELi2ELi2ELb1ELb0EN7cutlass6half_tE19Flash_kernel_traitsILi128ELi64ELi64ELi8ES3_EELb1ELb0ELb1ELb1ELb0ELb0ELb0EEEvNS_16Flash_bwd_paramsE,"aw",@nobits
	.sectionflags	@""
	.align	16


//--------------------- .nv.shared._ZN5flash44flash_bwd_dq_dk_dv_loop_seqk_parallel_kernelI23Flash_bwd_kernel_traitsILi128ELi64ELi64ELi8ELi4ELi2ELi2ELb1ELb0EN7cutlass6half_tE19Flash_kernel_traitsILi128ELi64ELi64ELi8ES3_EELb0ELb0ELb1ELb1ELb0ELb0ELb1EEEvNS_16Flash_bwd_paramsE --------------------------
	.section	.nv.shared._ZN5flash44flash_bwd_dq_dk_dv_loop_seqk_parallel_kernelI23Flash_bwd_kernel_traitsILi128ELi64ELi64ELi8ELi4ELi2ELi2ELb1ELb0EN7cutlass6half_tE19Flash_kernel_traitsILi128ELi64ELi64ELi8ES3_EELb0ELb0ELb1ELb1ELb0ELb0ELb1EEEvNS_16Flash_bwd_paramsE,"aw",@nobits
	.sectionflags	@""
	.align	16


//--------------------- .nv.shared._ZN5flash25flash_bwd_dot_do_o_kernelILb0E23Flash_bwd_kernel_traitsILi128ELi64ELi64ELi8ELi4ELi2ELi2ELb1ELb0EN7cutlass6half_tE19Flash_kernel_traitsILi128ELi64ELi64ELi8ES3_EEEEvNS_16Flash_bwd_paramsE --------------------------
	.section	.nv.shared._ZN5flash25flash_bwd_dot_do_o_kernelILb0E23Flash_bwd_kernel_traitsILi128ELi64ELi64ELi8ELi4ELi2ELi2ELb1ELb0EN7cutlass6half_tE19Flash_kernel_traitsILi128ELi64ELi64ELi8ES3_EEEEvNS_16Flash_bwd_paramsE,"aw",@nobits
	.sectionflags	@""
	.align	16


//--------------------- .nv.shared._ZN5flash25flash_bwd_dot_do_o_kernelILb1E23Flash_bwd_kernel_traitsILi128ELi64ELi64ELi8ELi4ELi2ELi2ELb1ELb0EN7cutlass6half_tE19Flash_kernel_traitsILi128ELi64ELi64ELi8ES3_EEEEvNS_16Flash_bwd_paramsE --------------------------
	.section	.nv.shared._ZN5flash25flash_bwd_dot_do_o_kernelILb1E23Flash_bwd_kernel_traitsILi128ELi64ELi64ELi8ELi4ELi2ELi2ELb1ELb0EN7cutlass6half_tE19Flash_kernel_traitsILi128ELi64ELi64ELi8ES3_EEEEvNS_16Flash_bwd_paramsE,"aw",@nobits
	.sectionflags	@""
	.align	16


//--------------------- .nv.shared._ZN5flash27flash_bwd_convert_dq_kernelI23Flash_bwd_kernel_traitsILi128ELi64ELi128ELi8ELi2ELi4ELi2ELb0ELb0EN7cutlass6half_tE19Flash_kernel_traitsILi128ELi64ELi128ELi8ES3_EEEEvNS_16Flash_bwd_paramsEi --------------------------
	.section	.nv.shared._ZN5flash27flash_bwd_convert_dq_kernelI23Flash_bwd_kernel_traitsILi128ELi64ELi128ELi8ELi2ELi4ELi2ELb0ELb0EN7cutlass6half_tE19Flash_kernel_traitsILi128ELi64ELi128ELi8ES3_EEEEvNS_16Flash_bwd_paramsEi,"aw",@nobits
	.sectionflags	@""
	.align	16


//--------------------- .nv.shared._ZN5flash44flash_bwd_dq_dk_dv_loop_seqk_parallel_kernelI23Flash_bwd_kernel_traitsILi128ELi64ELi128ELi8ELi2ELi4ELi2ELb0ELb0EN7cutlass6half_tE19Flash_kernel_traitsILi128ELi64ELi128ELi8ES3_EELb1ELb0ELb0ELb0ELb0ELb1ELb0EEEvNS_16Flash_bwd_paramsE --------------------------
	.section	.nv.shared._ZN5flash44flash_bwd_dq_dk_dv_loop_seqk_parallel_kernelI23Flash_bwd_kernel_traitsILi128ELi64ELi128ELi8ELi2ELi4ELi2ELb0ELb0EN7cutlass6half_tE19Flash_kernel_traitsILi128ELi64ELi128ELi8ES3_EELb1ELb0ELb0ELb0ELb0ELb1ELb0EEEvNS_16Flash_bwd_paramsE,"aw",@nobits
	.sectionflags	@""
	.align	16


//--------------------- .nv.shared._ZN5flash44flash_bwd_dq_dk_dv_loop_seqk_parallel_kernelI23Flash_bwd_kernel_traitsILi128ELi64ELi128ELi8ELi2ELi4ELi2ELb0ELb0EN7cutlass6half_tE19Flash_kernel_traitsILi128ELi64ELi128ELi8ES3_EELb0ELb0ELb0ELb0ELb0ELb1ELb1EEEvNS_16Flash_bwd_paramsE --------------------------
	.section	.nv.shared._ZN5flash44flash_bwd_dq_dk_dv_loop_seqk_parallel_kernelI23Flash_bwd_kernel_traitsILi128ELi64ELi128ELi8ELi2ELi4ELi2ELb0ELb0EN7cutlass6half_tE19Flash_kernel_traitsILi128ELi64ELi128ELi8ES3_EELb0ELb0ELb0ELb0ELb0ELb1ELb1EEEvNS_16Flash_bwd_paramsE,"aw",@nobits
	.sectionflags	@""
	.align	16


//--------------------- .nv.shared._ZN5flash44flash_bwd_dq_dk_dv_loop_seqk_parallel_kernelI23Flash_bwd_kernel_traitsILi128ELi64ELi128ELi8ELi2ELi4ELi2ELb0ELb0EN7cutlass6half_tE19Flash_kernel_traitsILi128ELi64ELi128ELi8ES3_EELb1ELb0ELb0ELb0ELb0ELb0ELb0EEEvNS_16Flash_bwd_paramsE --------------------------
	.section	.nv.shared._ZN5flash44flash_bwd_dq_dk_dv_loop_seqk_parallel_kernelI23Flash_bwd_kernel_traitsILi128ELi64ELi128ELi8ELi2ELi4ELi2ELb0ELb0EN7cutlass6half_tE19Flash_kernel_traitsILi128ELi64ELi128ELi8ES3_EELb1ELb0ELb0ELb0ELb0ELb0ELb0EEEvNS_16Flash_bwd_paramsE,"aw",@nobits
	.sectionflags	@""
	.align	16


//--------------------- .nv.shared._ZN5flash44flash_bwd_dq_dk_dv_loop_seqk_parallel_kernelI23Flash_bwd_kernel_traitsILi128ELi64ELi128ELi8ELi2ELi4ELi2ELb0ELb0EN7cutlass6half_tE19Flash_kernel_traitsILi128ELi64ELi128ELi8ES3_EELb0ELb0ELb0ELb0ELb0ELb0ELb1EEEvNS_16Flash_bwd_paramsE --------------------------
	.section	.nv.shared._ZN5flash44flash_bwd_dq_dk_dv_loop_seqk_parallel_kernelI23Flash_bwd_kernel_traitsILi128ELi64ELi128ELi8ELi2ELi4ELi2ELb0ELb0EN7cutlass6half_tE19Flash_kernel_traitsILi128ELi64ELi128ELi8ES3_EELb0ELb0ELb0ELb0ELb0ELb0ELb1EEEvNS_16Flash_bwd_paramsE,"aw",@nobits
	.sectionflags	@""
	.align	16


//--------------------- .nv.shared._ZN5flash44flash_bwd_dq_dk_dv_loop_seqk_parallel_kernelI23Flash_bwd_kernel_traitsILi128ELi64ELi128ELi8ELi2ELi4ELi2ELb0ELb0EN7cutlass6half_tE19Flash_kernel_traitsILi128ELi64ELi128ELi8ES3_EELb1ELb0ELb1ELb0ELb0ELb0ELb0EEEvNS_16Flash_bwd_paramsE --------------------------
	.section	.nv.shared._ZN5flash44flash_bwd_dq_dk_dv_loop_seqk_parallel_kernelI23Flash_bwd_kernel_traitsILi128ELi64ELi128ELi8ELi2ELi4ELi2ELb0ELb0EN7cutlass6half_tE19Flash_kernel_traitsILi128ELi64ELi128ELi8ES3_EELb1ELb0ELb1ELb0ELb0ELb0ELb0EEEvNS_16Flash_bwd_paramsE,"aw",@nobits
	.sectionflags	@""
	.align	16


//--------------------- .nv.shared._ZN5flash44flash_bwd_dq_dk_dv_loop_seqk_parallel_kernelI23Flash_bwd_kernel_traitsILi128ELi64ELi128ELi8ELi2ELi4ELi2ELb0ELb0EN7cutlass6half_tE19Flash_kernel_traitsILi128ELi64ELi128ELi8ES3_EELb0ELb0ELb1ELb0ELb0ELb0ELb1EEEvNS_16Flash_bwd_paramsE --------------------------
	.section	.nv.shared._ZN5flash44flash_bwd_dq_dk_dv_loop_seqk_parallel_kernelI23Flash_bwd_kernel_traitsILi128ELi64ELi128ELi8ELi2ELi4ELi2ELb0ELb0EN7cutlass6half_tE19Flash_kernel_traitsILi128ELi64ELi128ELi8ES3_EELb0ELb0ELb1ELb0ELb0ELb0ELb1EEEvNS_16Flash_bwd_paramsE,"aw",@nobits
	.sectionflags	@""
	.align	16


//--------------------- .nv.shared._ZN5flash44flash_bwd_dq_dk_dv_loop_seqk_parallel_kernelI23Flash_bwd_kernel_traitsILi128ELi64ELi128ELi8ELi2ELi4ELi2ELb0ELb0EN7cutlass6half_tE19Flash_kernel_traitsILi128ELi64ELi128ELi8ES3_EELb1ELb0ELb0ELb0ELb1ELb1ELb0EEEvNS_16Flash_bwd_paramsE --------------------------
	.section	.nv.shared._ZN5flash44flash_bwd_dq_dk_dv_loop_seqk_parallel_kernelI23Flash_bwd_kernel_traitsILi128ELi64ELi128ELi8ELi2ELi4ELi2ELb0ELb0EN7cutlass6half_tE19Flash_kernel_traitsILi128ELi64ELi128ELi8ES3_EELb1ELb0ELb0ELb0ELb1ELb1ELb0EEEvNS_16Flash_bwd_paramsE,"aw",@nobits
	.sectionflags	@""
	.align	16


//--------------------- .nv.shared._ZN5flash44flash_bwd_dq_dk_dv_loop_seqk_parallel_kernelI23Flash_bwd_kernel_traitsILi128ELi64ELi128ELi8ELi2ELi4ELi2ELb0ELb0EN7cutlass6half_tE19Flash_kernel_traitsILi128ELi64ELi128ELi8ES3_EELb0ELb0ELb0ELb0ELb1ELb1ELb1EEEvNS_16Flash_bwd_paramsE --------------------------
	.section	.nv.shared._ZN5flash44flash_bwd_dq_dk_dv_loop_seqk_parallel_kernelI23Flash_bwd_kernel_traitsILi128ELi64ELi128ELi8ELi2ELi4ELi2ELb0ELb0EN7cutlass6half_tE19Flash_kernel_traitsILi128ELi64ELi128ELi8ES3_EELb0ELb0ELb0ELb0ELb1ELb1ELb1EEEvNS_16Flash_bwd_paramsE,"aw",@nobits
	.sectionflags	@""
	.align	16


//--------------------- .nv.shared._ZN5flash44flash_bwd_dq_dk_dv_loop_seqk_parallel_kernelI23Flash_bwd_kernel_traitsILi128ELi64ELi128ELi8ELi2ELi4ELi2ELb0ELb0EN7cutlass6half_tE19Flash_kernel_traitsILi128ELi64ELi128ELi8ES3_EELb1ELb0ELb0ELb1ELb0ELb0ELb0EEEvNS_16Flash_bwd_paramsE --------------------------
	.section	.nv.shared._ZN5flash44flash_bwd_dq_dk_dv_loop_seqk_parallel_kernelI23Flash_bwd_kernel_traitsILi128ELi64ELi128ELi8ELi2ELi4ELi2ELb0ELb0EN7cutlass6half_tE19Flash_kernel_traitsILi128ELi64ELi128ELi8ES3_EELb1ELb0ELb0ELb1ELb0ELb0ELb0EEEvNS_16Flash_bwd_paramsE,"aw",@nobits
	.sectionflags	@""
	.align	16


//--------------------- .nv.shared._ZN5flash44flash_bwd_dq_dk_dv_loop_seqk_parallel_kernelI23Flash_bwd_kernel_traitsILi128ELi64ELi128ELi8ELi2ELi4ELi2ELb0ELb0EN7cutlass6half_tE19Flash_kernel_traitsILi128ELi64ELi128ELi8ES3_EELb0ELb0ELb0ELb1ELb0ELb0ELb1EEEvNS_16Flash_bwd_paramsE --------------------------
	.section	.nv.shared._ZN5flash44flash_bwd_dq_dk_dv_loop_seqk_parallel_kernelI23Flash_bwd_kernel_traitsILi128ELi64ELi128ELi8ELi2ELi4ELi2ELb0ELb0EN7cutlass6half_tE19Flash_kernel_traitsILi128ELi64ELi128ELi8ES3_EELb0ELb0ELb0ELb1ELb0ELb0ELb1EEEvNS_16Flash_bwd_paramsE,"aw",@nobits
	.sectionflags	@""
	.align	16


//--------------------- .nv.shared._ZN5flash44flash_bwd_dq_dk_dv_loop_seqk_parallel_kernelI23Flash_bwd_kernel_traitsILi128ELi64ELi128ELi8ELi2ELi4ELi2ELb0ELb0EN7cutlass6half_tE19Flash_kernel_traitsILi128ELi64ELi128ELi8ES3_EELb1ELb0ELb1ELb0ELb0ELb1ELb0EEEvNS_16Flash_bwd_paramsE --------------------------
	.section	.nv.shared._ZN5flash44flash_bwd_dq_dk_dv_loop_seqk_parallel_kernelI23Flash_bwd_kernel_traitsILi128ELi64ELi128ELi8ELi2ELi4ELi2ELb0ELb0EN7cutlass6half_tE19Flash_kernel_traitsILi128ELi64ELi128ELi8ES3_EELb1ELb0ELb1ELb0ELb0ELb1ELb0EEEvNS_16Flash_bwd_paramsE,"aw",@nobits
	.sectionflags	@""
	.align	16


//--------------------- .nv.shared._ZN5flash44flash_bwd_dq_dk_dv_loop_seqk_parallel_kernelI23Flash_bwd_kernel_traitsILi128ELi64ELi128ELi8ELi2ELi4ELi2ELb0ELb0EN7cutlass6half_tE19Flash_kernel_traitsILi128ELi64ELi128ELi8ES3_EELb0ELb0ELb1ELb0ELb0ELb1ELb1EEEvNS_16Flash_bwd_paramsE --------------------------
	.section	.nv.shared._ZN5flash44flash_bwd_dq_dk_dv_loop_seqk_parallel_kernelI23Flash_bwd_kernel_traitsILi128ELi64ELi128ELi8ELi2ELi4ELi2ELb0ELb0EN7cutlass6half_tE19Flash_kernel_traitsILi128ELi64ELi128ELi8ES3_EELb0ELb0ELb1ELb0ELb0ELb1ELb1EEEvNS_16Flash_bwd_paramsE,"aw",@nobits
	.sectionflags	@""
	.align	16


//--------------------- .nv.shared._ZN5flash44flash_bwd_dq_dk_dv_loop_seqk_parallel_kernelI23Flash_bwd_kernel_traitsILi128ELi64ELi128ELi8ELi2ELi4ELi2ELb0ELb0EN7cutlass6half_tE19Flash_kernel_traitsILi128ELi64ELi128ELi8ES3_EELb1ELb0ELb1ELb1ELb0ELb0ELb0EEEvNS_16Flash_bwd_paramsE --------------------------
	.section	.nv.shared._ZN5flash44flash_bwd_dq_dk_dv_loop_seqk_parallel_kernelI23Flash_bwd_kernel_traitsILi128ELi64ELi128ELi8ELi2ELi4ELi2ELb0ELb0EN7cutlass6half_tE19Flash_kernel_traitsILi128ELi64ELi128ELi8ES3_EELb1ELb0ELb1ELb1ELb0ELb0ELb0EEEvNS_16Flash_bwd_paramsE,"aw",@nobits
	.sectionflags	@""
	.align	16


//--------------------- .nv.shared._ZN5flash44flash_bwd_dq_dk_dv_loop_seqk_parallel_kernelI23Flash_bwd_kernel_traitsILi128ELi64ELi128ELi8ELi2ELi4ELi2ELb0ELb0EN7cutlass6half_tE19Flash_kernel_traitsILi128ELi64ELi128ELi8ES3_EELb0ELb0ELb1ELb1ELb0ELb0ELb1EEEvNS_16Flash_bwd_paramsE --------------------------
	.section	.nv.shared._ZN5flash44flash_bwd_dq_dk_dv_loop_seqk_parallel_kernelI23Flash_bwd_kernel_traitsILi128ELi64ELi128ELi8ELi2ELi4ELi2ELb0ELb0EN7cutlass6half_tE19Flash_kernel_traitsILi128ELi64ELi128ELi8ES3_EELb0ELb0ELb1ELb1ELb0ELb0ELb1EEEvNS_16Flash_bwd_paramsE,"aw",@nobits
	.sectionflags	@""
	.align	16


//--------------------- .nv.shared._ZN5flash25flash_bwd_dot_do_o_kernelILb0E23Flash_bwd_kernel_traitsILi128ELi64ELi128ELi8ELi2ELi4ELi2ELb0ELb0EN7cutlass6half_tE19Flash_kernel_traitsILi128ELi64ELi128ELi8ES3_EEEEvNS_16Flash_bwd_paramsE --------------------------
	.section	.nv.shared._ZN5flash25flash_bwd_dot_do_o_kernelILb0E23Flash_bwd_kernel_traitsILi128ELi64ELi128ELi8ELi2ELi4ELi2ELb0ELb0EN7cutlass6half_tE19Flash_kernel_traitsILi128ELi64ELi128ELi8ES3_EEEEvNS_16Flash_bwd_paramsE,"aw",@nobits
	.sectionflags	@""
	.align	16


//--------------------- .nv.shared._ZN5flash25flash_bwd_dot_do_o_kernelILb1E23Flash_bwd_kernel_traitsILi128ELi64ELi128ELi8ELi2ELi4ELi2ELb0ELb0EN7cutlass6half_tE19Flash_kernel_traitsILi128ELi64ELi128ELi8ES3_EEEEvNS_16Flash_bwd_paramsE --------------------------
	.section	.nv.shared._ZN5flash25flash_bwd_dot_do_o_kernelILb1E23Flash_bwd_kernel_traitsILi128ELi64ELi128ELi8ELi2ELi4ELi2ELb0ELb0EN7cutlass6half_tE19Flash_kernel_traitsILi128ELi64ELi128ELi8ES3_EEEEvNS_16Flash_bwd_paramsE,"aw",@nobits
	.sectionflags	@""
	.align	16
